//
// Generated by NVIDIA NVVM Compiler
//
// Compiler Build ID: CL-36424714
// Cuda compilation tools, release 13.0, V13.0.88
// Based on NVVM 20.0.0
//

.version 9.0
.target sm_100
.address_size 64

	// .globl	_Z19initCostKernel_left14cudaPitchedPtrjjyyyy

.visible .entry _Z19initCostKernel_left14cudaPitchedPtrjjyyyy(
	.param .align 8 .b8 _Z19initCostKernel_left14cudaPitchedPtrjjyyyy_param_0[32],
	.param .u32 _Z19initCostKernel_left14cudaPitchedPtrjjyyyy_param_1,
	.param .u32 _Z19initCostKernel_left14cudaPitchedPtrjjyyyy_param_2,
	.param .u64 _Z19initCostKernel_left14cudaPitchedPtrjjyyyy_param_3,
	.param .u64 _Z19initCostKernel_left14cudaPitchedPtrjjyyyy_param_4,
	.param .u64 _Z19initCostKernel_left14cudaPitchedPtrjjyyyy_param_5,
	.param .u64 _Z19initCostKernel_left14cudaPitchedPtrjjyyyy_param_6
)
{
	.reg .pred 	%p<5>;
	.reg .b32 	%r<12725>;
	.reg .b32 	%f<40>;
	.reg .b64 	%rd<1765>;

	ld.param.u64 	%rd10, [_Z19initCostKernel_left14cudaPitchedPtrjjyyyy_param_0+8];
	ld.param.u64 	%rd9, [_Z19initCostKernel_left14cudaPitchedPtrjjyyyy_param_0];
	ld.param.u32 	%r12, [_Z19initCostKernel_left14cudaPitchedPtrjjyyyy_param_1];
	ld.param.u32 	%r11, [_Z19initCostKernel_left14cudaPitchedPtrjjyyyy_param_2];
	ld.param.u64 	%rd13, [_Z19initCostKernel_left14cudaPitchedPtrjjyyyy_param_3];
	ld.param.u64 	%rd14, [_Z19initCostKernel_left14cudaPitchedPtrjjyyyy_param_4];
	ld.param.u64 	%rd15, [_Z19initCostKernel_left14cudaPitchedPtrjjyyyy_param_5];
	ld.param.u64 	%rd16, [_Z19initCostKernel_left14cudaPitchedPtrjjyyyy_param_6];
	mov.u32 	%r13, %ntid.x;
	mov.u32 	%r14, %ctaid.x;
	mov.u32 	%r15, %tid.x;
	mad.lo.s32 	%r1, %r13, %r14, %r15;
	mov.u32 	%r2, %ntid.y;
	mov.u32 	%r3, %ctaid.y;
	mov.u32 	%r4, %tid.y;
	mad.lo.s32 	%r5, %r2, %r3, %r4;
	setp.ge.u32 	%p1, %r5, %r11;
	setp.ge.u32 	%p2, %r1, %r12;
	or.pred  	%p3, %p2, %p1;
	@%p3 bra 	$L__BB0_4;
	ld.param.u32 	%r12721, [_Z19initCostKernel_left14cudaPitchedPtrjjyyyy_param_2];
	cvta.to.global.u64 	%rd17, %rd9;
	cvt.u64.u32 	%rd18, %r12721;
	cvt.u64.u32 	%rd19, %r5;
	mul.wide.s32 	%rd20, %r1, 4;
	add.s64 	%rd1764, %rd17, %rd20;
	add.s32 	%r17, %r5, -6;
	cvt.rn.f32.s32 	%f1, %r17;
	add.s32 	%r18, %r1, -6;
	cvt.rn.f32.s32 	%f2, %r18;
	add.s32 	%r19, %r5, -5;
	cvt.rn.f32.s32 	%f3, %r19;
	add.s32 	%r20, %r5, -4;
	cvt.rn.f32.s32 	%f4, %r20;
	add.s32 	%r21, %r5, -3;
	cvt.rn.f32.s32 	%f5, %r21;
	add.s32 	%r22, %r5, -2;
	cvt.rn.f32.s32 	%f6, %r22;
	add.s32 	%r23, %r5, -1;
	cvt.rn.f32.s32 	%f7, %r23;
	cvt.rn.f32.u32 	%f8, %r5;
	add.s32 	%r24, %r5, 1;
	cvt.rn.f32.u32 	%f9, %r24;
	add.s32 	%r25, %r5, 2;
	cvt.rn.f32.u32 	%f10, %r25;
	add.s32 	%r26, %r5, 3;
	cvt.rn.f32.u32 	%f11, %r26;
	add.s32 	%r27, %r5, 4;
	cvt.rn.f32.u32 	%f12, %r27;
	add.s32 	%r28, %r5, 5;
	cvt.rn.f32.u32 	%f13, %r28;
	add.s32 	%r29, %r1, -5;
	cvt.rn.f32.s32 	%f14, %r29;
	add.s32 	%r30, %r1, -4;
	cvt.rn.f32.s32 	%f15, %r30;
	add.s32 	%r31, %r1, -3;
	cvt.rn.f32.s32 	%f16, %r31;
	add.s32 	%r12724, %r1, -2;
	cvt.rn.f32.s32 	%f17, %r12724;
	add.s32 	%r32, %r1, -1;
	cvt.rn.f32.s32 	%f18, %r32;
	cvt.rn.f32.s32 	%f19, %r1;
	add.s32 	%r33, %r1, 1;
	cvt.rn.f32.s32 	%f20, %r33;
	add.s32 	%r34, %r1, 2;
	cvt.rn.f32.s32 	%f21, %r34;
	add.s32 	%r35, %r1, 3;
	cvt.rn.f32.s32 	%f22, %r35;
	add.s32 	%r36, %r1, 4;
	cvt.rn.f32.s32 	%f23, %r36;
	add.s32 	%r37, %r1, 5;
	cvt.rn.f32.s32 	%f24, %r37;
	mul.wide.u32 	%rd21, %r2, %r3;
	mul.wide.u32 	%rd22, %r12721, 3;
	cvt.u64.u32 	%rd23, %r4;
	add.s64 	%rd24, %rd21, %rd23;
	add.s64 	%rd25, %rd24, %rd22;
	mul.lo.s64 	%rd3, %rd10, %rd25;
	add.s64 	%rd26, %rd24, %rd18;
	mul.lo.s64 	%rd4, %rd10, %rd26;
	mul.wide.u32 	%rd27, %r12721, 2;
	add.s64 	%rd28, %rd24, %rd27;
	mul.lo.s64 	%rd5, %rd10, %rd28;
	mul.lo.s64 	%rd6, %rd10, %rd19;
	mov.b32 	%r12723, -5;
$L__BB0_2:
	.pragma "nounroll";
	add.s32 	%r1766, %r12724, 2;
	add.s32 	%r9, %r12724, -4;
	cvt.rn.f32.u32 	%f25, %r9;
	tex.2d.v4.u32.f32 	{%r1767, %r1768, %r1769, %r1770}, [%rd13, {%f2, %f1}];
	tex.2d.v4.u32.f32 	{%r1771, %r1772, %r1773, %r1774}, [%rd14, {%f25, %f1}];
	and.b32  	%r1775, %r1767, 255;
	and.b32  	%r1776, %r1771, 255;
	mov.b32 	%r1777, 0;
	sad.u32 	%r1778, %r1775, %r1776, %r1777;
	tex.2d.v4.s32.f32 	{%r38, %r39, %r1779, %r1780}, [%rd15, {%f2, %f1}];
	tex.2d.v4.s32.f32 	{%r40, %r41, %r1781, %r1782}, [%rd16, {%f25, %f1}];
	// begin inline asm
	mov.b64 %rd29, {%r38,%r39};
	// end inline asm
	// begin inline asm
	mov.b64 %rd30, {%r40,%r41};
	// end inline asm
	xor.b64  	%rd893, %rd30, %rd29;
	popc.b64 	%r1783, %rd893;
	mad.lo.s32 	%r1784, %r1783, 9, %r1778;
	tex.2d.v4.u32.f32 	{%r1785, %r1786, %r1787, %r1788}, [%rd13, {%f2, %f3}];
	tex.2d.v4.u32.f32 	{%r1789, %r1790, %r1791, %r1792}, [%rd14, {%f25, %f3}];
	and.b32  	%r1793, %r1785, 255;
	and.b32  	%r1794, %r1789, 255;
	sad.u32 	%r1795, %r1793, %r1794, %r1777;
	add.s32 	%r1796, %r1795, %r1784;
	tex.2d.v4.s32.f32 	{%r42, %r43, %r1797, %r1798}, [%rd15, {%f2, %f3}];
	tex.2d.v4.s32.f32 	{%r44, %r45, %r1799, %r1800}, [%rd16, {%f25, %f3}];
	// begin inline asm
	mov.b64 %rd31, {%r42,%r43};
	// end inline asm
	// begin inline asm
	mov.b64 %rd32, {%r44,%r45};
	// end inline asm
	xor.b64  	%rd894, %rd32, %rd31;
	popc.b64 	%r1801, %rd894;
	mad.lo.s32 	%r1802, %r1801, 9, %r1796;
	tex.2d.v4.u32.f32 	{%r1803, %r1804, %r1805, %r1806}, [%rd13, {%f2, %f4}];
	tex.2d.v4.u32.f32 	{%r1807, %r1808, %r1809, %r1810}, [%rd14, {%f25, %f4}];
	and.b32  	%r1811, %r1803, 255;
	and.b32  	%r1812, %r1807, 255;
	sad.u32 	%r1813, %r1811, %r1812, %r1777;
	add.s32 	%r1814, %r1813, %r1802;
	tex.2d.v4.s32.f32 	{%r46, %r47, %r1815, %r1816}, [%rd15, {%f2, %f4}];
	tex.2d.v4.s32.f32 	{%r48, %r49, %r1817, %r1818}, [%rd16, {%f25, %f4}];
	// begin inline asm
	mov.b64 %rd33, {%r46,%r47};
	// end inline asm
	// begin inline asm
	mov.b64 %rd34, {%r48,%r49};
	// end inline asm
	xor.b64  	%rd895, %rd34, %rd33;
	popc.b64 	%r1819, %rd895;
	mad.lo.s32 	%r1820, %r1819, 9, %r1814;
	tex.2d.v4.u32.f32 	{%r1821, %r1822, %r1823, %r1824}, [%rd13, {%f2, %f5}];
	tex.2d.v4.u32.f32 	{%r1825, %r1826, %r1827, %r1828}, [%rd14, {%f25, %f5}];
	and.b32  	%r1829, %r1821, 255;
	and.b32  	%r1830, %r1825, 255;
	sad.u32 	%r1831, %r1829, %r1830, %r1777;
	add.s32 	%r1832, %r1831, %r1820;
	tex.2d.v4.s32.f32 	{%r50, %r51, %r1833, %r1834}, [%rd15, {%f2, %f5}];
	tex.2d.v4.s32.f32 	{%r52, %r53, %r1835, %r1836}, [%rd16, {%f25, %f5}];
	// begin inline asm
	mov.b64 %rd35, {%r50,%r51};
	// end inline asm
	// begin inline asm
	mov.b64 %rd36, {%r52,%r53};
	// end inline asm
	xor.b64  	%rd896, %rd36, %rd35;
	popc.b64 	%r1837, %rd896;
	mad.lo.s32 	%r1838, %r1837, 9, %r1832;
	tex.2d.v4.u32.f32 	{%r1839, %r1840, %r1841, %r1842}, [%rd13, {%f2, %f6}];
	tex.2d.v4.u32.f32 	{%r1843, %r1844, %r1845, %r1846}, [%rd14, {%f25, %f6}];
	and.b32  	%r1847, %r1839, 255;
	and.b32  	%r1848, %r1843, 255;
	sad.u32 	%r1849, %r1847, %r1848, %r1777;
	add.s32 	%r1850, %r1849, %r1838;
	tex.2d.v4.s32.f32 	{%r54, %r55, %r1851, %r1852}, [%rd15, {%f2, %f6}];
	tex.2d.v4.s32.f32 	{%r56, %r57, %r1853, %r1854}, [%rd16, {%f25, %f6}];
	// begin inline asm
	mov.b64 %rd37, {%r54,%r55};
	// end inline asm
	// begin inline asm
	mov.b64 %rd38, {%r56,%r57};
	// end inline asm
	xor.b64  	%rd897, %rd38, %rd37;
	popc.b64 	%r1855, %rd897;
	mad.lo.s32 	%r1856, %r1855, 9, %r1850;
	tex.2d.v4.u32.f32 	{%r1857, %r1858, %r1859, %r1860}, [%rd13, {%f2, %f7}];
	tex.2d.v4.u32.f32 	{%r1861, %r1862, %r1863, %r1864}, [%rd14, {%f25, %f7}];
	and.b32  	%r1865, %r1857, 255;
	and.b32  	%r1866, %r1861, 255;
	sad.u32 	%r1867, %r1865, %r1866, %r1777;
	add.s32 	%r1868, %r1867, %r1856;
	tex.2d.v4.s32.f32 	{%r58, %r59, %r1869, %r1870}, [%rd15, {%f2, %f7}];
	tex.2d.v4.s32.f32 	{%r60, %r61, %r1871, %r1872}, [%rd16, {%f25, %f7}];
	// begin inline asm
	mov.b64 %rd39, {%r58,%r59};
	// end inline asm
	// begin inline asm
	mov.b64 %rd40, {%r60,%r61};
	// end inline asm
	xor.b64  	%rd898, %rd40, %rd39;
	popc.b64 	%r1873, %rd898;
	mad.lo.s32 	%r1874, %r1873, 9, %r1868;
	tex.2d.v4.u32.f32 	{%r1875, %r1876, %r1877, %r1878}, [%rd13, {%f2, %f8}];
	tex.2d.v4.u32.f32 	{%r1879, %r1880, %r1881, %r1882}, [%rd14, {%f25, %f8}];
	and.b32  	%r1883, %r1875, 255;
	and.b32  	%r1884, %r1879, 255;
	sad.u32 	%r1885, %r1883, %r1884, %r1777;
	add.s32 	%r1886, %r1885, %r1874;
	tex.2d.v4.s32.f32 	{%r62, %r63, %r1887, %r1888}, [%rd15, {%f2, %f8}];
	tex.2d.v4.s32.f32 	{%r64, %r65, %r1889, %r1890}, [%rd16, {%f25, %f8}];
	// begin inline asm
	mov.b64 %rd41, {%r62,%r63};
	// end inline asm
	// begin inline asm
	mov.b64 %rd42, {%r64,%r65};
	// end inline asm
	xor.b64  	%rd899, %rd42, %rd41;
	popc.b64 	%r1891, %rd899;
	mad.lo.s32 	%r1892, %r1891, 9, %r1886;
	tex.2d.v4.u32.f32 	{%r1893, %r1894, %r1895, %r1896}, [%rd13, {%f2, %f9}];
	tex.2d.v4.u32.f32 	{%r1897, %r1898, %r1899, %r1900}, [%rd14, {%f25, %f9}];
	and.b32  	%r1901, %r1893, 255;
	and.b32  	%r1902, %r1897, 255;
	sad.u32 	%r1903, %r1901, %r1902, %r1777;
	add.s32 	%r1904, %r1903, %r1892;
	tex.2d.v4.s32.f32 	{%r66, %r67, %r1905, %r1906}, [%rd15, {%f2, %f9}];
	tex.2d.v4.s32.f32 	{%r68, %r69, %r1907, %r1908}, [%rd16, {%f25, %f9}];
	// begin inline asm
	mov.b64 %rd43, {%r66,%r67};
	// end inline asm
	// begin inline asm
	mov.b64 %rd44, {%r68,%r69};
	// end inline asm
	xor.b64  	%rd900, %rd44, %rd43;
	popc.b64 	%r1909, %rd900;
	mad.lo.s32 	%r1910, %r1909, 9, %r1904;
	tex.2d.v4.u32.f32 	{%r1911, %r1912, %r1913, %r1914}, [%rd13, {%f2, %f10}];
	tex.2d.v4.u32.f32 	{%r1915, %r1916, %r1917, %r1918}, [%rd14, {%f25, %f10}];
	and.b32  	%r1919, %r1911, 255;
	and.b32  	%r1920, %r1915, 255;
	sad.u32 	%r1921, %r1919, %r1920, %r1777;
	add.s32 	%r1922, %r1921, %r1910;
	tex.2d.v4.s32.f32 	{%r70, %r71, %r1923, %r1924}, [%rd15, {%f2, %f10}];
	tex.2d.v4.s32.f32 	{%r72, %r73, %r1925, %r1926}, [%rd16, {%f25, %f10}];
	// begin inline asm
	mov.b64 %rd45, {%r70,%r71};
	// end inline asm
	// begin inline asm
	mov.b64 %rd46, {%r72,%r73};
	// end inline asm
	xor.b64  	%rd901, %rd46, %rd45;
	popc.b64 	%r1927, %rd901;
	mad.lo.s32 	%r1928, %r1927, 9, %r1922;
	tex.2d.v4.u32.f32 	{%r1929, %r1930, %r1931, %r1932}, [%rd13, {%f2, %f11}];
	tex.2d.v4.u32.f32 	{%r1933, %r1934, %r1935, %r1936}, [%rd14, {%f25, %f11}];
	and.b32  	%r1937, %r1929, 255;
	and.b32  	%r1938, %r1933, 255;
	sad.u32 	%r1939, %r1937, %r1938, %r1777;
	add.s32 	%r1940, %r1939, %r1928;
	tex.2d.v4.s32.f32 	{%r74, %r75, %r1941, %r1942}, [%rd15, {%f2, %f11}];
	tex.2d.v4.s32.f32 	{%r76, %r77, %r1943, %r1944}, [%rd16, {%f25, %f11}];
	// begin inline asm
	mov.b64 %rd47, {%r74,%r75};
	// end inline asm
	// begin inline asm
	mov.b64 %rd48, {%r76,%r77};
	// end inline asm
	xor.b64  	%rd902, %rd48, %rd47;
	popc.b64 	%r1945, %rd902;
	mad.lo.s32 	%r1946, %r1945, 9, %r1940;
	tex.2d.v4.u32.f32 	{%r1947, %r1948, %r1949, %r1950}, [%rd13, {%f2, %f12}];
	tex.2d.v4.u32.f32 	{%r1951, %r1952, %r1953, %r1954}, [%rd14, {%f25, %f12}];
	and.b32  	%r1955, %r1947, 255;
	and.b32  	%r1956, %r1951, 255;
	sad.u32 	%r1957, %r1955, %r1956, %r1777;
	add.s32 	%r1958, %r1957, %r1946;
	tex.2d.v4.s32.f32 	{%r78, %r79, %r1959, %r1960}, [%rd15, {%f2, %f12}];
	tex.2d.v4.s32.f32 	{%r80, %r81, %r1961, %r1962}, [%rd16, {%f25, %f12}];
	// begin inline asm
	mov.b64 %rd49, {%r78,%r79};
	// end inline asm
	// begin inline asm
	mov.b64 %rd50, {%r80,%r81};
	// end inline asm
	xor.b64  	%rd903, %rd50, %rd49;
	popc.b64 	%r1963, %rd903;
	mad.lo.s32 	%r1964, %r1963, 9, %r1958;
	tex.2d.v4.u32.f32 	{%r1965, %r1966, %r1967, %r1968}, [%rd13, {%f2, %f13}];
	tex.2d.v4.u32.f32 	{%r1969, %r1970, %r1971, %r1972}, [%rd14, {%f25, %f13}];
	and.b32  	%r1973, %r1965, 255;
	and.b32  	%r1974, %r1969, 255;
	sad.u32 	%r1975, %r1973, %r1974, %r1777;
	add.s32 	%r1976, %r1975, %r1964;
	tex.2d.v4.s32.f32 	{%r82, %r83, %r1977, %r1978}, [%rd15, {%f2, %f13}];
	tex.2d.v4.s32.f32 	{%r84, %r85, %r1979, %r1980}, [%rd16, {%f25, %f13}];
	// begin inline asm
	mov.b64 %rd51, {%r82,%r83};
	// end inline asm
	// begin inline asm
	mov.b64 %rd52, {%r84,%r85};
	// end inline asm
	xor.b64  	%rd904, %rd52, %rd51;
	popc.b64 	%r1981, %rd904;
	mad.lo.s32 	%r1982, %r1981, 9, %r1976;
	add.s32 	%r1983, %r12724, -3;
	cvt.rn.f32.u32 	%f26, %r1983;
	tex.2d.v4.u32.f32 	{%r1984, %r1985, %r1986, %r1987}, [%rd13, {%f14, %f1}];
	tex.2d.v4.u32.f32 	{%r1988, %r1989, %r1990, %r1991}, [%rd14, {%f26, %f1}];
	and.b32  	%r1992, %r1984, 255;
	and.b32  	%r1993, %r1988, 255;
	sad.u32 	%r1994, %r1992, %r1993, %r1777;
	add.s32 	%r1995, %r1994, %r1982;
	tex.2d.v4.s32.f32 	{%r86, %r87, %r1996, %r1997}, [%rd15, {%f14, %f1}];
	tex.2d.v4.s32.f32 	{%r88, %r89, %r1998, %r1999}, [%rd16, {%f26, %f1}];
	// begin inline asm
	mov.b64 %rd53, {%r86,%r87};
	// end inline asm
	// begin inline asm
	mov.b64 %rd54, {%r88,%r89};
	// end inline asm
	xor.b64  	%rd905, %rd54, %rd53;
	popc.b64 	%r2000, %rd905;
	mad.lo.s32 	%r2001, %r2000, 9, %r1995;
	tex.2d.v4.u32.f32 	{%r2002, %r2003, %r2004, %r2005}, [%rd13, {%f14, %f3}];
	tex.2d.v4.u32.f32 	{%r2006, %r2007, %r2008, %r2009}, [%rd14, {%f26, %f3}];
	and.b32  	%r2010, %r2002, 255;
	and.b32  	%r2011, %r2006, 255;
	sad.u32 	%r2012, %r2010, %r2011, %r1777;
	add.s32 	%r2013, %r2012, %r2001;
	tex.2d.v4.s32.f32 	{%r90, %r91, %r2014, %r2015}, [%rd15, {%f14, %f3}];
	tex.2d.v4.s32.f32 	{%r92, %r93, %r2016, %r2017}, [%rd16, {%f26, %f3}];
	// begin inline asm
	mov.b64 %rd55, {%r90,%r91};
	// end inline asm
	// begin inline asm
	mov.b64 %rd56, {%r92,%r93};
	// end inline asm
	xor.b64  	%rd906, %rd56, %rd55;
	popc.b64 	%r2018, %rd906;
	mad.lo.s32 	%r2019, %r2018, 9, %r2013;
	tex.2d.v4.u32.f32 	{%r2020, %r2021, %r2022, %r2023}, [%rd13, {%f14, %f4}];
	tex.2d.v4.u32.f32 	{%r2024, %r2025, %r2026, %r2027}, [%rd14, {%f26, %f4}];
	and.b32  	%r2028, %r2020, 255;
	and.b32  	%r2029, %r2024, 255;
	sad.u32 	%r2030, %r2028, %r2029, %r1777;
	add.s32 	%r2031, %r2030, %r2019;
	tex.2d.v4.s32.f32 	{%r94, %r95, %r2032, %r2033}, [%rd15, {%f14, %f4}];
	tex.2d.v4.s32.f32 	{%r96, %r97, %r2034, %r2035}, [%rd16, {%f26, %f4}];
	// begin inline asm
	mov.b64 %rd57, {%r94,%r95};
	// end inline asm
	// begin inline asm
	mov.b64 %rd58, {%r96,%r97};
	// end inline asm
	xor.b64  	%rd907, %rd58, %rd57;
	popc.b64 	%r2036, %rd907;
	mad.lo.s32 	%r2037, %r2036, 9, %r2031;
	tex.2d.v4.u32.f32 	{%r2038, %r2039, %r2040, %r2041}, [%rd13, {%f14, %f5}];
	tex.2d.v4.u32.f32 	{%r2042, %r2043, %r2044, %r2045}, [%rd14, {%f26, %f5}];
	and.b32  	%r2046, %r2038, 255;
	and.b32  	%r2047, %r2042, 255;
	sad.u32 	%r2048, %r2046, %r2047, %r1777;
	add.s32 	%r2049, %r2048, %r2037;
	tex.2d.v4.s32.f32 	{%r98, %r99, %r2050, %r2051}, [%rd15, {%f14, %f5}];
	tex.2d.v4.s32.f32 	{%r100, %r101, %r2052, %r2053}, [%rd16, {%f26, %f5}];
	// begin inline asm
	mov.b64 %rd59, {%r98,%r99};
	// end inline asm
	// begin inline asm
	mov.b64 %rd60, {%r100,%r101};
	// end inline asm
	xor.b64  	%rd908, %rd60, %rd59;
	popc.b64 	%r2054, %rd908;
	mad.lo.s32 	%r2055, %r2054, 9, %r2049;
	tex.2d.v4.u32.f32 	{%r2056, %r2057, %r2058, %r2059}, [%rd13, {%f14, %f6}];
	tex.2d.v4.u32.f32 	{%r2060, %r2061, %r2062, %r2063}, [%rd14, {%f26, %f6}];
	and.b32  	%r2064, %r2056, 255;
	and.b32  	%r2065, %r2060, 255;
	sad.u32 	%r2066, %r2064, %r2065, %r1777;
	add.s32 	%r2067, %r2066, %r2055;
	tex.2d.v4.s32.f32 	{%r102, %r103, %r2068, %r2069}, [%rd15, {%f14, %f6}];
	tex.2d.v4.s32.f32 	{%r104, %r105, %r2070, %r2071}, [%rd16, {%f26, %f6}];
	// begin inline asm
	mov.b64 %rd61, {%r102,%r103};
	// end inline asm
	// begin inline asm
	mov.b64 %rd62, {%r104,%r105};
	// end inline asm
	xor.b64  	%rd909, %rd62, %rd61;
	popc.b64 	%r2072, %rd909;
	mad.lo.s32 	%r2073, %r2072, 9, %r2067;
	tex.2d.v4.u32.f32 	{%r2074, %r2075, %r2076, %r2077}, [%rd13, {%f14, %f7}];
	tex.2d.v4.u32.f32 	{%r2078, %r2079, %r2080, %r2081}, [%rd14, {%f26, %f7}];
	and.b32  	%r2082, %r2074, 255;
	and.b32  	%r2083, %r2078, 255;
	sad.u32 	%r2084, %r2082, %r2083, %r1777;
	add.s32 	%r2085, %r2084, %r2073;
	tex.2d.v4.s32.f32 	{%r106, %r107, %r2086, %r2087}, [%rd15, {%f14, %f7}];
	tex.2d.v4.s32.f32 	{%r108, %r109, %r2088, %r2089}, [%rd16, {%f26, %f7}];
	// begin inline asm
	mov.b64 %rd63, {%r106,%r107};
	// end inline asm
	// begin inline asm
	mov.b64 %rd64, {%r108,%r109};
	// end inline asm
	xor.b64  	%rd910, %rd64, %rd63;
	popc.b64 	%r2090, %rd910;
	mad.lo.s32 	%r2091, %r2090, 9, %r2085;
	tex.2d.v4.u32.f32 	{%r2092, %r2093, %r2094, %r2095}, [%rd13, {%f14, %f8}];
	tex.2d.v4.u32.f32 	{%r2096, %r2097, %r2098, %r2099}, [%rd14, {%f26, %f8}];
	and.b32  	%r2100, %r2092, 255;
	and.b32  	%r2101, %r2096, 255;
	sad.u32 	%r2102, %r2100, %r2101, %r1777;
	add.s32 	%r2103, %r2102, %r2091;
	tex.2d.v4.s32.f32 	{%r110, %r111, %r2104, %r2105}, [%rd15, {%f14, %f8}];
	tex.2d.v4.s32.f32 	{%r112, %r113, %r2106, %r2107}, [%rd16, {%f26, %f8}];
	// begin inline asm
	mov.b64 %rd65, {%r110,%r111};
	// end inline asm
	// begin inline asm
	mov.b64 %rd66, {%r112,%r113};
	// end inline asm
	xor.b64  	%rd911, %rd66, %rd65;
	popc.b64 	%r2108, %rd911;
	mad.lo.s32 	%r2109, %r2108, 9, %r2103;
	tex.2d.v4.u32.f32 	{%r2110, %r2111, %r2112, %r2113}, [%rd13, {%f14, %f9}];
	tex.2d.v4.u32.f32 	{%r2114, %r2115, %r2116, %r2117}, [%rd14, {%f26, %f9}];
	and.b32  	%r2118, %r2110, 255;
	and.b32  	%r2119, %r2114, 255;
	sad.u32 	%r2120, %r2118, %r2119, %r1777;
	add.s32 	%r2121, %r2120, %r2109;
	tex.2d.v4.s32.f32 	{%r114, %r115, %r2122, %r2123}, [%rd15, {%f14, %f9}];
	tex.2d.v4.s32.f32 	{%r116, %r117, %r2124, %r2125}, [%rd16, {%f26, %f9}];
	// begin inline asm
	mov.b64 %rd67, {%r114,%r115};
	// end inline asm
	// begin inline asm
	mov.b64 %rd68, {%r116,%r117};
	// end inline asm
	xor.b64  	%rd912, %rd68, %rd67;
	popc.b64 	%r2126, %rd912;
	mad.lo.s32 	%r2127, %r2126, 9, %r2121;
	tex.2d.v4.u32.f32 	{%r2128, %r2129, %r2130, %r2131}, [%rd13, {%f14, %f10}];
	tex.2d.v4.u32.f32 	{%r2132, %r2133, %r2134, %r2135}, [%rd14, {%f26, %f10}];
	and.b32  	%r2136, %r2128, 255;
	and.b32  	%r2137, %r2132, 255;
	sad.u32 	%r2138, %r2136, %r2137, %r1777;
	add.s32 	%r2139, %r2138, %r2127;
	tex.2d.v4.s32.f32 	{%r118, %r119, %r2140, %r2141}, [%rd15, {%f14, %f10}];
	tex.2d.v4.s32.f32 	{%r120, %r121, %r2142, %r2143}, [%rd16, {%f26, %f10}];
	// begin inline asm
	mov.b64 %rd69, {%r118,%r119};
	// end inline asm
	// begin inline asm
	mov.b64 %rd70, {%r120,%r121};
	// end inline asm
	xor.b64  	%rd913, %rd70, %rd69;
	popc.b64 	%r2144, %rd913;
	mad.lo.s32 	%r2145, %r2144, 9, %r2139;
	tex.2d.v4.u32.f32 	{%r2146, %r2147, %r2148, %r2149}, [%rd13, {%f14, %f11}];
	tex.2d.v4.u32.f32 	{%r2150, %r2151, %r2152, %r2153}, [%rd14, {%f26, %f11}];
	and.b32  	%r2154, %r2146, 255;
	and.b32  	%r2155, %r2150, 255;
	sad.u32 	%r2156, %r2154, %r2155, %r1777;
	add.s32 	%r2157, %r2156, %r2145;
	tex.2d.v4.s32.f32 	{%r122, %r123, %r2158, %r2159}, [%rd15, {%f14, %f11}];
	tex.2d.v4.s32.f32 	{%r124, %r125, %r2160, %r2161}, [%rd16, {%f26, %f11}];
	// begin inline asm
	mov.b64 %rd71, {%r122,%r123};
	// end inline asm
	// begin inline asm
	mov.b64 %rd72, {%r124,%r125};
	// end inline asm
	xor.b64  	%rd914, %rd72, %rd71;
	popc.b64 	%r2162, %rd914;
	mad.lo.s32 	%r2163, %r2162, 9, %r2157;
	tex.2d.v4.u32.f32 	{%r2164, %r2165, %r2166, %r2167}, [%rd13, {%f14, %f12}];
	tex.2d.v4.u32.f32 	{%r2168, %r2169, %r2170, %r2171}, [%rd14, {%f26, %f12}];
	and.b32  	%r2172, %r2164, 255;
	and.b32  	%r2173, %r2168, 255;
	sad.u32 	%r2174, %r2172, %r2173, %r1777;
	add.s32 	%r2175, %r2174, %r2163;
	tex.2d.v4.s32.f32 	{%r126, %r127, %r2176, %r2177}, [%rd15, {%f14, %f12}];
	tex.2d.v4.s32.f32 	{%r128, %r129, %r2178, %r2179}, [%rd16, {%f26, %f12}];
	// begin inline asm
	mov.b64 %rd73, {%r126,%r127};
	// end inline asm
	// begin inline asm
	mov.b64 %rd74, {%r128,%r129};
	// end inline asm
	xor.b64  	%rd915, %rd74, %rd73;
	popc.b64 	%r2180, %rd915;
	mad.lo.s32 	%r2181, %r2180, 9, %r2175;
	tex.2d.v4.u32.f32 	{%r2182, %r2183, %r2184, %r2185}, [%rd13, {%f14, %f13}];
	tex.2d.v4.u32.f32 	{%r2186, %r2187, %r2188, %r2189}, [%rd14, {%f26, %f13}];
	and.b32  	%r2190, %r2182, 255;
	and.b32  	%r2191, %r2186, 255;
	sad.u32 	%r2192, %r2190, %r2191, %r1777;
	add.s32 	%r2193, %r2192, %r2181;
	tex.2d.v4.s32.f32 	{%r130, %r131, %r2194, %r2195}, [%rd15, {%f14, %f13}];
	tex.2d.v4.s32.f32 	{%r132, %r133, %r2196, %r2197}, [%rd16, {%f26, %f13}];
	// begin inline asm
	mov.b64 %rd75, {%r130,%r131};
	// end inline asm
	// begin inline asm
	mov.b64 %rd76, {%r132,%r133};
	// end inline asm
	xor.b64  	%rd916, %rd76, %rd75;
	popc.b64 	%r2198, %rd916;
	mad.lo.s32 	%r2199, %r2198, 9, %r2193;
	add.s32 	%r2200, %r12724, -2;
	cvt.rn.f32.u32 	%f27, %r2200;
	tex.2d.v4.u32.f32 	{%r2201, %r2202, %r2203, %r2204}, [%rd13, {%f15, %f1}];
	tex.2d.v4.u32.f32 	{%r2205, %r2206, %r2207, %r2208}, [%rd14, {%f27, %f1}];
	and.b32  	%r2209, %r2201, 255;
	and.b32  	%r2210, %r2205, 255;
	sad.u32 	%r2211, %r2209, %r2210, %r1777;
	add.s32 	%r2212, %r2211, %r2199;
	tex.2d.v4.s32.f32 	{%r134, %r135, %r2213, %r2214}, [%rd15, {%f15, %f1}];
	tex.2d.v4.s32.f32 	{%r136, %r137, %r2215, %r2216}, [%rd16, {%f27, %f1}];
	// begin inline asm
	mov.b64 %rd77, {%r134,%r135};
	// end inline asm
	// begin inline asm
	mov.b64 %rd78, {%r136,%r137};
	// end inline asm
	xor.b64  	%rd917, %rd78, %rd77;
	popc.b64 	%r2217, %rd917;
	mad.lo.s32 	%r2218, %r2217, 9, %r2212;
	tex.2d.v4.u32.f32 	{%r2219, %r2220, %r2221, %r2222}, [%rd13, {%f15, %f3}];
	tex.2d.v4.u32.f32 	{%r2223, %r2224, %r2225, %r2226}, [%rd14, {%f27, %f3}];
	and.b32  	%r2227, %r2219, 255;
	and.b32  	%r2228, %r2223, 255;
	sad.u32 	%r2229, %r2227, %r2228, %r1777;
	add.s32 	%r2230, %r2229, %r2218;
	tex.2d.v4.s32.f32 	{%r138, %r139, %r2231, %r2232}, [%rd15, {%f15, %f3}];
	tex.2d.v4.s32.f32 	{%r140, %r141, %r2233, %r2234}, [%rd16, {%f27, %f3}];
	// begin inline asm
	mov.b64 %rd79, {%r138,%r139};
	// end inline asm
	// begin inline asm
	mov.b64 %rd80, {%r140,%r141};
	// end inline asm
	xor.b64  	%rd918, %rd80, %rd79;
	popc.b64 	%r2235, %rd918;
	mad.lo.s32 	%r2236, %r2235, 9, %r2230;
	tex.2d.v4.u32.f32 	{%r2237, %r2238, %r2239, %r2240}, [%rd13, {%f15, %f4}];
	tex.2d.v4.u32.f32 	{%r2241, %r2242, %r2243, %r2244}, [%rd14, {%f27, %f4}];
	and.b32  	%r2245, %r2237, 255;
	and.b32  	%r2246, %r2241, 255;
	sad.u32 	%r2247, %r2245, %r2246, %r1777;
	add.s32 	%r2248, %r2247, %r2236;
	tex.2d.v4.s32.f32 	{%r142, %r143, %r2249, %r2250}, [%rd15, {%f15, %f4}];
	tex.2d.v4.s32.f32 	{%r144, %r145, %r2251, %r2252}, [%rd16, {%f27, %f4}];
	// begin inline asm
	mov.b64 %rd81, {%r142,%r143};
	// end inline asm
	// begin inline asm
	mov.b64 %rd82, {%r144,%r145};
	// end inline asm
	xor.b64  	%rd919, %rd82, %rd81;
	popc.b64 	%r2253, %rd919;
	mad.lo.s32 	%r2254, %r2253, 9, %r2248;
	tex.2d.v4.u32.f32 	{%r2255, %r2256, %r2257, %r2258}, [%rd13, {%f15, %f5}];
	tex.2d.v4.u32.f32 	{%r2259, %r2260, %r2261, %r2262}, [%rd14, {%f27, %f5}];
	and.b32  	%r2263, %r2255, 255;
	and.b32  	%r2264, %r2259, 255;
	sad.u32 	%r2265, %r2263, %r2264, %r1777;
	add.s32 	%r2266, %r2265, %r2254;
	tex.2d.v4.s32.f32 	{%r146, %r147, %r2267, %r2268}, [%rd15, {%f15, %f5}];
	tex.2d.v4.s32.f32 	{%r148, %r149, %r2269, %r2270}, [%rd16, {%f27, %f5}];
	// begin inline asm
	mov.b64 %rd83, {%r146,%r147};
	// end inline asm
	// begin inline asm
	mov.b64 %rd84, {%r148,%r149};
	// end inline asm
	xor.b64  	%rd920, %rd84, %rd83;
	popc.b64 	%r2271, %rd920;
	mad.lo.s32 	%r2272, %r2271, 9, %r2266;
	tex.2d.v4.u32.f32 	{%r2273, %r2274, %r2275, %r2276}, [%rd13, {%f15, %f6}];
	tex.2d.v4.u32.f32 	{%r2277, %r2278, %r2279, %r2280}, [%rd14, {%f27, %f6}];
	and.b32  	%r2281, %r2273, 255;
	and.b32  	%r2282, %r2277, 255;
	sad.u32 	%r2283, %r2281, %r2282, %r1777;
	add.s32 	%r2284, %r2283, %r2272;
	tex.2d.v4.s32.f32 	{%r150, %r151, %r2285, %r2286}, [%rd15, {%f15, %f6}];
	tex.2d.v4.s32.f32 	{%r152, %r153, %r2287, %r2288}, [%rd16, {%f27, %f6}];
	// begin inline asm
	mov.b64 %rd85, {%r150,%r151};
	// end inline asm
	// begin inline asm
	mov.b64 %rd86, {%r152,%r153};
	// end inline asm
	xor.b64  	%rd921, %rd86, %rd85;
	popc.b64 	%r2289, %rd921;
	mad.lo.s32 	%r2290, %r2289, 9, %r2284;
	tex.2d.v4.u32.f32 	{%r2291, %r2292, %r2293, %r2294}, [%rd13, {%f15, %f7}];
	tex.2d.v4.u32.f32 	{%r2295, %r2296, %r2297, %r2298}, [%rd14, {%f27, %f7}];
	and.b32  	%r2299, %r2291, 255;
	and.b32  	%r2300, %r2295, 255;
	sad.u32 	%r2301, %r2299, %r2300, %r1777;
	add.s32 	%r2302, %r2301, %r2290;
	tex.2d.v4.s32.f32 	{%r154, %r155, %r2303, %r2304}, [%rd15, {%f15, %f7}];
	tex.2d.v4.s32.f32 	{%r156, %r157, %r2305, %r2306}, [%rd16, {%f27, %f7}];
	// begin inline asm
	mov.b64 %rd87, {%r154,%r155};
	// end inline asm
	// begin inline asm
	mov.b64 %rd88, {%r156,%r157};
	// end inline asm
	xor.b64  	%rd922, %rd88, %rd87;
	popc.b64 	%r2307, %rd922;
	mad.lo.s32 	%r2308, %r2307, 9, %r2302;
	tex.2d.v4.u32.f32 	{%r2309, %r2310, %r2311, %r2312}, [%rd13, {%f15, %f8}];
	tex.2d.v4.u32.f32 	{%r2313, %r2314, %r2315, %r2316}, [%rd14, {%f27, %f8}];
	and.b32  	%r2317, %r2309, 255;
	and.b32  	%r2318, %r2313, 255;
	sad.u32 	%r2319, %r2317, %r2318, %r1777;
	add.s32 	%r2320, %r2319, %r2308;
	tex.2d.v4.s32.f32 	{%r158, %r159, %r2321, %r2322}, [%rd15, {%f15, %f8}];
	tex.2d.v4.s32.f32 	{%r160, %r161, %r2323, %r2324}, [%rd16, {%f27, %f8}];
	// begin inline asm
	mov.b64 %rd89, {%r158,%r159};
	// end inline asm
	// begin inline asm
	mov.b64 %rd90, {%r160,%r161};
	// end inline asm
	xor.b64  	%rd923, %rd90, %rd89;
	popc.b64 	%r2325, %rd923;
	mad.lo.s32 	%r2326, %r2325, 9, %r2320;
	tex.2d.v4.u32.f32 	{%r2327, %r2328, %r2329, %r2330}, [%rd13, {%f15, %f9}];
	tex.2d.v4.u32.f32 	{%r2331, %r2332, %r2333, %r2334}, [%rd14, {%f27, %f9}];
	and.b32  	%r2335, %r2327, 255;
	and.b32  	%r2336, %r2331, 255;
	sad.u32 	%r2337, %r2335, %r2336, %r1777;
	add.s32 	%r2338, %r2337, %r2326;
	tex.2d.v4.s32.f32 	{%r162, %r163, %r2339, %r2340}, [%rd15, {%f15, %f9}];
	tex.2d.v4.s32.f32 	{%r164, %r165, %r2341, %r2342}, [%rd16, {%f27, %f9}];
	// begin inline asm
	mov.b64 %rd91, {%r162,%r163};
	// end inline asm
	// begin inline asm
	mov.b64 %rd92, {%r164,%r165};
	// end inline asm
	xor.b64  	%rd924, %rd92, %rd91;
	popc.b64 	%r2343, %rd924;
	mad.lo.s32 	%r2344, %r2343, 9, %r2338;
	tex.2d.v4.u32.f32 	{%r2345, %r2346, %r2347, %r2348}, [%rd13, {%f15, %f10}];
	tex.2d.v4.u32.f32 	{%r2349, %r2350, %r2351, %r2352}, [%rd14, {%f27, %f10}];
	and.b32  	%r2353, %r2345, 255;
	and.b32  	%r2354, %r2349, 255;
	sad.u32 	%r2355, %r2353, %r2354, %r1777;
	add.s32 	%r2356, %r2355, %r2344;
	tex.2d.v4.s32.f32 	{%r166, %r167, %r2357, %r2358}, [%rd15, {%f15, %f10}];
	tex.2d.v4.s32.f32 	{%r168, %r169, %r2359, %r2360}, [%rd16, {%f27, %f10}];
	// begin inline asm
	mov.b64 %rd93, {%r166,%r167};
	// end inline asm
	// begin inline asm
	mov.b64 %rd94, {%r168,%r169};
	// end inline asm
	xor.b64  	%rd925, %rd94, %rd93;
	popc.b64 	%r2361, %rd925;
	mad.lo.s32 	%r2362, %r2361, 9, %r2356;
	tex.2d.v4.u32.f32 	{%r2363, %r2364, %r2365, %r2366}, [%rd13, {%f15, %f11}];
	tex.2d.v4.u32.f32 	{%r2367, %r2368, %r2369, %r2370}, [%rd14, {%f27, %f11}];
	and.b32  	%r2371, %r2363, 255;
	and.b32  	%r2372, %r2367, 255;
	sad.u32 	%r2373, %r2371, %r2372, %r1777;
	add.s32 	%r2374, %r2373, %r2362;
	tex.2d.v4.s32.f32 	{%r170, %r171, %r2375, %r2376}, [%rd15, {%f15, %f11}];
	tex.2d.v4.s32.f32 	{%r172, %r173, %r2377, %r2378}, [%rd16, {%f27, %f11}];
	// begin inline asm
	mov.b64 %rd95, {%r170,%r171};
	// end inline asm
	// begin inline asm
	mov.b64 %rd96, {%r172,%r173};
	// end inline asm
	xor.b64  	%rd926, %rd96, %rd95;
	popc.b64 	%r2379, %rd926;
	mad.lo.s32 	%r2380, %r2379, 9, %r2374;
	tex.2d.v4.u32.f32 	{%r2381, %r2382, %r2383, %r2384}, [%rd13, {%f15, %f12}];
	tex.2d.v4.u32.f32 	{%r2385, %r2386, %r2387, %r2388}, [%rd14, {%f27, %f12}];
	and.b32  	%r2389, %r2381, 255;
	and.b32  	%r2390, %r2385, 255;
	sad.u32 	%r2391, %r2389, %r2390, %r1777;
	add.s32 	%r2392, %r2391, %r2380;
	tex.2d.v4.s32.f32 	{%r174, %r175, %r2393, %r2394}, [%rd15, {%f15, %f12}];
	tex.2d.v4.s32.f32 	{%r176, %r177, %r2395, %r2396}, [%rd16, {%f27, %f12}];
	// begin inline asm
	mov.b64 %rd97, {%r174,%r175};
	// end inline asm
	// begin inline asm
	mov.b64 %rd98, {%r176,%r177};
	// end inline asm
	xor.b64  	%rd927, %rd98, %rd97;
	popc.b64 	%r2397, %rd927;
	mad.lo.s32 	%r2398, %r2397, 9, %r2392;
	tex.2d.v4.u32.f32 	{%r2399, %r2400, %r2401, %r2402}, [%rd13, {%f15, %f13}];
	tex.2d.v4.u32.f32 	{%r2403, %r2404, %r2405, %r2406}, [%rd14, {%f27, %f13}];
	and.b32  	%r2407, %r2399, 255;
	and.b32  	%r2408, %r2403, 255;
	sad.u32 	%r2409, %r2407, %r2408, %r1777;
	add.s32 	%r2410, %r2409, %r2398;
	tex.2d.v4.s32.f32 	{%r178, %r179, %r2411, %r2412}, [%rd15, {%f15, %f13}];
	tex.2d.v4.s32.f32 	{%r180, %r181, %r2413, %r2414}, [%rd16, {%f27, %f13}];
	// begin inline asm
	mov.b64 %rd99, {%r178,%r179};
	// end inline asm
	// begin inline asm
	mov.b64 %rd100, {%r180,%r181};
	// end inline asm
	xor.b64  	%rd928, %rd100, %rd99;
	popc.b64 	%r2415, %rd928;
	mad.lo.s32 	%r2416, %r2415, 9, %r2410;
	add.s32 	%r2417, %r12724, -1;
	cvt.rn.f32.u32 	%f28, %r2417;
	tex.2d.v4.u32.f32 	{%r2418, %r2419, %r2420, %r2421}, [%rd13, {%f16, %f1}];
	tex.2d.v4.u32.f32 	{%r2422, %r2423, %r2424, %r2425}, [%rd14, {%f28, %f1}];
	and.b32  	%r2426, %r2418, 255;
	and.b32  	%r2427, %r2422, 255;
	sad.u32 	%r2428, %r2426, %r2427, %r1777;
	add.s32 	%r2429, %r2428, %r2416;
	tex.2d.v4.s32.f32 	{%r182, %r183, %r2430, %r2431}, [%rd15, {%f16, %f1}];
	tex.2d.v4.s32.f32 	{%r184, %r185, %r2432, %r2433}, [%rd16, {%f28, %f1}];
	// begin inline asm
	mov.b64 %rd101, {%r182,%r183};
	// end inline asm
	// begin inline asm
	mov.b64 %rd102, {%r184,%r185};
	// end inline asm
	xor.b64  	%rd929, %rd102, %rd101;
	popc.b64 	%r2434, %rd929;
	mad.lo.s32 	%r2435, %r2434, 9, %r2429;
	tex.2d.v4.u32.f32 	{%r2436, %r2437, %r2438, %r2439}, [%rd13, {%f16, %f3}];
	tex.2d.v4.u32.f32 	{%r2440, %r2441, %r2442, %r2443}, [%rd14, {%f28, %f3}];
	and.b32  	%r2444, %r2436, 255;
	and.b32  	%r2445, %r2440, 255;
	sad.u32 	%r2446, %r2444, %r2445, %r1777;
	add.s32 	%r2447, %r2446, %r2435;
	tex.2d.v4.s32.f32 	{%r186, %r187, %r2448, %r2449}, [%rd15, {%f16, %f3}];
	tex.2d.v4.s32.f32 	{%r188, %r189, %r2450, %r2451}, [%rd16, {%f28, %f3}];
	// begin inline asm
	mov.b64 %rd103, {%r186,%r187};
	// end inline asm
	// begin inline asm
	mov.b64 %rd104, {%r188,%r189};
	// end inline asm
	xor.b64  	%rd930, %rd104, %rd103;
	popc.b64 	%r2452, %rd930;
	mad.lo.s32 	%r2453, %r2452, 9, %r2447;
	tex.2d.v4.u32.f32 	{%r2454, %r2455, %r2456, %r2457}, [%rd13, {%f16, %f4}];
	tex.2d.v4.u32.f32 	{%r2458, %r2459, %r2460, %r2461}, [%rd14, {%f28, %f4}];
	and.b32  	%r2462, %r2454, 255;
	and.b32  	%r2463, %r2458, 255;
	sad.u32 	%r2464, %r2462, %r2463, %r1777;
	add.s32 	%r2465, %r2464, %r2453;
	tex.2d.v4.s32.f32 	{%r190, %r191, %r2466, %r2467}, [%rd15, {%f16, %f4}];
	tex.2d.v4.s32.f32 	{%r192, %r193, %r2468, %r2469}, [%rd16, {%f28, %f4}];
	// begin inline asm
	mov.b64 %rd105, {%r190,%r191};
	// end inline asm
	// begin inline asm
	mov.b64 %rd106, {%r192,%r193};
	// end inline asm
	xor.b64  	%rd931, %rd106, %rd105;
	popc.b64 	%r2470, %rd931;
	mad.lo.s32 	%r2471, %r2470, 9, %r2465;
	tex.2d.v4.u32.f32 	{%r2472, %r2473, %r2474, %r2475}, [%rd13, {%f16, %f5}];
	tex.2d.v4.u32.f32 	{%r2476, %r2477, %r2478, %r2479}, [%rd14, {%f28, %f5}];
	and.b32  	%r2480, %r2472, 255;
	and.b32  	%r2481, %r2476, 255;
	sad.u32 	%r2482, %r2480, %r2481, %r1777;
	add.s32 	%r2483, %r2482, %r2471;
	tex.2d.v4.s32.f32 	{%r194, %r195, %r2484, %r2485}, [%rd15, {%f16, %f5}];
	tex.2d.v4.s32.f32 	{%r196, %r197, %r2486, %r2487}, [%rd16, {%f28, %f5}];
	// begin inline asm
	mov.b64 %rd107, {%r194,%r195};
	// end inline asm
	// begin inline asm
	mov.b64 %rd108, {%r196,%r197};
	// end inline asm
	xor.b64  	%rd932, %rd108, %rd107;
	popc.b64 	%r2488, %rd932;
	mad.lo.s32 	%r2489, %r2488, 9, %r2483;
	tex.2d.v4.u32.f32 	{%r2490, %r2491, %r2492, %r2493}, [%rd13, {%f16, %f6}];
	tex.2d.v4.u32.f32 	{%r2494, %r2495, %r2496, %r2497}, [%rd14, {%f28, %f6}];
	and.b32  	%r2498, %r2490, 255;
	and.b32  	%r2499, %r2494, 255;
	sad.u32 	%r2500, %r2498, %r2499, %r1777;
	add.s32 	%r2501, %r2500, %r2489;
	tex.2d.v4.s32.f32 	{%r198, %r199, %r2502, %r2503}, [%rd15, {%f16, %f6}];
	tex.2d.v4.s32.f32 	{%r200, %r201, %r2504, %r2505}, [%rd16, {%f28, %f6}];
	// begin inline asm
	mov.b64 %rd109, {%r198,%r199};
	// end inline asm
	// begin inline asm
	mov.b64 %rd110, {%r200,%r201};
	// end inline asm
	xor.b64  	%rd933, %rd110, %rd109;
	popc.b64 	%r2506, %rd933;
	mad.lo.s32 	%r2507, %r2506, 9, %r2501;
	tex.2d.v4.u32.f32 	{%r2508, %r2509, %r2510, %r2511}, [%rd13, {%f16, %f7}];
	tex.2d.v4.u32.f32 	{%r2512, %r2513, %r2514, %r2515}, [%rd14, {%f28, %f7}];
	and.b32  	%r2516, %r2508, 255;
	and.b32  	%r2517, %r2512, 255;
	sad.u32 	%r2518, %r2516, %r2517, %r1777;
	add.s32 	%r2519, %r2518, %r2507;
	tex.2d.v4.s32.f32 	{%r202, %r203, %r2520, %r2521}, [%rd15, {%f16, %f7}];
	tex.2d.v4.s32.f32 	{%r204, %r205, %r2522, %r2523}, [%rd16, {%f28, %f7}];
	// begin inline asm
	mov.b64 %rd111, {%r202,%r203};
	// end inline asm
	// begin inline asm
	mov.b64 %rd112, {%r204,%r205};
	// end inline asm
	xor.b64  	%rd934, %rd112, %rd111;
	popc.b64 	%r2524, %rd934;
	mad.lo.s32 	%r2525, %r2524, 9, %r2519;
	tex.2d.v4.u32.f32 	{%r2526, %r2527, %r2528, %r2529}, [%rd13, {%f16, %f8}];
	tex.2d.v4.u32.f32 	{%r2530, %r2531, %r2532, %r2533}, [%rd14, {%f28, %f8}];
	and.b32  	%r2534, %r2526, 255;
	and.b32  	%r2535, %r2530, 255;
	sad.u32 	%r2536, %r2534, %r2535, %r1777;
	add.s32 	%r2537, %r2536, %r2525;
	tex.2d.v4.s32.f32 	{%r206, %r207, %r2538, %r2539}, [%rd15, {%f16, %f8}];
	tex.2d.v4.s32.f32 	{%r208, %r209, %r2540, %r2541}, [%rd16, {%f28, %f8}];
	// begin inline asm
	mov.b64 %rd113, {%r206,%r207};
	// end inline asm
	// begin inline asm
	mov.b64 %rd114, {%r208,%r209};
	// end inline asm
	xor.b64  	%rd935, %rd114, %rd113;
	popc.b64 	%r2542, %rd935;
	mad.lo.s32 	%r2543, %r2542, 9, %r2537;
	tex.2d.v4.u32.f32 	{%r2544, %r2545, %r2546, %r2547}, [%rd13, {%f16, %f9}];
	tex.2d.v4.u32.f32 	{%r2548, %r2549, %r2550, %r2551}, [%rd14, {%f28, %f9}];
	and.b32  	%r2552, %r2544, 255;
	and.b32  	%r2553, %r2548, 255;
	sad.u32 	%r2554, %r2552, %r2553, %r1777;
	add.s32 	%r2555, %r2554, %r2543;
	tex.2d.v4.s32.f32 	{%r210, %r211, %r2556, %r2557}, [%rd15, {%f16, %f9}];
	tex.2d.v4.s32.f32 	{%r212, %r213, %r2558, %r2559}, [%rd16, {%f28, %f9}];
	// begin inline asm
	mov.b64 %rd115, {%r210,%r211};
	// end inline asm
	// begin inline asm
	mov.b64 %rd116, {%r212,%r213};
	// end inline asm
	xor.b64  	%rd936, %rd116, %rd115;
	popc.b64 	%r2560, %rd936;
	mad.lo.s32 	%r2561, %r2560, 9, %r2555;
	tex.2d.v4.u32.f32 	{%r2562, %r2563, %r2564, %r2565}, [%rd13, {%f16, %f10}];
	tex.2d.v4.u32.f32 	{%r2566, %r2567, %r2568, %r2569}, [%rd14, {%f28, %f10}];
	and.b32  	%r2570, %r2562, 255;
	and.b32  	%r2571, %r2566, 255;
	sad.u32 	%r2572, %r2570, %r2571, %r1777;
	add.s32 	%r2573, %r2572, %r2561;
	tex.2d.v4.s32.f32 	{%r214, %r215, %r2574, %r2575}, [%rd15, {%f16, %f10}];
	tex.2d.v4.s32.f32 	{%r216, %r217, %r2576, %r2577}, [%rd16, {%f28, %f10}];
	// begin inline asm
	mov.b64 %rd117, {%r214,%r215};
	// end inline asm
	// begin inline asm
	mov.b64 %rd118, {%r216,%r217};
	// end inline asm
	xor.b64  	%rd937, %rd118, %rd117;
	popc.b64 	%r2578, %rd937;
	mad.lo.s32 	%r2579, %r2578, 9, %r2573;
	tex.2d.v4.u32.f32 	{%r2580, %r2581, %r2582, %r2583}, [%rd13, {%f16, %f11}];
	tex.2d.v4.u32.f32 	{%r2584, %r2585, %r2586, %r2587}, [%rd14, {%f28, %f11}];
	and.b32  	%r2588, %r2580, 255;
	and.b32  	%r2589, %r2584, 255;
	sad.u32 	%r2590, %r2588, %r2589, %r1777;
	add.s32 	%r2591, %r2590, %r2579;
	tex.2d.v4.s32.f32 	{%r218, %r219, %r2592, %r2593}, [%rd15, {%f16, %f11}];
	tex.2d.v4.s32.f32 	{%r220, %r221, %r2594, %r2595}, [%rd16, {%f28, %f11}];
	// begin inline asm
	mov.b64 %rd119, {%r218,%r219};
	// end inline asm
	// begin inline asm
	mov.b64 %rd120, {%r220,%r221};
	// end inline asm
	xor.b64  	%rd938, %rd120, %rd119;
	popc.b64 	%r2596, %rd938;
	mad.lo.s32 	%r2597, %r2596, 9, %r2591;
	tex.2d.v4.u32.f32 	{%r2598, %r2599, %r2600, %r2601}, [%rd13, {%f16, %f12}];
	tex.2d.v4.u32.f32 	{%r2602, %r2603, %r2604, %r2605}, [%rd14, {%f28, %f12}];
	and.b32  	%r2606, %r2598, 255;
	and.b32  	%r2607, %r2602, 255;
	sad.u32 	%r2608, %r2606, %r2607, %r1777;
	add.s32 	%r2609, %r2608, %r2597;
	tex.2d.v4.s32.f32 	{%r222, %r223, %r2610, %r2611}, [%rd15, {%f16, %f12}];
	tex.2d.v4.s32.f32 	{%r224, %r225, %r2612, %r2613}, [%rd16, {%f28, %f12}];
	// begin inline asm
	mov.b64 %rd121, {%r222,%r223};
	// end inline asm
	// begin inline asm
	mov.b64 %rd122, {%r224,%r225};
	// end inline asm
	xor.b64  	%rd939, %rd122, %rd121;
	popc.b64 	%r2614, %rd939;
	mad.lo.s32 	%r2615, %r2614, 9, %r2609;
	tex.2d.v4.u32.f32 	{%r2616, %r2617, %r2618, %r2619}, [%rd13, {%f16, %f13}];
	tex.2d.v4.u32.f32 	{%r2620, %r2621, %r2622, %r2623}, [%rd14, {%f28, %f13}];
	and.b32  	%r2624, %r2616, 255;
	and.b32  	%r2625, %r2620, 255;
	sad.u32 	%r2626, %r2624, %r2625, %r1777;
	add.s32 	%r2627, %r2626, %r2615;
	tex.2d.v4.s32.f32 	{%r226, %r227, %r2628, %r2629}, [%rd15, {%f16, %f13}];
	tex.2d.v4.s32.f32 	{%r228, %r229, %r2630, %r2631}, [%rd16, {%f28, %f13}];
	// begin inline asm
	mov.b64 %rd123, {%r226,%r227};
	// end inline asm
	// begin inline asm
	mov.b64 %rd124, {%r228,%r229};
	// end inline asm
	xor.b64  	%rd940, %rd124, %rd123;
	popc.b64 	%r2632, %rd940;
	mad.lo.s32 	%r2633, %r2632, 9, %r2627;
	add.s32 	%r2634, %r12724, 7;
	cvt.rn.f32.u32 	%f29, %r12724;
	tex.2d.v4.u32.f32 	{%r2635, %r2636, %r2637, %r2638}, [%rd13, {%f17, %f1}];
	tex.2d.v4.u32.f32 	{%r2639, %r2640, %r2641, %r2642}, [%rd14, {%f29, %f1}];
	and.b32  	%r2643, %r2635, 255;
	and.b32  	%r2644, %r2639, 255;
	sad.u32 	%r2645, %r2643, %r2644, %r1777;
	add.s32 	%r2646, %r2645, %r2633;
	tex.2d.v4.s32.f32 	{%r230, %r231, %r2647, %r2648}, [%rd15, {%f17, %f1}];
	tex.2d.v4.s32.f32 	{%r232, %r233, %r2649, %r2650}, [%rd16, {%f29, %f1}];
	// begin inline asm
	mov.b64 %rd125, {%r230,%r231};
	// end inline asm
	// begin inline asm
	mov.b64 %rd126, {%r232,%r233};
	// end inline asm
	xor.b64  	%rd941, %rd126, %rd125;
	popc.b64 	%r2651, %rd941;
	mad.lo.s32 	%r2652, %r2651, 9, %r2646;
	tex.2d.v4.u32.f32 	{%r2653, %r2654, %r2655, %r2656}, [%rd13, {%f17, %f3}];
	tex.2d.v4.u32.f32 	{%r2657, %r2658, %r2659, %r2660}, [%rd14, {%f29, %f3}];
	and.b32  	%r2661, %r2653, 255;
	and.b32  	%r2662, %r2657, 255;
	sad.u32 	%r2663, %r2661, %r2662, %r1777;
	add.s32 	%r2664, %r2663, %r2652;
	tex.2d.v4.s32.f32 	{%r234, %r235, %r2665, %r2666}, [%rd15, {%f17, %f3}];
	tex.2d.v4.s32.f32 	{%r236, %r237, %r2667, %r2668}, [%rd16, {%f29, %f3}];
	// begin inline asm
	mov.b64 %rd127, {%r234,%r235};
	// end inline asm
	// begin inline asm
	mov.b64 %rd128, {%r236,%r237};
	// end inline asm
	xor.b64  	%rd942, %rd128, %rd127;
	popc.b64 	%r2669, %rd942;
	mad.lo.s32 	%r2670, %r2669, 9, %r2664;
	tex.2d.v4.u32.f32 	{%r2671, %r2672, %r2673, %r2674}, [%rd13, {%f17, %f4}];
	tex.2d.v4.u32.f32 	{%r2675, %r2676, %r2677, %r2678}, [%rd14, {%f29, %f4}];
	and.b32  	%r2679, %r2671, 255;
	and.b32  	%r2680, %r2675, 255;
	sad.u32 	%r2681, %r2679, %r2680, %r1777;
	add.s32 	%r2682, %r2681, %r2670;
	tex.2d.v4.s32.f32 	{%r238, %r239, %r2683, %r2684}, [%rd15, {%f17, %f4}];
	tex.2d.v4.s32.f32 	{%r240, %r241, %r2685, %r2686}, [%rd16, {%f29, %f4}];
	// begin inline asm
	mov.b64 %rd129, {%r238,%r239};
	// end inline asm
	// begin inline asm
	mov.b64 %rd130, {%r240,%r241};
	// end inline asm
	xor.b64  	%rd943, %rd130, %rd129;
	popc.b64 	%r2687, %rd943;
	mad.lo.s32 	%r2688, %r2687, 9, %r2682;
	tex.2d.v4.u32.f32 	{%r2689, %r2690, %r2691, %r2692}, [%rd13, {%f17, %f5}];
	tex.2d.v4.u32.f32 	{%r2693, %r2694, %r2695, %r2696}, [%rd14, {%f29, %f5}];
	and.b32  	%r2697, %r2689, 255;
	and.b32  	%r2698, %r2693, 255;
	sad.u32 	%r2699, %r2697, %r2698, %r1777;
	add.s32 	%r2700, %r2699, %r2688;
	tex.2d.v4.s32.f32 	{%r242, %r243, %r2701, %r2702}, [%rd15, {%f17, %f5}];
	tex.2d.v4.s32.f32 	{%r244, %r245, %r2703, %r2704}, [%rd16, {%f29, %f5}];
	// begin inline asm
	mov.b64 %rd131, {%r242,%r243};
	// end inline asm
	// begin inline asm
	mov.b64 %rd132, {%r244,%r245};
	// end inline asm
	xor.b64  	%rd944, %rd132, %rd131;
	popc.b64 	%r2705, %rd944;
	mad.lo.s32 	%r2706, %r2705, 9, %r2700;
	tex.2d.v4.u32.f32 	{%r2707, %r2708, %r2709, %r2710}, [%rd13, {%f17, %f6}];
	tex.2d.v4.u32.f32 	{%r2711, %r2712, %r2713, %r2714}, [%rd14, {%f29, %f6}];
	and.b32  	%r2715, %r2707, 255;
	and.b32  	%r2716, %r2711, 255;
	sad.u32 	%r2717, %r2715, %r2716, %r1777;
	add.s32 	%r2718, %r2717, %r2706;
	tex.2d.v4.s32.f32 	{%r246, %r247, %r2719, %r2720}, [%rd15, {%f17, %f6}];
	tex.2d.v4.s32.f32 	{%r248, %r249, %r2721, %r2722}, [%rd16, {%f29, %f6}];
	// begin inline asm
	mov.b64 %rd133, {%r246,%r247};
	// end inline asm
	// begin inline asm
	mov.b64 %rd134, {%r248,%r249};
	// end inline asm
	xor.b64  	%rd945, %rd134, %rd133;
	popc.b64 	%r2723, %rd945;
	mad.lo.s32 	%r2724, %r2723, 9, %r2718;
	tex.2d.v4.u32.f32 	{%r2725, %r2726, %r2727, %r2728}, [%rd13, {%f17, %f7}];
	tex.2d.v4.u32.f32 	{%r2729, %r2730, %r2731, %r2732}, [%rd14, {%f29, %f7}];
	and.b32  	%r2733, %r2725, 255;
	and.b32  	%r2734, %r2729, 255;
	sad.u32 	%r2735, %r2733, %r2734, %r1777;
	add.s32 	%r2736, %r2735, %r2724;
	tex.2d.v4.s32.f32 	{%r250, %r251, %r2737, %r2738}, [%rd15, {%f17, %f7}];
	tex.2d.v4.s32.f32 	{%r252, %r253, %r2739, %r2740}, [%rd16, {%f29, %f7}];
	// begin inline asm
	mov.b64 %rd135, {%r250,%r251};
	// end inline asm
	// begin inline asm
	mov.b64 %rd136, {%r252,%r253};
	// end inline asm
	xor.b64  	%rd946, %rd136, %rd135;
	popc.b64 	%r2741, %rd946;
	mad.lo.s32 	%r2742, %r2741, 9, %r2736;
	tex.2d.v4.u32.f32 	{%r2743, %r2744, %r2745, %r2746}, [%rd13, {%f17, %f8}];
	tex.2d.v4.u32.f32 	{%r2747, %r2748, %r2749, %r2750}, [%rd14, {%f29, %f8}];
	and.b32  	%r2751, %r2743, 255;
	and.b32  	%r2752, %r2747, 255;
	sad.u32 	%r2753, %r2751, %r2752, %r1777;
	add.s32 	%r2754, %r2753, %r2742;
	tex.2d.v4.s32.f32 	{%r254, %r255, %r2755, %r2756}, [%rd15, {%f17, %f8}];
	tex.2d.v4.s32.f32 	{%r256, %r257, %r2757, %r2758}, [%rd16, {%f29, %f8}];
	// begin inline asm
	mov.b64 %rd137, {%r254,%r255};
	// end inline asm
	// begin inline asm
	mov.b64 %rd138, {%r256,%r257};
	// end inline asm
	xor.b64  	%rd947, %rd138, %rd137;
	popc.b64 	%r2759, %rd947;
	mad.lo.s32 	%r2760, %r2759, 9, %r2754;
	tex.2d.v4.u32.f32 	{%r2761, %r2762, %r2763, %r2764}, [%rd13, {%f17, %f9}];
	tex.2d.v4.u32.f32 	{%r2765, %r2766, %r2767, %r2768}, [%rd14, {%f29, %f9}];
	and.b32  	%r2769, %r2761, 255;
	and.b32  	%r2770, %r2765, 255;
	sad.u32 	%r2771, %r2769, %r2770, %r1777;
	add.s32 	%r2772, %r2771, %r2760;
	tex.2d.v4.s32.f32 	{%r258, %r259, %r2773, %r2774}, [%rd15, {%f17, %f9}];
	tex.2d.v4.s32.f32 	{%r260, %r261, %r2775, %r2776}, [%rd16, {%f29, %f9}];
	// begin inline asm
	mov.b64 %rd139, {%r258,%r259};
	// end inline asm
	// begin inline asm
	mov.b64 %rd140, {%r260,%r261};
	// end inline asm
	xor.b64  	%rd948, %rd140, %rd139;
	popc.b64 	%r2777, %rd948;
	mad.lo.s32 	%r2778, %r2777, 9, %r2772;
	tex.2d.v4.u32.f32 	{%r2779, %r2780, %r2781, %r2782}, [%rd13, {%f17, %f10}];
	tex.2d.v4.u32.f32 	{%r2783, %r2784, %r2785, %r2786}, [%rd14, {%f29, %f10}];
	and.b32  	%r2787, %r2779, 255;
	and.b32  	%r2788, %r2783, 255;
	sad.u32 	%r2789, %r2787, %r2788, %r1777;
	add.s32 	%r2790, %r2789, %r2778;
	tex.2d.v4.s32.f32 	{%r262, %r263, %r2791, %r2792}, [%rd15, {%f17, %f10}];
	tex.2d.v4.s32.f32 	{%r264, %r265, %r2793, %r2794}, [%rd16, {%f29, %f10}];
	// begin inline asm
	mov.b64 %rd141, {%r262,%r263};
	// end inline asm
	// begin inline asm
	mov.b64 %rd142, {%r264,%r265};
	// end inline asm
	xor.b64  	%rd949, %rd142, %rd141;
	popc.b64 	%r2795, %rd949;
	mad.lo.s32 	%r2796, %r2795, 9, %r2790;
	tex.2d.v4.u32.f32 	{%r2797, %r2798, %r2799, %r2800}, [%rd13, {%f17, %f11}];
	tex.2d.v4.u32.f32 	{%r2801, %r2802, %r2803, %r2804}, [%rd14, {%f29, %f11}];
	and.b32  	%r2805, %r2797, 255;
	and.b32  	%r2806, %r2801, 255;
	sad.u32 	%r2807, %r2805, %r2806, %r1777;
	add.s32 	%r2808, %r2807, %r2796;
	tex.2d.v4.s32.f32 	{%r266, %r267, %r2809, %r2810}, [%rd15, {%f17, %f11}];
	tex.2d.v4.s32.f32 	{%r268, %r269, %r2811, %r2812}, [%rd16, {%f29, %f11}];
	// begin inline asm
	mov.b64 %rd143, {%r266,%r267};
	// end inline asm
	// begin inline asm
	mov.b64 %rd144, {%r268,%r269};
	// end inline asm
	xor.b64  	%rd950, %rd144, %rd143;
	popc.b64 	%r2813, %rd950;
	mad.lo.s32 	%r2814, %r2813, 9, %r2808;
	tex.2d.v4.u32.f32 	{%r2815, %r2816, %r2817, %r2818}, [%rd13, {%f17, %f12}];
	tex.2d.v4.u32.f32 	{%r2819, %r2820, %r2821, %r2822}, [%rd14, {%f29, %f12}];
	and.b32  	%r2823, %r2815, 255;
	and.b32  	%r2824, %r2819, 255;
	sad.u32 	%r2825, %r2823, %r2824, %r1777;
	add.s32 	%r2826, %r2825, %r2814;
	tex.2d.v4.s32.f32 	{%r270, %r271, %r2827, %r2828}, [%rd15, {%f17, %f12}];
	tex.2d.v4.s32.f32 	{%r272, %r273, %r2829, %r2830}, [%rd16, {%f29, %f12}];
	// begin inline asm
	mov.b64 %rd145, {%r270,%r271};
	// end inline asm
	// begin inline asm
	mov.b64 %rd146, {%r272,%r273};
	// end inline asm
	xor.b64  	%rd951, %rd146, %rd145;
	popc.b64 	%r2831, %rd951;
	mad.lo.s32 	%r2832, %r2831, 9, %r2826;
	tex.2d.v4.u32.f32 	{%r2833, %r2834, %r2835, %r2836}, [%rd13, {%f17, %f13}];
	tex.2d.v4.u32.f32 	{%r2837, %r2838, %r2839, %r2840}, [%rd14, {%f29, %f13}];
	and.b32  	%r2841, %r2833, 255;
	and.b32  	%r2842, %r2837, 255;
	sad.u32 	%r2843, %r2841, %r2842, %r1777;
	add.s32 	%r2844, %r2843, %r2832;
	tex.2d.v4.s32.f32 	{%r274, %r275, %r2845, %r2846}, [%rd15, {%f17, %f13}];
	tex.2d.v4.s32.f32 	{%r276, %r277, %r2847, %r2848}, [%rd16, {%f29, %f13}];
	// begin inline asm
	mov.b64 %rd147, {%r274,%r275};
	// end inline asm
	// begin inline asm
	mov.b64 %rd148, {%r276,%r277};
	// end inline asm
	xor.b64  	%rd952, %rd148, %rd147;
	popc.b64 	%r2849, %rd952;
	mad.lo.s32 	%r2850, %r2849, 9, %r2844;
	add.s32 	%r2851, %r12724, 1;
	cvt.rn.f32.u32 	%f30, %r2851;
	tex.2d.v4.u32.f32 	{%r2852, %r2853, %r2854, %r2855}, [%rd13, {%f18, %f1}];
	tex.2d.v4.u32.f32 	{%r2856, %r2857, %r2858, %r2859}, [%rd14, {%f30, %f1}];
	and.b32  	%r2860, %r2852, 255;
	and.b32  	%r2861, %r2856, 255;
	sad.u32 	%r2862, %r2860, %r2861, %r1777;
	add.s32 	%r2863, %r2862, %r2850;
	tex.2d.v4.s32.f32 	{%r278, %r279, %r2864, %r2865}, [%rd15, {%f18, %f1}];
	tex.2d.v4.s32.f32 	{%r280, %r281, %r2866, %r2867}, [%rd16, {%f30, %f1}];
	// begin inline asm
	mov.b64 %rd149, {%r278,%r279};
	// end inline asm
	// begin inline asm
	mov.b64 %rd150, {%r280,%r281};
	// end inline asm
	xor.b64  	%rd953, %rd150, %rd149;
	popc.b64 	%r2868, %rd953;
	mad.lo.s32 	%r2869, %r2868, 9, %r2863;
	tex.2d.v4.u32.f32 	{%r2870, %r2871, %r2872, %r2873}, [%rd13, {%f18, %f3}];
	tex.2d.v4.u32.f32 	{%r2874, %r2875, %r2876, %r2877}, [%rd14, {%f30, %f3}];
	and.b32  	%r2878, %r2870, 255;
	and.b32  	%r2879, %r2874, 255;
	sad.u32 	%r2880, %r2878, %r2879, %r1777;
	add.s32 	%r2881, %r2880, %r2869;
	tex.2d.v4.s32.f32 	{%r282, %r283, %r2882, %r2883}, [%rd15, {%f18, %f3}];
	tex.2d.v4.s32.f32 	{%r284, %r285, %r2884, %r2885}, [%rd16, {%f30, %f3}];
	// begin inline asm
	mov.b64 %rd151, {%r282,%r283};
	// end inline asm
	// begin inline asm
	mov.b64 %rd152, {%r284,%r285};
	// end inline asm
	xor.b64  	%rd954, %rd152, %rd151;
	popc.b64 	%r2886, %rd954;
	mad.lo.s32 	%r2887, %r2886, 9, %r2881;
	tex.2d.v4.u32.f32 	{%r2888, %r2889, %r2890, %r2891}, [%rd13, {%f18, %f4}];
	tex.2d.v4.u32.f32 	{%r2892, %r2893, %r2894, %r2895}, [%rd14, {%f30, %f4}];
	and.b32  	%r2896, %r2888, 255;
	and.b32  	%r2897, %r2892, 255;
	sad.u32 	%r2898, %r2896, %r2897, %r1777;
	add.s32 	%r2899, %r2898, %r2887;
	tex.2d.v4.s32.f32 	{%r286, %r287, %r2900, %r2901}, [%rd15, {%f18, %f4}];
	tex.2d.v4.s32.f32 	{%r288, %r289, %r2902, %r2903}, [%rd16, {%f30, %f4}];
	// begin inline asm
	mov.b64 %rd153, {%r286,%r287};
	// end inline asm
	// begin inline asm
	mov.b64 %rd154, {%r288,%r289};
	// end inline asm
	xor.b64  	%rd955, %rd154, %rd153;
	popc.b64 	%r2904, %rd955;
	mad.lo.s32 	%r2905, %r2904, 9, %r2899;
	tex.2d.v4.u32.f32 	{%r2906, %r2907, %r2908, %r2909}, [%rd13, {%f18, %f5}];
	tex.2d.v4.u32.f32 	{%r2910, %r2911, %r2912, %r2913}, [%rd14, {%f30, %f5}];
	and.b32  	%r2914, %r2906, 255;
	and.b32  	%r2915, %r2910, 255;
	sad.u32 	%r2916, %r2914, %r2915, %r1777;
	add.s32 	%r2917, %r2916, %r2905;
	tex.2d.v4.s32.f32 	{%r290, %r291, %r2918, %r2919}, [%rd15, {%f18, %f5}];
	tex.2d.v4.s32.f32 	{%r292, %r293, %r2920, %r2921}, [%rd16, {%f30, %f5}];
	// begin inline asm
	mov.b64 %rd155, {%r290,%r291};
	// end inline asm
	// begin inline asm
	mov.b64 %rd156, {%r292,%r293};
	// end inline asm
	xor.b64  	%rd956, %rd156, %rd155;
	popc.b64 	%r2922, %rd956;
	mad.lo.s32 	%r2923, %r2922, 9, %r2917;
	tex.2d.v4.u32.f32 	{%r2924, %r2925, %r2926, %r2927}, [%rd13, {%f18, %f6}];
	tex.2d.v4.u32.f32 	{%r2928, %r2929, %r2930, %r2931}, [%rd14, {%f30, %f6}];
	and.b32  	%r2932, %r2924, 255;
	and.b32  	%r2933, %r2928, 255;
	sad.u32 	%r2934, %r2932, %r2933, %r1777;
	add.s32 	%r2935, %r2934, %r2923;
	tex.2d.v4.s32.f32 	{%r294, %r295, %r2936, %r2937}, [%rd15, {%f18, %f6}];
	tex.2d.v4.s32.f32 	{%r296, %r297, %r2938, %r2939}, [%rd16, {%f30, %f6}];
	// begin inline asm
	mov.b64 %rd157, {%r294,%r295};
	// end inline asm
	// begin inline asm
	mov.b64 %rd158, {%r296,%r297};
	// end inline asm
	xor.b64  	%rd957, %rd158, %rd157;
	popc.b64 	%r2940, %rd957;
	mad.lo.s32 	%r2941, %r2940, 9, %r2935;
	tex.2d.v4.u32.f32 	{%r2942, %r2943, %r2944, %r2945}, [%rd13, {%f18, %f7}];
	tex.2d.v4.u32.f32 	{%r2946, %r2947, %r2948, %r2949}, [%rd14, {%f30, %f7}];
	and.b32  	%r2950, %r2942, 255;
	and.b32  	%r2951, %r2946, 255;
	sad.u32 	%r2952, %r2950, %r2951, %r1777;
	add.s32 	%r2953, %r2952, %r2941;
	tex.2d.v4.s32.f32 	{%r298, %r299, %r2954, %r2955}, [%rd15, {%f18, %f7}];
	tex.2d.v4.s32.f32 	{%r300, %r301, %r2956, %r2957}, [%rd16, {%f30, %f7}];
	// begin inline asm
	mov.b64 %rd159, {%r298,%r299};
	// end inline asm
	// begin inline asm
	mov.b64 %rd160, {%r300,%r301};
	// end inline asm
	xor.b64  	%rd958, %rd160, %rd159;
	popc.b64 	%r2958, %rd958;
	mad.lo.s32 	%r2959, %r2958, 9, %r2953;
	tex.2d.v4.u32.f32 	{%r2960, %r2961, %r2962, %r2963}, [%rd13, {%f18, %f8}];
	tex.2d.v4.u32.f32 	{%r2964, %r2965, %r2966, %r2967}, [%rd14, {%f30, %f8}];
	and.b32  	%r2968, %r2960, 255;
	and.b32  	%r2969, %r2964, 255;
	sad.u32 	%r2970, %r2968, %r2969, %r1777;
	add.s32 	%r2971, %r2970, %r2959;
	tex.2d.v4.s32.f32 	{%r302, %r303, %r2972, %r2973}, [%rd15, {%f18, %f8}];
	tex.2d.v4.s32.f32 	{%r304, %r305, %r2974, %r2975}, [%rd16, {%f30, %f8}];
	// begin inline asm
	mov.b64 %rd161, {%r302,%r303};
	// end inline asm
	// begin inline asm
	mov.b64 %rd162, {%r304,%r305};
	// end inline asm
	xor.b64  	%rd959, %rd162, %rd161;
	popc.b64 	%r2976, %rd959;
	mad.lo.s32 	%r2977, %r2976, 9, %r2971;
	tex.2d.v4.u32.f32 	{%r2978, %r2979, %r2980, %r2981}, [%rd13, {%f18, %f9}];
	tex.2d.v4.u32.f32 	{%r2982, %r2983, %r2984, %r2985}, [%rd14, {%f30, %f9}];
	and.b32  	%r2986, %r2978, 255;
	and.b32  	%r2987, %r2982, 255;
	sad.u32 	%r2988, %r2986, %r2987, %r1777;
	add.s32 	%r2989, %r2988, %r2977;
	tex.2d.v4.s32.f32 	{%r306, %r307, %r2990, %r2991}, [%rd15, {%f18, %f9}];
	tex.2d.v4.s32.f32 	{%r308, %r309, %r2992, %r2993}, [%rd16, {%f30, %f9}];
	// begin inline asm
	mov.b64 %rd163, {%r306,%r307};
	// end inline asm
	// begin inline asm
	mov.b64 %rd164, {%r308,%r309};
	// end inline asm
	xor.b64  	%rd960, %rd164, %rd163;
	popc.b64 	%r2994, %rd960;
	mad.lo.s32 	%r2995, %r2994, 9, %r2989;
	tex.2d.v4.u32.f32 	{%r2996, %r2997, %r2998, %r2999}, [%rd13, {%f18, %f10}];
	tex.2d.v4.u32.f32 	{%r3000, %r3001, %r3002, %r3003}, [%rd14, {%f30, %f10}];
	and.b32  	%r3004, %r2996, 255;
	and.b32  	%r3005, %r3000, 255;
	sad.u32 	%r3006, %r3004, %r3005, %r1777;
	add.s32 	%r3007, %r3006, %r2995;
	tex.2d.v4.s32.f32 	{%r310, %r311, %r3008, %r3009}, [%rd15, {%f18, %f10}];
	tex.2d.v4.s32.f32 	{%r312, %r313, %r3010, %r3011}, [%rd16, {%f30, %f10}];
	// begin inline asm
	mov.b64 %rd165, {%r310,%r311};
	// end inline asm
	// begin inline asm
	mov.b64 %rd166, {%r312,%r313};
	// end inline asm
	xor.b64  	%rd961, %rd166, %rd165;
	popc.b64 	%r3012, %rd961;
	mad.lo.s32 	%r3013, %r3012, 9, %r3007;
	tex.2d.v4.u32.f32 	{%r3014, %r3015, %r3016, %r3017}, [%rd13, {%f18, %f11}];
	tex.2d.v4.u32.f32 	{%r3018, %r3019, %r3020, %r3021}, [%rd14, {%f30, %f11}];
	and.b32  	%r3022, %r3014, 255;
	and.b32  	%r3023, %r3018, 255;
	sad.u32 	%r3024, %r3022, %r3023, %r1777;
	add.s32 	%r3025, %r3024, %r3013;
	tex.2d.v4.s32.f32 	{%r314, %r315, %r3026, %r3027}, [%rd15, {%f18, %f11}];
	tex.2d.v4.s32.f32 	{%r316, %r317, %r3028, %r3029}, [%rd16, {%f30, %f11}];
	// begin inline asm
	mov.b64 %rd167, {%r314,%r315};
	// end inline asm
	// begin inline asm
	mov.b64 %rd168, {%r316,%r317};
	// end inline asm
	xor.b64  	%rd962, %rd168, %rd167;
	popc.b64 	%r3030, %rd962;
	mad.lo.s32 	%r3031, %r3030, 9, %r3025;
	tex.2d.v4.u32.f32 	{%r3032, %r3033, %r3034, %r3035}, [%rd13, {%f18, %f12}];
	tex.2d.v4.u32.f32 	{%r3036, %r3037, %r3038, %r3039}, [%rd14, {%f30, %f12}];
	and.b32  	%r3040, %r3032, 255;
	and.b32  	%r3041, %r3036, 255;
	sad.u32 	%r3042, %r3040, %r3041, %r1777;
	add.s32 	%r3043, %r3042, %r3031;
	tex.2d.v4.s32.f32 	{%r318, %r319, %r3044, %r3045}, [%rd15, {%f18, %f12}];
	tex.2d.v4.s32.f32 	{%r320, %r321, %r3046, %r3047}, [%rd16, {%f30, %f12}];
	// begin inline asm
	mov.b64 %rd169, {%r318,%r319};
	// end inline asm
	// begin inline asm
	mov.b64 %rd170, {%r320,%r321};
	// end inline asm
	xor.b64  	%rd963, %rd170, %rd169;
	popc.b64 	%r3048, %rd963;
	mad.lo.s32 	%r3049, %r3048, 9, %r3043;
	tex.2d.v4.u32.f32 	{%r3050, %r3051, %r3052, %r3053}, [%rd13, {%f18, %f13}];
	tex.2d.v4.u32.f32 	{%r3054, %r3055, %r3056, %r3057}, [%rd14, {%f30, %f13}];
	and.b32  	%r3058, %r3050, 255;
	and.b32  	%r3059, %r3054, 255;
	sad.u32 	%r3060, %r3058, %r3059, %r1777;
	add.s32 	%r3061, %r3060, %r3049;
	tex.2d.v4.s32.f32 	{%r322, %r323, %r3062, %r3063}, [%rd15, {%f18, %f13}];
	tex.2d.v4.s32.f32 	{%r324, %r325, %r3064, %r3065}, [%rd16, {%f30, %f13}];
	// begin inline asm
	mov.b64 %rd171, {%r322,%r323};
	// end inline asm
	// begin inline asm
	mov.b64 %rd172, {%r324,%r325};
	// end inline asm
	xor.b64  	%rd964, %rd172, %rd171;
	popc.b64 	%r3066, %rd964;
	mad.lo.s32 	%r3067, %r3066, 9, %r3061;
	cvt.rn.f32.u32 	%f31, %r1766;
	tex.2d.v4.u32.f32 	{%r3068, %r3069, %r3070, %r3071}, [%rd13, {%f19, %f1}];
	tex.2d.v4.u32.f32 	{%r3072, %r3073, %r3074, %r3075}, [%rd14, {%f31, %f1}];
	and.b32  	%r3076, %r3068, 255;
	and.b32  	%r3077, %r3072, 255;
	sad.u32 	%r3078, %r3076, %r3077, %r1777;
	add.s32 	%r3079, %r3078, %r3067;
	tex.2d.v4.s32.f32 	{%r326, %r327, %r3080, %r3081}, [%rd15, {%f19, %f1}];
	tex.2d.v4.s32.f32 	{%r328, %r329, %r3082, %r3083}, [%rd16, {%f31, %f1}];
	// begin inline asm
	mov.b64 %rd173, {%r326,%r327};
	// end inline asm
	// begin inline asm
	mov.b64 %rd174, {%r328,%r329};
	// end inline asm
	xor.b64  	%rd965, %rd174, %rd173;
	popc.b64 	%r3084, %rd965;
	mad.lo.s32 	%r3085, %r3084, 9, %r3079;
	tex.2d.v4.u32.f32 	{%r3086, %r3087, %r3088, %r3089}, [%rd13, {%f19, %f3}];
	tex.2d.v4.u32.f32 	{%r3090, %r3091, %r3092, %r3093}, [%rd14, {%f31, %f3}];
	and.b32  	%r3094, %r3086, 255;
	and.b32  	%r3095, %r3090, 255;
	sad.u32 	%r3096, %r3094, %r3095, %r1777;
	add.s32 	%r3097, %r3096, %r3085;
	tex.2d.v4.s32.f32 	{%r330, %r331, %r3098, %r3099}, [%rd15, {%f19, %f3}];
	tex.2d.v4.s32.f32 	{%r332, %r333, %r3100, %r3101}, [%rd16, {%f31, %f3}];
	// begin inline asm
	mov.b64 %rd175, {%r330,%r331};
	// end inline asm
	// begin inline asm
	mov.b64 %rd176, {%r332,%r333};
	// end inline asm
	xor.b64  	%rd966, %rd176, %rd175;
	popc.b64 	%r3102, %rd966;
	mad.lo.s32 	%r3103, %r3102, 9, %r3097;
	tex.2d.v4.u32.f32 	{%r3104, %r3105, %r3106, %r3107}, [%rd13, {%f19, %f4}];
	tex.2d.v4.u32.f32 	{%r3108, %r3109, %r3110, %r3111}, [%rd14, {%f31, %f4}];
	and.b32  	%r3112, %r3104, 255;
	and.b32  	%r3113, %r3108, 255;
	sad.u32 	%r3114, %r3112, %r3113, %r1777;
	add.s32 	%r3115, %r3114, %r3103;
	tex.2d.v4.s32.f32 	{%r334, %r335, %r3116, %r3117}, [%rd15, {%f19, %f4}];
	tex.2d.v4.s32.f32 	{%r336, %r337, %r3118, %r3119}, [%rd16, {%f31, %f4}];
	// begin inline asm
	mov.b64 %rd177, {%r334,%r335};
	// end inline asm
	// begin inline asm
	mov.b64 %rd178, {%r336,%r337};
	// end inline asm
	xor.b64  	%rd967, %rd178, %rd177;
	popc.b64 	%r3120, %rd967;
	mad.lo.s32 	%r3121, %r3120, 9, %r3115;
	tex.2d.v4.u32.f32 	{%r3122, %r3123, %r3124, %r3125}, [%rd13, {%f19, %f5}];
	tex.2d.v4.u32.f32 	{%r3126, %r3127, %r3128, %r3129}, [%rd14, {%f31, %f5}];
	and.b32  	%r3130, %r3122, 255;
	and.b32  	%r3131, %r3126, 255;
	sad.u32 	%r3132, %r3130, %r3131, %r1777;
	add.s32 	%r3133, %r3132, %r3121;
	tex.2d.v4.s32.f32 	{%r338, %r339, %r3134, %r3135}, [%rd15, {%f19, %f5}];
	tex.2d.v4.s32.f32 	{%r340, %r341, %r3136, %r3137}, [%rd16, {%f31, %f5}];
	// begin inline asm
	mov.b64 %rd179, {%r338,%r339};
	// end inline asm
	// begin inline asm
	mov.b64 %rd180, {%r340,%r341};
	// end inline asm
	xor.b64  	%rd968, %rd180, %rd179;
	popc.b64 	%r3138, %rd968;
	mad.lo.s32 	%r3139, %r3138, 9, %r3133;
	tex.2d.v4.u32.f32 	{%r3140, %r3141, %r3142, %r3143}, [%rd13, {%f19, %f6}];
	tex.2d.v4.u32.f32 	{%r3144, %r3145, %r3146, %r3147}, [%rd14, {%f31, %f6}];
	and.b32  	%r3148, %r3140, 255;
	and.b32  	%r3149, %r3144, 255;
	sad.u32 	%r3150, %r3148, %r3149, %r1777;
	add.s32 	%r3151, %r3150, %r3139;
	tex.2d.v4.s32.f32 	{%r342, %r343, %r3152, %r3153}, [%rd15, {%f19, %f6}];
	tex.2d.v4.s32.f32 	{%r344, %r345, %r3154, %r3155}, [%rd16, {%f31, %f6}];
	// begin inline asm
	mov.b64 %rd181, {%r342,%r343};
	// end inline asm
	// begin inline asm
	mov.b64 %rd182, {%r344,%r345};
	// end inline asm
	xor.b64  	%rd969, %rd182, %rd181;
	popc.b64 	%r3156, %rd969;
	mad.lo.s32 	%r3157, %r3156, 9, %r3151;
	tex.2d.v4.u32.f32 	{%r3158, %r3159, %r3160, %r3161}, [%rd13, {%f19, %f7}];
	tex.2d.v4.u32.f32 	{%r3162, %r3163, %r3164, %r3165}, [%rd14, {%f31, %f7}];
	and.b32  	%r3166, %r3158, 255;
	and.b32  	%r3167, %r3162, 255;
	sad.u32 	%r3168, %r3166, %r3167, %r1777;
	add.s32 	%r3169, %r3168, %r3157;
	tex.2d.v4.s32.f32 	{%r346, %r347, %r3170, %r3171}, [%rd15, {%f19, %f7}];
	tex.2d.v4.s32.f32 	{%r348, %r349, %r3172, %r3173}, [%rd16, {%f31, %f7}];
	// begin inline asm
	mov.b64 %rd183, {%r346,%r347};
	// end inline asm
	// begin inline asm
	mov.b64 %rd184, {%r348,%r349};
	// end inline asm
	xor.b64  	%rd970, %rd184, %rd183;
	popc.b64 	%r3174, %rd970;
	mad.lo.s32 	%r3175, %r3174, 9, %r3169;
	tex.2d.v4.u32.f32 	{%r3176, %r3177, %r3178, %r3179}, [%rd13, {%f19, %f8}];
	tex.2d.v4.u32.f32 	{%r3180, %r3181, %r3182, %r3183}, [%rd14, {%f31, %f8}];
	and.b32  	%r3184, %r3176, 255;
	and.b32  	%r3185, %r3180, 255;
	sad.u32 	%r3186, %r3184, %r3185, %r1777;
	add.s32 	%r3187, %r3186, %r3175;
	tex.2d.v4.s32.f32 	{%r350, %r351, %r3188, %r3189}, [%rd15, {%f19, %f8}];
	tex.2d.v4.s32.f32 	{%r352, %r353, %r3190, %r3191}, [%rd16, {%f31, %f8}];
	// begin inline asm
	mov.b64 %rd185, {%r350,%r351};
	// end inline asm
	// begin inline asm
	mov.b64 %rd186, {%r352,%r353};
	// end inline asm
	xor.b64  	%rd971, %rd186, %rd185;
	popc.b64 	%r3192, %rd971;
	mad.lo.s32 	%r3193, %r3192, 9, %r3187;
	tex.2d.v4.u32.f32 	{%r3194, %r3195, %r3196, %r3197}, [%rd13, {%f19, %f9}];
	tex.2d.v4.u32.f32 	{%r3198, %r3199, %r3200, %r3201}, [%rd14, {%f31, %f9}];
	and.b32  	%r3202, %r3194, 255;
	and.b32  	%r3203, %r3198, 255;
	sad.u32 	%r3204, %r3202, %r3203, %r1777;
	add.s32 	%r3205, %r3204, %r3193;
	tex.2d.v4.s32.f32 	{%r354, %r355, %r3206, %r3207}, [%rd15, {%f19, %f9}];
	tex.2d.v4.s32.f32 	{%r356, %r357, %r3208, %r3209}, [%rd16, {%f31, %f9}];
	// begin inline asm
	mov.b64 %rd187, {%r354,%r355};
	// end inline asm
	// begin inline asm
	mov.b64 %rd188, {%r356,%r357};
	// end inline asm
	xor.b64  	%rd972, %rd188, %rd187;
	popc.b64 	%r3210, %rd972;
	mad.lo.s32 	%r3211, %r3210, 9, %r3205;
	tex.2d.v4.u32.f32 	{%r3212, %r3213, %r3214, %r3215}, [%rd13, {%f19, %f10}];
	tex.2d.v4.u32.f32 	{%r3216, %r3217, %r3218, %r3219}, [%rd14, {%f31, %f10}];
	and.b32  	%r3220, %r3212, 255;
	and.b32  	%r3221, %r3216, 255;
	sad.u32 	%r3222, %r3220, %r3221, %r1777;
	add.s32 	%r3223, %r3222, %r3211;
	tex.2d.v4.s32.f32 	{%r358, %r359, %r3224, %r3225}, [%rd15, {%f19, %f10}];
	tex.2d.v4.s32.f32 	{%r360, %r361, %r3226, %r3227}, [%rd16, {%f31, %f10}];
	// begin inline asm
	mov.b64 %rd189, {%r358,%r359};
	// end inline asm
	// begin inline asm
	mov.b64 %rd190, {%r360,%r361};
	// end inline asm
	xor.b64  	%rd973, %rd190, %rd189;
	popc.b64 	%r3228, %rd973;
	mad.lo.s32 	%r3229, %r3228, 9, %r3223;
	tex.2d.v4.u32.f32 	{%r3230, %r3231, %r3232, %r3233}, [%rd13, {%f19, %f11}];
	tex.2d.v4.u32.f32 	{%r3234, %r3235, %r3236, %r3237}, [%rd14, {%f31, %f11}];
	and.b32  	%r3238, %r3230, 255;
	and.b32  	%r3239, %r3234, 255;
	sad.u32 	%r3240, %r3238, %r3239, %r1777;
	add.s32 	%r3241, %r3240, %r3229;
	tex.2d.v4.s32.f32 	{%r362, %r363, %r3242, %r3243}, [%rd15, {%f19, %f11}];
	tex.2d.v4.s32.f32 	{%r364, %r365, %r3244, %r3245}, [%rd16, {%f31, %f11}];
	// begin inline asm
	mov.b64 %rd191, {%r362,%r363};
	// end inline asm
	// begin inline asm
	mov.b64 %rd192, {%r364,%r365};
	// end inline asm
	xor.b64  	%rd974, %rd192, %rd191;
	popc.b64 	%r3246, %rd974;
	mad.lo.s32 	%r3247, %r3246, 9, %r3241;
	tex.2d.v4.u32.f32 	{%r3248, %r3249, %r3250, %r3251}, [%rd13, {%f19, %f12}];
	tex.2d.v4.u32.f32 	{%r3252, %r3253, %r3254, %r3255}, [%rd14, {%f31, %f12}];
	and.b32  	%r3256, %r3248, 255;
	and.b32  	%r3257, %r3252, 255;
	sad.u32 	%r3258, %r3256, %r3257, %r1777;
	add.s32 	%r3259, %r3258, %r3247;
	tex.2d.v4.s32.f32 	{%r366, %r367, %r3260, %r3261}, [%rd15, {%f19, %f12}];
	tex.2d.v4.s32.f32 	{%r368, %r369, %r3262, %r3263}, [%rd16, {%f31, %f12}];
	// begin inline asm
	mov.b64 %rd193, {%r366,%r367};
	// end inline asm
	// begin inline asm
	mov.b64 %rd194, {%r368,%r369};
	// end inline asm
	xor.b64  	%rd975, %rd194, %rd193;
	popc.b64 	%r3264, %rd975;
	mad.lo.s32 	%r3265, %r3264, 9, %r3259;
	tex.2d.v4.u32.f32 	{%r3266, %r3267, %r3268, %r3269}, [%rd13, {%f19, %f13}];
	tex.2d.v4.u32.f32 	{%r3270, %r3271, %r3272, %r3273}, [%rd14, {%f31, %f13}];
	and.b32  	%r3274, %r3266, 255;
	and.b32  	%r3275, %r3270, 255;
	sad.u32 	%r3276, %r3274, %r3275, %r1777;
	add.s32 	%r3277, %r3276, %r3265;
	tex.2d.v4.s32.f32 	{%r370, %r371, %r3278, %r3279}, [%rd15, {%f19, %f13}];
	tex.2d.v4.s32.f32 	{%r372, %r373, %r3280, %r3281}, [%rd16, {%f31, %f13}];
	// begin inline asm
	mov.b64 %rd195, {%r370,%r371};
	// end inline asm
	// begin inline asm
	mov.b64 %rd196, {%r372,%r373};
	// end inline asm
	xor.b64  	%rd976, %rd196, %rd195;
	popc.b64 	%r3282, %rd976;
	mad.lo.s32 	%r3283, %r3282, 9, %r3277;
	add.s32 	%r3284, %r12724, 3;
	cvt.rn.f32.u32 	%f32, %r3284;
	tex.2d.v4.u32.f32 	{%r3285, %r3286, %r3287, %r3288}, [%rd13, {%f20, %f1}];
	tex.2d.v4.u32.f32 	{%r3289, %r3290, %r3291, %r3292}, [%rd14, {%f32, %f1}];
	and.b32  	%r3293, %r3285, 255;
	and.b32  	%r3294, %r3289, 255;
	sad.u32 	%r3295, %r3293, %r3294, %r1777;
	add.s32 	%r3296, %r3295, %r3283;
	tex.2d.v4.s32.f32 	{%r374, %r375, %r3297, %r3298}, [%rd15, {%f20, %f1}];
	tex.2d.v4.s32.f32 	{%r376, %r377, %r3299, %r3300}, [%rd16, {%f32, %f1}];
	// begin inline asm
	mov.b64 %rd197, {%r374,%r375};
	// end inline asm
	// begin inline asm
	mov.b64 %rd198, {%r376,%r377};
	// end inline asm
	xor.b64  	%rd977, %rd198, %rd197;
	popc.b64 	%r3301, %rd977;
	mad.lo.s32 	%r3302, %r3301, 9, %r3296;
	tex.2d.v4.u32.f32 	{%r3303, %r3304, %r3305, %r3306}, [%rd13, {%f20, %f3}];
	tex.2d.v4.u32.f32 	{%r3307, %r3308, %r3309, %r3310}, [%rd14, {%f32, %f3}];
	and.b32  	%r3311, %r3303, 255;
	and.b32  	%r3312, %r3307, 255;
	sad.u32 	%r3313, %r3311, %r3312, %r1777;
	add.s32 	%r3314, %r3313, %r3302;
	tex.2d.v4.s32.f32 	{%r378, %r379, %r3315, %r3316}, [%rd15, {%f20, %f3}];
	tex.2d.v4.s32.f32 	{%r380, %r381, %r3317, %r3318}, [%rd16, {%f32, %f3}];
	// begin inline asm
	mov.b64 %rd199, {%r378,%r379};
	// end inline asm
	// begin inline asm
	mov.b64 %rd200, {%r380,%r381};
	// end inline asm
	xor.b64  	%rd978, %rd200, %rd199;
	popc.b64 	%r3319, %rd978;
	mad.lo.s32 	%r3320, %r3319, 9, %r3314;
	tex.2d.v4.u32.f32 	{%r3321, %r3322, %r3323, %r3324}, [%rd13, {%f20, %f4}];
	tex.2d.v4.u32.f32 	{%r3325, %r3326, %r3327, %r3328}, [%rd14, {%f32, %f4}];
	and.b32  	%r3329, %r3321, 255;
	and.b32  	%r3330, %r3325, 255;
	sad.u32 	%r3331, %r3329, %r3330, %r1777;
	add.s32 	%r3332, %r3331, %r3320;
	tex.2d.v4.s32.f32 	{%r382, %r383, %r3333, %r3334}, [%rd15, {%f20, %f4}];
	tex.2d.v4.s32.f32 	{%r384, %r385, %r3335, %r3336}, [%rd16, {%f32, %f4}];
	// begin inline asm
	mov.b64 %rd201, {%r382,%r383};
	// end inline asm
	// begin inline asm
	mov.b64 %rd202, {%r384,%r385};
	// end inline asm
	xor.b64  	%rd979, %rd202, %rd201;
	popc.b64 	%r3337, %rd979;
	mad.lo.s32 	%r3338, %r3337, 9, %r3332;
	tex.2d.v4.u32.f32 	{%r3339, %r3340, %r3341, %r3342}, [%rd13, {%f20, %f5}];
	tex.2d.v4.u32.f32 	{%r3343, %r3344, %r3345, %r3346}, [%rd14, {%f32, %f5}];
	and.b32  	%r3347, %r3339, 255;
	and.b32  	%r3348, %r3343, 255;
	sad.u32 	%r3349, %r3347, %r3348, %r1777;
	add.s32 	%r3350, %r3349, %r3338;
	tex.2d.v4.s32.f32 	{%r386, %r387, %r3351, %r3352}, [%rd15, {%f20, %f5}];
	tex.2d.v4.s32.f32 	{%r388, %r389, %r3353, %r3354}, [%rd16, {%f32, %f5}];
	// begin inline asm
	mov.b64 %rd203, {%r386,%r387};
	// end inline asm
	// begin inline asm
	mov.b64 %rd204, {%r388,%r389};
	// end inline asm
	xor.b64  	%rd980, %rd204, %rd203;
	popc.b64 	%r3355, %rd980;
	mad.lo.s32 	%r3356, %r3355, 9, %r3350;
	tex.2d.v4.u32.f32 	{%r3357, %r3358, %r3359, %r3360}, [%rd13, {%f20, %f6}];
	tex.2d.v4.u32.f32 	{%r3361, %r3362, %r3363, %r3364}, [%rd14, {%f32, %f6}];
	and.b32  	%r3365, %r3357, 255;
	and.b32  	%r3366, %r3361, 255;
	sad.u32 	%r3367, %r3365, %r3366, %r1777;
	add.s32 	%r3368, %r3367, %r3356;
	tex.2d.v4.s32.f32 	{%r390, %r391, %r3369, %r3370}, [%rd15, {%f20, %f6}];
	tex.2d.v4.s32.f32 	{%r392, %r393, %r3371, %r3372}, [%rd16, {%f32, %f6}];
	// begin inline asm
	mov.b64 %rd205, {%r390,%r391};
	// end inline asm
	// begin inline asm
	mov.b64 %rd206, {%r392,%r393};
	// end inline asm
	xor.b64  	%rd981, %rd206, %rd205;
	popc.b64 	%r3373, %rd981;
	mad.lo.s32 	%r3374, %r3373, 9, %r3368;
	tex.2d.v4.u32.f32 	{%r3375, %r3376, %r3377, %r3378}, [%rd13, {%f20, %f7}];
	tex.2d.v4.u32.f32 	{%r3379, %r3380, %r3381, %r3382}, [%rd14, {%f32, %f7}];
	and.b32  	%r3383, %r3375, 255;
	and.b32  	%r3384, %r3379, 255;
	sad.u32 	%r3385, %r3383, %r3384, %r1777;
	add.s32 	%r3386, %r3385, %r3374;
	tex.2d.v4.s32.f32 	{%r394, %r395, %r3387, %r3388}, [%rd15, {%f20, %f7}];
	tex.2d.v4.s32.f32 	{%r396, %r397, %r3389, %r3390}, [%rd16, {%f32, %f7}];
	// begin inline asm
	mov.b64 %rd207, {%r394,%r395};
	// end inline asm
	// begin inline asm
	mov.b64 %rd208, {%r396,%r397};
	// end inline asm
	xor.b64  	%rd982, %rd208, %rd207;
	popc.b64 	%r3391, %rd982;
	mad.lo.s32 	%r3392, %r3391, 9, %r3386;
	tex.2d.v4.u32.f32 	{%r3393, %r3394, %r3395, %r3396}, [%rd13, {%f20, %f8}];
	tex.2d.v4.u32.f32 	{%r3397, %r3398, %r3399, %r3400}, [%rd14, {%f32, %f8}];
	and.b32  	%r3401, %r3393, 255;
	and.b32  	%r3402, %r3397, 255;
	sad.u32 	%r3403, %r3401, %r3402, %r1777;
	add.s32 	%r3404, %r3403, %r3392;
	tex.2d.v4.s32.f32 	{%r398, %r399, %r3405, %r3406}, [%rd15, {%f20, %f8}];
	tex.2d.v4.s32.f32 	{%r400, %r401, %r3407, %r3408}, [%rd16, {%f32, %f8}];
	// begin inline asm
	mov.b64 %rd209, {%r398,%r399};
	// end inline asm
	// begin inline asm
	mov.b64 %rd210, {%r400,%r401};
	// end inline asm
	xor.b64  	%rd983, %rd210, %rd209;
	popc.b64 	%r3409, %rd983;
	mad.lo.s32 	%r3410, %r3409, 9, %r3404;
	tex.2d.v4.u32.f32 	{%r3411, %r3412, %r3413, %r3414}, [%rd13, {%f20, %f9}];
	tex.2d.v4.u32.f32 	{%r3415, %r3416, %r3417, %r3418}, [%rd14, {%f32, %f9}];
	and.b32  	%r3419, %r3411, 255;
	and.b32  	%r3420, %r3415, 255;
	sad.u32 	%r3421, %r3419, %r3420, %r1777;
	add.s32 	%r3422, %r3421, %r3410;
	tex.2d.v4.s32.f32 	{%r402, %r403, %r3423, %r3424}, [%rd15, {%f20, %f9}];
	tex.2d.v4.s32.f32 	{%r404, %r405, %r3425, %r3426}, [%rd16, {%f32, %f9}];
	// begin inline asm
	mov.b64 %rd211, {%r402,%r403};
	// end inline asm
	// begin inline asm
	mov.b64 %rd212, {%r404,%r405};
	// end inline asm
	xor.b64  	%rd984, %rd212, %rd211;
	popc.b64 	%r3427, %rd984;
	mad.lo.s32 	%r3428, %r3427, 9, %r3422;
	tex.2d.v4.u32.f32 	{%r3429, %r3430, %r3431, %r3432}, [%rd13, {%f20, %f10}];
	tex.2d.v4.u32.f32 	{%r3433, %r3434, %r3435, %r3436}, [%rd14, {%f32, %f10}];
	and.b32  	%r3437, %r3429, 255;
	and.b32  	%r3438, %r3433, 255;
	sad.u32 	%r3439, %r3437, %r3438, %r1777;
	add.s32 	%r3440, %r3439, %r3428;
	tex.2d.v4.s32.f32 	{%r406, %r407, %r3441, %r3442}, [%rd15, {%f20, %f10}];
	tex.2d.v4.s32.f32 	{%r408, %r409, %r3443, %r3444}, [%rd16, {%f32, %f10}];
	// begin inline asm
	mov.b64 %rd213, {%r406,%r407};
	// end inline asm
	// begin inline asm
	mov.b64 %rd214, {%r408,%r409};
	// end inline asm
	xor.b64  	%rd985, %rd214, %rd213;
	popc.b64 	%r3445, %rd985;
	mad.lo.s32 	%r3446, %r3445, 9, %r3440;
	tex.2d.v4.u32.f32 	{%r3447, %r3448, %r3449, %r3450}, [%rd13, {%f20, %f11}];
	tex.2d.v4.u32.f32 	{%r3451, %r3452, %r3453, %r3454}, [%rd14, {%f32, %f11}];
	and.b32  	%r3455, %r3447, 255;
	and.b32  	%r3456, %r3451, 255;
	sad.u32 	%r3457, %r3455, %r3456, %r1777;
	add.s32 	%r3458, %r3457, %r3446;
	tex.2d.v4.s32.f32 	{%r410, %r411, %r3459, %r3460}, [%rd15, {%f20, %f11}];
	tex.2d.v4.s32.f32 	{%r412, %r413, %r3461, %r3462}, [%rd16, {%f32, %f11}];
	// begin inline asm
	mov.b64 %rd215, {%r410,%r411};
	// end inline asm
	// begin inline asm
	mov.b64 %rd216, {%r412,%r413};
	// end inline asm
	xor.b64  	%rd986, %rd216, %rd215;
	popc.b64 	%r3463, %rd986;
	mad.lo.s32 	%r3464, %r3463, 9, %r3458;
	tex.2d.v4.u32.f32 	{%r3465, %r3466, %r3467, %r3468}, [%rd13, {%f20, %f12}];
	tex.2d.v4.u32.f32 	{%r3469, %r3470, %r3471, %r3472}, [%rd14, {%f32, %f12}];
	and.b32  	%r3473, %r3465, 255;
	and.b32  	%r3474, %r3469, 255;
	sad.u32 	%r3475, %r3473, %r3474, %r1777;
	add.s32 	%r3476, %r3475, %r3464;
	tex.2d.v4.s32.f32 	{%r414, %r415, %r3477, %r3478}, [%rd15, {%f20, %f12}];
	tex.2d.v4.s32.f32 	{%r416, %r417, %r3479, %r3480}, [%rd16, {%f32, %f12}];
	// begin inline asm
	mov.b64 %rd217, {%r414,%r415};
	// end inline asm
	// begin inline asm
	mov.b64 %rd218, {%r416,%r417};
	// end inline asm
	xor.b64  	%rd987, %rd218, %rd217;
	popc.b64 	%r3481, %rd987;
	mad.lo.s32 	%r3482, %r3481, 9, %r3476;
	tex.2d.v4.u32.f32 	{%r3483, %r3484, %r3485, %r3486}, [%rd13, {%f20, %f13}];
	tex.2d.v4.u32.f32 	{%r3487, %r3488, %r3489, %r3490}, [%rd14, {%f32, %f13}];
	and.b32  	%r3491, %r3483, 255;
	and.b32  	%r3492, %r3487, 255;
	sad.u32 	%r3493, %r3491, %r3492, %r1777;
	add.s32 	%r3494, %r3493, %r3482;
	tex.2d.v4.s32.f32 	{%r418, %r419, %r3495, %r3496}, [%rd15, {%f20, %f13}];
	tex.2d.v4.s32.f32 	{%r420, %r421, %r3497, %r3498}, [%rd16, {%f32, %f13}];
	// begin inline asm
	mov.b64 %rd219, {%r418,%r419};
	// end inline asm
	// begin inline asm
	mov.b64 %rd220, {%r420,%r421};
	// end inline asm
	xor.b64  	%rd988, %rd220, %rd219;
	popc.b64 	%r3499, %rd988;
	mad.lo.s32 	%r3500, %r3499, 9, %r3494;
	add.s32 	%r3501, %r12724, 4;
	cvt.rn.f32.u32 	%f33, %r3501;
	tex.2d.v4.u32.f32 	{%r3502, %r3503, %r3504, %r3505}, [%rd13, {%f21, %f1}];
	tex.2d.v4.u32.f32 	{%r3506, %r3507, %r3508, %r3509}, [%rd14, {%f33, %f1}];
	and.b32  	%r3510, %r3502, 255;
	and.b32  	%r3511, %r3506, 255;
	sad.u32 	%r3512, %r3510, %r3511, %r1777;
	add.s32 	%r3513, %r3512, %r3500;
	tex.2d.v4.s32.f32 	{%r422, %r423, %r3514, %r3515}, [%rd15, {%f21, %f1}];
	tex.2d.v4.s32.f32 	{%r424, %r425, %r3516, %r3517}, [%rd16, {%f33, %f1}];
	// begin inline asm
	mov.b64 %rd221, {%r422,%r423};
	// end inline asm
	// begin inline asm
	mov.b64 %rd222, {%r424,%r425};
	// end inline asm
	xor.b64  	%rd989, %rd222, %rd221;
	popc.b64 	%r3518, %rd989;
	mad.lo.s32 	%r3519, %r3518, 9, %r3513;
	tex.2d.v4.u32.f32 	{%r3520, %r3521, %r3522, %r3523}, [%rd13, {%f21, %f3}];
	tex.2d.v4.u32.f32 	{%r3524, %r3525, %r3526, %r3527}, [%rd14, {%f33, %f3}];
	and.b32  	%r3528, %r3520, 255;
	and.b32  	%r3529, %r3524, 255;
	sad.u32 	%r3530, %r3528, %r3529, %r1777;
	add.s32 	%r3531, %r3530, %r3519;
	tex.2d.v4.s32.f32 	{%r426, %r427, %r3532, %r3533}, [%rd15, {%f21, %f3}];
	tex.2d.v4.s32.f32 	{%r428, %r429, %r3534, %r3535}, [%rd16, {%f33, %f3}];
	// begin inline asm
	mov.b64 %rd223, {%r426,%r427};
	// end inline asm
	// begin inline asm
	mov.b64 %rd224, {%r428,%r429};
	// end inline asm
	xor.b64  	%rd990, %rd224, %rd223;
	popc.b64 	%r3536, %rd990;
	mad.lo.s32 	%r3537, %r3536, 9, %r3531;
	tex.2d.v4.u32.f32 	{%r3538, %r3539, %r3540, %r3541}, [%rd13, {%f21, %f4}];
	tex.2d.v4.u32.f32 	{%r3542, %r3543, %r3544, %r3545}, [%rd14, {%f33, %f4}];
	and.b32  	%r3546, %r3538, 255;
	and.b32  	%r3547, %r3542, 255;
	sad.u32 	%r3548, %r3546, %r3547, %r1777;
	add.s32 	%r3549, %r3548, %r3537;
	tex.2d.v4.s32.f32 	{%r430, %r431, %r3550, %r3551}, [%rd15, {%f21, %f4}];
	tex.2d.v4.s32.f32 	{%r432, %r433, %r3552, %r3553}, [%rd16, {%f33, %f4}];
	// begin inline asm
	mov.b64 %rd225, {%r430,%r431};
	// end inline asm
	// begin inline asm
	mov.b64 %rd226, {%r432,%r433};
	// end inline asm
	xor.b64  	%rd991, %rd226, %rd225;
	popc.b64 	%r3554, %rd991;
	mad.lo.s32 	%r3555, %r3554, 9, %r3549;
	tex.2d.v4.u32.f32 	{%r3556, %r3557, %r3558, %r3559}, [%rd13, {%f21, %f5}];
	tex.2d.v4.u32.f32 	{%r3560, %r3561, %r3562, %r3563}, [%rd14, {%f33, %f5}];
	and.b32  	%r3564, %r3556, 255;
	and.b32  	%r3565, %r3560, 255;
	sad.u32 	%r3566, %r3564, %r3565, %r1777;
	add.s32 	%r3567, %r3566, %r3555;
	tex.2d.v4.s32.f32 	{%r434, %r435, %r3568, %r3569}, [%rd15, {%f21, %f5}];
	tex.2d.v4.s32.f32 	{%r436, %r437, %r3570, %r3571}, [%rd16, {%f33, %f5}];
	// begin inline asm
	mov.b64 %rd227, {%r434,%r435};
	// end inline asm
	// begin inline asm
	mov.b64 %rd228, {%r436,%r437};
	// end inline asm
	xor.b64  	%rd992, %rd228, %rd227;
	popc.b64 	%r3572, %rd992;
	mad.lo.s32 	%r3573, %r3572, 9, %r3567;
	tex.2d.v4.u32.f32 	{%r3574, %r3575, %r3576, %r3577}, [%rd13, {%f21, %f6}];
	tex.2d.v4.u32.f32 	{%r3578, %r3579, %r3580, %r3581}, [%rd14, {%f33, %f6}];
	and.b32  	%r3582, %r3574, 255;
	and.b32  	%r3583, %r3578, 255;
	sad.u32 	%r3584, %r3582, %r3583, %r1777;
	add.s32 	%r3585, %r3584, %r3573;
	tex.2d.v4.s32.f32 	{%r438, %r439, %r3586, %r3587}, [%rd15, {%f21, %f6}];
	tex.2d.v4.s32.f32 	{%r440, %r441, %r3588, %r3589}, [%rd16, {%f33, %f6}];
	// begin inline asm
	mov.b64 %rd229, {%r438,%r439};
	// end inline asm
	// begin inline asm
	mov.b64 %rd230, {%r440,%r441};
	// end inline asm
	xor.b64  	%rd993, %rd230, %rd229;
	popc.b64 	%r3590, %rd993;
	mad.lo.s32 	%r3591, %r3590, 9, %r3585;
	tex.2d.v4.u32.f32 	{%r3592, %r3593, %r3594, %r3595}, [%rd13, {%f21, %f7}];
	tex.2d.v4.u32.f32 	{%r3596, %r3597, %r3598, %r3599}, [%rd14, {%f33, %f7}];
	and.b32  	%r3600, %r3592, 255;
	and.b32  	%r3601, %r3596, 255;
	sad.u32 	%r3602, %r3600, %r3601, %r1777;
	add.s32 	%r3603, %r3602, %r3591;
	tex.2d.v4.s32.f32 	{%r442, %r443, %r3604, %r3605}, [%rd15, {%f21, %f7}];
	tex.2d.v4.s32.f32 	{%r444, %r445, %r3606, %r3607}, [%rd16, {%f33, %f7}];
	// begin inline asm
	mov.b64 %rd231, {%r442,%r443};
	// end inline asm
	// begin inline asm
	mov.b64 %rd232, {%r444,%r445};
	// end inline asm
	xor.b64  	%rd994, %rd232, %rd231;
	popc.b64 	%r3608, %rd994;
	mad.lo.s32 	%r3609, %r3608, 9, %r3603;
	tex.2d.v4.u32.f32 	{%r3610, %r3611, %r3612, %r3613}, [%rd13, {%f21, %f8}];
	tex.2d.v4.u32.f32 	{%r3614, %r3615, %r3616, %r3617}, [%rd14, {%f33, %f8}];
	and.b32  	%r3618, %r3610, 255;
	and.b32  	%r3619, %r3614, 255;
	sad.u32 	%r3620, %r3618, %r3619, %r1777;
	add.s32 	%r3621, %r3620, %r3609;
	tex.2d.v4.s32.f32 	{%r446, %r447, %r3622, %r3623}, [%rd15, {%f21, %f8}];
	tex.2d.v4.s32.f32 	{%r448, %r449, %r3624, %r3625}, [%rd16, {%f33, %f8}];
	// begin inline asm
	mov.b64 %rd233, {%r446,%r447};
	// end inline asm
	// begin inline asm
	mov.b64 %rd234, {%r448,%r449};
	// end inline asm
	xor.b64  	%rd995, %rd234, %rd233;
	popc.b64 	%r3626, %rd995;
	mad.lo.s32 	%r3627, %r3626, 9, %r3621;
	tex.2d.v4.u32.f32 	{%r3628, %r3629, %r3630, %r3631}, [%rd13, {%f21, %f9}];
	tex.2d.v4.u32.f32 	{%r3632, %r3633, %r3634, %r3635}, [%rd14, {%f33, %f9}];
	and.b32  	%r3636, %r3628, 255;
	and.b32  	%r3637, %r3632, 255;
	sad.u32 	%r3638, %r3636, %r3637, %r1777;
	add.s32 	%r3639, %r3638, %r3627;
	tex.2d.v4.s32.f32 	{%r450, %r451, %r3640, %r3641}, [%rd15, {%f21, %f9}];
	tex.2d.v4.s32.f32 	{%r452, %r453, %r3642, %r3643}, [%rd16, {%f33, %f9}];
	// begin inline asm
	mov.b64 %rd235, {%r450,%r451};
	// end inline asm
	// begin inline asm
	mov.b64 %rd236, {%r452,%r453};
	// end inline asm
	xor.b64  	%rd996, %rd236, %rd235;
	popc.b64 	%r3644, %rd996;
	mad.lo.s32 	%r3645, %r3644, 9, %r3639;
	tex.2d.v4.u32.f32 	{%r3646, %r3647, %r3648, %r3649}, [%rd13, {%f21, %f10}];
	tex.2d.v4.u32.f32 	{%r3650, %r3651, %r3652, %r3653}, [%rd14, {%f33, %f10}];
	and.b32  	%r3654, %r3646, 255;
	and.b32  	%r3655, %r3650, 255;
	sad.u32 	%r3656, %r3654, %r3655, %r1777;
	add.s32 	%r3657, %r3656, %r3645;
	tex.2d.v4.s32.f32 	{%r454, %r455, %r3658, %r3659}, [%rd15, {%f21, %f10}];
	tex.2d.v4.s32.f32 	{%r456, %r457, %r3660, %r3661}, [%rd16, {%f33, %f10}];
	// begin inline asm
	mov.b64 %rd237, {%r454,%r455};
	// end inline asm
	// begin inline asm
	mov.b64 %rd238, {%r456,%r457};
	// end inline asm
	xor.b64  	%rd997, %rd238, %rd237;
	popc.b64 	%r3662, %rd997;
	mad.lo.s32 	%r3663, %r3662, 9, %r3657;
	tex.2d.v4.u32.f32 	{%r3664, %r3665, %r3666, %r3667}, [%rd13, {%f21, %f11}];
	tex.2d.v4.u32.f32 	{%r3668, %r3669, %r3670, %r3671}, [%rd14, {%f33, %f11}];
	and.b32  	%r3672, %r3664, 255;
	and.b32  	%r3673, %r3668, 255;
	sad.u32 	%r3674, %r3672, %r3673, %r1777;
	add.s32 	%r3675, %r3674, %r3663;
	tex.2d.v4.s32.f32 	{%r458, %r459, %r3676, %r3677}, [%rd15, {%f21, %f11}];
	tex.2d.v4.s32.f32 	{%r460, %r461, %r3678, %r3679}, [%rd16, {%f33, %f11}];
	// begin inline asm
	mov.b64 %rd239, {%r458,%r459};
	// end inline asm
	// begin inline asm
	mov.b64 %rd240, {%r460,%r461};
	// end inline asm
	xor.b64  	%rd998, %rd240, %rd239;
	popc.b64 	%r3680, %rd998;
	mad.lo.s32 	%r3681, %r3680, 9, %r3675;
	tex.2d.v4.u32.f32 	{%r3682, %r3683, %r3684, %r3685}, [%rd13, {%f21, %f12}];
	tex.2d.v4.u32.f32 	{%r3686, %r3687, %r3688, %r3689}, [%rd14, {%f33, %f12}];
	and.b32  	%r3690, %r3682, 255;
	and.b32  	%r3691, %r3686, 255;
	sad.u32 	%r3692, %r3690, %r3691, %r1777;
	add.s32 	%r3693, %r3692, %r3681;
	tex.2d.v4.s32.f32 	{%r462, %r463, %r3694, %r3695}, [%rd15, {%f21, %f12}];
	tex.2d.v4.s32.f32 	{%r464, %r465, %r3696, %r3697}, [%rd16, {%f33, %f12}];
	// begin inline asm
	mov.b64 %rd241, {%r462,%r463};
	// end inline asm
	// begin inline asm
	mov.b64 %rd242, {%r464,%r465};
	// end inline asm
	xor.b64  	%rd999, %rd242, %rd241;
	popc.b64 	%r3698, %rd999;
	mad.lo.s32 	%r3699, %r3698, 9, %r3693;
	tex.2d.v4.u32.f32 	{%r3700, %r3701, %r3702, %r3703}, [%rd13, {%f21, %f13}];
	tex.2d.v4.u32.f32 	{%r3704, %r3705, %r3706, %r3707}, [%rd14, {%f33, %f13}];
	and.b32  	%r3708, %r3700, 255;
	and.b32  	%r3709, %r3704, 255;
	sad.u32 	%r3710, %r3708, %r3709, %r1777;
	add.s32 	%r3711, %r3710, %r3699;
	tex.2d.v4.s32.f32 	{%r466, %r467, %r3712, %r3713}, [%rd15, {%f21, %f13}];
	tex.2d.v4.s32.f32 	{%r468, %r469, %r3714, %r3715}, [%rd16, {%f33, %f13}];
	// begin inline asm
	mov.b64 %rd243, {%r466,%r467};
	// end inline asm
	// begin inline asm
	mov.b64 %rd244, {%r468,%r469};
	// end inline asm
	xor.b64  	%rd1000, %rd244, %rd243;
	popc.b64 	%r3716, %rd1000;
	mad.lo.s32 	%r3717, %r3716, 9, %r3711;
	add.s32 	%r3718, %r12724, 5;
	cvt.rn.f32.u32 	%f36, %r3718;
	tex.2d.v4.u32.f32 	{%r3719, %r3720, %r3721, %r3722}, [%rd13, {%f22, %f1}];
	tex.2d.v4.u32.f32 	{%r3723, %r3724, %r3725, %r3726}, [%rd14, {%f36, %f1}];
	and.b32  	%r3727, %r3719, 255;
	and.b32  	%r3728, %r3723, 255;
	sad.u32 	%r3729, %r3727, %r3728, %r1777;
	add.s32 	%r3730, %r3729, %r3717;
	tex.2d.v4.s32.f32 	{%r470, %r471, %r3731, %r3732}, [%rd15, {%f22, %f1}];
	tex.2d.v4.s32.f32 	{%r472, %r473, %r3733, %r3734}, [%rd16, {%f36, %f1}];
	// begin inline asm
	mov.b64 %rd245, {%r470,%r471};
	// end inline asm
	// begin inline asm
	mov.b64 %rd246, {%r472,%r473};
	// end inline asm
	xor.b64  	%rd1001, %rd246, %rd245;
	popc.b64 	%r3735, %rd1001;
	mad.lo.s32 	%r3736, %r3735, 9, %r3730;
	tex.2d.v4.u32.f32 	{%r3737, %r3738, %r3739, %r3740}, [%rd13, {%f22, %f3}];
	tex.2d.v4.u32.f32 	{%r3741, %r3742, %r3743, %r3744}, [%rd14, {%f36, %f3}];
	and.b32  	%r3745, %r3737, 255;
	and.b32  	%r3746, %r3741, 255;
	sad.u32 	%r3747, %r3745, %r3746, %r1777;
	add.s32 	%r3748, %r3747, %r3736;
	tex.2d.v4.s32.f32 	{%r474, %r475, %r3749, %r3750}, [%rd15, {%f22, %f3}];
	tex.2d.v4.s32.f32 	{%r476, %r477, %r3751, %r3752}, [%rd16, {%f36, %f3}];
	// begin inline asm
	mov.b64 %rd247, {%r474,%r475};
	// end inline asm
	// begin inline asm
	mov.b64 %rd248, {%r476,%r477};
	// end inline asm
	xor.b64  	%rd1002, %rd248, %rd247;
	popc.b64 	%r3753, %rd1002;
	mad.lo.s32 	%r3754, %r3753, 9, %r3748;
	tex.2d.v4.u32.f32 	{%r3755, %r3756, %r3757, %r3758}, [%rd13, {%f22, %f4}];
	tex.2d.v4.u32.f32 	{%r3759, %r3760, %r3761, %r3762}, [%rd14, {%f36, %f4}];
	and.b32  	%r3763, %r3755, 255;
	and.b32  	%r3764, %r3759, 255;
	sad.u32 	%r3765, %r3763, %r3764, %r1777;
	add.s32 	%r3766, %r3765, %r3754;
	tex.2d.v4.s32.f32 	{%r478, %r479, %r3767, %r3768}, [%rd15, {%f22, %f4}];
	tex.2d.v4.s32.f32 	{%r480, %r481, %r3769, %r3770}, [%rd16, {%f36, %f4}];
	// begin inline asm
	mov.b64 %rd249, {%r478,%r479};
	// end inline asm
	// begin inline asm
	mov.b64 %rd250, {%r480,%r481};
	// end inline asm
	xor.b64  	%rd1003, %rd250, %rd249;
	popc.b64 	%r3771, %rd1003;
	mad.lo.s32 	%r3772, %r3771, 9, %r3766;
	tex.2d.v4.u32.f32 	{%r3773, %r3774, %r3775, %r3776}, [%rd13, {%f22, %f5}];
	tex.2d.v4.u32.f32 	{%r3777, %r3778, %r3779, %r3780}, [%rd14, {%f36, %f5}];
	and.b32  	%r3781, %r3773, 255;
	and.b32  	%r3782, %r3777, 255;
	sad.u32 	%r3783, %r3781, %r3782, %r1777;
	add.s32 	%r3784, %r3783, %r3772;
	tex.2d.v4.s32.f32 	{%r482, %r483, %r3785, %r3786}, [%rd15, {%f22, %f5}];
	tex.2d.v4.s32.f32 	{%r484, %r485, %r3787, %r3788}, [%rd16, {%f36, %f5}];
	// begin inline asm
	mov.b64 %rd251, {%r482,%r483};
	// end inline asm
	// begin inline asm
	mov.b64 %rd252, {%r484,%r485};
	// end inline asm
	xor.b64  	%rd1004, %rd252, %rd251;
	popc.b64 	%r3789, %rd1004;
	mad.lo.s32 	%r3790, %r3789, 9, %r3784;
	tex.2d.v4.u32.f32 	{%r3791, %r3792, %r3793, %r3794}, [%rd13, {%f22, %f6}];
	tex.2d.v4.u32.f32 	{%r3795, %r3796, %r3797, %r3798}, [%rd14, {%f36, %f6}];
	and.b32  	%r3799, %r3791, 255;
	and.b32  	%r3800, %r3795, 255;
	sad.u32 	%r3801, %r3799, %r3800, %r1777;
	add.s32 	%r3802, %r3801, %r3790;
	tex.2d.v4.s32.f32 	{%r486, %r487, %r3803, %r3804}, [%rd15, {%f22, %f6}];
	tex.2d.v4.s32.f32 	{%r488, %r489, %r3805, %r3806}, [%rd16, {%f36, %f6}];
	// begin inline asm
	mov.b64 %rd253, {%r486,%r487};
	// end inline asm
	// begin inline asm
	mov.b64 %rd254, {%r488,%r489};
	// end inline asm
	xor.b64  	%rd1005, %rd254, %rd253;
	popc.b64 	%r3807, %rd1005;
	mad.lo.s32 	%r3808, %r3807, 9, %r3802;
	tex.2d.v4.u32.f32 	{%r3809, %r3810, %r3811, %r3812}, [%rd13, {%f22, %f7}];
	tex.2d.v4.u32.f32 	{%r3813, %r3814, %r3815, %r3816}, [%rd14, {%f36, %f7}];
	and.b32  	%r3817, %r3809, 255;
	and.b32  	%r3818, %r3813, 255;
	sad.u32 	%r3819, %r3817, %r3818, %r1777;
	add.s32 	%r3820, %r3819, %r3808;
	tex.2d.v4.s32.f32 	{%r490, %r491, %r3821, %r3822}, [%rd15, {%f22, %f7}];
	tex.2d.v4.s32.f32 	{%r492, %r493, %r3823, %r3824}, [%rd16, {%f36, %f7}];
	// begin inline asm
	mov.b64 %rd255, {%r490,%r491};
	// end inline asm
	// begin inline asm
	mov.b64 %rd256, {%r492,%r493};
	// end inline asm
	xor.b64  	%rd1006, %rd256, %rd255;
	popc.b64 	%r3825, %rd1006;
	mad.lo.s32 	%r3826, %r3825, 9, %r3820;
	tex.2d.v4.u32.f32 	{%r3827, %r3828, %r3829, %r3830}, [%rd13, {%f22, %f8}];
	tex.2d.v4.u32.f32 	{%r3831, %r3832, %r3833, %r3834}, [%rd14, {%f36, %f8}];
	and.b32  	%r3835, %r3827, 255;
	and.b32  	%r3836, %r3831, 255;
	sad.u32 	%r3837, %r3835, %r3836, %r1777;
	add.s32 	%r3838, %r3837, %r3826;
	tex.2d.v4.s32.f32 	{%r494, %r495, %r3839, %r3840}, [%rd15, {%f22, %f8}];
	tex.2d.v4.s32.f32 	{%r496, %r497, %r3841, %r3842}, [%rd16, {%f36, %f8}];
	// begin inline asm
	mov.b64 %rd257, {%r494,%r495};
	// end inline asm
	// begin inline asm
	mov.b64 %rd258, {%r496,%r497};
	// end inline asm
	xor.b64  	%rd1007, %rd258, %rd257;
	popc.b64 	%r3843, %rd1007;
	mad.lo.s32 	%r3844, %r3843, 9, %r3838;
	tex.2d.v4.u32.f32 	{%r3845, %r3846, %r3847, %r3848}, [%rd13, {%f22, %f9}];
	tex.2d.v4.u32.f32 	{%r3849, %r3850, %r3851, %r3852}, [%rd14, {%f36, %f9}];
	and.b32  	%r3853, %r3845, 255;
	and.b32  	%r3854, %r3849, 255;
	sad.u32 	%r3855, %r3853, %r3854, %r1777;
	add.s32 	%r3856, %r3855, %r3844;
	tex.2d.v4.s32.f32 	{%r498, %r499, %r3857, %r3858}, [%rd15, {%f22, %f9}];
	tex.2d.v4.s32.f32 	{%r500, %r501, %r3859, %r3860}, [%rd16, {%f36, %f9}];
	// begin inline asm
	mov.b64 %rd259, {%r498,%r499};
	// end inline asm
	// begin inline asm
	mov.b64 %rd260, {%r500,%r501};
	// end inline asm
	xor.b64  	%rd1008, %rd260, %rd259;
	popc.b64 	%r3861, %rd1008;
	mad.lo.s32 	%r3862, %r3861, 9, %r3856;
	tex.2d.v4.u32.f32 	{%r3863, %r3864, %r3865, %r3866}, [%rd13, {%f22, %f10}];
	tex.2d.v4.u32.f32 	{%r3867, %r3868, %r3869, %r3870}, [%rd14, {%f36, %f10}];
	and.b32  	%r3871, %r3863, 255;
	and.b32  	%r3872, %r3867, 255;
	sad.u32 	%r3873, %r3871, %r3872, %r1777;
	add.s32 	%r3874, %r3873, %r3862;
	tex.2d.v4.s32.f32 	{%r502, %r503, %r3875, %r3876}, [%rd15, {%f22, %f10}];
	tex.2d.v4.s32.f32 	{%r504, %r505, %r3877, %r3878}, [%rd16, {%f36, %f10}];
	// begin inline asm
	mov.b64 %rd261, {%r502,%r503};
	// end inline asm
	// begin inline asm
	mov.b64 %rd262, {%r504,%r505};
	// end inline asm
	xor.b64  	%rd1009, %rd262, %rd261;
	popc.b64 	%r3879, %rd1009;
	mad.lo.s32 	%r3880, %r3879, 9, %r3874;
	tex.2d.v4.u32.f32 	{%r3881, %r3882, %r3883, %r3884}, [%rd13, {%f22, %f11}];
	tex.2d.v4.u32.f32 	{%r3885, %r3886, %r3887, %r3888}, [%rd14, {%f36, %f11}];
	and.b32  	%r3889, %r3881, 255;
	and.b32  	%r3890, %r3885, 255;
	sad.u32 	%r3891, %r3889, %r3890, %r1777;
	add.s32 	%r3892, %r3891, %r3880;
	tex.2d.v4.s32.f32 	{%r506, %r507, %r3893, %r3894}, [%rd15, {%f22, %f11}];
	tex.2d.v4.s32.f32 	{%r508, %r509, %r3895, %r3896}, [%rd16, {%f36, %f11}];
	// begin inline asm
	mov.b64 %rd263, {%r506,%r507};
	// end inline asm
	// begin inline asm
	mov.b64 %rd264, {%r508,%r509};
	// end inline asm
	xor.b64  	%rd1010, %rd264, %rd263;
	popc.b64 	%r3897, %rd1010;
	mad.lo.s32 	%r3898, %r3897, 9, %r3892;
	tex.2d.v4.u32.f32 	{%r3899, %r3900, %r3901, %r3902}, [%rd13, {%f22, %f12}];
	tex.2d.v4.u32.f32 	{%r3903, %r3904, %r3905, %r3906}, [%rd14, {%f36, %f12}];
	and.b32  	%r3907, %r3899, 255;
	and.b32  	%r3908, %r3903, 255;
	sad.u32 	%r3909, %r3907, %r3908, %r1777;
	add.s32 	%r3910, %r3909, %r3898;
	tex.2d.v4.s32.f32 	{%r510, %r511, %r3911, %r3912}, [%rd15, {%f22, %f12}];
	tex.2d.v4.s32.f32 	{%r512, %r513, %r3913, %r3914}, [%rd16, {%f36, %f12}];
	// begin inline asm
	mov.b64 %rd265, {%r510,%r511};
	// end inline asm
	// begin inline asm
	mov.b64 %rd266, {%r512,%r513};
	// end inline asm
	xor.b64  	%rd1011, %rd266, %rd265;
	popc.b64 	%r3915, %rd1011;
	mad.lo.s32 	%r3916, %r3915, 9, %r3910;
	tex.2d.v4.u32.f32 	{%r3917, %r3918, %r3919, %r3920}, [%rd13, {%f22, %f13}];
	tex.2d.v4.u32.f32 	{%r3921, %r3922, %r3923, %r3924}, [%rd14, {%f36, %f13}];
	and.b32  	%r3925, %r3917, 255;
	and.b32  	%r3926, %r3921, 255;
	sad.u32 	%r3927, %r3925, %r3926, %r1777;
	add.s32 	%r3928, %r3927, %r3916;
	tex.2d.v4.s32.f32 	{%r514, %r515, %r3929, %r3930}, [%rd15, {%f22, %f13}];
	tex.2d.v4.s32.f32 	{%r516, %r517, %r3931, %r3932}, [%rd16, {%f36, %f13}];
	// begin inline asm
	mov.b64 %rd267, {%r514,%r515};
	// end inline asm
	// begin inline asm
	mov.b64 %rd268, {%r516,%r517};
	// end inline asm
	xor.b64  	%rd1012, %rd268, %rd267;
	popc.b64 	%r3933, %rd1012;
	mad.lo.s32 	%r3934, %r3933, 9, %r3928;
	add.s32 	%r3935, %r12724, 6;
	cvt.rn.f32.u32 	%f37, %r3935;
	tex.2d.v4.u32.f32 	{%r3936, %r3937, %r3938, %r3939}, [%rd13, {%f23, %f1}];
	tex.2d.v4.u32.f32 	{%r3940, %r3941, %r3942, %r3943}, [%rd14, {%f37, %f1}];
	and.b32  	%r3944, %r3936, 255;
	and.b32  	%r3945, %r3940, 255;
	sad.u32 	%r3946, %r3944, %r3945, %r1777;
	add.s32 	%r3947, %r3946, %r3934;
	tex.2d.v4.s32.f32 	{%r518, %r519, %r3948, %r3949}, [%rd15, {%f23, %f1}];
	tex.2d.v4.s32.f32 	{%r520, %r521, %r3950, %r3951}, [%rd16, {%f37, %f1}];
	// begin inline asm
	mov.b64 %rd269, {%r518,%r519};
	// end inline asm
	// begin inline asm
	mov.b64 %rd270, {%r520,%r521};
	// end inline asm
	xor.b64  	%rd1013, %rd270, %rd269;
	popc.b64 	%r3952, %rd1013;
	mad.lo.s32 	%r3953, %r3952, 9, %r3947;
	tex.2d.v4.u32.f32 	{%r3954, %r3955, %r3956, %r3957}, [%rd13, {%f23, %f3}];
	tex.2d.v4.u32.f32 	{%r3958, %r3959, %r3960, %r3961}, [%rd14, {%f37, %f3}];
	and.b32  	%r3962, %r3954, 255;
	and.b32  	%r3963, %r3958, 255;
	sad.u32 	%r3964, %r3962, %r3963, %r1777;
	add.s32 	%r3965, %r3964, %r3953;
	tex.2d.v4.s32.f32 	{%r522, %r523, %r3966, %r3967}, [%rd15, {%f23, %f3}];
	tex.2d.v4.s32.f32 	{%r524, %r525, %r3968, %r3969}, [%rd16, {%f37, %f3}];
	// begin inline asm
	mov.b64 %rd271, {%r522,%r523};
	// end inline asm
	// begin inline asm
	mov.b64 %rd272, {%r524,%r525};
	// end inline asm
	xor.b64  	%rd1014, %rd272, %rd271;
	popc.b64 	%r3970, %rd1014;
	mad.lo.s32 	%r3971, %r3970, 9, %r3965;
	tex.2d.v4.u32.f32 	{%r3972, %r3973, %r3974, %r3975}, [%rd13, {%f23, %f4}];
	tex.2d.v4.u32.f32 	{%r3976, %r3977, %r3978, %r3979}, [%rd14, {%f37, %f4}];
	and.b32  	%r3980, %r3972, 255;
	and.b32  	%r3981, %r3976, 255;
	sad.u32 	%r3982, %r3980, %r3981, %r1777;
	add.s32 	%r3983, %r3982, %r3971;
	tex.2d.v4.s32.f32 	{%r526, %r527, %r3984, %r3985}, [%rd15, {%f23, %f4}];
	tex.2d.v4.s32.f32 	{%r528, %r529, %r3986, %r3987}, [%rd16, {%f37, %f4}];
	// begin inline asm
	mov.b64 %rd273, {%r526,%r527};
	// end inline asm
	// begin inline asm
	mov.b64 %rd274, {%r528,%r529};
	// end inline asm
	xor.b64  	%rd1015, %rd274, %rd273;
	popc.b64 	%r3988, %rd1015;
	mad.lo.s32 	%r3989, %r3988, 9, %r3983;
	tex.2d.v4.u32.f32 	{%r3990, %r3991, %r3992, %r3993}, [%rd13, {%f23, %f5}];
	tex.2d.v4.u32.f32 	{%r3994, %r3995, %r3996, %r3997}, [%rd14, {%f37, %f5}];
	and.b32  	%r3998, %r3990, 255;
	and.b32  	%r3999, %r3994, 255;
	sad.u32 	%r4000, %r3998, %r3999, %r1777;
	add.s32 	%r4001, %r4000, %r3989;
	tex.2d.v4.s32.f32 	{%r530, %r531, %r4002, %r4003}, [%rd15, {%f23, %f5}];
	tex.2d.v4.s32.f32 	{%r532, %r533, %r4004, %r4005}, [%rd16, {%f37, %f5}];
	// begin inline asm
	mov.b64 %rd275, {%r530,%r531};
	// end inline asm
	// begin inline asm
	mov.b64 %rd276, {%r532,%r533};
	// end inline asm
	xor.b64  	%rd1016, %rd276, %rd275;
	popc.b64 	%r4006, %rd1016;
	mad.lo.s32 	%r4007, %r4006, 9, %r4001;
	tex.2d.v4.u32.f32 	{%r4008, %r4009, %r4010, %r4011}, [%rd13, {%f23, %f6}];
	tex.2d.v4.u32.f32 	{%r4012, %r4013, %r4014, %r4015}, [%rd14, {%f37, %f6}];
	and.b32  	%r4016, %r4008, 255;
	and.b32  	%r4017, %r4012, 255;
	sad.u32 	%r4018, %r4016, %r4017, %r1777;
	add.s32 	%r4019, %r4018, %r4007;
	tex.2d.v4.s32.f32 	{%r534, %r535, %r4020, %r4021}, [%rd15, {%f23, %f6}];
	tex.2d.v4.s32.f32 	{%r536, %r537, %r4022, %r4023}, [%rd16, {%f37, %f6}];
	// begin inline asm
	mov.b64 %rd277, {%r534,%r535};
	// end inline asm
	// begin inline asm
	mov.b64 %rd278, {%r536,%r537};
	// end inline asm
	xor.b64  	%rd1017, %rd278, %rd277;
	popc.b64 	%r4024, %rd1017;
	mad.lo.s32 	%r4025, %r4024, 9, %r4019;
	tex.2d.v4.u32.f32 	{%r4026, %r4027, %r4028, %r4029}, [%rd13, {%f23, %f7}];
	tex.2d.v4.u32.f32 	{%r4030, %r4031, %r4032, %r4033}, [%rd14, {%f37, %f7}];
	and.b32  	%r4034, %r4026, 255;
	and.b32  	%r4035, %r4030, 255;
	sad.u32 	%r4036, %r4034, %r4035, %r1777;
	add.s32 	%r4037, %r4036, %r4025;
	tex.2d.v4.s32.f32 	{%r538, %r539, %r4038, %r4039}, [%rd15, {%f23, %f7}];
	tex.2d.v4.s32.f32 	{%r540, %r541, %r4040, %r4041}, [%rd16, {%f37, %f7}];
	// begin inline asm
	mov.b64 %rd279, {%r538,%r539};
	// end inline asm
	// begin inline asm
	mov.b64 %rd280, {%r540,%r541};
	// end inline asm
	xor.b64  	%rd1018, %rd280, %rd279;
	popc.b64 	%r4042, %rd1018;
	mad.lo.s32 	%r4043, %r4042, 9, %r4037;
	tex.2d.v4.u32.f32 	{%r4044, %r4045, %r4046, %r4047}, [%rd13, {%f23, %f8}];
	tex.2d.v4.u32.f32 	{%r4048, %r4049, %r4050, %r4051}, [%rd14, {%f37, %f8}];
	and.b32  	%r4052, %r4044, 255;
	and.b32  	%r4053, %r4048, 255;
	sad.u32 	%r4054, %r4052, %r4053, %r1777;
	add.s32 	%r4055, %r4054, %r4043;
	tex.2d.v4.s32.f32 	{%r542, %r543, %r4056, %r4057}, [%rd15, {%f23, %f8}];
	tex.2d.v4.s32.f32 	{%r544, %r545, %r4058, %r4059}, [%rd16, {%f37, %f8}];
	// begin inline asm
	mov.b64 %rd281, {%r542,%r543};
	// end inline asm
	// begin inline asm
	mov.b64 %rd282, {%r544,%r545};
	// end inline asm
	xor.b64  	%rd1019, %rd282, %rd281;
	popc.b64 	%r4060, %rd1019;
	mad.lo.s32 	%r4061, %r4060, 9, %r4055;
	tex.2d.v4.u32.f32 	{%r4062, %r4063, %r4064, %r4065}, [%rd13, {%f23, %f9}];
	tex.2d.v4.u32.f32 	{%r4066, %r4067, %r4068, %r4069}, [%rd14, {%f37, %f9}];
	and.b32  	%r4070, %r4062, 255;
	and.b32  	%r4071, %r4066, 255;
	sad.u32 	%r4072, %r4070, %r4071, %r1777;
	add.s32 	%r4073, %r4072, %r4061;
	tex.2d.v4.s32.f32 	{%r546, %r547, %r4074, %r4075}, [%rd15, {%f23, %f9}];
	tex.2d.v4.s32.f32 	{%r548, %r549, %r4076, %r4077}, [%rd16, {%f37, %f9}];
	// begin inline asm
	mov.b64 %rd283, {%r546,%r547};
	// end inline asm
	// begin inline asm
	mov.b64 %rd284, {%r548,%r549};
	// end inline asm
	xor.b64  	%rd1020, %rd284, %rd283;
	popc.b64 	%r4078, %rd1020;
	mad.lo.s32 	%r4079, %r4078, 9, %r4073;
	tex.2d.v4.u32.f32 	{%r4080, %r4081, %r4082, %r4083}, [%rd13, {%f23, %f10}];
	tex.2d.v4.u32.f32 	{%r4084, %r4085, %r4086, %r4087}, [%rd14, {%f37, %f10}];
	and.b32  	%r4088, %r4080, 255;
	and.b32  	%r4089, %r4084, 255;
	sad.u32 	%r4090, %r4088, %r4089, %r1777;
	add.s32 	%r4091, %r4090, %r4079;
	tex.2d.v4.s32.f32 	{%r550, %r551, %r4092, %r4093}, [%rd15, {%f23, %f10}];
	tex.2d.v4.s32.f32 	{%r552, %r553, %r4094, %r4095}, [%rd16, {%f37, %f10}];
	// begin inline asm
	mov.b64 %rd285, {%r550,%r551};
	// end inline asm
	// begin inline asm
	mov.b64 %rd286, {%r552,%r553};
	// end inline asm
	xor.b64  	%rd1021, %rd286, %rd285;
	popc.b64 	%r4096, %rd1021;
	mad.lo.s32 	%r4097, %r4096, 9, %r4091;
	tex.2d.v4.u32.f32 	{%r4098, %r4099, %r4100, %r4101}, [%rd13, {%f23, %f11}];
	tex.2d.v4.u32.f32 	{%r4102, %r4103, %r4104, %r4105}, [%rd14, {%f37, %f11}];
	and.b32  	%r4106, %r4098, 255;
	and.b32  	%r4107, %r4102, 255;
	sad.u32 	%r4108, %r4106, %r4107, %r1777;
	add.s32 	%r4109, %r4108, %r4097;
	tex.2d.v4.s32.f32 	{%r554, %r555, %r4110, %r4111}, [%rd15, {%f23, %f11}];
	tex.2d.v4.s32.f32 	{%r556, %r557, %r4112, %r4113}, [%rd16, {%f37, %f11}];
	// begin inline asm
	mov.b64 %rd287, {%r554,%r555};
	// end inline asm
	// begin inline asm
	mov.b64 %rd288, {%r556,%r557};
	// end inline asm
	xor.b64  	%rd1022, %rd288, %rd287;
	popc.b64 	%r4114, %rd1022;
	mad.lo.s32 	%r4115, %r4114, 9, %r4109;
	tex.2d.v4.u32.f32 	{%r4116, %r4117, %r4118, %r4119}, [%rd13, {%f23, %f12}];
	tex.2d.v4.u32.f32 	{%r4120, %r4121, %r4122, %r4123}, [%rd14, {%f37, %f12}];
	and.b32  	%r4124, %r4116, 255;
	and.b32  	%r4125, %r4120, 255;
	sad.u32 	%r4126, %r4124, %r4125, %r1777;
	add.s32 	%r4127, %r4126, %r4115;
	tex.2d.v4.s32.f32 	{%r558, %r559, %r4128, %r4129}, [%rd15, {%f23, %f12}];
	tex.2d.v4.s32.f32 	{%r560, %r561, %r4130, %r4131}, [%rd16, {%f37, %f12}];
	// begin inline asm
	mov.b64 %rd289, {%r558,%r559};
	// end inline asm
	// begin inline asm
	mov.b64 %rd290, {%r560,%r561};
	// end inline asm
	xor.b64  	%rd1023, %rd290, %rd289;
	popc.b64 	%r4132, %rd1023;
	mad.lo.s32 	%r4133, %r4132, 9, %r4127;
	tex.2d.v4.u32.f32 	{%r4134, %r4135, %r4136, %r4137}, [%rd13, {%f23, %f13}];
	tex.2d.v4.u32.f32 	{%r4138, %r4139, %r4140, %r4141}, [%rd14, {%f37, %f13}];
	and.b32  	%r4142, %r4134, 255;
	and.b32  	%r4143, %r4138, 255;
	sad.u32 	%r4144, %r4142, %r4143, %r1777;
	add.s32 	%r4145, %r4144, %r4133;
	tex.2d.v4.s32.f32 	{%r562, %r563, %r4146, %r4147}, [%rd15, {%f23, %f13}];
	tex.2d.v4.s32.f32 	{%r564, %r565, %r4148, %r4149}, [%rd16, {%f37, %f13}];
	// begin inline asm
	mov.b64 %rd291, {%r562,%r563};
	// end inline asm
	// begin inline asm
	mov.b64 %rd292, {%r564,%r565};
	// end inline asm
	xor.b64  	%rd1024, %rd292, %rd291;
	popc.b64 	%r4150, %rd1024;
	mad.lo.s32 	%r4151, %r4150, 9, %r4145;
	cvt.rn.f32.u32 	%f38, %r2634;
	tex.2d.v4.u32.f32 	{%r4152, %r4153, %r4154, %r4155}, [%rd13, {%f24, %f1}];
	tex.2d.v4.u32.f32 	{%r4156, %r4157, %r4158, %r4159}, [%rd14, {%f38, %f1}];
	and.b32  	%r4160, %r4152, 255;
	and.b32  	%r4161, %r4156, 255;
	sad.u32 	%r4162, %r4160, %r4161, %r1777;
	add.s32 	%r4163, %r4162, %r4151;
	tex.2d.v4.s32.f32 	{%r566, %r567, %r4164, %r4165}, [%rd15, {%f24, %f1}];
	tex.2d.v4.s32.f32 	{%r568, %r569, %r4166, %r4167}, [%rd16, {%f38, %f1}];
	// begin inline asm
	mov.b64 %rd293, {%r566,%r567};
	// end inline asm
	// begin inline asm
	mov.b64 %rd294, {%r568,%r569};
	// end inline asm
	xor.b64  	%rd1025, %rd294, %rd293;
	popc.b64 	%r4168, %rd1025;
	mad.lo.s32 	%r4169, %r4168, 9, %r4163;
	tex.2d.v4.u32.f32 	{%r4170, %r4171, %r4172, %r4173}, [%rd13, {%f24, %f3}];
	tex.2d.v4.u32.f32 	{%r4174, %r4175, %r4176, %r4177}, [%rd14, {%f38, %f3}];
	and.b32  	%r4178, %r4170, 255;
	and.b32  	%r4179, %r4174, 255;
	sad.u32 	%r4180, %r4178, %r4179, %r1777;
	add.s32 	%r4181, %r4180, %r4169;
	tex.2d.v4.s32.f32 	{%r570, %r571, %r4182, %r4183}, [%rd15, {%f24, %f3}];
	tex.2d.v4.s32.f32 	{%r572, %r573, %r4184, %r4185}, [%rd16, {%f38, %f3}];
	// begin inline asm
	mov.b64 %rd295, {%r570,%r571};
	// end inline asm
	// begin inline asm
	mov.b64 %rd296, {%r572,%r573};
	// end inline asm
	xor.b64  	%rd1026, %rd296, %rd295;
	popc.b64 	%r4186, %rd1026;
	mad.lo.s32 	%r4187, %r4186, 9, %r4181;
	tex.2d.v4.u32.f32 	{%r4188, %r4189, %r4190, %r4191}, [%rd13, {%f24, %f4}];
	tex.2d.v4.u32.f32 	{%r4192, %r4193, %r4194, %r4195}, [%rd14, {%f38, %f4}];
	and.b32  	%r4196, %r4188, 255;
	and.b32  	%r4197, %r4192, 255;
	sad.u32 	%r4198, %r4196, %r4197, %r1777;
	add.s32 	%r4199, %r4198, %r4187;
	tex.2d.v4.s32.f32 	{%r574, %r575, %r4200, %r4201}, [%rd15, {%f24, %f4}];
	tex.2d.v4.s32.f32 	{%r576, %r577, %r4202, %r4203}, [%rd16, {%f38, %f4}];
	// begin inline asm
	mov.b64 %rd297, {%r574,%r575};
	// end inline asm
	// begin inline asm
	mov.b64 %rd298, {%r576,%r577};
	// end inline asm
	xor.b64  	%rd1027, %rd298, %rd297;
	popc.b64 	%r4204, %rd1027;
	mad.lo.s32 	%r4205, %r4204, 9, %r4199;
	tex.2d.v4.u32.f32 	{%r4206, %r4207, %r4208, %r4209}, [%rd13, {%f24, %f5}];
	tex.2d.v4.u32.f32 	{%r4210, %r4211, %r4212, %r4213}, [%rd14, {%f38, %f5}];
	and.b32  	%r4214, %r4206, 255;
	and.b32  	%r4215, %r4210, 255;
	sad.u32 	%r4216, %r4214, %r4215, %r1777;
	add.s32 	%r4217, %r4216, %r4205;
	tex.2d.v4.s32.f32 	{%r578, %r579, %r4218, %r4219}, [%rd15, {%f24, %f5}];
	tex.2d.v4.s32.f32 	{%r580, %r581, %r4220, %r4221}, [%rd16, {%f38, %f5}];
	// begin inline asm
	mov.b64 %rd299, {%r578,%r579};
	// end inline asm
	// begin inline asm
	mov.b64 %rd300, {%r580,%r581};
	// end inline asm
	xor.b64  	%rd1028, %rd300, %rd299;
	popc.b64 	%r4222, %rd1028;
	mad.lo.s32 	%r4223, %r4222, 9, %r4217;
	tex.2d.v4.u32.f32 	{%r4224, %r4225, %r4226, %r4227}, [%rd13, {%f24, %f6}];
	tex.2d.v4.u32.f32 	{%r4228, %r4229, %r4230, %r4231}, [%rd14, {%f38, %f6}];
	and.b32  	%r4232, %r4224, 255;
	and.b32  	%r4233, %r4228, 255;
	sad.u32 	%r4234, %r4232, %r4233, %r1777;
	add.s32 	%r4235, %r4234, %r4223;
	tex.2d.v4.s32.f32 	{%r582, %r583, %r4236, %r4237}, [%rd15, {%f24, %f6}];
	tex.2d.v4.s32.f32 	{%r584, %r585, %r4238, %r4239}, [%rd16, {%f38, %f6}];
	// begin inline asm
	mov.b64 %rd301, {%r582,%r583};
	// end inline asm
	// begin inline asm
	mov.b64 %rd302, {%r584,%r585};
	// end inline asm
	xor.b64  	%rd1029, %rd302, %rd301;
	popc.b64 	%r4240, %rd1029;
	mad.lo.s32 	%r4241, %r4240, 9, %r4235;
	tex.2d.v4.u32.f32 	{%r4242, %r4243, %r4244, %r4245}, [%rd13, {%f24, %f7}];
	tex.2d.v4.u32.f32 	{%r4246, %r4247, %r4248, %r4249}, [%rd14, {%f38, %f7}];
	and.b32  	%r4250, %r4242, 255;
	and.b32  	%r4251, %r4246, 255;
	sad.u32 	%r4252, %r4250, %r4251, %r1777;
	add.s32 	%r4253, %r4252, %r4241;
	tex.2d.v4.s32.f32 	{%r586, %r587, %r4254, %r4255}, [%rd15, {%f24, %f7}];
	tex.2d.v4.s32.f32 	{%r588, %r589, %r4256, %r4257}, [%rd16, {%f38, %f7}];
	// begin inline asm
	mov.b64 %rd303, {%r586,%r587};
	// end inline asm
	// begin inline asm
	mov.b64 %rd304, {%r588,%r589};
	// end inline asm
	xor.b64  	%rd1030, %rd304, %rd303;
	popc.b64 	%r4258, %rd1030;
	mad.lo.s32 	%r4259, %r4258, 9, %r4253;
	tex.2d.v4.u32.f32 	{%r4260, %r4261, %r4262, %r4263}, [%rd13, {%f24, %f8}];
	tex.2d.v4.u32.f32 	{%r4264, %r4265, %r4266, %r4267}, [%rd14, {%f38, %f8}];
	and.b32  	%r4268, %r4260, 255;
	and.b32  	%r4269, %r4264, 255;
	sad.u32 	%r4270, %r4268, %r4269, %r1777;
	add.s32 	%r4271, %r4270, %r4259;
	tex.2d.v4.s32.f32 	{%r590, %r591, %r4272, %r4273}, [%rd15, {%f24, %f8}];
	tex.2d.v4.s32.f32 	{%r592, %r593, %r4274, %r4275}, [%rd16, {%f38, %f8}];
	// begin inline asm
	mov.b64 %rd305, {%r590,%r591};
	// end inline asm
	// begin inline asm
	mov.b64 %rd306, {%r592,%r593};
	// end inline asm
	xor.b64  	%rd1031, %rd306, %rd305;
	popc.b64 	%r4276, %rd1031;
	mad.lo.s32 	%r4277, %r4276, 9, %r4271;
	tex.2d.v4.u32.f32 	{%r4278, %r4279, %r4280, %r4281}, [%rd13, {%f24, %f9}];
	tex.2d.v4.u32.f32 	{%r4282, %r4283, %r4284, %r4285}, [%rd14, {%f38, %f9}];
	and.b32  	%r4286, %r4278, 255;
	and.b32  	%r4287, %r4282, 255;
	sad.u32 	%r4288, %r4286, %r4287, %r1777;
	add.s32 	%r4289, %r4288, %r4277;
	tex.2d.v4.s32.f32 	{%r594, %r595, %r4290, %r4291}, [%rd15, {%f24, %f9}];
	tex.2d.v4.s32.f32 	{%r596, %r597, %r4292, %r4293}, [%rd16, {%f38, %f9}];
	// begin inline asm
	mov.b64 %rd307, {%r594,%r595};
	// end inline asm
	// begin inline asm
	mov.b64 %rd308, {%r596,%r597};
	// end inline asm
	xor.b64  	%rd1032, %rd308, %rd307;
	popc.b64 	%r4294, %rd1032;
	mad.lo.s32 	%r4295, %r4294, 9, %r4289;
	tex.2d.v4.u32.f32 	{%r4296, %r4297, %r4298, %r4299}, [%rd13, {%f24, %f10}];
	tex.2d.v4.u32.f32 	{%r4300, %r4301, %r4302, %r4303}, [%rd14, {%f38, %f10}];
	and.b32  	%r4304, %r4296, 255;
	and.b32  	%r4305, %r4300, 255;
	sad.u32 	%r4306, %r4304, %r4305, %r1777;
	add.s32 	%r4307, %r4306, %r4295;
	tex.2d.v4.s32.f32 	{%r598, %r599, %r4308, %r4309}, [%rd15, {%f24, %f10}];
	tex.2d.v4.s32.f32 	{%r600, %r601, %r4310, %r4311}, [%rd16, {%f38, %f10}];
	// begin inline asm
	mov.b64 %rd309, {%r598,%r599};
	// end inline asm
	// begin inline asm
	mov.b64 %rd310, {%r600,%r601};
	// end inline asm
	xor.b64  	%rd1033, %rd310, %rd309;
	popc.b64 	%r4312, %rd1033;
	mad.lo.s32 	%r4313, %r4312, 9, %r4307;
	tex.2d.v4.u32.f32 	{%r4314, %r4315, %r4316, %r4317}, [%rd13, {%f24, %f11}];
	tex.2d.v4.u32.f32 	{%r4318, %r4319, %r4320, %r4321}, [%rd14, {%f38, %f11}];
	and.b32  	%r4322, %r4314, 255;
	and.b32  	%r4323, %r4318, 255;
	sad.u32 	%r4324, %r4322, %r4323, %r1777;
	add.s32 	%r4325, %r4324, %r4313;
	tex.2d.v4.s32.f32 	{%r602, %r603, %r4326, %r4327}, [%rd15, {%f24, %f11}];
	tex.2d.v4.s32.f32 	{%r604, %r605, %r4328, %r4329}, [%rd16, {%f38, %f11}];
	// begin inline asm
	mov.b64 %rd311, {%r602,%r603};
	// end inline asm
	// begin inline asm
	mov.b64 %rd312, {%r604,%r605};
	// end inline asm
	xor.b64  	%rd1034, %rd312, %rd311;
	popc.b64 	%r4330, %rd1034;
	mad.lo.s32 	%r4331, %r4330, 9, %r4325;
	tex.2d.v4.u32.f32 	{%r4332, %r4333, %r4334, %r4335}, [%rd13, {%f24, %f12}];
	tex.2d.v4.u32.f32 	{%r4336, %r4337, %r4338, %r4339}, [%rd14, {%f38, %f12}];
	and.b32  	%r4340, %r4332, 255;
	and.b32  	%r4341, %r4336, 255;
	sad.u32 	%r4342, %r4340, %r4341, %r1777;
	add.s32 	%r4343, %r4342, %r4331;
	tex.2d.v4.s32.f32 	{%r606, %r607, %r4344, %r4345}, [%rd15, {%f24, %f12}];
	tex.2d.v4.s32.f32 	{%r608, %r609, %r4346, %r4347}, [%rd16, {%f38, %f12}];
	// begin inline asm
	mov.b64 %rd313, {%r606,%r607};
	// end inline asm
	// begin inline asm
	mov.b64 %rd314, {%r608,%r609};
	// end inline asm
	xor.b64  	%rd1035, %rd314, %rd313;
	popc.b64 	%r4348, %rd1035;
	mad.lo.s32 	%r4349, %r4348, 9, %r4343;
	tex.2d.v4.u32.f32 	{%r4350, %r4351, %r4352, %r4353}, [%rd13, {%f24, %f13}];
	tex.2d.v4.u32.f32 	{%r4354, %r4355, %r4356, %r4357}, [%rd14, {%f38, %f13}];
	and.b32  	%r4358, %r4350, 255;
	and.b32  	%r4359, %r4354, 255;
	sad.u32 	%r4360, %r4358, %r4359, %r1777;
	add.s32 	%r4361, %r4360, %r4349;
	tex.2d.v4.s32.f32 	{%r610, %r611, %r4362, %r4363}, [%rd15, {%f24, %f13}];
	tex.2d.v4.s32.f32 	{%r612, %r613, %r4364, %r4365}, [%rd16, {%f38, %f13}];
	// begin inline asm
	mov.b64 %rd315, {%r610,%r611};
	// end inline asm
	// begin inline asm
	mov.b64 %rd316, {%r612,%r613};
	// end inline asm
	xor.b64  	%rd1036, %rd316, %rd315;
	popc.b64 	%r4366, %rd1036;
	mad.lo.s32 	%r4367, %r4366, 9, %r4361;
	add.s64 	%rd1037, %rd1764, %rd6;
	st.global.u32 	[%rd1037], %r4367;
	add.s32 	%r4368, %r12724, -5;
	cvt.rn.f32.u32 	%f34, %r4368;
	tex.2d.v4.u32.f32 	{%r4369, %r4370, %r4371, %r4372}, [%rd13, {%f2, %f1}];
	tex.2d.v4.u32.f32 	{%r4373, %r4374, %r4375, %r4376}, [%rd14, {%f34, %f1}];
	and.b32  	%r4377, %r4369, 255;
	and.b32  	%r4378, %r4373, 255;
	sad.u32 	%r4379, %r4377, %r4378, %r1777;
	tex.2d.v4.s32.f32 	{%r614, %r615, %r4380, %r4381}, [%rd15, {%f2, %f1}];
	tex.2d.v4.s32.f32 	{%r616, %r617, %r4382, %r4383}, [%rd16, {%f34, %f1}];
	// begin inline asm
	mov.b64 %rd317, {%r614,%r615};
	// end inline asm
	// begin inline asm
	mov.b64 %rd318, {%r616,%r617};
	// end inline asm
	xor.b64  	%rd1038, %rd318, %rd317;
	popc.b64 	%r4384, %rd1038;
	mad.lo.s32 	%r4385, %r4384, 9, %r4379;
	tex.2d.v4.u32.f32 	{%r4386, %r4387, %r4388, %r4389}, [%rd13, {%f2, %f3}];
	tex.2d.v4.u32.f32 	{%r4390, %r4391, %r4392, %r4393}, [%rd14, {%f34, %f3}];
	and.b32  	%r4394, %r4386, 255;
	and.b32  	%r4395, %r4390, 255;
	sad.u32 	%r4396, %r4394, %r4395, %r1777;
	add.s32 	%r4397, %r4396, %r4385;
	tex.2d.v4.s32.f32 	{%r618, %r619, %r4398, %r4399}, [%rd15, {%f2, %f3}];
	tex.2d.v4.s32.f32 	{%r620, %r621, %r4400, %r4401}, [%rd16, {%f34, %f3}];
	// begin inline asm
	mov.b64 %rd319, {%r618,%r619};
	// end inline asm
	// begin inline asm
	mov.b64 %rd320, {%r620,%r621};
	// end inline asm
	xor.b64  	%rd1039, %rd320, %rd319;
	popc.b64 	%r4402, %rd1039;
	mad.lo.s32 	%r4403, %r4402, 9, %r4397;
	tex.2d.v4.u32.f32 	{%r4404, %r4405, %r4406, %r4407}, [%rd13, {%f2, %f4}];
	tex.2d.v4.u32.f32 	{%r4408, %r4409, %r4410, %r4411}, [%rd14, {%f34, %f4}];
	and.b32  	%r4412, %r4404, 255;
	and.b32  	%r4413, %r4408, 255;
	sad.u32 	%r4414, %r4412, %r4413, %r1777;
	add.s32 	%r4415, %r4414, %r4403;
	tex.2d.v4.s32.f32 	{%r622, %r623, %r4416, %r4417}, [%rd15, {%f2, %f4}];
	tex.2d.v4.s32.f32 	{%r624, %r625, %r4418, %r4419}, [%rd16, {%f34, %f4}];
	// begin inline asm
	mov.b64 %rd321, {%r622,%r623};
	// end inline asm
	// begin inline asm
	mov.b64 %rd322, {%r624,%r625};
	// end inline asm
	xor.b64  	%rd1040, %rd322, %rd321;
	popc.b64 	%r4420, %rd1040;
	mad.lo.s32 	%r4421, %r4420, 9, %r4415;
	tex.2d.v4.u32.f32 	{%r4422, %r4423, %r4424, %r4425}, [%rd13, {%f2, %f5}];
	tex.2d.v4.u32.f32 	{%r4426, %r4427, %r4428, %r4429}, [%rd14, {%f34, %f5}];
	and.b32  	%r4430, %r4422, 255;
	and.b32  	%r4431, %r4426, 255;
	sad.u32 	%r4432, %r4430, %r4431, %r1777;
	add.s32 	%r4433, %r4432, %r4421;
	tex.2d.v4.s32.f32 	{%r626, %r627, %r4434, %r4435}, [%rd15, {%f2, %f5}];
	tex.2d.v4.s32.f32 	{%r628, %r629, %r4436, %r4437}, [%rd16, {%f34, %f5}];
	// begin inline asm
	mov.b64 %rd323, {%r626,%r627};
	// end inline asm
	// begin inline asm
	mov.b64 %rd324, {%r628,%r629};
	// end inline asm
	xor.b64  	%rd1041, %rd324, %rd323;
	popc.b64 	%r4438, %rd1041;
	mad.lo.s32 	%r4439, %r4438, 9, %r4433;
	tex.2d.v4.u32.f32 	{%r4440, %r4441, %r4442, %r4443}, [%rd13, {%f2, %f6}];
	tex.2d.v4.u32.f32 	{%r4444, %r4445, %r4446, %r4447}, [%rd14, {%f34, %f6}];
	and.b32  	%r4448, %r4440, 255;
	and.b32  	%r4449, %r4444, 255;
	sad.u32 	%r4450, %r4448, %r4449, %r1777;
	add.s32 	%r4451, %r4450, %r4439;
	tex.2d.v4.s32.f32 	{%r630, %r631, %r4452, %r4453}, [%rd15, {%f2, %f6}];
	tex.2d.v4.s32.f32 	{%r632, %r633, %r4454, %r4455}, [%rd16, {%f34, %f6}];
	// begin inline asm
	mov.b64 %rd325, {%r630,%r631};
	// end inline asm
	// begin inline asm
	mov.b64 %rd326, {%r632,%r633};
	// end inline asm
	xor.b64  	%rd1042, %rd326, %rd325;
	popc.b64 	%r4456, %rd1042;
	mad.lo.s32 	%r4457, %r4456, 9, %r4451;
	tex.2d.v4.u32.f32 	{%r4458, %r4459, %r4460, %r4461}, [%rd13, {%f2, %f7}];
	tex.2d.v4.u32.f32 	{%r4462, %r4463, %r4464, %r4465}, [%rd14, {%f34, %f7}];
	and.b32  	%r4466, %r4458, 255;
	and.b32  	%r4467, %r4462, 255;
	sad.u32 	%r4468, %r4466, %r4467, %r1777;
	add.s32 	%r4469, %r4468, %r4457;
	tex.2d.v4.s32.f32 	{%r634, %r635, %r4470, %r4471}, [%rd15, {%f2, %f7}];
	tex.2d.v4.s32.f32 	{%r636, %r637, %r4472, %r4473}, [%rd16, {%f34, %f7}];
	// begin inline asm
	mov.b64 %rd327, {%r634,%r635};
	// end inline asm
	// begin inline asm
	mov.b64 %rd328, {%r636,%r637};
	// end inline asm
	xor.b64  	%rd1043, %rd328, %rd327;
	popc.b64 	%r4474, %rd1043;
	mad.lo.s32 	%r4475, %r4474, 9, %r4469;
	tex.2d.v4.u32.f32 	{%r4476, %r4477, %r4478, %r4479}, [%rd13, {%f2, %f8}];
	tex.2d.v4.u32.f32 	{%r4480, %r4481, %r4482, %r4483}, [%rd14, {%f34, %f8}];
	and.b32  	%r4484, %r4476, 255;
	and.b32  	%r4485, %r4480, 255;
	sad.u32 	%r4486, %r4484, %r4485, %r1777;
	add.s32 	%r4487, %r4486, %r4475;
	tex.2d.v4.s32.f32 	{%r638, %r639, %r4488, %r4489}, [%rd15, {%f2, %f8}];
	tex.2d.v4.s32.f32 	{%r640, %r641, %r4490, %r4491}, [%rd16, {%f34, %f8}];
	// begin inline asm
	mov.b64 %rd329, {%r638,%r639};
	// end inline asm
	// begin inline asm
	mov.b64 %rd330, {%r640,%r641};
	// end inline asm
	xor.b64  	%rd1044, %rd330, %rd329;
	popc.b64 	%r4492, %rd1044;
	mad.lo.s32 	%r4493, %r4492, 9, %r4487;
	tex.2d.v4.u32.f32 	{%r4494, %r4495, %r4496, %r4497}, [%rd13, {%f2, %f9}];
	tex.2d.v4.u32.f32 	{%r4498, %r4499, %r4500, %r4501}, [%rd14, {%f34, %f9}];
	and.b32  	%r4502, %r4494, 255;
	and.b32  	%r4503, %r4498, 255;
	sad.u32 	%r4504, %r4502, %r4503, %r1777;
	add.s32 	%r4505, %r4504, %r4493;
	tex.2d.v4.s32.f32 	{%r642, %r643, %r4506, %r4507}, [%rd15, {%f2, %f9}];
	tex.2d.v4.s32.f32 	{%r644, %r645, %r4508, %r4509}, [%rd16, {%f34, %f9}];
	// begin inline asm
	mov.b64 %rd331, {%r642,%r643};
	// end inline asm
	// begin inline asm
	mov.b64 %rd332, {%r644,%r645};
	// end inline asm
	xor.b64  	%rd1045, %rd332, %rd331;
	popc.b64 	%r4510, %rd1045;
	mad.lo.s32 	%r4511, %r4510, 9, %r4505;
	tex.2d.v4.u32.f32 	{%r4512, %r4513, %r4514, %r4515}, [%rd13, {%f2, %f10}];
	tex.2d.v4.u32.f32 	{%r4516, %r4517, %r4518, %r4519}, [%rd14, {%f34, %f10}];
	and.b32  	%r4520, %r4512, 255;
	and.b32  	%r4521, %r4516, 255;
	sad.u32 	%r4522, %r4520, %r4521, %r1777;
	add.s32 	%r4523, %r4522, %r4511;
	tex.2d.v4.s32.f32 	{%r646, %r647, %r4524, %r4525}, [%rd15, {%f2, %f10}];
	tex.2d.v4.s32.f32 	{%r648, %r649, %r4526, %r4527}, [%rd16, {%f34, %f10}];
	// begin inline asm
	mov.b64 %rd333, {%r646,%r647};
	// end inline asm
	// begin inline asm
	mov.b64 %rd334, {%r648,%r649};
	// end inline asm
	xor.b64  	%rd1046, %rd334, %rd333;
	popc.b64 	%r4528, %rd1046;
	mad.lo.s32 	%r4529, %r4528, 9, %r4523;
	tex.2d.v4.u32.f32 	{%r4530, %r4531, %r4532, %r4533}, [%rd13, {%f2, %f11}];
	tex.2d.v4.u32.f32 	{%r4534, %r4535, %r4536, %r4537}, [%rd14, {%f34, %f11}];
	and.b32  	%r4538, %r4530, 255;
	and.b32  	%r4539, %r4534, 255;
	sad.u32 	%r4540, %r4538, %r4539, %r1777;
	add.s32 	%r4541, %r4540, %r4529;
	tex.2d.v4.s32.f32 	{%r650, %r651, %r4542, %r4543}, [%rd15, {%f2, %f11}];
	tex.2d.v4.s32.f32 	{%r652, %r653, %r4544, %r4545}, [%rd16, {%f34, %f11}];
	// begin inline asm
	mov.b64 %rd335, {%r650,%r651};
	// end inline asm
	// begin inline asm
	mov.b64 %rd336, {%r652,%r653};
	// end inline asm
	xor.b64  	%rd1047, %rd336, %rd335;
	popc.b64 	%r4546, %rd1047;
	mad.lo.s32 	%r4547, %r4546, 9, %r4541;
	tex.2d.v4.u32.f32 	{%r4548, %r4549, %r4550, %r4551}, [%rd13, {%f2, %f12}];
	tex.2d.v4.u32.f32 	{%r4552, %r4553, %r4554, %r4555}, [%rd14, {%f34, %f12}];
	and.b32  	%r4556, %r4548, 255;
	and.b32  	%r4557, %r4552, 255;
	sad.u32 	%r4558, %r4556, %r4557, %r1777;
	add.s32 	%r4559, %r4558, %r4547;
	tex.2d.v4.s32.f32 	{%r654, %r655, %r4560, %r4561}, [%rd15, {%f2, %f12}];
	tex.2d.v4.s32.f32 	{%r656, %r657, %r4562, %r4563}, [%rd16, {%f34, %f12}];
	// begin inline asm
	mov.b64 %rd337, {%r654,%r655};
	// end inline asm
	// begin inline asm
	mov.b64 %rd338, {%r656,%r657};
	// end inline asm
	xor.b64  	%rd1048, %rd338, %rd337;
	popc.b64 	%r4564, %rd1048;
	mad.lo.s32 	%r4565, %r4564, 9, %r4559;
	tex.2d.v4.u32.f32 	{%r4566, %r4567, %r4568, %r4569}, [%rd13, {%f2, %f13}];
	tex.2d.v4.u32.f32 	{%r4570, %r4571, %r4572, %r4573}, [%rd14, {%f34, %f13}];
	and.b32  	%r4574, %r4566, 255;
	and.b32  	%r4575, %r4570, 255;
	sad.u32 	%r4576, %r4574, %r4575, %r1777;
	add.s32 	%r4577, %r4576, %r4565;
	tex.2d.v4.s32.f32 	{%r658, %r659, %r4578, %r4579}, [%rd15, {%f2, %f13}];
	tex.2d.v4.s32.f32 	{%r660, %r661, %r4580, %r4581}, [%rd16, {%f34, %f13}];
	// begin inline asm
	mov.b64 %rd339, {%r658,%r659};
	// end inline asm
	// begin inline asm
	mov.b64 %rd340, {%r660,%r661};
	// end inline asm
	xor.b64  	%rd1049, %rd340, %rd339;
	popc.b64 	%r4582, %rd1049;
	mad.lo.s32 	%r4583, %r4582, 9, %r4577;
	tex.2d.v4.u32.f32 	{%r4584, %r4585, %r4586, %r4587}, [%rd13, {%f14, %f1}];
	tex.2d.v4.u32.f32 	{%r4588, %r4589, %r4590, %r4591}, [%rd14, {%f25, %f1}];
	and.b32  	%r4592, %r4584, 255;
	and.b32  	%r4593, %r4588, 255;
	sad.u32 	%r4594, %r4592, %r4593, %r1777;
	add.s32 	%r4595, %r4594, %r4583;
	tex.2d.v4.s32.f32 	{%r662, %r663, %r4596, %r4597}, [%rd15, {%f14, %f1}];
	tex.2d.v4.s32.f32 	{%r664, %r665, %r4598, %r4599}, [%rd16, {%f25, %f1}];
	// begin inline asm
	mov.b64 %rd341, {%r662,%r663};
	// end inline asm
	// begin inline asm
	mov.b64 %rd342, {%r664,%r665};
	// end inline asm
	xor.b64  	%rd1050, %rd342, %rd341;
	popc.b64 	%r4600, %rd1050;
	mad.lo.s32 	%r4601, %r4600, 9, %r4595;
	tex.2d.v4.u32.f32 	{%r4602, %r4603, %r4604, %r4605}, [%rd13, {%f14, %f3}];
	tex.2d.v4.u32.f32 	{%r4606, %r4607, %r4608, %r4609}, [%rd14, {%f25, %f3}];
	and.b32  	%r4610, %r4602, 255;
	and.b32  	%r4611, %r4606, 255;
	sad.u32 	%r4612, %r4610, %r4611, %r1777;
	add.s32 	%r4613, %r4612, %r4601;
	tex.2d.v4.s32.f32 	{%r666, %r667, %r4614, %r4615}, [%rd15, {%f14, %f3}];
	tex.2d.v4.s32.f32 	{%r668, %r669, %r4616, %r4617}, [%rd16, {%f25, %f3}];
	// begin inline asm
	mov.b64 %rd343, {%r666,%r667};
	// end inline asm
	// begin inline asm
	mov.b64 %rd344, {%r668,%r669};
	// end inline asm
	xor.b64  	%rd1051, %rd344, %rd343;
	popc.b64 	%r4618, %rd1051;
	mad.lo.s32 	%r4619, %r4618, 9, %r4613;
	tex.2d.v4.u32.f32 	{%r4620, %r4621, %r4622, %r4623}, [%rd13, {%f14, %f4}];
	tex.2d.v4.u32.f32 	{%r4624, %r4625, %r4626, %r4627}, [%rd14, {%f25, %f4}];
	and.b32  	%r4628, %r4620, 255;
	and.b32  	%r4629, %r4624, 255;
	sad.u32 	%r4630, %r4628, %r4629, %r1777;
	add.s32 	%r4631, %r4630, %r4619;
	tex.2d.v4.s32.f32 	{%r670, %r671, %r4632, %r4633}, [%rd15, {%f14, %f4}];
	tex.2d.v4.s32.f32 	{%r672, %r673, %r4634, %r4635}, [%rd16, {%f25, %f4}];
	// begin inline asm
	mov.b64 %rd345, {%r670,%r671};
	// end inline asm
	// begin inline asm
	mov.b64 %rd346, {%r672,%r673};
	// end inline asm
	xor.b64  	%rd1052, %rd346, %rd345;
	popc.b64 	%r4636, %rd1052;
	mad.lo.s32 	%r4637, %r4636, 9, %r4631;
	tex.2d.v4.u32.f32 	{%r4638, %r4639, %r4640, %r4641}, [%rd13, {%f14, %f5}];
	tex.2d.v4.u32.f32 	{%r4642, %r4643, %r4644, %r4645}, [%rd14, {%f25, %f5}];
	and.b32  	%r4646, %r4638, 255;
	and.b32  	%r4647, %r4642, 255;
	sad.u32 	%r4648, %r4646, %r4647, %r1777;
	add.s32 	%r4649, %r4648, %r4637;
	tex.2d.v4.s32.f32 	{%r674, %r675, %r4650, %r4651}, [%rd15, {%f14, %f5}];
	tex.2d.v4.s32.f32 	{%r676, %r677, %r4652, %r4653}, [%rd16, {%f25, %f5}];
	// begin inline asm
	mov.b64 %rd347, {%r674,%r675};
	// end inline asm
	// begin inline asm
	mov.b64 %rd348, {%r676,%r677};
	// end inline asm
	xor.b64  	%rd1053, %rd348, %rd347;
	popc.b64 	%r4654, %rd1053;
	mad.lo.s32 	%r4655, %r4654, 9, %r4649;
	tex.2d.v4.u32.f32 	{%r4656, %r4657, %r4658, %r4659}, [%rd13, {%f14, %f6}];
	tex.2d.v4.u32.f32 	{%r4660, %r4661, %r4662, %r4663}, [%rd14, {%f25, %f6}];
	and.b32  	%r4664, %r4656, 255;
	and.b32  	%r4665, %r4660, 255;
	sad.u32 	%r4666, %r4664, %r4665, %r1777;
	add.s32 	%r4667, %r4666, %r4655;
	tex.2d.v4.s32.f32 	{%r678, %r679, %r4668, %r4669}, [%rd15, {%f14, %f6}];
	tex.2d.v4.s32.f32 	{%r680, %r681, %r4670, %r4671}, [%rd16, {%f25, %f6}];
	// begin inline asm
	mov.b64 %rd349, {%r678,%r679};
	// end inline asm
	// begin inline asm
	mov.b64 %rd350, {%r680,%r681};
	// end inline asm
	xor.b64  	%rd1054, %rd350, %rd349;
	popc.b64 	%r4672, %rd1054;
	mad.lo.s32 	%r4673, %r4672, 9, %r4667;
	tex.2d.v4.u32.f32 	{%r4674, %r4675, %r4676, %r4677}, [%rd13, {%f14, %f7}];
	tex.2d.v4.u32.f32 	{%r4678, %r4679, %r4680, %r4681}, [%rd14, {%f25, %f7}];
	and.b32  	%r4682, %r4674, 255;
	and.b32  	%r4683, %r4678, 255;
	sad.u32 	%r4684, %r4682, %r4683, %r1777;
	add.s32 	%r4685, %r4684, %r4673;
	tex.2d.v4.s32.f32 	{%r682, %r683, %r4686, %r4687}, [%rd15, {%f14, %f7}];
	tex.2d.v4.s32.f32 	{%r684, %r685, %r4688, %r4689}, [%rd16, {%f25, %f7}];
	// begin inline asm
	mov.b64 %rd351, {%r682,%r683};
	// end inline asm
	// begin inline asm
	mov.b64 %rd352, {%r684,%r685};
	// end inline asm
	xor.b64  	%rd1055, %rd352, %rd351;
	popc.b64 	%r4690, %rd1055;
	mad.lo.s32 	%r4691, %r4690, 9, %r4685;
	tex.2d.v4.u32.f32 	{%r4692, %r4693, %r4694, %r4695}, [%rd13, {%f14, %f8}];
	tex.2d.v4.u32.f32 	{%r4696, %r4697, %r4698, %r4699}, [%rd14, {%f25, %f8}];
	and.b32  	%r4700, %r4692, 255;
	and.b32  	%r4701, %r4696, 255;
	sad.u32 	%r4702, %r4700, %r4701, %r1777;
	add.s32 	%r4703, %r4702, %r4691;
	tex.2d.v4.s32.f32 	{%r686, %r687, %r4704, %r4705}, [%rd15, {%f14, %f8}];
	tex.2d.v4.s32.f32 	{%r688, %r689, %r4706, %r4707}, [%rd16, {%f25, %f8}];
	// begin inline asm
	mov.b64 %rd353, {%r686,%r687};
	// end inline asm
	// begin inline asm
	mov.b64 %rd354, {%r688,%r689};
	// end inline asm
	xor.b64  	%rd1056, %rd354, %rd353;
	popc.b64 	%r4708, %rd1056;
	mad.lo.s32 	%r4709, %r4708, 9, %r4703;
	tex.2d.v4.u32.f32 	{%r4710, %r4711, %r4712, %r4713}, [%rd13, {%f14, %f9}];
	tex.2d.v4.u32.f32 	{%r4714, %r4715, %r4716, %r4717}, [%rd14, {%f25, %f9}];
	and.b32  	%r4718, %r4710, 255;
	and.b32  	%r4719, %r4714, 255;
	sad.u32 	%r4720, %r4718, %r4719, %r1777;
	add.s32 	%r4721, %r4720, %r4709;
	tex.2d.v4.s32.f32 	{%r690, %r691, %r4722, %r4723}, [%rd15, {%f14, %f9}];
	tex.2d.v4.s32.f32 	{%r692, %r693, %r4724, %r4725}, [%rd16, {%f25, %f9}];
	// begin inline asm
	mov.b64 %rd355, {%r690,%r691};
	// end inline asm
	// begin inline asm
	mov.b64 %rd356, {%r692,%r693};
	// end inline asm
	xor.b64  	%rd1057, %rd356, %rd355;
	popc.b64 	%r4726, %rd1057;
	mad.lo.s32 	%r4727, %r4726, 9, %r4721;
	tex.2d.v4.u32.f32 	{%r4728, %r4729, %r4730, %r4731}, [%rd13, {%f14, %f10}];
	tex.2d.v4.u32.f32 	{%r4732, %r4733, %r4734, %r4735}, [%rd14, {%f25, %f10}];
	and.b32  	%r4736, %r4728, 255;
	and.b32  	%r4737, %r4732, 255;
	sad.u32 	%r4738, %r4736, %r4737, %r1777;
	add.s32 	%r4739, %r4738, %r4727;
	tex.2d.v4.s32.f32 	{%r694, %r695, %r4740, %r4741}, [%rd15, {%f14, %f10}];
	tex.2d.v4.s32.f32 	{%r696, %r697, %r4742, %r4743}, [%rd16, {%f25, %f10}];
	// begin inline asm
	mov.b64 %rd357, {%r694,%r695};
	// end inline asm
	// begin inline asm
	mov.b64 %rd358, {%r696,%r697};
	// end inline asm
	xor.b64  	%rd1058, %rd358, %rd357;
	popc.b64 	%r4744, %rd1058;
	mad.lo.s32 	%r4745, %r4744, 9, %r4739;
	tex.2d.v4.u32.f32 	{%r4746, %r4747, %r4748, %r4749}, [%rd13, {%f14, %f11}];
	tex.2d.v4.u32.f32 	{%r4750, %r4751, %r4752, %r4753}, [%rd14, {%f25, %f11}];
	and.b32  	%r4754, %r4746, 255;
	and.b32  	%r4755, %r4750, 255;
	sad.u32 	%r4756, %r4754, %r4755, %r1777;
	add.s32 	%r4757, %r4756, %r4745;
	tex.2d.v4.s32.f32 	{%r698, %r699, %r4758, %r4759}, [%rd15, {%f14, %f11}];
	tex.2d.v4.s32.f32 	{%r700, %r701, %r4760, %r4761}, [%rd16, {%f25, %f11}];
	// begin inline asm
	mov.b64 %rd359, {%r698,%r699};
	// end inline asm
	// begin inline asm
	mov.b64 %rd360, {%r700,%r701};
	// end inline asm
	xor.b64  	%rd1059, %rd360, %rd359;
	popc.b64 	%r4762, %rd1059;
	mad.lo.s32 	%r4763, %r4762, 9, %r4757;
	tex.2d.v4.u32.f32 	{%r4764, %r4765, %r4766, %r4767}, [%rd13, {%f14, %f12}];
	tex.2d.v4.u32.f32 	{%r4768, %r4769, %r4770, %r4771}, [%rd14, {%f25, %f12}];
	and.b32  	%r4772, %r4764, 255;
	and.b32  	%r4773, %r4768, 255;
	sad.u32 	%r4774, %r4772, %r4773, %r1777;
	add.s32 	%r4775, %r4774, %r4763;
	tex.2d.v4.s32.f32 	{%r702, %r703, %r4776, %r4777}, [%rd15, {%f14, %f12}];
	tex.2d.v4.s32.f32 	{%r704, %r705, %r4778, %r4779}, [%rd16, {%f25, %f12}];
	// begin inline asm
	mov.b64 %rd361, {%r702,%r703};
	// end inline asm
	// begin inline asm
	mov.b64 %rd362, {%r704,%r705};
	// end inline asm
	xor.b64  	%rd1060, %rd362, %rd361;
	popc.b64 	%r4780, %rd1060;
	mad.lo.s32 	%r4781, %r4780, 9, %r4775;
	tex.2d.v4.u32.f32 	{%r4782, %r4783, %r4784, %r4785}, [%rd13, {%f14, %f13}];
	tex.2d.v4.u32.f32 	{%r4786, %r4787, %r4788, %r4789}, [%rd14, {%f25, %f13}];
	and.b32  	%r4790, %r4782, 255;
	and.b32  	%r4791, %r4786, 255;
	sad.u32 	%r4792, %r4790, %r4791, %r1777;
	add.s32 	%r4793, %r4792, %r4781;
	tex.2d.v4.s32.f32 	{%r706, %r707, %r4794, %r4795}, [%rd15, {%f14, %f13}];
	tex.2d.v4.s32.f32 	{%r708, %r709, %r4796, %r4797}, [%rd16, {%f25, %f13}];
	// begin inline asm
	mov.b64 %rd363, {%r706,%r707};
	// end inline asm
	// begin inline asm
	mov.b64 %rd364, {%r708,%r709};
	// end inline asm
	xor.b64  	%rd1061, %rd364, %rd363;
	popc.b64 	%r4798, %rd1061;
	mad.lo.s32 	%r4799, %r4798, 9, %r4793;
	tex.2d.v4.u32.f32 	{%r4800, %r4801, %r4802, %r4803}, [%rd13, {%f15, %f1}];
	tex.2d.v4.u32.f32 	{%r4804, %r4805, %r4806, %r4807}, [%rd14, {%f26, %f1}];
	and.b32  	%r4808, %r4800, 255;
	and.b32  	%r4809, %r4804, 255;
	sad.u32 	%r4810, %r4808, %r4809, %r1777;
	add.s32 	%r4811, %r4810, %r4799;
	tex.2d.v4.s32.f32 	{%r710, %r711, %r4812, %r4813}, [%rd15, {%f15, %f1}];
	tex.2d.v4.s32.f32 	{%r712, %r713, %r4814, %r4815}, [%rd16, {%f26, %f1}];
	// begin inline asm
	mov.b64 %rd365, {%r710,%r711};
	// end inline asm
	// begin inline asm
	mov.b64 %rd366, {%r712,%r713};
	// end inline asm
	xor.b64  	%rd1062, %rd366, %rd365;
	popc.b64 	%r4816, %rd1062;
	mad.lo.s32 	%r4817, %r4816, 9, %r4811;
	tex.2d.v4.u32.f32 	{%r4818, %r4819, %r4820, %r4821}, [%rd13, {%f15, %f3}];
	tex.2d.v4.u32.f32 	{%r4822, %r4823, %r4824, %r4825}, [%rd14, {%f26, %f3}];
	and.b32  	%r4826, %r4818, 255;
	and.b32  	%r4827, %r4822, 255;
	sad.u32 	%r4828, %r4826, %r4827, %r1777;
	add.s32 	%r4829, %r4828, %r4817;
	tex.2d.v4.s32.f32 	{%r714, %r715, %r4830, %r4831}, [%rd15, {%f15, %f3}];
	tex.2d.v4.s32.f32 	{%r716, %r717, %r4832, %r4833}, [%rd16, {%f26, %f3}];
	// begin inline asm
	mov.b64 %rd367, {%r714,%r715};
	// end inline asm
	// begin inline asm
	mov.b64 %rd368, {%r716,%r717};
	// end inline asm
	xor.b64  	%rd1063, %rd368, %rd367;
	popc.b64 	%r4834, %rd1063;
	mad.lo.s32 	%r4835, %r4834, 9, %r4829;
	tex.2d.v4.u32.f32 	{%r4836, %r4837, %r4838, %r4839}, [%rd13, {%f15, %f4}];
	tex.2d.v4.u32.f32 	{%r4840, %r4841, %r4842, %r4843}, [%rd14, {%f26, %f4}];
	and.b32  	%r4844, %r4836, 255;
	and.b32  	%r4845, %r4840, 255;
	sad.u32 	%r4846, %r4844, %r4845, %r1777;
	add.s32 	%r4847, %r4846, %r4835;
	tex.2d.v4.s32.f32 	{%r718, %r719, %r4848, %r4849}, [%rd15, {%f15, %f4}];
	tex.2d.v4.s32.f32 	{%r720, %r721, %r4850, %r4851}, [%rd16, {%f26, %f4}];
	// begin inline asm
	mov.b64 %rd369, {%r718,%r719};
	// end inline asm
	// begin inline asm
	mov.b64 %rd370, {%r720,%r721};
	// end inline asm
	xor.b64  	%rd1064, %rd370, %rd369;
	popc.b64 	%r4852, %rd1064;
	mad.lo.s32 	%r4853, %r4852, 9, %r4847;
	tex.2d.v4.u32.f32 	{%r4854, %r4855, %r4856, %r4857}, [%rd13, {%f15, %f5}];
	tex.2d.v4.u32.f32 	{%r4858, %r4859, %r4860, %r4861}, [%rd14, {%f26, %f5}];
	and.b32  	%r4862, %r4854, 255;
	and.b32  	%r4863, %r4858, 255;
	sad.u32 	%r4864, %r4862, %r4863, %r1777;
	add.s32 	%r4865, %r4864, %r4853;
	tex.2d.v4.s32.f32 	{%r722, %r723, %r4866, %r4867}, [%rd15, {%f15, %f5}];
	tex.2d.v4.s32.f32 	{%r724, %r725, %r4868, %r4869}, [%rd16, {%f26, %f5}];
	// begin inline asm
	mov.b64 %rd371, {%r722,%r723};
	// end inline asm
	// begin inline asm
	mov.b64 %rd372, {%r724,%r725};
	// end inline asm
	xor.b64  	%rd1065, %rd372, %rd371;
	popc.b64 	%r4870, %rd1065;
	mad.lo.s32 	%r4871, %r4870, 9, %r4865;
	tex.2d.v4.u32.f32 	{%r4872, %r4873, %r4874, %r4875}, [%rd13, {%f15, %f6}];
	tex.2d.v4.u32.f32 	{%r4876, %r4877, %r4878, %r4879}, [%rd14, {%f26, %f6}];
	and.b32  	%r4880, %r4872, 255;
	and.b32  	%r4881, %r4876, 255;
	sad.u32 	%r4882, %r4880, %r4881, %r1777;
	add.s32 	%r4883, %r4882, %r4871;
	tex.2d.v4.s32.f32 	{%r726, %r727, %r4884, %r4885}, [%rd15, {%f15, %f6}];
	tex.2d.v4.s32.f32 	{%r728, %r729, %r4886, %r4887}, [%rd16, {%f26, %f6}];
	// begin inline asm
	mov.b64 %rd373, {%r726,%r727};
	// end inline asm
	// begin inline asm
	mov.b64 %rd374, {%r728,%r729};
	// end inline asm
	xor.b64  	%rd1066, %rd374, %rd373;
	popc.b64 	%r4888, %rd1066;
	mad.lo.s32 	%r4889, %r4888, 9, %r4883;
	tex.2d.v4.u32.f32 	{%r4890, %r4891, %r4892, %r4893}, [%rd13, {%f15, %f7}];
	tex.2d.v4.u32.f32 	{%r4894, %r4895, %r4896, %r4897}, [%rd14, {%f26, %f7}];
	and.b32  	%r4898, %r4890, 255;
	and.b32  	%r4899, %r4894, 255;
	sad.u32 	%r4900, %r4898, %r4899, %r1777;
	add.s32 	%r4901, %r4900, %r4889;
	tex.2d.v4.s32.f32 	{%r730, %r731, %r4902, %r4903}, [%rd15, {%f15, %f7}];
	tex.2d.v4.s32.f32 	{%r732, %r733, %r4904, %r4905}, [%rd16, {%f26, %f7}];
	// begin inline asm
	mov.b64 %rd375, {%r730,%r731};
	// end inline asm
	// begin inline asm
	mov.b64 %rd376, {%r732,%r733};
	// end inline asm
	xor.b64  	%rd1067, %rd376, %rd375;
	popc.b64 	%r4906, %rd1067;
	mad.lo.s32 	%r4907, %r4906, 9, %r4901;
	tex.2d.v4.u32.f32 	{%r4908, %r4909, %r4910, %r4911}, [%rd13, {%f15, %f8}];
	tex.2d.v4.u32.f32 	{%r4912, %r4913, %r4914, %r4915}, [%rd14, {%f26, %f8}];
	and.b32  	%r4916, %r4908, 255;
	and.b32  	%r4917, %r4912, 255;
	sad.u32 	%r4918, %r4916, %r4917, %r1777;
	add.s32 	%r4919, %r4918, %r4907;
	tex.2d.v4.s32.f32 	{%r734, %r735, %r4920, %r4921}, [%rd15, {%f15, %f8}];
	tex.2d.v4.s32.f32 	{%r736, %r737, %r4922, %r4923}, [%rd16, {%f26, %f8}];
	// begin inline asm
	mov.b64 %rd377, {%r734,%r735};
	// end inline asm
	// begin inline asm
	mov.b64 %rd378, {%r736,%r737};
	// end inline asm
	xor.b64  	%rd1068, %rd378, %rd377;
	popc.b64 	%r4924, %rd1068;
	mad.lo.s32 	%r4925, %r4924, 9, %r4919;
	tex.2d.v4.u32.f32 	{%r4926, %r4927, %r4928, %r4929}, [%rd13, {%f15, %f9}];
	tex.2d.v4.u32.f32 	{%r4930, %r4931, %r4932, %r4933}, [%rd14, {%f26, %f9}];
	and.b32  	%r4934, %r4926, 255;
	and.b32  	%r4935, %r4930, 255;
	sad.u32 	%r4936, %r4934, %r4935, %r1777;
	add.s32 	%r4937, %r4936, %r4925;
	tex.2d.v4.s32.f32 	{%r738, %r739, %r4938, %r4939}, [%rd15, {%f15, %f9}];
	tex.2d.v4.s32.f32 	{%r740, %r741, %r4940, %r4941}, [%rd16, {%f26, %f9}];
	// begin inline asm
	mov.b64 %rd379, {%r738,%r739};
	// end inline asm
	// begin inline asm
	mov.b64 %rd380, {%r740,%r741};
	// end inline asm
	xor.b64  	%rd1069, %rd380, %rd379;
	popc.b64 	%r4942, %rd1069;
	mad.lo.s32 	%r4943, %r4942, 9, %r4937;
	tex.2d.v4.u32.f32 	{%r4944, %r4945, %r4946, %r4947}, [%rd13, {%f15, %f10}];
	tex.2d.v4.u32.f32 	{%r4948, %r4949, %r4950, %r4951}, [%rd14, {%f26, %f10}];
	and.b32  	%r4952, %r4944, 255;
	and.b32  	%r4953, %r4948, 255;
	sad.u32 	%r4954, %r4952, %r4953, %r1777;
	add.s32 	%r4955, %r4954, %r4943;
	tex.2d.v4.s32.f32 	{%r742, %r743, %r4956, %r4957}, [%rd15, {%f15, %f10}];
	tex.2d.v4.s32.f32 	{%r744, %r745, %r4958, %r4959}, [%rd16, {%f26, %f10}];
	// begin inline asm
	mov.b64 %rd381, {%r742,%r743};
	// end inline asm
	// begin inline asm
	mov.b64 %rd382, {%r744,%r745};
	// end inline asm
	xor.b64  	%rd1070, %rd382, %rd381;
	popc.b64 	%r4960, %rd1070;
	mad.lo.s32 	%r4961, %r4960, 9, %r4955;
	tex.2d.v4.u32.f32 	{%r4962, %r4963, %r4964, %r4965}, [%rd13, {%f15, %f11}];
	tex.2d.v4.u32.f32 	{%r4966, %r4967, %r4968, %r4969}, [%rd14, {%f26, %f11}];
	and.b32  	%r4970, %r4962, 255;
	and.b32  	%r4971, %r4966, 255;
	sad.u32 	%r4972, %r4970, %r4971, %r1777;
	add.s32 	%r4973, %r4972, %r4961;
	tex.2d.v4.s32.f32 	{%r746, %r747, %r4974, %r4975}, [%rd15, {%f15, %f11}];
	tex.2d.v4.s32.f32 	{%r748, %r749, %r4976, %r4977}, [%rd16, {%f26, %f11}];
	// begin inline asm
	mov.b64 %rd383, {%r746,%r747};
	// end inline asm
	// begin inline asm
	mov.b64 %rd384, {%r748,%r749};
	// end inline asm
	xor.b64  	%rd1071, %rd384, %rd383;
	popc.b64 	%r4978, %rd1071;
	mad.lo.s32 	%r4979, %r4978, 9, %r4973;
	tex.2d.v4.u32.f32 	{%r4980, %r4981, %r4982, %r4983}, [%rd13, {%f15, %f12}];
	tex.2d.v4.u32.f32 	{%r4984, %r4985, %r4986, %r4987}, [%rd14, {%f26, %f12}];
	and.b32  	%r4988, %r4980, 255;
	and.b32  	%r4989, %r4984, 255;
	sad.u32 	%r4990, %r4988, %r4989, %r1777;
	add.s32 	%r4991, %r4990, %r4979;
	tex.2d.v4.s32.f32 	{%r750, %r751, %r4992, %r4993}, [%rd15, {%f15, %f12}];
	tex.2d.v4.s32.f32 	{%r752, %r753, %r4994, %r4995}, [%rd16, {%f26, %f12}];
	// begin inline asm
	mov.b64 %rd385, {%r750,%r751};
	// end inline asm
	// begin inline asm
	mov.b64 %rd386, {%r752,%r753};
	// end inline asm
	xor.b64  	%rd1072, %rd386, %rd385;
	popc.b64 	%r4996, %rd1072;
	mad.lo.s32 	%r4997, %r4996, 9, %r4991;
	tex.2d.v4.u32.f32 	{%r4998, %r4999, %r5000, %r5001}, [%rd13, {%f15, %f13}];
	tex.2d.v4.u32.f32 	{%r5002, %r5003, %r5004, %r5005}, [%rd14, {%f26, %f13}];
	and.b32  	%r5006, %r4998, 255;
	and.b32  	%r5007, %r5002, 255;
	sad.u32 	%r5008, %r5006, %r5007, %r1777;
	add.s32 	%r5009, %r5008, %r4997;
	tex.2d.v4.s32.f32 	{%r754, %r755, %r5010, %r5011}, [%rd15, {%f15, %f13}];
	tex.2d.v4.s32.f32 	{%r756, %r757, %r5012, %r5013}, [%rd16, {%f26, %f13}];
	// begin inline asm
	mov.b64 %rd387, {%r754,%r755};
	// end inline asm
	// begin inline asm
	mov.b64 %rd388, {%r756,%r757};
	// end inline asm
	xor.b64  	%rd1073, %rd388, %rd387;
	popc.b64 	%r5014, %rd1073;
	mad.lo.s32 	%r5015, %r5014, 9, %r5009;
	tex.2d.v4.u32.f32 	{%r5016, %r5017, %r5018, %r5019}, [%rd13, {%f16, %f1}];
	tex.2d.v4.u32.f32 	{%r5020, %r5021, %r5022, %r5023}, [%rd14, {%f27, %f1}];
	and.b32  	%r5024, %r5016, 255;
	and.b32  	%r5025, %r5020, 255;
	sad.u32 	%r5026, %r5024, %r5025, %r1777;
	add.s32 	%r5027, %r5026, %r5015;
	tex.2d.v4.s32.f32 	{%r758, %r759, %r5028, %r5029}, [%rd15, {%f16, %f1}];
	tex.2d.v4.s32.f32 	{%r760, %r761, %r5030, %r5031}, [%rd16, {%f27, %f1}];
	// begin inline asm
	mov.b64 %rd389, {%r758,%r759};
	// end inline asm
	// begin inline asm
	mov.b64 %rd390, {%r760,%r761};
	// end inline asm
	xor.b64  	%rd1074, %rd390, %rd389;
	popc.b64 	%r5032, %rd1074;
	mad.lo.s32 	%r5033, %r5032, 9, %r5027;
	tex.2d.v4.u32.f32 	{%r5034, %r5035, %r5036, %r5037}, [%rd13, {%f16, %f3}];
	tex.2d.v4.u32.f32 	{%r5038, %r5039, %r5040, %r5041}, [%rd14, {%f27, %f3}];
	and.b32  	%r5042, %r5034, 255;
	and.b32  	%r5043, %r5038, 255;
	sad.u32 	%r5044, %r5042, %r5043, %r1777;
	add.s32 	%r5045, %r5044, %r5033;
	tex.2d.v4.s32.f32 	{%r762, %r763, %r5046, %r5047}, [%rd15, {%f16, %f3}];
	tex.2d.v4.s32.f32 	{%r764, %r765, %r5048, %r5049}, [%rd16, {%f27, %f3}];
	// begin inline asm
	mov.b64 %rd391, {%r762,%r763};
	// end inline asm
	// begin inline asm
	mov.b64 %rd392, {%r764,%r765};
	// end inline asm
	xor.b64  	%rd1075, %rd392, %rd391;
	popc.b64 	%r5050, %rd1075;
	mad.lo.s32 	%r5051, %r5050, 9, %r5045;
	tex.2d.v4.u32.f32 	{%r5052, %r5053, %r5054, %r5055}, [%rd13, {%f16, %f4}];
	tex.2d.v4.u32.f32 	{%r5056, %r5057, %r5058, %r5059}, [%rd14, {%f27, %f4}];
	and.b32  	%r5060, %r5052, 255;
	and.b32  	%r5061, %r5056, 255;
	sad.u32 	%r5062, %r5060, %r5061, %r1777;
	add.s32 	%r5063, %r5062, %r5051;
	tex.2d.v4.s32.f32 	{%r766, %r767, %r5064, %r5065}, [%rd15, {%f16, %f4}];
	tex.2d.v4.s32.f32 	{%r768, %r769, %r5066, %r5067}, [%rd16, {%f27, %f4}];
	// begin inline asm
	mov.b64 %rd393, {%r766,%r767};
	// end inline asm
	// begin inline asm
	mov.b64 %rd394, {%r768,%r769};
	// end inline asm
	xor.b64  	%rd1076, %rd394, %rd393;
	popc.b64 	%r5068, %rd1076;
	mad.lo.s32 	%r5069, %r5068, 9, %r5063;
	tex.2d.v4.u32.f32 	{%r5070, %r5071, %r5072, %r5073}, [%rd13, {%f16, %f5}];
	tex.2d.v4.u32.f32 	{%r5074, %r5075, %r5076, %r5077}, [%rd14, {%f27, %f5}];
	and.b32  	%r5078, %r5070, 255;
	and.b32  	%r5079, %r5074, 255;
	sad.u32 	%r5080, %r5078, %r5079, %r1777;
	add.s32 	%r5081, %r5080, %r5069;
	tex.2d.v4.s32.f32 	{%r770, %r771, %r5082, %r5083}, [%rd15, {%f16, %f5}];
	tex.2d.v4.s32.f32 	{%r772, %r773, %r5084, %r5085}, [%rd16, {%f27, %f5}];
	// begin inline asm
	mov.b64 %rd395, {%r770,%r771};
	// end inline asm
	// begin inline asm
	mov.b64 %rd396, {%r772,%r773};
	// end inline asm
	xor.b64  	%rd1077, %rd396, %rd395;
	popc.b64 	%r5086, %rd1077;
	mad.lo.s32 	%r5087, %r5086, 9, %r5081;
	tex.2d.v4.u32.f32 	{%r5088, %r5089, %r5090, %r5091}, [%rd13, {%f16, %f6}];
	tex.2d.v4.u32.f32 	{%r5092, %r5093, %r5094, %r5095}, [%rd14, {%f27, %f6}];
	and.b32  	%r5096, %r5088, 255;
	and.b32  	%r5097, %r5092, 255;
	sad.u32 	%r5098, %r5096, %r5097, %r1777;
	add.s32 	%r5099, %r5098, %r5087;
	tex.2d.v4.s32.f32 	{%r774, %r775, %r5100, %r5101}, [%rd15, {%f16, %f6}];
	tex.2d.v4.s32.f32 	{%r776, %r777, %r5102, %r5103}, [%rd16, {%f27, %f6}];
	// begin inline asm
	mov.b64 %rd397, {%r774,%r775};
	// end inline asm
	// begin inline asm
	mov.b64 %rd398, {%r776,%r777};
	// end inline asm
	xor.b64  	%rd1078, %rd398, %rd397;
	popc.b64 	%r5104, %rd1078;
	mad.lo.s32 	%r5105, %r5104, 9, %r5099;
	tex.2d.v4.u32.f32 	{%r5106, %r5107, %r5108, %r5109}, [%rd13, {%f16, %f7}];
	tex.2d.v4.u32.f32 	{%r5110, %r5111, %r5112, %r5113}, [%rd14, {%f27, %f7}];
	and.b32  	%r5114, %r5106, 255;
	and.b32  	%r5115, %r5110, 255;
	sad.u32 	%r5116, %r5114, %r5115, %r1777;
	add.s32 	%r5117, %r5116, %r5105;
	tex.2d.v4.s32.f32 	{%r778, %r779, %r5118, %r5119}, [%rd15, {%f16, %f7}];
	tex.2d.v4.s32.f32 	{%r780, %r781, %r5120, %r5121}, [%rd16, {%f27, %f7}];
	// begin inline asm
	mov.b64 %rd399, {%r778,%r779};
	// end inline asm
	// begin inline asm
	mov.b64 %rd400, {%r780,%r781};
	// end inline asm
	xor.b64  	%rd1079, %rd400, %rd399;
	popc.b64 	%r5122, %rd1079;
	mad.lo.s32 	%r5123, %r5122, 9, %r5117;
	tex.2d.v4.u32.f32 	{%r5124, %r5125, %r5126, %r5127}, [%rd13, {%f16, %f8}];
	tex.2d.v4.u32.f32 	{%r5128, %r5129, %r5130, %r5131}, [%rd14, {%f27, %f8}];
	and.b32  	%r5132, %r5124, 255;
	and.b32  	%r5133, %r5128, 255;
	sad.u32 	%r5134, %r5132, %r5133, %r1777;
	add.s32 	%r5135, %r5134, %r5123;
	tex.2d.v4.s32.f32 	{%r782, %r783, %r5136, %r5137}, [%rd15, {%f16, %f8}];
	tex.2d.v4.s32.f32 	{%r784, %r785, %r5138, %r5139}, [%rd16, {%f27, %f8}];
	// begin inline asm
	mov.b64 %rd401, {%r782,%r783};
	// end inline asm
	// begin inline asm
	mov.b64 %rd402, {%r784,%r785};
	// end inline asm
	xor.b64  	%rd1080, %rd402, %rd401;
	popc.b64 	%r5140, %rd1080;
	mad.lo.s32 	%r5141, %r5140, 9, %r5135;
	tex.2d.v4.u32.f32 	{%r5142, %r5143, %r5144, %r5145}, [%rd13, {%f16, %f9}];
	tex.2d.v4.u32.f32 	{%r5146, %r5147, %r5148, %r5149}, [%rd14, {%f27, %f9}];
	and.b32  	%r5150, %r5142, 255;
	and.b32  	%r5151, %r5146, 255;
	sad.u32 	%r5152, %r5150, %r5151, %r1777;
	add.s32 	%r5153, %r5152, %r5141;
	tex.2d.v4.s32.f32 	{%r786, %r787, %r5154, %r5155}, [%rd15, {%f16, %f9}];
	tex.2d.v4.s32.f32 	{%r788, %r789, %r5156, %r5157}, [%rd16, {%f27, %f9}];
	// begin inline asm
	mov.b64 %rd403, {%r786,%r787};
	// end inline asm
	// begin inline asm
	mov.b64 %rd404, {%r788,%r789};
	// end inline asm
	xor.b64  	%rd1081, %rd404, %rd403;
	popc.b64 	%r5158, %rd1081;
	mad.lo.s32 	%r5159, %r5158, 9, %r5153;
	tex.2d.v4.u32.f32 	{%r5160, %r5161, %r5162, %r5163}, [%rd13, {%f16, %f10}];
	tex.2d.v4.u32.f32 	{%r5164, %r5165, %r5166, %r5167}, [%rd14, {%f27, %f10}];
	and.b32  	%r5168, %r5160, 255;
	and.b32  	%r5169, %r5164, 255;
	sad.u32 	%r5170, %r5168, %r5169, %r1777;
	add.s32 	%r5171, %r5170, %r5159;
	tex.2d.v4.s32.f32 	{%r790, %r791, %r5172, %r5173}, [%rd15, {%f16, %f10}];
	tex.2d.v4.s32.f32 	{%r792, %r793, %r5174, %r5175}, [%rd16, {%f27, %f10}];
	// begin inline asm
	mov.b64 %rd405, {%r790,%r791};
	// end inline asm
	// begin inline asm
	mov.b64 %rd406, {%r792,%r793};
	// end inline asm
	xor.b64  	%rd1082, %rd406, %rd405;
	popc.b64 	%r5176, %rd1082;
	mad.lo.s32 	%r5177, %r5176, 9, %r5171;
	tex.2d.v4.u32.f32 	{%r5178, %r5179, %r5180, %r5181}, [%rd13, {%f16, %f11}];
	tex.2d.v4.u32.f32 	{%r5182, %r5183, %r5184, %r5185}, [%rd14, {%f27, %f11}];
	and.b32  	%r5186, %r5178, 255;
	and.b32  	%r5187, %r5182, 255;
	sad.u32 	%r5188, %r5186, %r5187, %r1777;
	add.s32 	%r5189, %r5188, %r5177;
	tex.2d.v4.s32.f32 	{%r794, %r795, %r5190, %r5191}, [%rd15, {%f16, %f11}];
	tex.2d.v4.s32.f32 	{%r796, %r797, %r5192, %r5193}, [%rd16, {%f27, %f11}];
	// begin inline asm
	mov.b64 %rd407, {%r794,%r795};
	// end inline asm
	// begin inline asm
	mov.b64 %rd408, {%r796,%r797};
	// end inline asm
	xor.b64  	%rd1083, %rd408, %rd407;
	popc.b64 	%r5194, %rd1083;
	mad.lo.s32 	%r5195, %r5194, 9, %r5189;
	tex.2d.v4.u32.f32 	{%r5196, %r5197, %r5198, %r5199}, [%rd13, {%f16, %f12}];
	tex.2d.v4.u32.f32 	{%r5200, %r5201, %r5202, %r5203}, [%rd14, {%f27, %f12}];
	and.b32  	%r5204, %r5196, 255;
	and.b32  	%r5205, %r5200, 255;
	sad.u32 	%r5206, %r5204, %r5205, %r1777;
	add.s32 	%r5207, %r5206, %r5195;
	tex.2d.v4.s32.f32 	{%r798, %r799, %r5208, %r5209}, [%rd15, {%f16, %f12}];
	tex.2d.v4.s32.f32 	{%r800, %r801, %r5210, %r5211}, [%rd16, {%f27, %f12}];
	// begin inline asm
	mov.b64 %rd409, {%r798,%r799};
	// end inline asm
	// begin inline asm
	mov.b64 %rd410, {%r800,%r801};
	// end inline asm
	xor.b64  	%rd1084, %rd410, %rd409;
	popc.b64 	%r5212, %rd1084;
	mad.lo.s32 	%r5213, %r5212, 9, %r5207;
	tex.2d.v4.u32.f32 	{%r5214, %r5215, %r5216, %r5217}, [%rd13, {%f16, %f13}];
	tex.2d.v4.u32.f32 	{%r5218, %r5219, %r5220, %r5221}, [%rd14, {%f27, %f13}];
	and.b32  	%r5222, %r5214, 255;
	and.b32  	%r5223, %r5218, 255;
	sad.u32 	%r5224, %r5222, %r5223, %r1777;
	add.s32 	%r5225, %r5224, %r5213;
	tex.2d.v4.s32.f32 	{%r802, %r803, %r5226, %r5227}, [%rd15, {%f16, %f13}];
	tex.2d.v4.s32.f32 	{%r804, %r805, %r5228, %r5229}, [%rd16, {%f27, %f13}];
	// begin inline asm
	mov.b64 %rd411, {%r802,%r803};
	// end inline asm
	// begin inline asm
	mov.b64 %rd412, {%r804,%r805};
	// end inline asm
	xor.b64  	%rd1085, %rd412, %rd411;
	popc.b64 	%r5230, %rd1085;
	mad.lo.s32 	%r5231, %r5230, 9, %r5225;
	tex.2d.v4.u32.f32 	{%r5232, %r5233, %r5234, %r5235}, [%rd13, {%f17, %f1}];
	tex.2d.v4.u32.f32 	{%r5236, %r5237, %r5238, %r5239}, [%rd14, {%f28, %f1}];
	and.b32  	%r5240, %r5232, 255;
	and.b32  	%r5241, %r5236, 255;
	sad.u32 	%r5242, %r5240, %r5241, %r1777;
	add.s32 	%r5243, %r5242, %r5231;
	tex.2d.v4.s32.f32 	{%r806, %r807, %r5244, %r5245}, [%rd15, {%f17, %f1}];
	tex.2d.v4.s32.f32 	{%r808, %r809, %r5246, %r5247}, [%rd16, {%f28, %f1}];
	// begin inline asm
	mov.b64 %rd413, {%r806,%r807};
	// end inline asm
	// begin inline asm
	mov.b64 %rd414, {%r808,%r809};
	// end inline asm
	xor.b64  	%rd1086, %rd414, %rd413;
	popc.b64 	%r5248, %rd1086;
	mad.lo.s32 	%r5249, %r5248, 9, %r5243;
	tex.2d.v4.u32.f32 	{%r5250, %r5251, %r5252, %r5253}, [%rd13, {%f17, %f3}];
	tex.2d.v4.u32.f32 	{%r5254, %r5255, %r5256, %r5257}, [%rd14, {%f28, %f3}];
	and.b32  	%r5258, %r5250, 255;
	and.b32  	%r5259, %r5254, 255;
	sad.u32 	%r5260, %r5258, %r5259, %r1777;
	add.s32 	%r5261, %r5260, %r5249;
	tex.2d.v4.s32.f32 	{%r810, %r811, %r5262, %r5263}, [%rd15, {%f17, %f3}];
	tex.2d.v4.s32.f32 	{%r812, %r813, %r5264, %r5265}, [%rd16, {%f28, %f3}];
	// begin inline asm
	mov.b64 %rd415, {%r810,%r811};
	// end inline asm
	// begin inline asm
	mov.b64 %rd416, {%r812,%r813};
	// end inline asm
	xor.b64  	%rd1087, %rd416, %rd415;
	popc.b64 	%r5266, %rd1087;
	mad.lo.s32 	%r5267, %r5266, 9, %r5261;
	tex.2d.v4.u32.f32 	{%r5268, %r5269, %r5270, %r5271}, [%rd13, {%f17, %f4}];
	tex.2d.v4.u32.f32 	{%r5272, %r5273, %r5274, %r5275}, [%rd14, {%f28, %f4}];
	and.b32  	%r5276, %r5268, 255;
	and.b32  	%r5277, %r5272, 255;
	sad.u32 	%r5278, %r5276, %r5277, %r1777;
	add.s32 	%r5279, %r5278, %r5267;
	tex.2d.v4.s32.f32 	{%r814, %r815, %r5280, %r5281}, [%rd15, {%f17, %f4}];
	tex.2d.v4.s32.f32 	{%r816, %r817, %r5282, %r5283}, [%rd16, {%f28, %f4}];
	// begin inline asm
	mov.b64 %rd417, {%r814,%r815};
	// end inline asm
	// begin inline asm
	mov.b64 %rd418, {%r816,%r817};
	// end inline asm
	xor.b64  	%rd1088, %rd418, %rd417;
	popc.b64 	%r5284, %rd1088;
	mad.lo.s32 	%r5285, %r5284, 9, %r5279;
	tex.2d.v4.u32.f32 	{%r5286, %r5287, %r5288, %r5289}, [%rd13, {%f17, %f5}];
	tex.2d.v4.u32.f32 	{%r5290, %r5291, %r5292, %r5293}, [%rd14, {%f28, %f5}];
	and.b32  	%r5294, %r5286, 255;
	and.b32  	%r5295, %r5290, 255;
	sad.u32 	%r5296, %r5294, %r5295, %r1777;
	add.s32 	%r5297, %r5296, %r5285;
	tex.2d.v4.s32.f32 	{%r818, %r819, %r5298, %r5299}, [%rd15, {%f17, %f5}];
	tex.2d.v4.s32.f32 	{%r820, %r821, %r5300, %r5301}, [%rd16, {%f28, %f5}];
	// begin inline asm
	mov.b64 %rd419, {%r818,%r819};
	// end inline asm
	// begin inline asm
	mov.b64 %rd420, {%r820,%r821};
	// end inline asm
	xor.b64  	%rd1089, %rd420, %rd419;
	popc.b64 	%r5302, %rd1089;
	mad.lo.s32 	%r5303, %r5302, 9, %r5297;
	tex.2d.v4.u32.f32 	{%r5304, %r5305, %r5306, %r5307}, [%rd13, {%f17, %f6}];
	tex.2d.v4.u32.f32 	{%r5308, %r5309, %r5310, %r5311}, [%rd14, {%f28, %f6}];
	and.b32  	%r5312, %r5304, 255;
	and.b32  	%r5313, %r5308, 255;
	sad.u32 	%r5314, %r5312, %r5313, %r1777;
	add.s32 	%r5315, %r5314, %r5303;
	tex.2d.v4.s32.f32 	{%r822, %r823, %r5316, %r5317}, [%rd15, {%f17, %f6}];
	tex.2d.v4.s32.f32 	{%r824, %r825, %r5318, %r5319}, [%rd16, {%f28, %f6}];
	// begin inline asm
	mov.b64 %rd421, {%r822,%r823};
	// end inline asm
	// begin inline asm
	mov.b64 %rd422, {%r824,%r825};
	// end inline asm
	xor.b64  	%rd1090, %rd422, %rd421;
	popc.b64 	%r5320, %rd1090;
	mad.lo.s32 	%r5321, %r5320, 9, %r5315;
	tex.2d.v4.u32.f32 	{%r5322, %r5323, %r5324, %r5325}, [%rd13, {%f17, %f7}];
	tex.2d.v4.u32.f32 	{%r5326, %r5327, %r5328, %r5329}, [%rd14, {%f28, %f7}];
	and.b32  	%r5330, %r5322, 255;
	and.b32  	%r5331, %r5326, 255;
	sad.u32 	%r5332, %r5330, %r5331, %r1777;
	add.s32 	%r5333, %r5332, %r5321;
	tex.2d.v4.s32.f32 	{%r826, %r827, %r5334, %r5335}, [%rd15, {%f17, %f7}];
	tex.2d.v4.s32.f32 	{%r828, %r829, %r5336, %r5337}, [%rd16, {%f28, %f7}];
	// begin inline asm
	mov.b64 %rd423, {%r826,%r827};
	// end inline asm
	// begin inline asm
	mov.b64 %rd424, {%r828,%r829};
	// end inline asm
	xor.b64  	%rd1091, %rd424, %rd423;
	popc.b64 	%r5338, %rd1091;
	mad.lo.s32 	%r5339, %r5338, 9, %r5333;
	tex.2d.v4.u32.f32 	{%r5340, %r5341, %r5342, %r5343}, [%rd13, {%f17, %f8}];
	tex.2d.v4.u32.f32 	{%r5344, %r5345, %r5346, %r5347}, [%rd14, {%f28, %f8}];
	and.b32  	%r5348, %r5340, 255;
	and.b32  	%r5349, %r5344, 255;
	sad.u32 	%r5350, %r5348, %r5349, %r1777;
	add.s32 	%r5351, %r5350, %r5339;
	tex.2d.v4.s32.f32 	{%r830, %r831, %r5352, %r5353}, [%rd15, {%f17, %f8}];
	tex.2d.v4.s32.f32 	{%r832, %r833, %r5354, %r5355}, [%rd16, {%f28, %f8}];
	// begin inline asm
	mov.b64 %rd425, {%r830,%r831};
	// end inline asm
	// begin inline asm
	mov.b64 %rd426, {%r832,%r833};
	// end inline asm
	xor.b64  	%rd1092, %rd426, %rd425;
	popc.b64 	%r5356, %rd1092;
	mad.lo.s32 	%r5357, %r5356, 9, %r5351;
	tex.2d.v4.u32.f32 	{%r5358, %r5359, %r5360, %r5361}, [%rd13, {%f17, %f9}];
	tex.2d.v4.u32.f32 	{%r5362, %r5363, %r5364, %r5365}, [%rd14, {%f28, %f9}];
	and.b32  	%r5366, %r5358, 255;
	and.b32  	%r5367, %r5362, 255;
	sad.u32 	%r5368, %r5366, %r5367, %r1777;
	add.s32 	%r5369, %r5368, %r5357;
	tex.2d.v4.s32.f32 	{%r834, %r835, %r5370, %r5371}, [%rd15, {%f17, %f9}];
	tex.2d.v4.s32.f32 	{%r836, %r837, %r5372, %r5373}, [%rd16, {%f28, %f9}];
	// begin inline asm
	mov.b64 %rd427, {%r834,%r835};
	// end inline asm
	// begin inline asm
	mov.b64 %rd428, {%r836,%r837};
	// end inline asm
	xor.b64  	%rd1093, %rd428, %rd427;
	popc.b64 	%r5374, %rd1093;
	mad.lo.s32 	%r5375, %r5374, 9, %r5369;
	tex.2d.v4.u32.f32 	{%r5376, %r5377, %r5378, %r5379}, [%rd13, {%f17, %f10}];
	tex.2d.v4.u32.f32 	{%r5380, %r5381, %r5382, %r5383}, [%rd14, {%f28, %f10}];
	and.b32  	%r5384, %r5376, 255;
	and.b32  	%r5385, %r5380, 255;
	sad.u32 	%r5386, %r5384, %r5385, %r1777;
	add.s32 	%r5387, %r5386, %r5375;
	tex.2d.v4.s32.f32 	{%r838, %r839, %r5388, %r5389}, [%rd15, {%f17, %f10}];
	tex.2d.v4.s32.f32 	{%r840, %r841, %r5390, %r5391}, [%rd16, {%f28, %f10}];
	// begin inline asm
	mov.b64 %rd429, {%r838,%r839};
	// end inline asm
	// begin inline asm
	mov.b64 %rd430, {%r840,%r841};
	// end inline asm
	xor.b64  	%rd1094, %rd430, %rd429;
	popc.b64 	%r5392, %rd1094;
	mad.lo.s32 	%r5393, %r5392, 9, %r5387;
	tex.2d.v4.u32.f32 	{%r5394, %r5395, %r5396, %r5397}, [%rd13, {%f17, %f11}];
	tex.2d.v4.u32.f32 	{%r5398, %r5399, %r5400, %r5401}, [%rd14, {%f28, %f11}];
	and.b32  	%r5402, %r5394, 255;
	and.b32  	%r5403, %r5398, 255;
	sad.u32 	%r5404, %r5402, %r5403, %r1777;
	add.s32 	%r5405, %r5404, %r5393;
	tex.2d.v4.s32.f32 	{%r842, %r843, %r5406, %r5407}, [%rd15, {%f17, %f11}];
	tex.2d.v4.s32.f32 	{%r844, %r845, %r5408, %r5409}, [%rd16, {%f28, %f11}];
	// begin inline asm
	mov.b64 %rd431, {%r842,%r843};
	// end inline asm
	// begin inline asm
	mov.b64 %rd432, {%r844,%r845};
	// end inline asm
	xor.b64  	%rd1095, %rd432, %rd431;
	popc.b64 	%r5410, %rd1095;
	mad.lo.s32 	%r5411, %r5410, 9, %r5405;
	tex.2d.v4.u32.f32 	{%r5412, %r5413, %r5414, %r5415}, [%rd13, {%f17, %f12}];
	tex.2d.v4.u32.f32 	{%r5416, %r5417, %r5418, %r5419}, [%rd14, {%f28, %f12}];
	and.b32  	%r5420, %r5412, 255;
	and.b32  	%r5421, %r5416, 255;
	sad.u32 	%r5422, %r5420, %r5421, %r1777;
	add.s32 	%r5423, %r5422, %r5411;
	tex.2d.v4.s32.f32 	{%r846, %r847, %r5424, %r5425}, [%rd15, {%f17, %f12}];
	tex.2d.v4.s32.f32 	{%r848, %r849, %r5426, %r5427}, [%rd16, {%f28, %f12}];
	// begin inline asm
	mov.b64 %rd433, {%r846,%r847};
	// end inline asm
	// begin inline asm
	mov.b64 %rd434, {%r848,%r849};
	// end inline asm
	xor.b64  	%rd1096, %rd434, %rd433;
	popc.b64 	%r5428, %rd1096;
	mad.lo.s32 	%r5429, %r5428, 9, %r5423;
	tex.2d.v4.u32.f32 	{%r5430, %r5431, %r5432, %r5433}, [%rd13, {%f17, %f13}];
	tex.2d.v4.u32.f32 	{%r5434, %r5435, %r5436, %r5437}, [%rd14, {%f28, %f13}];
	and.b32  	%r5438, %r5430, 255;
	and.b32  	%r5439, %r5434, 255;
	sad.u32 	%r5440, %r5438, %r5439, %r1777;
	add.s32 	%r5441, %r5440, %r5429;
	tex.2d.v4.s32.f32 	{%r850, %r851, %r5442, %r5443}, [%rd15, {%f17, %f13}];
	tex.2d.v4.s32.f32 	{%r852, %r853, %r5444, %r5445}, [%rd16, {%f28, %f13}];
	// begin inline asm
	mov.b64 %rd435, {%r850,%r851};
	// end inline asm
	// begin inline asm
	mov.b64 %rd436, {%r852,%r853};
	// end inline asm
	xor.b64  	%rd1097, %rd436, %rd435;
	popc.b64 	%r5446, %rd1097;
	mad.lo.s32 	%r5447, %r5446, 9, %r5441;
	tex.2d.v4.u32.f32 	{%r5448, %r5449, %r5450, %r5451}, [%rd13, {%f18, %f1}];
	tex.2d.v4.u32.f32 	{%r5452, %r5453, %r5454, %r5455}, [%rd14, {%f29, %f1}];
	and.b32  	%r5456, %r5448, 255;
	and.b32  	%r5457, %r5452, 255;
	sad.u32 	%r5458, %r5456, %r5457, %r1777;
	add.s32 	%r5459, %r5458, %r5447;
	tex.2d.v4.s32.f32 	{%r854, %r855, %r5460, %r5461}, [%rd15, {%f18, %f1}];
	tex.2d.v4.s32.f32 	{%r856, %r857, %r5462, %r5463}, [%rd16, {%f29, %f1}];
	// begin inline asm
	mov.b64 %rd437, {%r854,%r855};
	// end inline asm
	// begin inline asm
	mov.b64 %rd438, {%r856,%r857};
	// end inline asm
	xor.b64  	%rd1098, %rd438, %rd437;
	popc.b64 	%r5464, %rd1098;
	mad.lo.s32 	%r5465, %r5464, 9, %r5459;
	tex.2d.v4.u32.f32 	{%r5466, %r5467, %r5468, %r5469}, [%rd13, {%f18, %f3}];
	tex.2d.v4.u32.f32 	{%r5470, %r5471, %r5472, %r5473}, [%rd14, {%f29, %f3}];
	and.b32  	%r5474, %r5466, 255;
	and.b32  	%r5475, %r5470, 255;
	sad.u32 	%r5476, %r5474, %r5475, %r1777;
	add.s32 	%r5477, %r5476, %r5465;
	tex.2d.v4.s32.f32 	{%r858, %r859, %r5478, %r5479}, [%rd15, {%f18, %f3}];
	tex.2d.v4.s32.f32 	{%r860, %r861, %r5480, %r5481}, [%rd16, {%f29, %f3}];
	// begin inline asm
	mov.b64 %rd439, {%r858,%r859};
	// end inline asm
	// begin inline asm
	mov.b64 %rd440, {%r860,%r861};
	// end inline asm
	xor.b64  	%rd1099, %rd440, %rd439;
	popc.b64 	%r5482, %rd1099;
	mad.lo.s32 	%r5483, %r5482, 9, %r5477;
	tex.2d.v4.u32.f32 	{%r5484, %r5485, %r5486, %r5487}, [%rd13, {%f18, %f4}];
	tex.2d.v4.u32.f32 	{%r5488, %r5489, %r5490, %r5491}, [%rd14, {%f29, %f4}];
	and.b32  	%r5492, %r5484, 255;
	and.b32  	%r5493, %r5488, 255;
	sad.u32 	%r5494, %r5492, %r5493, %r1777;
	add.s32 	%r5495, %r5494, %r5483;
	tex.2d.v4.s32.f32 	{%r862, %r863, %r5496, %r5497}, [%rd15, {%f18, %f4}];
	tex.2d.v4.s32.f32 	{%r864, %r865, %r5498, %r5499}, [%rd16, {%f29, %f4}];
	// begin inline asm
	mov.b64 %rd441, {%r862,%r863};
	// end inline asm
	// begin inline asm
	mov.b64 %rd442, {%r864,%r865};
	// end inline asm
	xor.b64  	%rd1100, %rd442, %rd441;
	popc.b64 	%r5500, %rd1100;
	mad.lo.s32 	%r5501, %r5500, 9, %r5495;
	tex.2d.v4.u32.f32 	{%r5502, %r5503, %r5504, %r5505}, [%rd13, {%f18, %f5}];
	tex.2d.v4.u32.f32 	{%r5506, %r5507, %r5508, %r5509}, [%rd14, {%f29, %f5}];
	and.b32  	%r5510, %r5502, 255;
	and.b32  	%r5511, %r5506, 255;
	sad.u32 	%r5512, %r5510, %r5511, %r1777;
	add.s32 	%r5513, %r5512, %r5501;
	tex.2d.v4.s32.f32 	{%r866, %r867, %r5514, %r5515}, [%rd15, {%f18, %f5}];
	tex.2d.v4.s32.f32 	{%r868, %r869, %r5516, %r5517}, [%rd16, {%f29, %f5}];
	// begin inline asm
	mov.b64 %rd443, {%r866,%r867};
	// end inline asm
	// begin inline asm
	mov.b64 %rd444, {%r868,%r869};
	// end inline asm
	xor.b64  	%rd1101, %rd444, %rd443;
	popc.b64 	%r5518, %rd1101;
	mad.lo.s32 	%r5519, %r5518, 9, %r5513;
	tex.2d.v4.u32.f32 	{%r5520, %r5521, %r5522, %r5523}, [%rd13, {%f18, %f6}];
	tex.2d.v4.u32.f32 	{%r5524, %r5525, %r5526, %r5527}, [%rd14, {%f29, %f6}];
	and.b32  	%r5528, %r5520, 255;
	and.b32  	%r5529, %r5524, 255;
	sad.u32 	%r5530, %r5528, %r5529, %r1777;
	add.s32 	%r5531, %r5530, %r5519;
	tex.2d.v4.s32.f32 	{%r870, %r871, %r5532, %r5533}, [%rd15, {%f18, %f6}];
	tex.2d.v4.s32.f32 	{%r872, %r873, %r5534, %r5535}, [%rd16, {%f29, %f6}];
	// begin inline asm
	mov.b64 %rd445, {%r870,%r871};
	// end inline asm
	// begin inline asm
	mov.b64 %rd446, {%r872,%r873};
	// end inline asm
	xor.b64  	%rd1102, %rd446, %rd445;
	popc.b64 	%r5536, %rd1102;
	mad.lo.s32 	%r5537, %r5536, 9, %r5531;
	tex.2d.v4.u32.f32 	{%r5538, %r5539, %r5540, %r5541}, [%rd13, {%f18, %f7}];
	tex.2d.v4.u32.f32 	{%r5542, %r5543, %r5544, %r5545}, [%rd14, {%f29, %f7}];
	and.b32  	%r5546, %r5538, 255;
	and.b32  	%r5547, %r5542, 255;
	sad.u32 	%r5548, %r5546, %r5547, %r1777;
	add.s32 	%r5549, %r5548, %r5537;
	tex.2d.v4.s32.f32 	{%r874, %r875, %r5550, %r5551}, [%rd15, {%f18, %f7}];
	tex.2d.v4.s32.f32 	{%r876, %r877, %r5552, %r5553}, [%rd16, {%f29, %f7}];
	// begin inline asm
	mov.b64 %rd447, {%r874,%r875};
	// end inline asm
	// begin inline asm
	mov.b64 %rd448, {%r876,%r877};
	// end inline asm
	xor.b64  	%rd1103, %rd448, %rd447;
	popc.b64 	%r5554, %rd1103;
	mad.lo.s32 	%r5555, %r5554, 9, %r5549;
	tex.2d.v4.u32.f32 	{%r5556, %r5557, %r5558, %r5559}, [%rd13, {%f18, %f8}];
	tex.2d.v4.u32.f32 	{%r5560, %r5561, %r5562, %r5563}, [%rd14, {%f29, %f8}];
	and.b32  	%r5564, %r5556, 255;
	and.b32  	%r5565, %r5560, 255;
	sad.u32 	%r5566, %r5564, %r5565, %r1777;
	add.s32 	%r5567, %r5566, %r5555;
	tex.2d.v4.s32.f32 	{%r878, %r879, %r5568, %r5569}, [%rd15, {%f18, %f8}];
	tex.2d.v4.s32.f32 	{%r880, %r881, %r5570, %r5571}, [%rd16, {%f29, %f8}];
	// begin inline asm
	mov.b64 %rd449, {%r878,%r879};
	// end inline asm
	// begin inline asm
	mov.b64 %rd450, {%r880,%r881};
	// end inline asm
	xor.b64  	%rd1104, %rd450, %rd449;
	popc.b64 	%r5572, %rd1104;
	mad.lo.s32 	%r5573, %r5572, 9, %r5567;
	tex.2d.v4.u32.f32 	{%r5574, %r5575, %r5576, %r5577}, [%rd13, {%f18, %f9}];
	tex.2d.v4.u32.f32 	{%r5578, %r5579, %r5580, %r5581}, [%rd14, {%f29, %f9}];
	and.b32  	%r5582, %r5574, 255;
	and.b32  	%r5583, %r5578, 255;
	sad.u32 	%r5584, %r5582, %r5583, %r1777;
	add.s32 	%r5585, %r5584, %r5573;
	tex.2d.v4.s32.f32 	{%r882, %r883, %r5586, %r5587}, [%rd15, {%f18, %f9}];
	tex.2d.v4.s32.f32 	{%r884, %r885, %r5588, %r5589}, [%rd16, {%f29, %f9}];
	// begin inline asm
	mov.b64 %rd451, {%r882,%r883};
	// end inline asm
	// begin inline asm
	mov.b64 %rd452, {%r884,%r885};
	// end inline asm
	xor.b64  	%rd1105, %rd452, %rd451;
	popc.b64 	%r5590, %rd1105;
	mad.lo.s32 	%r5591, %r5590, 9, %r5585;
	tex.2d.v4.u32.f32 	{%r5592, %r5593, %r5594, %r5595}, [%rd13, {%f18, %f10}];
	tex.2d.v4.u32.f32 	{%r5596, %r5597, %r5598, %r5599}, [%rd14, {%f29, %f10}];
	and.b32  	%r5600, %r5592, 255;
	and.b32  	%r5601, %r5596, 255;
	sad.u32 	%r5602, %r5600, %r5601, %r1777;
	add.s32 	%r5603, %r5602, %r5591;
	tex.2d.v4.s32.f32 	{%r886, %r887, %r5604, %r5605}, [%rd15, {%f18, %f10}];
	tex.2d.v4.s32.f32 	{%r888, %r889, %r5606, %r5607}, [%rd16, {%f29, %f10}];
	// begin inline asm
	mov.b64 %rd453, {%r886,%r887};
	// end inline asm
	// begin inline asm
	mov.b64 %rd454, {%r888,%r889};
	// end inline asm
	xor.b64  	%rd1106, %rd454, %rd453;
	popc.b64 	%r5608, %rd1106;
	mad.lo.s32 	%r5609, %r5608, 9, %r5603;
	tex.2d.v4.u32.f32 	{%r5610, %r5611, %r5612, %r5613}, [%rd13, {%f18, %f11}];
	tex.2d.v4.u32.f32 	{%r5614, %r5615, %r5616, %r5617}, [%rd14, {%f29, %f11}];
	and.b32  	%r5618, %r5610, 255;
	and.b32  	%r5619, %r5614, 255;
	sad.u32 	%r5620, %r5618, %r5619, %r1777;
	add.s32 	%r5621, %r5620, %r5609;
	tex.2d.v4.s32.f32 	{%r890, %r891, %r5622, %r5623}, [%rd15, {%f18, %f11}];
	tex.2d.v4.s32.f32 	{%r892, %r893, %r5624, %r5625}, [%rd16, {%f29, %f11}];
	// begin inline asm
	mov.b64 %rd455, {%r890,%r891};
	// end inline asm
	// begin inline asm
	mov.b64 %rd456, {%r892,%r893};
	// end inline asm
	xor.b64  	%rd1107, %rd456, %rd455;
	popc.b64 	%r5626, %rd1107;
	mad.lo.s32 	%r5627, %r5626, 9, %r5621;
	tex.2d.v4.u32.f32 	{%r5628, %r5629, %r5630, %r5631}, [%rd13, {%f18, %f12}];
	tex.2d.v4.u32.f32 	{%r5632, %r5633, %r5634, %r5635}, [%rd14, {%f29, %f12}];
	and.b32  	%r5636, %r5628, 255;
	and.b32  	%r5637, %r5632, 255;
	sad.u32 	%r5638, %r5636, %r5637, %r1777;
	add.s32 	%r5639, %r5638, %r5627;
	tex.2d.v4.s32.f32 	{%r894, %r895, %r5640, %r5641}, [%rd15, {%f18, %f12}];
	tex.2d.v4.s32.f32 	{%r896, %r897, %r5642, %r5643}, [%rd16, {%f29, %f12}];
	// begin inline asm
	mov.b64 %rd457, {%r894,%r895};
	// end inline asm
	// begin inline asm
	mov.b64 %rd458, {%r896,%r897};
	// end inline asm
	xor.b64  	%rd1108, %rd458, %rd457;
	popc.b64 	%r5644, %rd1108;
	mad.lo.s32 	%r5645, %r5644, 9, %r5639;
	tex.2d.v4.u32.f32 	{%r5646, %r5647, %r5648, %r5649}, [%rd13, {%f18, %f13}];
	tex.2d.v4.u32.f32 	{%r5650, %r5651, %r5652, %r5653}, [%rd14, {%f29, %f13}];
	and.b32  	%r5654, %r5646, 255;
	and.b32  	%r5655, %r5650, 255;
	sad.u32 	%r5656, %r5654, %r5655, %r1777;
	add.s32 	%r5657, %r5656, %r5645;
	tex.2d.v4.s32.f32 	{%r898, %r899, %r5658, %r5659}, [%rd15, {%f18, %f13}];
	tex.2d.v4.s32.f32 	{%r900, %r901, %r5660, %r5661}, [%rd16, {%f29, %f13}];
	// begin inline asm
	mov.b64 %rd459, {%r898,%r899};
	// end inline asm
	// begin inline asm
	mov.b64 %rd460, {%r900,%r901};
	// end inline asm
	xor.b64  	%rd1109, %rd460, %rd459;
	popc.b64 	%r5662, %rd1109;
	mad.lo.s32 	%r5663, %r5662, 9, %r5657;
	tex.2d.v4.u32.f32 	{%r5664, %r5665, %r5666, %r5667}, [%rd13, {%f19, %f1}];
	tex.2d.v4.u32.f32 	{%r5668, %r5669, %r5670, %r5671}, [%rd14, {%f30, %f1}];
	and.b32  	%r5672, %r5664, 255;
	and.b32  	%r5673, %r5668, 255;
	sad.u32 	%r5674, %r5672, %r5673, %r1777;
	add.s32 	%r5675, %r5674, %r5663;
	tex.2d.v4.s32.f32 	{%r902, %r903, %r5676, %r5677}, [%rd15, {%f19, %f1}];
	tex.2d.v4.s32.f32 	{%r904, %r905, %r5678, %r5679}, [%rd16, {%f30, %f1}];
	// begin inline asm
	mov.b64 %rd461, {%r902,%r903};
	// end inline asm
	// begin inline asm
	mov.b64 %rd462, {%r904,%r905};
	// end inline asm
	xor.b64  	%rd1110, %rd462, %rd461;
	popc.b64 	%r5680, %rd1110;
	mad.lo.s32 	%r5681, %r5680, 9, %r5675;
	tex.2d.v4.u32.f32 	{%r5682, %r5683, %r5684, %r5685}, [%rd13, {%f19, %f3}];
	tex.2d.v4.u32.f32 	{%r5686, %r5687, %r5688, %r5689}, [%rd14, {%f30, %f3}];
	and.b32  	%r5690, %r5682, 255;
	and.b32  	%r5691, %r5686, 255;
	sad.u32 	%r5692, %r5690, %r5691, %r1777;
	add.s32 	%r5693, %r5692, %r5681;
	tex.2d.v4.s32.f32 	{%r906, %r907, %r5694, %r5695}, [%rd15, {%f19, %f3}];
	tex.2d.v4.s32.f32 	{%r908, %r909, %r5696, %r5697}, [%rd16, {%f30, %f3}];
	// begin inline asm
	mov.b64 %rd463, {%r906,%r907};
	// end inline asm
	// begin inline asm
	mov.b64 %rd464, {%r908,%r909};
	// end inline asm
	xor.b64  	%rd1111, %rd464, %rd463;
	popc.b64 	%r5698, %rd1111;
	mad.lo.s32 	%r5699, %r5698, 9, %r5693;
	tex.2d.v4.u32.f32 	{%r5700, %r5701, %r5702, %r5703}, [%rd13, {%f19, %f4}];
	tex.2d.v4.u32.f32 	{%r5704, %r5705, %r5706, %r5707}, [%rd14, {%f30, %f4}];
	and.b32  	%r5708, %r5700, 255;
	and.b32  	%r5709, %r5704, 255;
	sad.u32 	%r5710, %r5708, %r5709, %r1777;
	add.s32 	%r5711, %r5710, %r5699;
	tex.2d.v4.s32.f32 	{%r910, %r911, %r5712, %r5713}, [%rd15, {%f19, %f4}];
	tex.2d.v4.s32.f32 	{%r912, %r913, %r5714, %r5715}, [%rd16, {%f30, %f4}];
	// begin inline asm
	mov.b64 %rd465, {%r910,%r911};
	// end inline asm
	// begin inline asm
	mov.b64 %rd466, {%r912,%r913};
	// end inline asm
	xor.b64  	%rd1112, %rd466, %rd465;
	popc.b64 	%r5716, %rd1112;
	mad.lo.s32 	%r5717, %r5716, 9, %r5711;
	tex.2d.v4.u32.f32 	{%r5718, %r5719, %r5720, %r5721}, [%rd13, {%f19, %f5}];
	tex.2d.v4.u32.f32 	{%r5722, %r5723, %r5724, %r5725}, [%rd14, {%f30, %f5}];
	and.b32  	%r5726, %r5718, 255;
	and.b32  	%r5727, %r5722, 255;
	sad.u32 	%r5728, %r5726, %r5727, %r1777;
	add.s32 	%r5729, %r5728, %r5717;
	tex.2d.v4.s32.f32 	{%r914, %r915, %r5730, %r5731}, [%rd15, {%f19, %f5}];
	tex.2d.v4.s32.f32 	{%r916, %r917, %r5732, %r5733}, [%rd16, {%f30, %f5}];
	// begin inline asm
	mov.b64 %rd467, {%r914,%r915};
	// end inline asm
	// begin inline asm
	mov.b64 %rd468, {%r916,%r917};
	// end inline asm
	xor.b64  	%rd1113, %rd468, %rd467;
	popc.b64 	%r5734, %rd1113;
	mad.lo.s32 	%r5735, %r5734, 9, %r5729;
	tex.2d.v4.u32.f32 	{%r5736, %r5737, %r5738, %r5739}, [%rd13, {%f19, %f6}];
	tex.2d.v4.u32.f32 	{%r5740, %r5741, %r5742, %r5743}, [%rd14, {%f30, %f6}];
	and.b32  	%r5744, %r5736, 255;
	and.b32  	%r5745, %r5740, 255;
	sad.u32 	%r5746, %r5744, %r5745, %r1777;
	add.s32 	%r5747, %r5746, %r5735;
	tex.2d.v4.s32.f32 	{%r918, %r919, %r5748, %r5749}, [%rd15, {%f19, %f6}];
	tex.2d.v4.s32.f32 	{%r920, %r921, %r5750, %r5751}, [%rd16, {%f30, %f6}];
	// begin inline asm
	mov.b64 %rd469, {%r918,%r919};
	// end inline asm
	// begin inline asm
	mov.b64 %rd470, {%r920,%r921};
	// end inline asm
	xor.b64  	%rd1114, %rd470, %rd469;
	popc.b64 	%r5752, %rd1114;
	mad.lo.s32 	%r5753, %r5752, 9, %r5747;
	tex.2d.v4.u32.f32 	{%r5754, %r5755, %r5756, %r5757}, [%rd13, {%f19, %f7}];
	tex.2d.v4.u32.f32 	{%r5758, %r5759, %r5760, %r5761}, [%rd14, {%f30, %f7}];
	and.b32  	%r5762, %r5754, 255;
	and.b32  	%r5763, %r5758, 255;
	sad.u32 	%r5764, %r5762, %r5763, %r1777;
	add.s32 	%r5765, %r5764, %r5753;
	tex.2d.v4.s32.f32 	{%r922, %r923, %r5766, %r5767}, [%rd15, {%f19, %f7}];
	tex.2d.v4.s32.f32 	{%r924, %r925, %r5768, %r5769}, [%rd16, {%f30, %f7}];
	// begin inline asm
	mov.b64 %rd471, {%r922,%r923};
	// end inline asm
	// begin inline asm
	mov.b64 %rd472, {%r924,%r925};
	// end inline asm
	xor.b64  	%rd1115, %rd472, %rd471;
	popc.b64 	%r5770, %rd1115;
	mad.lo.s32 	%r5771, %r5770, 9, %r5765;
	tex.2d.v4.u32.f32 	{%r5772, %r5773, %r5774, %r5775}, [%rd13, {%f19, %f8}];
	tex.2d.v4.u32.f32 	{%r5776, %r5777, %r5778, %r5779}, [%rd14, {%f30, %f8}];
	and.b32  	%r5780, %r5772, 255;
	and.b32  	%r5781, %r5776, 255;
	sad.u32 	%r5782, %r5780, %r5781, %r1777;
	add.s32 	%r5783, %r5782, %r5771;
	tex.2d.v4.s32.f32 	{%r926, %r927, %r5784, %r5785}, [%rd15, {%f19, %f8}];
	tex.2d.v4.s32.f32 	{%r928, %r929, %r5786, %r5787}, [%rd16, {%f30, %f8}];
	// begin inline asm
	mov.b64 %rd473, {%r926,%r927};
	// end inline asm
	// begin inline asm
	mov.b64 %rd474, {%r928,%r929};
	// end inline asm
	xor.b64  	%rd1116, %rd474, %rd473;
	popc.b64 	%r5788, %rd1116;
	mad.lo.s32 	%r5789, %r5788, 9, %r5783;
	tex.2d.v4.u32.f32 	{%r5790, %r5791, %r5792, %r5793}, [%rd13, {%f19, %f9}];
	tex.2d.v4.u32.f32 	{%r5794, %r5795, %r5796, %r5797}, [%rd14, {%f30, %f9}];
	and.b32  	%r5798, %r5790, 255;
	and.b32  	%r5799, %r5794, 255;
	sad.u32 	%r5800, %r5798, %r5799, %r1777;
	add.s32 	%r5801, %r5800, %r5789;
	tex.2d.v4.s32.f32 	{%r930, %r931, %r5802, %r5803}, [%rd15, {%f19, %f9}];
	tex.2d.v4.s32.f32 	{%r932, %r933, %r5804, %r5805}, [%rd16, {%f30, %f9}];
	// begin inline asm
	mov.b64 %rd475, {%r930,%r931};
	// end inline asm
	// begin inline asm
	mov.b64 %rd476, {%r932,%r933};
	// end inline asm
	xor.b64  	%rd1117, %rd476, %rd475;
	popc.b64 	%r5806, %rd1117;
	mad.lo.s32 	%r5807, %r5806, 9, %r5801;
	tex.2d.v4.u32.f32 	{%r5808, %r5809, %r5810, %r5811}, [%rd13, {%f19, %f10}];
	tex.2d.v4.u32.f32 	{%r5812, %r5813, %r5814, %r5815}, [%rd14, {%f30, %f10}];
	and.b32  	%r5816, %r5808, 255;
	and.b32  	%r5817, %r5812, 255;
	sad.u32 	%r5818, %r5816, %r5817, %r1777;
	add.s32 	%r5819, %r5818, %r5807;
	tex.2d.v4.s32.f32 	{%r934, %r935, %r5820, %r5821}, [%rd15, {%f19, %f10}];
	tex.2d.v4.s32.f32 	{%r936, %r937, %r5822, %r5823}, [%rd16, {%f30, %f10}];
	// begin inline asm
	mov.b64 %rd477, {%r934,%r935};
	// end inline asm
	// begin inline asm
	mov.b64 %rd478, {%r936,%r937};
	// end inline asm
	xor.b64  	%rd1118, %rd478, %rd477;
	popc.b64 	%r5824, %rd1118;
	mad.lo.s32 	%r5825, %r5824, 9, %r5819;
	tex.2d.v4.u32.f32 	{%r5826, %r5827, %r5828, %r5829}, [%rd13, {%f19, %f11}];
	tex.2d.v4.u32.f32 	{%r5830, %r5831, %r5832, %r5833}, [%rd14, {%f30, %f11}];
	and.b32  	%r5834, %r5826, 255;
	and.b32  	%r5835, %r5830, 255;
	sad.u32 	%r5836, %r5834, %r5835, %r1777;
	add.s32 	%r5837, %r5836, %r5825;
	tex.2d.v4.s32.f32 	{%r938, %r939, %r5838, %r5839}, [%rd15, {%f19, %f11}];
	tex.2d.v4.s32.f32 	{%r940, %r941, %r5840, %r5841}, [%rd16, {%f30, %f11}];
	// begin inline asm
	mov.b64 %rd479, {%r938,%r939};
	// end inline asm
	// begin inline asm
	mov.b64 %rd480, {%r940,%r941};
	// end inline asm
	xor.b64  	%rd1119, %rd480, %rd479;
	popc.b64 	%r5842, %rd1119;
	mad.lo.s32 	%r5843, %r5842, 9, %r5837;
	tex.2d.v4.u32.f32 	{%r5844, %r5845, %r5846, %r5847}, [%rd13, {%f19, %f12}];
	tex.2d.v4.u32.f32 	{%r5848, %r5849, %r5850, %r5851}, [%rd14, {%f30, %f12}];
	and.b32  	%r5852, %r5844, 255;
	and.b32  	%r5853, %r5848, 255;
	sad.u32 	%r5854, %r5852, %r5853, %r1777;
	add.s32 	%r5855, %r5854, %r5843;
	tex.2d.v4.s32.f32 	{%r942, %r943, %r5856, %r5857}, [%rd15, {%f19, %f12}];
	tex.2d.v4.s32.f32 	{%r944, %r945, %r5858, %r5859}, [%rd16, {%f30, %f12}];
	// begin inline asm
	mov.b64 %rd481, {%r942,%r943};
	// end inline asm
	// begin inline asm
	mov.b64 %rd482, {%r944,%r945};
	// end inline asm
	xor.b64  	%rd1120, %rd482, %rd481;
	popc.b64 	%r5860, %rd1120;
	mad.lo.s32 	%r5861, %r5860, 9, %r5855;
	tex.2d.v4.u32.f32 	{%r5862, %r5863, %r5864, %r5865}, [%rd13, {%f19, %f13}];
	tex.2d.v4.u32.f32 	{%r5866, %r5867, %r5868, %r5869}, [%rd14, {%f30, %f13}];
	and.b32  	%r5870, %r5862, 255;
	and.b32  	%r5871, %r5866, 255;
	sad.u32 	%r5872, %r5870, %r5871, %r1777;
	add.s32 	%r5873, %r5872, %r5861;
	tex.2d.v4.s32.f32 	{%r946, %r947, %r5874, %r5875}, [%rd15, {%f19, %f13}];
	tex.2d.v4.s32.f32 	{%r948, %r949, %r5876, %r5877}, [%rd16, {%f30, %f13}];
	// begin inline asm
	mov.b64 %rd483, {%r946,%r947};
	// end inline asm
	// begin inline asm
	mov.b64 %rd484, {%r948,%r949};
	// end inline asm
	xor.b64  	%rd1121, %rd484, %rd483;
	popc.b64 	%r5878, %rd1121;
	mad.lo.s32 	%r5879, %r5878, 9, %r5873;
	tex.2d.v4.u32.f32 	{%r5880, %r5881, %r5882, %r5883}, [%rd13, {%f20, %f1}];
	tex.2d.v4.u32.f32 	{%r5884, %r5885, %r5886, %r5887}, [%rd14, {%f31, %f1}];
	and.b32  	%r5888, %r5880, 255;
	and.b32  	%r5889, %r5884, 255;
	sad.u32 	%r5890, %r5888, %r5889, %r1777;
	add.s32 	%r5891, %r5890, %r5879;
	tex.2d.v4.s32.f32 	{%r950, %r951, %r5892, %r5893}, [%rd15, {%f20, %f1}];
	tex.2d.v4.s32.f32 	{%r952, %r953, %r5894, %r5895}, [%rd16, {%f31, %f1}];
	// begin inline asm
	mov.b64 %rd485, {%r950,%r951};
	// end inline asm
	// begin inline asm
	mov.b64 %rd486, {%r952,%r953};
	// end inline asm
	xor.b64  	%rd1122, %rd486, %rd485;
	popc.b64 	%r5896, %rd1122;
	mad.lo.s32 	%r5897, %r5896, 9, %r5891;
	tex.2d.v4.u32.f32 	{%r5898, %r5899, %r5900, %r5901}, [%rd13, {%f20, %f3}];
	tex.2d.v4.u32.f32 	{%r5902, %r5903, %r5904, %r5905}, [%rd14, {%f31, %f3}];
	and.b32  	%r5906, %r5898, 255;
	and.b32  	%r5907, %r5902, 255;
	sad.u32 	%r5908, %r5906, %r5907, %r1777;
	add.s32 	%r5909, %r5908, %r5897;
	tex.2d.v4.s32.f32 	{%r954, %r955, %r5910, %r5911}, [%rd15, {%f20, %f3}];
	tex.2d.v4.s32.f32 	{%r956, %r957, %r5912, %r5913}, [%rd16, {%f31, %f3}];
	// begin inline asm
	mov.b64 %rd487, {%r954,%r955};
	// end inline asm
	// begin inline asm
	mov.b64 %rd488, {%r956,%r957};
	// end inline asm
	xor.b64  	%rd1123, %rd488, %rd487;
	popc.b64 	%r5914, %rd1123;
	mad.lo.s32 	%r5915, %r5914, 9, %r5909;
	tex.2d.v4.u32.f32 	{%r5916, %r5917, %r5918, %r5919}, [%rd13, {%f20, %f4}];
	tex.2d.v4.u32.f32 	{%r5920, %r5921, %r5922, %r5923}, [%rd14, {%f31, %f4}];
	and.b32  	%r5924, %r5916, 255;
	and.b32  	%r5925, %r5920, 255;
	sad.u32 	%r5926, %r5924, %r5925, %r1777;
	add.s32 	%r5927, %r5926, %r5915;
	tex.2d.v4.s32.f32 	{%r958, %r959, %r5928, %r5929}, [%rd15, {%f20, %f4}];
	tex.2d.v4.s32.f32 	{%r960, %r961, %r5930, %r5931}, [%rd16, {%f31, %f4}];
	// begin inline asm
	mov.b64 %rd489, {%r958,%r959};
	// end inline asm
	// begin inline asm
	mov.b64 %rd490, {%r960,%r961};
	// end inline asm
	xor.b64  	%rd1124, %rd490, %rd489;
	popc.b64 	%r5932, %rd1124;
	mad.lo.s32 	%r5933, %r5932, 9, %r5927;
	tex.2d.v4.u32.f32 	{%r5934, %r5935, %r5936, %r5937}, [%rd13, {%f20, %f5}];
	tex.2d.v4.u32.f32 	{%r5938, %r5939, %r5940, %r5941}, [%rd14, {%f31, %f5}];
	and.b32  	%r5942, %r5934, 255;
	and.b32  	%r5943, %r5938, 255;
	sad.u32 	%r5944, %r5942, %r5943, %r1777;
	add.s32 	%r5945, %r5944, %r5933;
	tex.2d.v4.s32.f32 	{%r962, %r963, %r5946, %r5947}, [%rd15, {%f20, %f5}];
	tex.2d.v4.s32.f32 	{%r964, %r965, %r5948, %r5949}, [%rd16, {%f31, %f5}];
	// begin inline asm
	mov.b64 %rd491, {%r962,%r963};
	// end inline asm
	// begin inline asm
	mov.b64 %rd492, {%r964,%r965};
	// end inline asm
	xor.b64  	%rd1125, %rd492, %rd491;
	popc.b64 	%r5950, %rd1125;
	mad.lo.s32 	%r5951, %r5950, 9, %r5945;
	tex.2d.v4.u32.f32 	{%r5952, %r5953, %r5954, %r5955}, [%rd13, {%f20, %f6}];
	tex.2d.v4.u32.f32 	{%r5956, %r5957, %r5958, %r5959}, [%rd14, {%f31, %f6}];
	and.b32  	%r5960, %r5952, 255;
	and.b32  	%r5961, %r5956, 255;
	sad.u32 	%r5962, %r5960, %r5961, %r1777;
	add.s32 	%r5963, %r5962, %r5951;
	tex.2d.v4.s32.f32 	{%r966, %r967, %r5964, %r5965}, [%rd15, {%f20, %f6}];
	tex.2d.v4.s32.f32 	{%r968, %r969, %r5966, %r5967}, [%rd16, {%f31, %f6}];
	// begin inline asm
	mov.b64 %rd493, {%r966,%r967};
	// end inline asm
	// begin inline asm
	mov.b64 %rd494, {%r968,%r969};
	// end inline asm
	xor.b64  	%rd1126, %rd494, %rd493;
	popc.b64 	%r5968, %rd1126;
	mad.lo.s32 	%r5969, %r5968, 9, %r5963;
	tex.2d.v4.u32.f32 	{%r5970, %r5971, %r5972, %r5973}, [%rd13, {%f20, %f7}];
	tex.2d.v4.u32.f32 	{%r5974, %r5975, %r5976, %r5977}, [%rd14, {%f31, %f7}];
	and.b32  	%r5978, %r5970, 255;
	and.b32  	%r5979, %r5974, 255;
	sad.u32 	%r5980, %r5978, %r5979, %r1777;
	add.s32 	%r5981, %r5980, %r5969;
	tex.2d.v4.s32.f32 	{%r970, %r971, %r5982, %r5983}, [%rd15, {%f20, %f7}];
	tex.2d.v4.s32.f32 	{%r972, %r973, %r5984, %r5985}, [%rd16, {%f31, %f7}];
	// begin inline asm
	mov.b64 %rd495, {%r970,%r971};
	// end inline asm
	// begin inline asm
	mov.b64 %rd496, {%r972,%r973};
	// end inline asm
	xor.b64  	%rd1127, %rd496, %rd495;
	popc.b64 	%r5986, %rd1127;
	mad.lo.s32 	%r5987, %r5986, 9, %r5981;
	tex.2d.v4.u32.f32 	{%r5988, %r5989, %r5990, %r5991}, [%rd13, {%f20, %f8}];
	tex.2d.v4.u32.f32 	{%r5992, %r5993, %r5994, %r5995}, [%rd14, {%f31, %f8}];
	and.b32  	%r5996, %r5988, 255;
	and.b32  	%r5997, %r5992, 255;
	sad.u32 	%r5998, %r5996, %r5997, %r1777;
	add.s32 	%r5999, %r5998, %r5987;
	tex.2d.v4.s32.f32 	{%r974, %r975, %r6000, %r6001}, [%rd15, {%f20, %f8}];
	tex.2d.v4.s32.f32 	{%r976, %r977, %r6002, %r6003}, [%rd16, {%f31, %f8}];
	// begin inline asm
	mov.b64 %rd497, {%r974,%r975};
	// end inline asm
	// begin inline asm
	mov.b64 %rd498, {%r976,%r977};
	// end inline asm
	xor.b64  	%rd1128, %rd498, %rd497;
	popc.b64 	%r6004, %rd1128;
	mad.lo.s32 	%r6005, %r6004, 9, %r5999;
	tex.2d.v4.u32.f32 	{%r6006, %r6007, %r6008, %r6009}, [%rd13, {%f20, %f9}];
	tex.2d.v4.u32.f32 	{%r6010, %r6011, %r6012, %r6013}, [%rd14, {%f31, %f9}];
	and.b32  	%r6014, %r6006, 255;
	and.b32  	%r6015, %r6010, 255;
	sad.u32 	%r6016, %r6014, %r6015, %r1777;
	add.s32 	%r6017, %r6016, %r6005;
	tex.2d.v4.s32.f32 	{%r978, %r979, %r6018, %r6019}, [%rd15, {%f20, %f9}];
	tex.2d.v4.s32.f32 	{%r980, %r981, %r6020, %r6021}, [%rd16, {%f31, %f9}];
	// begin inline asm
	mov.b64 %rd499, {%r978,%r979};
	// end inline asm
	// begin inline asm
	mov.b64 %rd500, {%r980,%r981};
	// end inline asm
	xor.b64  	%rd1129, %rd500, %rd499;
	popc.b64 	%r6022, %rd1129;
	mad.lo.s32 	%r6023, %r6022, 9, %r6017;
	tex.2d.v4.u32.f32 	{%r6024, %r6025, %r6026, %r6027}, [%rd13, {%f20, %f10}];
	tex.2d.v4.u32.f32 	{%r6028, %r6029, %r6030, %r6031}, [%rd14, {%f31, %f10}];
	and.b32  	%r6032, %r6024, 255;
	and.b32  	%r6033, %r6028, 255;
	sad.u32 	%r6034, %r6032, %r6033, %r1777;
	add.s32 	%r6035, %r6034, %r6023;
	tex.2d.v4.s32.f32 	{%r982, %r983, %r6036, %r6037}, [%rd15, {%f20, %f10}];
	tex.2d.v4.s32.f32 	{%r984, %r985, %r6038, %r6039}, [%rd16, {%f31, %f10}];
	// begin inline asm
	mov.b64 %rd501, {%r982,%r983};
	// end inline asm
	// begin inline asm
	mov.b64 %rd502, {%r984,%r985};
	// end inline asm
	xor.b64  	%rd1130, %rd502, %rd501;
	popc.b64 	%r6040, %rd1130;
	mad.lo.s32 	%r6041, %r6040, 9, %r6035;
	tex.2d.v4.u32.f32 	{%r6042, %r6043, %r6044, %r6045}, [%rd13, {%f20, %f11}];
	tex.2d.v4.u32.f32 	{%r6046, %r6047, %r6048, %r6049}, [%rd14, {%f31, %f11}];
	and.b32  	%r6050, %r6042, 255;
	and.b32  	%r6051, %r6046, 255;
	sad.u32 	%r6052, %r6050, %r6051, %r1777;
	add.s32 	%r6053, %r6052, %r6041;
	tex.2d.v4.s32.f32 	{%r986, %r987, %r6054, %r6055}, [%rd15, {%f20, %f11}];
	tex.2d.v4.s32.f32 	{%r988, %r989, %r6056, %r6057}, [%rd16, {%f31, %f11}];
	// begin inline asm
	mov.b64 %rd503, {%r986,%r987};
	// end inline asm
	// begin inline asm
	mov.b64 %rd504, {%r988,%r989};
	// end inline asm
	xor.b64  	%rd1131, %rd504, %rd503;
	popc.b64 	%r6058, %rd1131;
	mad.lo.s32 	%r6059, %r6058, 9, %r6053;
	tex.2d.v4.u32.f32 	{%r6060, %r6061, %r6062, %r6063}, [%rd13, {%f20, %f12}];
	tex.2d.v4.u32.f32 	{%r6064, %r6065, %r6066, %r6067}, [%rd14, {%f31, %f12}];
	and.b32  	%r6068, %r6060, 255;
	and.b32  	%r6069, %r6064, 255;
	sad.u32 	%r6070, %r6068, %r6069, %r1777;
	add.s32 	%r6071, %r6070, %r6059;
	tex.2d.v4.s32.f32 	{%r990, %r991, %r6072, %r6073}, [%rd15, {%f20, %f12}];
	tex.2d.v4.s32.f32 	{%r992, %r993, %r6074, %r6075}, [%rd16, {%f31, %f12}];
	// begin inline asm
	mov.b64 %rd505, {%r990,%r991};
	// end inline asm
	// begin inline asm
	mov.b64 %rd506, {%r992,%r993};
	// end inline asm
	xor.b64  	%rd1132, %rd506, %rd505;
	popc.b64 	%r6076, %rd1132;
	mad.lo.s32 	%r6077, %r6076, 9, %r6071;
	tex.2d.v4.u32.f32 	{%r6078, %r6079, %r6080, %r6081}, [%rd13, {%f20, %f13}];
	tex.2d.v4.u32.f32 	{%r6082, %r6083, %r6084, %r6085}, [%rd14, {%f31, %f13}];
	and.b32  	%r6086, %r6078, 255;
	and.b32  	%r6087, %r6082, 255;
	sad.u32 	%r6088, %r6086, %r6087, %r1777;
	add.s32 	%r6089, %r6088, %r6077;
	tex.2d.v4.s32.f32 	{%r994, %r995, %r6090, %r6091}, [%rd15, {%f20, %f13}];
	tex.2d.v4.s32.f32 	{%r996, %r997, %r6092, %r6093}, [%rd16, {%f31, %f13}];
	// begin inline asm
	mov.b64 %rd507, {%r994,%r995};
	// end inline asm
	// begin inline asm
	mov.b64 %rd508, {%r996,%r997};
	// end inline asm
	xor.b64  	%rd1133, %rd508, %rd507;
	popc.b64 	%r6094, %rd1133;
	mad.lo.s32 	%r6095, %r6094, 9, %r6089;
	tex.2d.v4.u32.f32 	{%r6096, %r6097, %r6098, %r6099}, [%rd13, {%f21, %f1}];
	tex.2d.v4.u32.f32 	{%r6100, %r6101, %r6102, %r6103}, [%rd14, {%f32, %f1}];
	and.b32  	%r6104, %r6096, 255;
	and.b32  	%r6105, %r6100, 255;
	sad.u32 	%r6106, %r6104, %r6105, %r1777;
	add.s32 	%r6107, %r6106, %r6095;
	tex.2d.v4.s32.f32 	{%r998, %r999, %r6108, %r6109}, [%rd15, {%f21, %f1}];
	tex.2d.v4.s32.f32 	{%r1000, %r1001, %r6110, %r6111}, [%rd16, {%f32, %f1}];
	// begin inline asm
	mov.b64 %rd509, {%r998,%r999};
	// end inline asm
	// begin inline asm
	mov.b64 %rd510, {%r1000,%r1001};
	// end inline asm
	xor.b64  	%rd1134, %rd510, %rd509;
	popc.b64 	%r6112, %rd1134;
	mad.lo.s32 	%r6113, %r6112, 9, %r6107;
	tex.2d.v4.u32.f32 	{%r6114, %r6115, %r6116, %r6117}, [%rd13, {%f21, %f3}];
	tex.2d.v4.u32.f32 	{%r6118, %r6119, %r6120, %r6121}, [%rd14, {%f32, %f3}];
	and.b32  	%r6122, %r6114, 255;
	and.b32  	%r6123, %r6118, 255;
	sad.u32 	%r6124, %r6122, %r6123, %r1777;
	add.s32 	%r6125, %r6124, %r6113;
	tex.2d.v4.s32.f32 	{%r1002, %r1003, %r6126, %r6127}, [%rd15, {%f21, %f3}];
	tex.2d.v4.s32.f32 	{%r1004, %r1005, %r6128, %r6129}, [%rd16, {%f32, %f3}];
	// begin inline asm
	mov.b64 %rd511, {%r1002,%r1003};
	// end inline asm
	// begin inline asm
	mov.b64 %rd512, {%r1004,%r1005};
	// end inline asm
	xor.b64  	%rd1135, %rd512, %rd511;
	popc.b64 	%r6130, %rd1135;
	mad.lo.s32 	%r6131, %r6130, 9, %r6125;
	tex.2d.v4.u32.f32 	{%r6132, %r6133, %r6134, %r6135}, [%rd13, {%f21, %f4}];
	tex.2d.v4.u32.f32 	{%r6136, %r6137, %r6138, %r6139}, [%rd14, {%f32, %f4}];
	and.b32  	%r6140, %r6132, 255;
	and.b32  	%r6141, %r6136, 255;
	sad.u32 	%r6142, %r6140, %r6141, %r1777;
	add.s32 	%r6143, %r6142, %r6131;
	tex.2d.v4.s32.f32 	{%r1006, %r1007, %r6144, %r6145}, [%rd15, {%f21, %f4}];
	tex.2d.v4.s32.f32 	{%r1008, %r1009, %r6146, %r6147}, [%rd16, {%f32, %f4}];
	// begin inline asm
	mov.b64 %rd513, {%r1006,%r1007};
	// end inline asm
	// begin inline asm
	mov.b64 %rd514, {%r1008,%r1009};
	// end inline asm
	xor.b64  	%rd1136, %rd514, %rd513;
	popc.b64 	%r6148, %rd1136;
	mad.lo.s32 	%r6149, %r6148, 9, %r6143;
	tex.2d.v4.u32.f32 	{%r6150, %r6151, %r6152, %r6153}, [%rd13, {%f21, %f5}];
	tex.2d.v4.u32.f32 	{%r6154, %r6155, %r6156, %r6157}, [%rd14, {%f32, %f5}];
	and.b32  	%r6158, %r6150, 255;
	and.b32  	%r6159, %r6154, 255;
	sad.u32 	%r6160, %r6158, %r6159, %r1777;
	add.s32 	%r6161, %r6160, %r6149;
	tex.2d.v4.s32.f32 	{%r1010, %r1011, %r6162, %r6163}, [%rd15, {%f21, %f5}];
	tex.2d.v4.s32.f32 	{%r1012, %r1013, %r6164, %r6165}, [%rd16, {%f32, %f5}];
	// begin inline asm
	mov.b64 %rd515, {%r1010,%r1011};
	// end inline asm
	// begin inline asm
	mov.b64 %rd516, {%r1012,%r1013};
	// end inline asm
	xor.b64  	%rd1137, %rd516, %rd515;
	popc.b64 	%r6166, %rd1137;
	mad.lo.s32 	%r6167, %r6166, 9, %r6161;
	tex.2d.v4.u32.f32 	{%r6168, %r6169, %r6170, %r6171}, [%rd13, {%f21, %f6}];
	tex.2d.v4.u32.f32 	{%r6172, %r6173, %r6174, %r6175}, [%rd14, {%f32, %f6}];
	and.b32  	%r6176, %r6168, 255;
	and.b32  	%r6177, %r6172, 255;
	sad.u32 	%r6178, %r6176, %r6177, %r1777;
	add.s32 	%r6179, %r6178, %r6167;
	tex.2d.v4.s32.f32 	{%r1014, %r1015, %r6180, %r6181}, [%rd15, {%f21, %f6}];
	tex.2d.v4.s32.f32 	{%r1016, %r1017, %r6182, %r6183}, [%rd16, {%f32, %f6}];
	// begin inline asm
	mov.b64 %rd517, {%r1014,%r1015};
	// end inline asm
	// begin inline asm
	mov.b64 %rd518, {%r1016,%r1017};
	// end inline asm
	xor.b64  	%rd1138, %rd518, %rd517;
	popc.b64 	%r6184, %rd1138;
	mad.lo.s32 	%r6185, %r6184, 9, %r6179;
	tex.2d.v4.u32.f32 	{%r6186, %r6187, %r6188, %r6189}, [%rd13, {%f21, %f7}];
	tex.2d.v4.u32.f32 	{%r6190, %r6191, %r6192, %r6193}, [%rd14, {%f32, %f7}];
	and.b32  	%r6194, %r6186, 255;
	and.b32  	%r6195, %r6190, 255;
	sad.u32 	%r6196, %r6194, %r6195, %r1777;
	add.s32 	%r6197, %r6196, %r6185;
	tex.2d.v4.s32.f32 	{%r1018, %r1019, %r6198, %r6199}, [%rd15, {%f21, %f7}];
	tex.2d.v4.s32.f32 	{%r1020, %r1021, %r6200, %r6201}, [%rd16, {%f32, %f7}];
	// begin inline asm
	mov.b64 %rd519, {%r1018,%r1019};
	// end inline asm
	// begin inline asm
	mov.b64 %rd520, {%r1020,%r1021};
	// end inline asm
	xor.b64  	%rd1139, %rd520, %rd519;
	popc.b64 	%r6202, %rd1139;
	mad.lo.s32 	%r6203, %r6202, 9, %r6197;
	tex.2d.v4.u32.f32 	{%r6204, %r6205, %r6206, %r6207}, [%rd13, {%f21, %f8}];
	tex.2d.v4.u32.f32 	{%r6208, %r6209, %r6210, %r6211}, [%rd14, {%f32, %f8}];
	and.b32  	%r6212, %r6204, 255;
	and.b32  	%r6213, %r6208, 255;
	sad.u32 	%r6214, %r6212, %r6213, %r1777;
	add.s32 	%r6215, %r6214, %r6203;
	tex.2d.v4.s32.f32 	{%r1022, %r1023, %r6216, %r6217}, [%rd15, {%f21, %f8}];
	tex.2d.v4.s32.f32 	{%r1024, %r1025, %r6218, %r6219}, [%rd16, {%f32, %f8}];
	// begin inline asm
	mov.b64 %rd521, {%r1022,%r1023};
	// end inline asm
	// begin inline asm
	mov.b64 %rd522, {%r1024,%r1025};
	// end inline asm
	xor.b64  	%rd1140, %rd522, %rd521;
	popc.b64 	%r6220, %rd1140;
	mad.lo.s32 	%r6221, %r6220, 9, %r6215;
	tex.2d.v4.u32.f32 	{%r6222, %r6223, %r6224, %r6225}, [%rd13, {%f21, %f9}];
	tex.2d.v4.u32.f32 	{%r6226, %r6227, %r6228, %r6229}, [%rd14, {%f32, %f9}];
	and.b32  	%r6230, %r6222, 255;
	and.b32  	%r6231, %r6226, 255;
	sad.u32 	%r6232, %r6230, %r6231, %r1777;
	add.s32 	%r6233, %r6232, %r6221;
	tex.2d.v4.s32.f32 	{%r1026, %r1027, %r6234, %r6235}, [%rd15, {%f21, %f9}];
	tex.2d.v4.s32.f32 	{%r1028, %r1029, %r6236, %r6237}, [%rd16, {%f32, %f9}];
	// begin inline asm
	mov.b64 %rd523, {%r1026,%r1027};
	// end inline asm
	// begin inline asm
	mov.b64 %rd524, {%r1028,%r1029};
	// end inline asm
	xor.b64  	%rd1141, %rd524, %rd523;
	popc.b64 	%r6238, %rd1141;
	mad.lo.s32 	%r6239, %r6238, 9, %r6233;
	tex.2d.v4.u32.f32 	{%r6240, %r6241, %r6242, %r6243}, [%rd13, {%f21, %f10}];
	tex.2d.v4.u32.f32 	{%r6244, %r6245, %r6246, %r6247}, [%rd14, {%f32, %f10}];
	and.b32  	%r6248, %r6240, 255;
	and.b32  	%r6249, %r6244, 255;
	sad.u32 	%r6250, %r6248, %r6249, %r1777;
	add.s32 	%r6251, %r6250, %r6239;
	tex.2d.v4.s32.f32 	{%r1030, %r1031, %r6252, %r6253}, [%rd15, {%f21, %f10}];
	tex.2d.v4.s32.f32 	{%r1032, %r1033, %r6254, %r6255}, [%rd16, {%f32, %f10}];
	// begin inline asm
	mov.b64 %rd525, {%r1030,%r1031};
	// end inline asm
	// begin inline asm
	mov.b64 %rd526, {%r1032,%r1033};
	// end inline asm
	xor.b64  	%rd1142, %rd526, %rd525;
	popc.b64 	%r6256, %rd1142;
	mad.lo.s32 	%r6257, %r6256, 9, %r6251;
	tex.2d.v4.u32.f32 	{%r6258, %r6259, %r6260, %r6261}, [%rd13, {%f21, %f11}];
	tex.2d.v4.u32.f32 	{%r6262, %r6263, %r6264, %r6265}, [%rd14, {%f32, %f11}];
	and.b32  	%r6266, %r6258, 255;
	and.b32  	%r6267, %r6262, 255;
	sad.u32 	%r6268, %r6266, %r6267, %r1777;
	add.s32 	%r6269, %r6268, %r6257;
	tex.2d.v4.s32.f32 	{%r1034, %r1035, %r6270, %r6271}, [%rd15, {%f21, %f11}];
	tex.2d.v4.s32.f32 	{%r1036, %r1037, %r6272, %r6273}, [%rd16, {%f32, %f11}];
	// begin inline asm
	mov.b64 %rd527, {%r1034,%r1035};
	// end inline asm
	// begin inline asm
	mov.b64 %rd528, {%r1036,%r1037};
	// end inline asm
	xor.b64  	%rd1143, %rd528, %rd527;
	popc.b64 	%r6274, %rd1143;
	mad.lo.s32 	%r6275, %r6274, 9, %r6269;
	tex.2d.v4.u32.f32 	{%r6276, %r6277, %r6278, %r6279}, [%rd13, {%f21, %f12}];
	tex.2d.v4.u32.f32 	{%r6280, %r6281, %r6282, %r6283}, [%rd14, {%f32, %f12}];
	and.b32  	%r6284, %r6276, 255;
	and.b32  	%r6285, %r6280, 255;
	sad.u32 	%r6286, %r6284, %r6285, %r1777;
	add.s32 	%r6287, %r6286, %r6275;
	tex.2d.v4.s32.f32 	{%r1038, %r1039, %r6288, %r6289}, [%rd15, {%f21, %f12}];
	tex.2d.v4.s32.f32 	{%r1040, %r1041, %r6290, %r6291}, [%rd16, {%f32, %f12}];
	// begin inline asm
	mov.b64 %rd529, {%r1038,%r1039};
	// end inline asm
	// begin inline asm
	mov.b64 %rd530, {%r1040,%r1041};
	// end inline asm
	xor.b64  	%rd1144, %rd530, %rd529;
	popc.b64 	%r6292, %rd1144;
	mad.lo.s32 	%r6293, %r6292, 9, %r6287;
	tex.2d.v4.u32.f32 	{%r6294, %r6295, %r6296, %r6297}, [%rd13, {%f21, %f13}];
	tex.2d.v4.u32.f32 	{%r6298, %r6299, %r6300, %r6301}, [%rd14, {%f32, %f13}];
	and.b32  	%r6302, %r6294, 255;
	and.b32  	%r6303, %r6298, 255;
	sad.u32 	%r6304, %r6302, %r6303, %r1777;
	add.s32 	%r6305, %r6304, %r6293;
	tex.2d.v4.s32.f32 	{%r1042, %r1043, %r6306, %r6307}, [%rd15, {%f21, %f13}];
	tex.2d.v4.s32.f32 	{%r1044, %r1045, %r6308, %r6309}, [%rd16, {%f32, %f13}];
	// begin inline asm
	mov.b64 %rd531, {%r1042,%r1043};
	// end inline asm
	// begin inline asm
	mov.b64 %rd532, {%r1044,%r1045};
	// end inline asm
	xor.b64  	%rd1145, %rd532, %rd531;
	popc.b64 	%r6310, %rd1145;
	mad.lo.s32 	%r6311, %r6310, 9, %r6305;
	tex.2d.v4.u32.f32 	{%r6312, %r6313, %r6314, %r6315}, [%rd13, {%f22, %f1}];
	tex.2d.v4.u32.f32 	{%r6316, %r6317, %r6318, %r6319}, [%rd14, {%f33, %f1}];
	and.b32  	%r6320, %r6312, 255;
	and.b32  	%r6321, %r6316, 255;
	sad.u32 	%r6322, %r6320, %r6321, %r1777;
	add.s32 	%r6323, %r6322, %r6311;
	tex.2d.v4.s32.f32 	{%r1046, %r1047, %r6324, %r6325}, [%rd15, {%f22, %f1}];
	tex.2d.v4.s32.f32 	{%r1048, %r1049, %r6326, %r6327}, [%rd16, {%f33, %f1}];
	// begin inline asm
	mov.b64 %rd533, {%r1046,%r1047};
	// end inline asm
	// begin inline asm
	mov.b64 %rd534, {%r1048,%r1049};
	// end inline asm
	xor.b64  	%rd1146, %rd534, %rd533;
	popc.b64 	%r6328, %rd1146;
	mad.lo.s32 	%r6329, %r6328, 9, %r6323;
	tex.2d.v4.u32.f32 	{%r6330, %r6331, %r6332, %r6333}, [%rd13, {%f22, %f3}];
	tex.2d.v4.u32.f32 	{%r6334, %r6335, %r6336, %r6337}, [%rd14, {%f33, %f3}];
	and.b32  	%r6338, %r6330, 255;
	and.b32  	%r6339, %r6334, 255;
	sad.u32 	%r6340, %r6338, %r6339, %r1777;
	add.s32 	%r6341, %r6340, %r6329;
	tex.2d.v4.s32.f32 	{%r1050, %r1051, %r6342, %r6343}, [%rd15, {%f22, %f3}];
	tex.2d.v4.s32.f32 	{%r1052, %r1053, %r6344, %r6345}, [%rd16, {%f33, %f3}];
	// begin inline asm
	mov.b64 %rd535, {%r1050,%r1051};
	// end inline asm
	// begin inline asm
	mov.b64 %rd536, {%r1052,%r1053};
	// end inline asm
	xor.b64  	%rd1147, %rd536, %rd535;
	popc.b64 	%r6346, %rd1147;
	mad.lo.s32 	%r6347, %r6346, 9, %r6341;
	tex.2d.v4.u32.f32 	{%r6348, %r6349, %r6350, %r6351}, [%rd13, {%f22, %f4}];
	tex.2d.v4.u32.f32 	{%r6352, %r6353, %r6354, %r6355}, [%rd14, {%f33, %f4}];
	and.b32  	%r6356, %r6348, 255;
	and.b32  	%r6357, %r6352, 255;
	sad.u32 	%r6358, %r6356, %r6357, %r1777;
	add.s32 	%r6359, %r6358, %r6347;
	tex.2d.v4.s32.f32 	{%r1054, %r1055, %r6360, %r6361}, [%rd15, {%f22, %f4}];
	tex.2d.v4.s32.f32 	{%r1056, %r1057, %r6362, %r6363}, [%rd16, {%f33, %f4}];
	// begin inline asm
	mov.b64 %rd537, {%r1054,%r1055};
	// end inline asm
	// begin inline asm
	mov.b64 %rd538, {%r1056,%r1057};
	// end inline asm
	xor.b64  	%rd1148, %rd538, %rd537;
	popc.b64 	%r6364, %rd1148;
	mad.lo.s32 	%r6365, %r6364, 9, %r6359;
	tex.2d.v4.u32.f32 	{%r6366, %r6367, %r6368, %r6369}, [%rd13, {%f22, %f5}];
	tex.2d.v4.u32.f32 	{%r6370, %r6371, %r6372, %r6373}, [%rd14, {%f33, %f5}];
	and.b32  	%r6374, %r6366, 255;
	and.b32  	%r6375, %r6370, 255;
	sad.u32 	%r6376, %r6374, %r6375, %r1777;
	add.s32 	%r6377, %r6376, %r6365;
	tex.2d.v4.s32.f32 	{%r1058, %r1059, %r6378, %r6379}, [%rd15, {%f22, %f5}];
	tex.2d.v4.s32.f32 	{%r1060, %r1061, %r6380, %r6381}, [%rd16, {%f33, %f5}];
	// begin inline asm
	mov.b64 %rd539, {%r1058,%r1059};
	// end inline asm
	// begin inline asm
	mov.b64 %rd540, {%r1060,%r1061};
	// end inline asm
	xor.b64  	%rd1149, %rd540, %rd539;
	popc.b64 	%r6382, %rd1149;
	mad.lo.s32 	%r6383, %r6382, 9, %r6377;
	tex.2d.v4.u32.f32 	{%r6384, %r6385, %r6386, %r6387}, [%rd13, {%f22, %f6}];
	tex.2d.v4.u32.f32 	{%r6388, %r6389, %r6390, %r6391}, [%rd14, {%f33, %f6}];
	and.b32  	%r6392, %r6384, 255;
	and.b32  	%r6393, %r6388, 255;
	sad.u32 	%r6394, %r6392, %r6393, %r1777;
	add.s32 	%r6395, %r6394, %r6383;
	tex.2d.v4.s32.f32 	{%r1062, %r1063, %r6396, %r6397}, [%rd15, {%f22, %f6}];
	tex.2d.v4.s32.f32 	{%r1064, %r1065, %r6398, %r6399}, [%rd16, {%f33, %f6}];
	// begin inline asm
	mov.b64 %rd541, {%r1062,%r1063};
	// end inline asm
	// begin inline asm
	mov.b64 %rd542, {%r1064,%r1065};
	// end inline asm
	xor.b64  	%rd1150, %rd542, %rd541;
	popc.b64 	%r6400, %rd1150;
	mad.lo.s32 	%r6401, %r6400, 9, %r6395;
	tex.2d.v4.u32.f32 	{%r6402, %r6403, %r6404, %r6405}, [%rd13, {%f22, %f7}];
	tex.2d.v4.u32.f32 	{%r6406, %r6407, %r6408, %r6409}, [%rd14, {%f33, %f7}];
	and.b32  	%r6410, %r6402, 255;
	and.b32  	%r6411, %r6406, 255;
	sad.u32 	%r6412, %r6410, %r6411, %r1777;
	add.s32 	%r6413, %r6412, %r6401;
	tex.2d.v4.s32.f32 	{%r1066, %r1067, %r6414, %r6415}, [%rd15, {%f22, %f7}];
	tex.2d.v4.s32.f32 	{%r1068, %r1069, %r6416, %r6417}, [%rd16, {%f33, %f7}];
	// begin inline asm
	mov.b64 %rd543, {%r1066,%r1067};
	// end inline asm
	// begin inline asm
	mov.b64 %rd544, {%r1068,%r1069};
	// end inline asm
	xor.b64  	%rd1151, %rd544, %rd543;
	popc.b64 	%r6418, %rd1151;
	mad.lo.s32 	%r6419, %r6418, 9, %r6413;
	tex.2d.v4.u32.f32 	{%r6420, %r6421, %r6422, %r6423}, [%rd13, {%f22, %f8}];
	tex.2d.v4.u32.f32 	{%r6424, %r6425, %r6426, %r6427}, [%rd14, {%f33, %f8}];
	and.b32  	%r6428, %r6420, 255;
	and.b32  	%r6429, %r6424, 255;
	sad.u32 	%r6430, %r6428, %r6429, %r1777;
	add.s32 	%r6431, %r6430, %r6419;
	tex.2d.v4.s32.f32 	{%r1070, %r1071, %r6432, %r6433}, [%rd15, {%f22, %f8}];
	tex.2d.v4.s32.f32 	{%r1072, %r1073, %r6434, %r6435}, [%rd16, {%f33, %f8}];
	// begin inline asm
	mov.b64 %rd545, {%r1070,%r1071};
	// end inline asm
	// begin inline asm
	mov.b64 %rd546, {%r1072,%r1073};
	// end inline asm
	xor.b64  	%rd1152, %rd546, %rd545;
	popc.b64 	%r6436, %rd1152;
	mad.lo.s32 	%r6437, %r6436, 9, %r6431;
	tex.2d.v4.u32.f32 	{%r6438, %r6439, %r6440, %r6441}, [%rd13, {%f22, %f9}];
	tex.2d.v4.u32.f32 	{%r6442, %r6443, %r6444, %r6445}, [%rd14, {%f33, %f9}];
	and.b32  	%r6446, %r6438, 255;
	and.b32  	%r6447, %r6442, 255;
	sad.u32 	%r6448, %r6446, %r6447, %r1777;
	add.s32 	%r6449, %r6448, %r6437;
	tex.2d.v4.s32.f32 	{%r1074, %r1075, %r6450, %r6451}, [%rd15, {%f22, %f9}];
	tex.2d.v4.s32.f32 	{%r1076, %r1077, %r6452, %r6453}, [%rd16, {%f33, %f9}];
	// begin inline asm
	mov.b64 %rd547, {%r1074,%r1075};
	// end inline asm
	// begin inline asm
	mov.b64 %rd548, {%r1076,%r1077};
	// end inline asm
	xor.b64  	%rd1153, %rd548, %rd547;
	popc.b64 	%r6454, %rd1153;
	mad.lo.s32 	%r6455, %r6454, 9, %r6449;
	tex.2d.v4.u32.f32 	{%r6456, %r6457, %r6458, %r6459}, [%rd13, {%f22, %f10}];
	tex.2d.v4.u32.f32 	{%r6460, %r6461, %r6462, %r6463}, [%rd14, {%f33, %f10}];
	and.b32  	%r6464, %r6456, 255;
	and.b32  	%r6465, %r6460, 255;
	sad.u32 	%r6466, %r6464, %r6465, %r1777;
	add.s32 	%r6467, %r6466, %r6455;
	tex.2d.v4.s32.f32 	{%r1078, %r1079, %r6468, %r6469}, [%rd15, {%f22, %f10}];
	tex.2d.v4.s32.f32 	{%r1080, %r1081, %r6470, %r6471}, [%rd16, {%f33, %f10}];
	// begin inline asm
	mov.b64 %rd549, {%r1078,%r1079};
	// end inline asm
	// begin inline asm
	mov.b64 %rd550, {%r1080,%r1081};
	// end inline asm
	xor.b64  	%rd1154, %rd550, %rd549;
	popc.b64 	%r6472, %rd1154;
	mad.lo.s32 	%r6473, %r6472, 9, %r6467;
	tex.2d.v4.u32.f32 	{%r6474, %r6475, %r6476, %r6477}, [%rd13, {%f22, %f11}];
	tex.2d.v4.u32.f32 	{%r6478, %r6479, %r6480, %r6481}, [%rd14, {%f33, %f11}];
	and.b32  	%r6482, %r6474, 255;
	and.b32  	%r6483, %r6478, 255;
	sad.u32 	%r6484, %r6482, %r6483, %r1777;
	add.s32 	%r6485, %r6484, %r6473;
	tex.2d.v4.s32.f32 	{%r1082, %r1083, %r6486, %r6487}, [%rd15, {%f22, %f11}];
	tex.2d.v4.s32.f32 	{%r1084, %r1085, %r6488, %r6489}, [%rd16, {%f33, %f11}];
	// begin inline asm
	mov.b64 %rd551, {%r1082,%r1083};
	// end inline asm
	// begin inline asm
	mov.b64 %rd552, {%r1084,%r1085};
	// end inline asm
	xor.b64  	%rd1155, %rd552, %rd551;
	popc.b64 	%r6490, %rd1155;
	mad.lo.s32 	%r6491, %r6490, 9, %r6485;
	tex.2d.v4.u32.f32 	{%r6492, %r6493, %r6494, %r6495}, [%rd13, {%f22, %f12}];
	tex.2d.v4.u32.f32 	{%r6496, %r6497, %r6498, %r6499}, [%rd14, {%f33, %f12}];
	and.b32  	%r6500, %r6492, 255;
	and.b32  	%r6501, %r6496, 255;
	sad.u32 	%r6502, %r6500, %r6501, %r1777;
	add.s32 	%r6503, %r6502, %r6491;
	tex.2d.v4.s32.f32 	{%r1086, %r1087, %r6504, %r6505}, [%rd15, {%f22, %f12}];
	tex.2d.v4.s32.f32 	{%r1088, %r1089, %r6506, %r6507}, [%rd16, {%f33, %f12}];
	// begin inline asm
	mov.b64 %rd553, {%r1086,%r1087};
	// end inline asm
	// begin inline asm
	mov.b64 %rd554, {%r1088,%r1089};
	// end inline asm
	xor.b64  	%rd1156, %rd554, %rd553;
	popc.b64 	%r6508, %rd1156;
	mad.lo.s32 	%r6509, %r6508, 9, %r6503;
	tex.2d.v4.u32.f32 	{%r6510, %r6511, %r6512, %r6513}, [%rd13, {%f22, %f13}];
	tex.2d.v4.u32.f32 	{%r6514, %r6515, %r6516, %r6517}, [%rd14, {%f33, %f13}];
	and.b32  	%r6518, %r6510, 255;
	and.b32  	%r6519, %r6514, 255;
	sad.u32 	%r6520, %r6518, %r6519, %r1777;
	add.s32 	%r6521, %r6520, %r6509;
	tex.2d.v4.s32.f32 	{%r1090, %r1091, %r6522, %r6523}, [%rd15, {%f22, %f13}];
	tex.2d.v4.s32.f32 	{%r1092, %r1093, %r6524, %r6525}, [%rd16, {%f33, %f13}];
	// begin inline asm
	mov.b64 %rd555, {%r1090,%r1091};
	// end inline asm
	// begin inline asm
	mov.b64 %rd556, {%r1092,%r1093};
	// end inline asm
	xor.b64  	%rd1157, %rd556, %rd555;
	popc.b64 	%r6526, %rd1157;
	mad.lo.s32 	%r6527, %r6526, 9, %r6521;
	tex.2d.v4.u32.f32 	{%r6528, %r6529, %r6530, %r6531}, [%rd13, {%f23, %f1}];
	tex.2d.v4.u32.f32 	{%r6532, %r6533, %r6534, %r6535}, [%rd14, {%f36, %f1}];
	and.b32  	%r6536, %r6528, 255;
	and.b32  	%r6537, %r6532, 255;
	sad.u32 	%r6538, %r6536, %r6537, %r1777;
	add.s32 	%r6539, %r6538, %r6527;
	tex.2d.v4.s32.f32 	{%r1094, %r1095, %r6540, %r6541}, [%rd15, {%f23, %f1}];
	tex.2d.v4.s32.f32 	{%r1096, %r1097, %r6542, %r6543}, [%rd16, {%f36, %f1}];
	// begin inline asm
	mov.b64 %rd557, {%r1094,%r1095};
	// end inline asm
	// begin inline asm
	mov.b64 %rd558, {%r1096,%r1097};
	// end inline asm
	xor.b64  	%rd1158, %rd558, %rd557;
	popc.b64 	%r6544, %rd1158;
	mad.lo.s32 	%r6545, %r6544, 9, %r6539;
	tex.2d.v4.u32.f32 	{%r6546, %r6547, %r6548, %r6549}, [%rd13, {%f23, %f3}];
	tex.2d.v4.u32.f32 	{%r6550, %r6551, %r6552, %r6553}, [%rd14, {%f36, %f3}];
	and.b32  	%r6554, %r6546, 255;
	and.b32  	%r6555, %r6550, 255;
	sad.u32 	%r6556, %r6554, %r6555, %r1777;
	add.s32 	%r6557, %r6556, %r6545;
	tex.2d.v4.s32.f32 	{%r1098, %r1099, %r6558, %r6559}, [%rd15, {%f23, %f3}];
	tex.2d.v4.s32.f32 	{%r1100, %r1101, %r6560, %r6561}, [%rd16, {%f36, %f3}];
	// begin inline asm
	mov.b64 %rd559, {%r1098,%r1099};
	// end inline asm
	// begin inline asm
	mov.b64 %rd560, {%r1100,%r1101};
	// end inline asm
	xor.b64  	%rd1159, %rd560, %rd559;
	popc.b64 	%r6562, %rd1159;
	mad.lo.s32 	%r6563, %r6562, 9, %r6557;
	tex.2d.v4.u32.f32 	{%r6564, %r6565, %r6566, %r6567}, [%rd13, {%f23, %f4}];
	tex.2d.v4.u32.f32 	{%r6568, %r6569, %r6570, %r6571}, [%rd14, {%f36, %f4}];
	and.b32  	%r6572, %r6564, 255;
	and.b32  	%r6573, %r6568, 255;
	sad.u32 	%r6574, %r6572, %r6573, %r1777;
	add.s32 	%r6575, %r6574, %r6563;
	tex.2d.v4.s32.f32 	{%r1102, %r1103, %r6576, %r6577}, [%rd15, {%f23, %f4}];
	tex.2d.v4.s32.f32 	{%r1104, %r1105, %r6578, %r6579}, [%rd16, {%f36, %f4}];
	// begin inline asm
	mov.b64 %rd561, {%r1102,%r1103};
	// end inline asm
	// begin inline asm
	mov.b64 %rd562, {%r1104,%r1105};
	// end inline asm
	xor.b64  	%rd1160, %rd562, %rd561;
	popc.b64 	%r6580, %rd1160;
	mad.lo.s32 	%r6581, %r6580, 9, %r6575;
	tex.2d.v4.u32.f32 	{%r6582, %r6583, %r6584, %r6585}, [%rd13, {%f23, %f5}];
	tex.2d.v4.u32.f32 	{%r6586, %r6587, %r6588, %r6589}, [%rd14, {%f36, %f5}];
	and.b32  	%r6590, %r6582, 255;
	and.b32  	%r6591, %r6586, 255;
	sad.u32 	%r6592, %r6590, %r6591, %r1777;
	add.s32 	%r6593, %r6592, %r6581;
	tex.2d.v4.s32.f32 	{%r1106, %r1107, %r6594, %r6595}, [%rd15, {%f23, %f5}];
	tex.2d.v4.s32.f32 	{%r1108, %r1109, %r6596, %r6597}, [%rd16, {%f36, %f5}];
	// begin inline asm
	mov.b64 %rd563, {%r1106,%r1107};
	// end inline asm
	// begin inline asm
	mov.b64 %rd564, {%r1108,%r1109};
	// end inline asm
	xor.b64  	%rd1161, %rd564, %rd563;
	popc.b64 	%r6598, %rd1161;
	mad.lo.s32 	%r6599, %r6598, 9, %r6593;
	tex.2d.v4.u32.f32 	{%r6600, %r6601, %r6602, %r6603}, [%rd13, {%f23, %f6}];
	tex.2d.v4.u32.f32 	{%r6604, %r6605, %r6606, %r6607}, [%rd14, {%f36, %f6}];
	and.b32  	%r6608, %r6600, 255;
	and.b32  	%r6609, %r6604, 255;
	sad.u32 	%r6610, %r6608, %r6609, %r1777;
	add.s32 	%r6611, %r6610, %r6599;
	tex.2d.v4.s32.f32 	{%r1110, %r1111, %r6612, %r6613}, [%rd15, {%f23, %f6}];
	tex.2d.v4.s32.f32 	{%r1112, %r1113, %r6614, %r6615}, [%rd16, {%f36, %f6}];
	// begin inline asm
	mov.b64 %rd565, {%r1110,%r1111};
	// end inline asm
	// begin inline asm
	mov.b64 %rd566, {%r1112,%r1113};
	// end inline asm
	xor.b64  	%rd1162, %rd566, %rd565;
	popc.b64 	%r6616, %rd1162;
	mad.lo.s32 	%r6617, %r6616, 9, %r6611;
	tex.2d.v4.u32.f32 	{%r6618, %r6619, %r6620, %r6621}, [%rd13, {%f23, %f7}];
	tex.2d.v4.u32.f32 	{%r6622, %r6623, %r6624, %r6625}, [%rd14, {%f36, %f7}];
	and.b32  	%r6626, %r6618, 255;
	and.b32  	%r6627, %r6622, 255;
	sad.u32 	%r6628, %r6626, %r6627, %r1777;
	add.s32 	%r6629, %r6628, %r6617;
	tex.2d.v4.s32.f32 	{%r1114, %r1115, %r6630, %r6631}, [%rd15, {%f23, %f7}];
	tex.2d.v4.s32.f32 	{%r1116, %r1117, %r6632, %r6633}, [%rd16, {%f36, %f7}];
	// begin inline asm
	mov.b64 %rd567, {%r1114,%r1115};
	// end inline asm
	// begin inline asm
	mov.b64 %rd568, {%r1116,%r1117};
	// end inline asm
	xor.b64  	%rd1163, %rd568, %rd567;
	popc.b64 	%r6634, %rd1163;
	mad.lo.s32 	%r6635, %r6634, 9, %r6629;
	tex.2d.v4.u32.f32 	{%r6636, %r6637, %r6638, %r6639}, [%rd13, {%f23, %f8}];
	tex.2d.v4.u32.f32 	{%r6640, %r6641, %r6642, %r6643}, [%rd14, {%f36, %f8}];
	and.b32  	%r6644, %r6636, 255;
	and.b32  	%r6645, %r6640, 255;
	sad.u32 	%r6646, %r6644, %r6645, %r1777;
	add.s32 	%r6647, %r6646, %r6635;
	tex.2d.v4.s32.f32 	{%r1118, %r1119, %r6648, %r6649}, [%rd15, {%f23, %f8}];
	tex.2d.v4.s32.f32 	{%r1120, %r1121, %r6650, %r6651}, [%rd16, {%f36, %f8}];
	// begin inline asm
	mov.b64 %rd569, {%r1118,%r1119};
	// end inline asm
	// begin inline asm
	mov.b64 %rd570, {%r1120,%r1121};
	// end inline asm
	xor.b64  	%rd1164, %rd570, %rd569;
	popc.b64 	%r6652, %rd1164;
	mad.lo.s32 	%r6653, %r6652, 9, %r6647;
	tex.2d.v4.u32.f32 	{%r6654, %r6655, %r6656, %r6657}, [%rd13, {%f23, %f9}];
	tex.2d.v4.u32.f32 	{%r6658, %r6659, %r6660, %r6661}, [%rd14, {%f36, %f9}];
	and.b32  	%r6662, %r6654, 255;
	and.b32  	%r6663, %r6658, 255;
	sad.u32 	%r6664, %r6662, %r6663, %r1777;
	add.s32 	%r6665, %r6664, %r6653;
	tex.2d.v4.s32.f32 	{%r1122, %r1123, %r6666, %r6667}, [%rd15, {%f23, %f9}];
	tex.2d.v4.s32.f32 	{%r1124, %r1125, %r6668, %r6669}, [%rd16, {%f36, %f9}];
	// begin inline asm
	mov.b64 %rd571, {%r1122,%r1123};
	// end inline asm
	// begin inline asm
	mov.b64 %rd572, {%r1124,%r1125};
	// end inline asm
	xor.b64  	%rd1165, %rd572, %rd571;
	popc.b64 	%r6670, %rd1165;
	mad.lo.s32 	%r6671, %r6670, 9, %r6665;
	tex.2d.v4.u32.f32 	{%r6672, %r6673, %r6674, %r6675}, [%rd13, {%f23, %f10}];
	tex.2d.v4.u32.f32 	{%r6676, %r6677, %r6678, %r6679}, [%rd14, {%f36, %f10}];
	and.b32  	%r6680, %r6672, 255;
	and.b32  	%r6681, %r6676, 255;
	sad.u32 	%r6682, %r6680, %r6681, %r1777;
	add.s32 	%r6683, %r6682, %r6671;
	tex.2d.v4.s32.f32 	{%r1126, %r1127, %r6684, %r6685}, [%rd15, {%f23, %f10}];
	tex.2d.v4.s32.f32 	{%r1128, %r1129, %r6686, %r6687}, [%rd16, {%f36, %f10}];
	// begin inline asm
	mov.b64 %rd573, {%r1126,%r1127};
	// end inline asm
	// begin inline asm
	mov.b64 %rd574, {%r1128,%r1129};
	// end inline asm
	xor.b64  	%rd1166, %rd574, %rd573;
	popc.b64 	%r6688, %rd1166;
	mad.lo.s32 	%r6689, %r6688, 9, %r6683;
	tex.2d.v4.u32.f32 	{%r6690, %r6691, %r6692, %r6693}, [%rd13, {%f23, %f11}];
	tex.2d.v4.u32.f32 	{%r6694, %r6695, %r6696, %r6697}, [%rd14, {%f36, %f11}];
	and.b32  	%r6698, %r6690, 255;
	and.b32  	%r6699, %r6694, 255;
	sad.u32 	%r6700, %r6698, %r6699, %r1777;
	add.s32 	%r6701, %r6700, %r6689;
	tex.2d.v4.s32.f32 	{%r1130, %r1131, %r6702, %r6703}, [%rd15, {%f23, %f11}];
	tex.2d.v4.s32.f32 	{%r1132, %r1133, %r6704, %r6705}, [%rd16, {%f36, %f11}];
	// begin inline asm
	mov.b64 %rd575, {%r1130,%r1131};
	// end inline asm
	// begin inline asm
	mov.b64 %rd576, {%r1132,%r1133};
	// end inline asm
	xor.b64  	%rd1167, %rd576, %rd575;
	popc.b64 	%r6706, %rd1167;
	mad.lo.s32 	%r6707, %r6706, 9, %r6701;
	tex.2d.v4.u32.f32 	{%r6708, %r6709, %r6710, %r6711}, [%rd13, {%f23, %f12}];
	tex.2d.v4.u32.f32 	{%r6712, %r6713, %r6714, %r6715}, [%rd14, {%f36, %f12}];
	and.b32  	%r6716, %r6708, 255;
	and.b32  	%r6717, %r6712, 255;
	sad.u32 	%r6718, %r6716, %r6717, %r1777;
	add.s32 	%r6719, %r6718, %r6707;
	tex.2d.v4.s32.f32 	{%r1134, %r1135, %r6720, %r6721}, [%rd15, {%f23, %f12}];
	tex.2d.v4.s32.f32 	{%r1136, %r1137, %r6722, %r6723}, [%rd16, {%f36, %f12}];
	// begin inline asm
	mov.b64 %rd577, {%r1134,%r1135};
	// end inline asm
	// begin inline asm
	mov.b64 %rd578, {%r1136,%r1137};
	// end inline asm
	xor.b64  	%rd1168, %rd578, %rd577;
	popc.b64 	%r6724, %rd1168;
	mad.lo.s32 	%r6725, %r6724, 9, %r6719;
	tex.2d.v4.u32.f32 	{%r6726, %r6727, %r6728, %r6729}, [%rd13, {%f23, %f13}];
	tex.2d.v4.u32.f32 	{%r6730, %r6731, %r6732, %r6733}, [%rd14, {%f36, %f13}];
	and.b32  	%r6734, %r6726, 255;
	and.b32  	%r6735, %r6730, 255;
	sad.u32 	%r6736, %r6734, %r6735, %r1777;
	add.s32 	%r6737, %r6736, %r6725;
	tex.2d.v4.s32.f32 	{%r1138, %r1139, %r6738, %r6739}, [%rd15, {%f23, %f13}];
	tex.2d.v4.s32.f32 	{%r1140, %r1141, %r6740, %r6741}, [%rd16, {%f36, %f13}];
	// begin inline asm
	mov.b64 %rd579, {%r1138,%r1139};
	// end inline asm
	// begin inline asm
	mov.b64 %rd580, {%r1140,%r1141};
	// end inline asm
	xor.b64  	%rd1169, %rd580, %rd579;
	popc.b64 	%r6742, %rd1169;
	mad.lo.s32 	%r6743, %r6742, 9, %r6737;
	tex.2d.v4.u32.f32 	{%r6744, %r6745, %r6746, %r6747}, [%rd13, {%f24, %f1}];
	tex.2d.v4.u32.f32 	{%r6748, %r6749, %r6750, %r6751}, [%rd14, {%f37, %f1}];
	and.b32  	%r6752, %r6744, 255;
	and.b32  	%r6753, %r6748, 255;
	sad.u32 	%r6754, %r6752, %r6753, %r1777;
	add.s32 	%r6755, %r6754, %r6743;
	tex.2d.v4.s32.f32 	{%r1142, %r1143, %r6756, %r6757}, [%rd15, {%f24, %f1}];
	tex.2d.v4.s32.f32 	{%r1144, %r1145, %r6758, %r6759}, [%rd16, {%f37, %f1}];
	// begin inline asm
	mov.b64 %rd581, {%r1142,%r1143};
	// end inline asm
	// begin inline asm
	mov.b64 %rd582, {%r1144,%r1145};
	// end inline asm
	xor.b64  	%rd1170, %rd582, %rd581;
	popc.b64 	%r6760, %rd1170;
	mad.lo.s32 	%r6761, %r6760, 9, %r6755;
	tex.2d.v4.u32.f32 	{%r6762, %r6763, %r6764, %r6765}, [%rd13, {%f24, %f3}];
	tex.2d.v4.u32.f32 	{%r6766, %r6767, %r6768, %r6769}, [%rd14, {%f37, %f3}];
	and.b32  	%r6770, %r6762, 255;
	and.b32  	%r6771, %r6766, 255;
	sad.u32 	%r6772, %r6770, %r6771, %r1777;
	add.s32 	%r6773, %r6772, %r6761;
	tex.2d.v4.s32.f32 	{%r1146, %r1147, %r6774, %r6775}, [%rd15, {%f24, %f3}];
	tex.2d.v4.s32.f32 	{%r1148, %r1149, %r6776, %r6777}, [%rd16, {%f37, %f3}];
	// begin inline asm
	mov.b64 %rd583, {%r1146,%r1147};
	// end inline asm
	// begin inline asm
	mov.b64 %rd584, {%r1148,%r1149};
	// end inline asm
	xor.b64  	%rd1171, %rd584, %rd583;
	popc.b64 	%r6778, %rd1171;
	mad.lo.s32 	%r6779, %r6778, 9, %r6773;
	tex.2d.v4.u32.f32 	{%r6780, %r6781, %r6782, %r6783}, [%rd13, {%f24, %f4}];
	tex.2d.v4.u32.f32 	{%r6784, %r6785, %r6786, %r6787}, [%rd14, {%f37, %f4}];
	and.b32  	%r6788, %r6780, 255;
	and.b32  	%r6789, %r6784, 255;
	sad.u32 	%r6790, %r6788, %r6789, %r1777;
	add.s32 	%r6791, %r6790, %r6779;
	tex.2d.v4.s32.f32 	{%r1150, %r1151, %r6792, %r6793}, [%rd15, {%f24, %f4}];
	tex.2d.v4.s32.f32 	{%r1152, %r1153, %r6794, %r6795}, [%rd16, {%f37, %f4}];
	// begin inline asm
	mov.b64 %rd585, {%r1150,%r1151};
	// end inline asm
	// begin inline asm
	mov.b64 %rd586, {%r1152,%r1153};
	// end inline asm
	xor.b64  	%rd1172, %rd586, %rd585;
	popc.b64 	%r6796, %rd1172;
	mad.lo.s32 	%r6797, %r6796, 9, %r6791;
	tex.2d.v4.u32.f32 	{%r6798, %r6799, %r6800, %r6801}, [%rd13, {%f24, %f5}];
	tex.2d.v4.u32.f32 	{%r6802, %r6803, %r6804, %r6805}, [%rd14, {%f37, %f5}];
	and.b32  	%r6806, %r6798, 255;
	and.b32  	%r6807, %r6802, 255;
	sad.u32 	%r6808, %r6806, %r6807, %r1777;
	add.s32 	%r6809, %r6808, %r6797;
	tex.2d.v4.s32.f32 	{%r1154, %r1155, %r6810, %r6811}, [%rd15, {%f24, %f5}];
	tex.2d.v4.s32.f32 	{%r1156, %r1157, %r6812, %r6813}, [%rd16, {%f37, %f5}];
	// begin inline asm
	mov.b64 %rd587, {%r1154,%r1155};
	// end inline asm
	// begin inline asm
	mov.b64 %rd588, {%r1156,%r1157};
	// end inline asm
	xor.b64  	%rd1173, %rd588, %rd587;
	popc.b64 	%r6814, %rd1173;
	mad.lo.s32 	%r6815, %r6814, 9, %r6809;
	tex.2d.v4.u32.f32 	{%r6816, %r6817, %r6818, %r6819}, [%rd13, {%f24, %f6}];
	tex.2d.v4.u32.f32 	{%r6820, %r6821, %r6822, %r6823}, [%rd14, {%f37, %f6}];
	and.b32  	%r6824, %r6816, 255;
	and.b32  	%r6825, %r6820, 255;
	sad.u32 	%r6826, %r6824, %r6825, %r1777;
	add.s32 	%r6827, %r6826, %r6815;
	tex.2d.v4.s32.f32 	{%r1158, %r1159, %r6828, %r6829}, [%rd15, {%f24, %f6}];
	tex.2d.v4.s32.f32 	{%r1160, %r1161, %r6830, %r6831}, [%rd16, {%f37, %f6}];
	// begin inline asm
	mov.b64 %rd589, {%r1158,%r1159};
	// end inline asm
	// begin inline asm
	mov.b64 %rd590, {%r1160,%r1161};
	// end inline asm
	xor.b64  	%rd1174, %rd590, %rd589;
	popc.b64 	%r6832, %rd1174;
	mad.lo.s32 	%r6833, %r6832, 9, %r6827;
	tex.2d.v4.u32.f32 	{%r6834, %r6835, %r6836, %r6837}, [%rd13, {%f24, %f7}];
	tex.2d.v4.u32.f32 	{%r6838, %r6839, %r6840, %r6841}, [%rd14, {%f37, %f7}];
	and.b32  	%r6842, %r6834, 255;
	and.b32  	%r6843, %r6838, 255;
	sad.u32 	%r6844, %r6842, %r6843, %r1777;
	add.s32 	%r6845, %r6844, %r6833;
	tex.2d.v4.s32.f32 	{%r1162, %r1163, %r6846, %r6847}, [%rd15, {%f24, %f7}];
	tex.2d.v4.s32.f32 	{%r1164, %r1165, %r6848, %r6849}, [%rd16, {%f37, %f7}];
	// begin inline asm
	mov.b64 %rd591, {%r1162,%r1163};
	// end inline asm
	// begin inline asm
	mov.b64 %rd592, {%r1164,%r1165};
	// end inline asm
	xor.b64  	%rd1175, %rd592, %rd591;
	popc.b64 	%r6850, %rd1175;
	mad.lo.s32 	%r6851, %r6850, 9, %r6845;
	tex.2d.v4.u32.f32 	{%r6852, %r6853, %r6854, %r6855}, [%rd13, {%f24, %f8}];
	tex.2d.v4.u32.f32 	{%r6856, %r6857, %r6858, %r6859}, [%rd14, {%f37, %f8}];
	and.b32  	%r6860, %r6852, 255;
	and.b32  	%r6861, %r6856, 255;
	sad.u32 	%r6862, %r6860, %r6861, %r1777;
	add.s32 	%r6863, %r6862, %r6851;
	tex.2d.v4.s32.f32 	{%r1166, %r1167, %r6864, %r6865}, [%rd15, {%f24, %f8}];
	tex.2d.v4.s32.f32 	{%r1168, %r1169, %r6866, %r6867}, [%rd16, {%f37, %f8}];
	// begin inline asm
	mov.b64 %rd593, {%r1166,%r1167};
	// end inline asm
	// begin inline asm
	mov.b64 %rd594, {%r1168,%r1169};
	// end inline asm
	xor.b64  	%rd1176, %rd594, %rd593;
	popc.b64 	%r6868, %rd1176;
	mad.lo.s32 	%r6869, %r6868, 9, %r6863;
	tex.2d.v4.u32.f32 	{%r6870, %r6871, %r6872, %r6873}, [%rd13, {%f24, %f9}];
	tex.2d.v4.u32.f32 	{%r6874, %r6875, %r6876, %r6877}, [%rd14, {%f37, %f9}];
	and.b32  	%r6878, %r6870, 255;
	and.b32  	%r6879, %r6874, 255;
	sad.u32 	%r6880, %r6878, %r6879, %r1777;
	add.s32 	%r6881, %r6880, %r6869;
	tex.2d.v4.s32.f32 	{%r1170, %r1171, %r6882, %r6883}, [%rd15, {%f24, %f9}];
	tex.2d.v4.s32.f32 	{%r1172, %r1173, %r6884, %r6885}, [%rd16, {%f37, %f9}];
	// begin inline asm
	mov.b64 %rd595, {%r1170,%r1171};
	// end inline asm
	// begin inline asm
	mov.b64 %rd596, {%r1172,%r1173};
	// end inline asm
	xor.b64  	%rd1177, %rd596, %rd595;
	popc.b64 	%r6886, %rd1177;
	mad.lo.s32 	%r6887, %r6886, 9, %r6881;
	tex.2d.v4.u32.f32 	{%r6888, %r6889, %r6890, %r6891}, [%rd13, {%f24, %f10}];
	tex.2d.v4.u32.f32 	{%r6892, %r6893, %r6894, %r6895}, [%rd14, {%f37, %f10}];
	and.b32  	%r6896, %r6888, 255;
	and.b32  	%r6897, %r6892, 255;
	sad.u32 	%r6898, %r6896, %r6897, %r1777;
	add.s32 	%r6899, %r6898, %r6887;
	tex.2d.v4.s32.f32 	{%r1174, %r1175, %r6900, %r6901}, [%rd15, {%f24, %f10}];
	tex.2d.v4.s32.f32 	{%r1176, %r1177, %r6902, %r6903}, [%rd16, {%f37, %f10}];
	// begin inline asm
	mov.b64 %rd597, {%r1174,%r1175};
	// end inline asm
	// begin inline asm
	mov.b64 %rd598, {%r1176,%r1177};
	// end inline asm
	xor.b64  	%rd1178, %rd598, %rd597;
	popc.b64 	%r6904, %rd1178;
	mad.lo.s32 	%r6905, %r6904, 9, %r6899;
	tex.2d.v4.u32.f32 	{%r6906, %r6907, %r6908, %r6909}, [%rd13, {%f24, %f11}];
	tex.2d.v4.u32.f32 	{%r6910, %r6911, %r6912, %r6913}, [%rd14, {%f37, %f11}];
	and.b32  	%r6914, %r6906, 255;
	and.b32  	%r6915, %r6910, 255;
	sad.u32 	%r6916, %r6914, %r6915, %r1777;
	add.s32 	%r6917, %r6916, %r6905;
	tex.2d.v4.s32.f32 	{%r1178, %r1179, %r6918, %r6919}, [%rd15, {%f24, %f11}];
	tex.2d.v4.s32.f32 	{%r1180, %r1181, %r6920, %r6921}, [%rd16, {%f37, %f11}];
	// begin inline asm
	mov.b64 %rd599, {%r1178,%r1179};
	// end inline asm
	// begin inline asm
	mov.b64 %rd600, {%r1180,%r1181};
	// end inline asm
	xor.b64  	%rd1179, %rd600, %rd599;
	popc.b64 	%r6922, %rd1179;
	mad.lo.s32 	%r6923, %r6922, 9, %r6917;
	tex.2d.v4.u32.f32 	{%r6924, %r6925, %r6926, %r6927}, [%rd13, {%f24, %f12}];
	tex.2d.v4.u32.f32 	{%r6928, %r6929, %r6930, %r6931}, [%rd14, {%f37, %f12}];
	and.b32  	%r6932, %r6924, 255;
	and.b32  	%r6933, %r6928, 255;
	sad.u32 	%r6934, %r6932, %r6933, %r1777;
	add.s32 	%r6935, %r6934, %r6923;
	tex.2d.v4.s32.f32 	{%r1182, %r1183, %r6936, %r6937}, [%rd15, {%f24, %f12}];
	tex.2d.v4.s32.f32 	{%r1184, %r1185, %r6938, %r6939}, [%rd16, {%f37, %f12}];
	// begin inline asm
	mov.b64 %rd601, {%r1182,%r1183};
	// end inline asm
	// begin inline asm
	mov.b64 %rd602, {%r1184,%r1185};
	// end inline asm
	xor.b64  	%rd1180, %rd602, %rd601;
	popc.b64 	%r6940, %rd1180;
	mad.lo.s32 	%r6941, %r6940, 9, %r6935;
	tex.2d.v4.u32.f32 	{%r6942, %r6943, %r6944, %r6945}, [%rd13, {%f24, %f13}];
	tex.2d.v4.u32.f32 	{%r6946, %r6947, %r6948, %r6949}, [%rd14, {%f37, %f13}];
	and.b32  	%r6950, %r6942, 255;
	and.b32  	%r6951, %r6946, 255;
	sad.u32 	%r6952, %r6950, %r6951, %r1777;
	add.s32 	%r6953, %r6952, %r6941;
	tex.2d.v4.s32.f32 	{%r1186, %r1187, %r6954, %r6955}, [%rd15, {%f24, %f13}];
	tex.2d.v4.s32.f32 	{%r1188, %r1189, %r6956, %r6957}, [%rd16, {%f37, %f13}];
	// begin inline asm
	mov.b64 %rd603, {%r1186,%r1187};
	// end inline asm
	// begin inline asm
	mov.b64 %rd604, {%r1188,%r1189};
	// end inline asm
	xor.b64  	%rd1181, %rd604, %rd603;
	popc.b64 	%r6958, %rd1181;
	mad.lo.s32 	%r6959, %r6958, 9, %r6953;
	add.s64 	%rd1182, %rd1764, %rd4;
	st.global.u32 	[%rd1182], %r6959;
	add.s32 	%r6960, %r12724, -6;
	cvt.rn.f32.u32 	%f35, %r6960;
	tex.2d.v4.u32.f32 	{%r6961, %r6962, %r6963, %r6964}, [%rd13, {%f2, %f1}];
	tex.2d.v4.u32.f32 	{%r6965, %r6966, %r6967, %r6968}, [%rd14, {%f35, %f1}];
	and.b32  	%r6969, %r6961, 255;
	and.b32  	%r6970, %r6965, 255;
	sad.u32 	%r6971, %r6969, %r6970, %r1777;
	tex.2d.v4.s32.f32 	{%r1190, %r1191, %r6972, %r6973}, [%rd15, {%f2, %f1}];
	tex.2d.v4.s32.f32 	{%r1192, %r1193, %r6974, %r6975}, [%rd16, {%f35, %f1}];
	// begin inline asm
	mov.b64 %rd605, {%r1190,%r1191};
	// end inline asm
	// begin inline asm
	mov.b64 %rd606, {%r1192,%r1193};
	// end inline asm
	xor.b64  	%rd1183, %rd606, %rd605;
	popc.b64 	%r6976, %rd1183;
	mad.lo.s32 	%r6977, %r6976, 9, %r6971;
	tex.2d.v4.u32.f32 	{%r6978, %r6979, %r6980, %r6981}, [%rd13, {%f2, %f3}];
	tex.2d.v4.u32.f32 	{%r6982, %r6983, %r6984, %r6985}, [%rd14, {%f35, %f3}];
	and.b32  	%r6986, %r6978, 255;
	and.b32  	%r6987, %r6982, 255;
	sad.u32 	%r6988, %r6986, %r6987, %r1777;
	add.s32 	%r6989, %r6988, %r6977;
	tex.2d.v4.s32.f32 	{%r1194, %r1195, %r6990, %r6991}, [%rd15, {%f2, %f3}];
	tex.2d.v4.s32.f32 	{%r1196, %r1197, %r6992, %r6993}, [%rd16, {%f35, %f3}];
	// begin inline asm
	mov.b64 %rd607, {%r1194,%r1195};
	// end inline asm
	// begin inline asm
	mov.b64 %rd608, {%r1196,%r1197};
	// end inline asm
	xor.b64  	%rd1184, %rd608, %rd607;
	popc.b64 	%r6994, %rd1184;
	mad.lo.s32 	%r6995, %r6994, 9, %r6989;
	tex.2d.v4.u32.f32 	{%r6996, %r6997, %r6998, %r6999}, [%rd13, {%f2, %f4}];
	tex.2d.v4.u32.f32 	{%r7000, %r7001, %r7002, %r7003}, [%rd14, {%f35, %f4}];
	and.b32  	%r7004, %r6996, 255;
	and.b32  	%r7005, %r7000, 255;
	sad.u32 	%r7006, %r7004, %r7005, %r1777;
	add.s32 	%r7007, %r7006, %r6995;
	tex.2d.v4.s32.f32 	{%r1198, %r1199, %r7008, %r7009}, [%rd15, {%f2, %f4}];
	tex.2d.v4.s32.f32 	{%r1200, %r1201, %r7010, %r7011}, [%rd16, {%f35, %f4}];
	// begin inline asm
	mov.b64 %rd609, {%r1198,%r1199};
	// end inline asm
	// begin inline asm
	mov.b64 %rd610, {%r1200,%r1201};
	// end inline asm
	xor.b64  	%rd1185, %rd610, %rd609;
	popc.b64 	%r7012, %rd1185;
	mad.lo.s32 	%r7013, %r7012, 9, %r7007;
	tex.2d.v4.u32.f32 	{%r7014, %r7015, %r7016, %r7017}, [%rd13, {%f2, %f5}];
	tex.2d.v4.u32.f32 	{%r7018, %r7019, %r7020, %r7021}, [%rd14, {%f35, %f5}];
	and.b32  	%r7022, %r7014, 255;
	and.b32  	%r7023, %r7018, 255;
	sad.u32 	%r7024, %r7022, %r7023, %r1777;
	add.s32 	%r7025, %r7024, %r7013;
	tex.2d.v4.s32.f32 	{%r1202, %r1203, %r7026, %r7027}, [%rd15, {%f2, %f5}];
	tex.2d.v4.s32.f32 	{%r1204, %r1205, %r7028, %r7029}, [%rd16, {%f35, %f5}];
	// begin inline asm
	mov.b64 %rd611, {%r1202,%r1203};
	// end inline asm
	// begin inline asm
	mov.b64 %rd612, {%r1204,%r1205};
	// end inline asm
	xor.b64  	%rd1186, %rd612, %rd611;
	popc.b64 	%r7030, %rd1186;
	mad.lo.s32 	%r7031, %r7030, 9, %r7025;
	tex.2d.v4.u32.f32 	{%r7032, %r7033, %r7034, %r7035}, [%rd13, {%f2, %f6}];
	tex.2d.v4.u32.f32 	{%r7036, %r7037, %r7038, %r7039}, [%rd14, {%f35, %f6}];
	and.b32  	%r7040, %r7032, 255;
	and.b32  	%r7041, %r7036, 255;
	sad.u32 	%r7042, %r7040, %r7041, %r1777;
	add.s32 	%r7043, %r7042, %r7031;
	tex.2d.v4.s32.f32 	{%r1206, %r1207, %r7044, %r7045}, [%rd15, {%f2, %f6}];
	tex.2d.v4.s32.f32 	{%r1208, %r1209, %r7046, %r7047}, [%rd16, {%f35, %f6}];
	// begin inline asm
	mov.b64 %rd613, {%r1206,%r1207};
	// end inline asm
	// begin inline asm
	mov.b64 %rd614, {%r1208,%r1209};
	// end inline asm
	xor.b64  	%rd1187, %rd614, %rd613;
	popc.b64 	%r7048, %rd1187;
	mad.lo.s32 	%r7049, %r7048, 9, %r7043;
	tex.2d.v4.u32.f32 	{%r7050, %r7051, %r7052, %r7053}, [%rd13, {%f2, %f7}];
	tex.2d.v4.u32.f32 	{%r7054, %r7055, %r7056, %r7057}, [%rd14, {%f35, %f7}];
	and.b32  	%r7058, %r7050, 255;
	and.b32  	%r7059, %r7054, 255;
	sad.u32 	%r7060, %r7058, %r7059, %r1777;
	add.s32 	%r7061, %r7060, %r7049;
	tex.2d.v4.s32.f32 	{%r1210, %r1211, %r7062, %r7063}, [%rd15, {%f2, %f7}];
	tex.2d.v4.s32.f32 	{%r1212, %r1213, %r7064, %r7065}, [%rd16, {%f35, %f7}];
	// begin inline asm
	mov.b64 %rd615, {%r1210,%r1211};
	// end inline asm
	// begin inline asm
	mov.b64 %rd616, {%r1212,%r1213};
	// end inline asm
	xor.b64  	%rd1188, %rd616, %rd615;
	popc.b64 	%r7066, %rd1188;
	mad.lo.s32 	%r7067, %r7066, 9, %r7061;
	tex.2d.v4.u32.f32 	{%r7068, %r7069, %r7070, %r7071}, [%rd13, {%f2, %f8}];
	tex.2d.v4.u32.f32 	{%r7072, %r7073, %r7074, %r7075}, [%rd14, {%f35, %f8}];
	and.b32  	%r7076, %r7068, 255;
	and.b32  	%r7077, %r7072, 255;
	sad.u32 	%r7078, %r7076, %r7077, %r1777;
	add.s32 	%r7079, %r7078, %r7067;
	tex.2d.v4.s32.f32 	{%r1214, %r1215, %r7080, %r7081}, [%rd15, {%f2, %f8}];
	tex.2d.v4.s32.f32 	{%r1216, %r1217, %r7082, %r7083}, [%rd16, {%f35, %f8}];
	// begin inline asm
	mov.b64 %rd617, {%r1214,%r1215};
	// end inline asm
	// begin inline asm
	mov.b64 %rd618, {%r1216,%r1217};
	// end inline asm
	xor.b64  	%rd1189, %rd618, %rd617;
	popc.b64 	%r7084, %rd1189;
	mad.lo.s32 	%r7085, %r7084, 9, %r7079;
	tex.2d.v4.u32.f32 	{%r7086, %r7087, %r7088, %r7089}, [%rd13, {%f2, %f9}];
	tex.2d.v4.u32.f32 	{%r7090, %r7091, %r7092, %r7093}, [%rd14, {%f35, %f9}];
	and.b32  	%r7094, %r7086, 255;
	and.b32  	%r7095, %r7090, 255;
	sad.u32 	%r7096, %r7094, %r7095, %r1777;
	add.s32 	%r7097, %r7096, %r7085;
	tex.2d.v4.s32.f32 	{%r1218, %r1219, %r7098, %r7099}, [%rd15, {%f2, %f9}];
	tex.2d.v4.s32.f32 	{%r1220, %r1221, %r7100, %r7101}, [%rd16, {%f35, %f9}];
	// begin inline asm
	mov.b64 %rd619, {%r1218,%r1219};
	// end inline asm
	// begin inline asm
	mov.b64 %rd620, {%r1220,%r1221};
	// end inline asm
	xor.b64  	%rd1190, %rd620, %rd619;
	popc.b64 	%r7102, %rd1190;
	mad.lo.s32 	%r7103, %r7102, 9, %r7097;
	tex.2d.v4.u32.f32 	{%r7104, %r7105, %r7106, %r7107}, [%rd13, {%f2, %f10}];
	tex.2d.v4.u32.f32 	{%r7108, %r7109, %r7110, %r7111}, [%rd14, {%f35, %f10}];
	and.b32  	%r7112, %r7104, 255;
	and.b32  	%r7113, %r7108, 255;
	sad.u32 	%r7114, %r7112, %r7113, %r1777;
	add.s32 	%r7115, %r7114, %r7103;
	tex.2d.v4.s32.f32 	{%r1222, %r1223, %r7116, %r7117}, [%rd15, {%f2, %f10}];
	tex.2d.v4.s32.f32 	{%r1224, %r1225, %r7118, %r7119}, [%rd16, {%f35, %f10}];
	// begin inline asm
	mov.b64 %rd621, {%r1222,%r1223};
	// end inline asm
	// begin inline asm
	mov.b64 %rd622, {%r1224,%r1225};
	// end inline asm
	xor.b64  	%rd1191, %rd622, %rd621;
	popc.b64 	%r7120, %rd1191;
	mad.lo.s32 	%r7121, %r7120, 9, %r7115;
	tex.2d.v4.u32.f32 	{%r7122, %r7123, %r7124, %r7125}, [%rd13, {%f2, %f11}];
	tex.2d.v4.u32.f32 	{%r7126, %r7127, %r7128, %r7129}, [%rd14, {%f35, %f11}];
	and.b32  	%r7130, %r7122, 255;
	and.b32  	%r7131, %r7126, 255;
	sad.u32 	%r7132, %r7130, %r7131, %r1777;
	add.s32 	%r7133, %r7132, %r7121;
	tex.2d.v4.s32.f32 	{%r1226, %r1227, %r7134, %r7135}, [%rd15, {%f2, %f11}];
	tex.2d.v4.s32.f32 	{%r1228, %r1229, %r7136, %r7137}, [%rd16, {%f35, %f11}];
	// begin inline asm
	mov.b64 %rd623, {%r1226,%r1227};
	// end inline asm
	// begin inline asm
	mov.b64 %rd624, {%r1228,%r1229};
	// end inline asm
	xor.b64  	%rd1192, %rd624, %rd623;
	popc.b64 	%r7138, %rd1192;
	mad.lo.s32 	%r7139, %r7138, 9, %r7133;
	tex.2d.v4.u32.f32 	{%r7140, %r7141, %r7142, %r7143}, [%rd13, {%f2, %f12}];
	tex.2d.v4.u32.f32 	{%r7144, %r7145, %r7146, %r7147}, [%rd14, {%f35, %f12}];
	and.b32  	%r7148, %r7140, 255;
	and.b32  	%r7149, %r7144, 255;
	sad.u32 	%r7150, %r7148, %r7149, %r1777;
	add.s32 	%r7151, %r7150, %r7139;
	tex.2d.v4.s32.f32 	{%r1230, %r1231, %r7152, %r7153}, [%rd15, {%f2, %f12}];
	tex.2d.v4.s32.f32 	{%r1232, %r1233, %r7154, %r7155}, [%rd16, {%f35, %f12}];
	// begin inline asm
	mov.b64 %rd625, {%r1230,%r1231};
	// end inline asm
	// begin inline asm
	mov.b64 %rd626, {%r1232,%r1233};
	// end inline asm
	xor.b64  	%rd1193, %rd626, %rd625;
	popc.b64 	%r7156, %rd1193;
	mad.lo.s32 	%r7157, %r7156, 9, %r7151;
	tex.2d.v4.u32.f32 	{%r7158, %r7159, %r7160, %r7161}, [%rd13, {%f2, %f13}];
	tex.2d.v4.u32.f32 	{%r7162, %r7163, %r7164, %r7165}, [%rd14, {%f35, %f13}];
	and.b32  	%r7166, %r7158, 255;
	and.b32  	%r7167, %r7162, 255;
	sad.u32 	%r7168, %r7166, %r7167, %r1777;
	add.s32 	%r7169, %r7168, %r7157;
	tex.2d.v4.s32.f32 	{%r1234, %r1235, %r7170, %r7171}, [%rd15, {%f2, %f13}];
	tex.2d.v4.s32.f32 	{%r1236, %r1237, %r7172, %r7173}, [%rd16, {%f35, %f13}];
	// begin inline asm
	mov.b64 %rd627, {%r1234,%r1235};
	// end inline asm
	// begin inline asm
	mov.b64 %rd628, {%r1236,%r1237};
	// end inline asm
	xor.b64  	%rd1194, %rd628, %rd627;
	popc.b64 	%r7174, %rd1194;
	mad.lo.s32 	%r7175, %r7174, 9, %r7169;
	tex.2d.v4.u32.f32 	{%r7176, %r7177, %r7178, %r7179}, [%rd13, {%f14, %f1}];
	tex.2d.v4.u32.f32 	{%r7180, %r7181, %r7182, %r7183}, [%rd14, {%f34, %f1}];
	and.b32  	%r7184, %r7176, 255;
	and.b32  	%r7185, %r7180, 255;
	sad.u32 	%r7186, %r7184, %r7185, %r1777;
	add.s32 	%r7187, %r7186, %r7175;
	tex.2d.v4.s32.f32 	{%r1238, %r1239, %r7188, %r7189}, [%rd15, {%f14, %f1}];
	tex.2d.v4.s32.f32 	{%r1240, %r1241, %r7190, %r7191}, [%rd16, {%f34, %f1}];
	// begin inline asm
	mov.b64 %rd629, {%r1238,%r1239};
	// end inline asm
	// begin inline asm
	mov.b64 %rd630, {%r1240,%r1241};
	// end inline asm
	xor.b64  	%rd1195, %rd630, %rd629;
	popc.b64 	%r7192, %rd1195;
	mad.lo.s32 	%r7193, %r7192, 9, %r7187;
	tex.2d.v4.u32.f32 	{%r7194, %r7195, %r7196, %r7197}, [%rd13, {%f14, %f3}];
	tex.2d.v4.u32.f32 	{%r7198, %r7199, %r7200, %r7201}, [%rd14, {%f34, %f3}];
	and.b32  	%r7202, %r7194, 255;
	and.b32  	%r7203, %r7198, 255;
	sad.u32 	%r7204, %r7202, %r7203, %r1777;
	add.s32 	%r7205, %r7204, %r7193;
	tex.2d.v4.s32.f32 	{%r1242, %r1243, %r7206, %r7207}, [%rd15, {%f14, %f3}];
	tex.2d.v4.s32.f32 	{%r1244, %r1245, %r7208, %r7209}, [%rd16, {%f34, %f3}];
	// begin inline asm
	mov.b64 %rd631, {%r1242,%r1243};
	// end inline asm
	// begin inline asm
	mov.b64 %rd632, {%r1244,%r1245};
	// end inline asm
	xor.b64  	%rd1196, %rd632, %rd631;
	popc.b64 	%r7210, %rd1196;
	mad.lo.s32 	%r7211, %r7210, 9, %r7205;
	tex.2d.v4.u32.f32 	{%r7212, %r7213, %r7214, %r7215}, [%rd13, {%f14, %f4}];
	tex.2d.v4.u32.f32 	{%r7216, %r7217, %r7218, %r7219}, [%rd14, {%f34, %f4}];
	and.b32  	%r7220, %r7212, 255;
	and.b32  	%r7221, %r7216, 255;
	sad.u32 	%r7222, %r7220, %r7221, %r1777;
	add.s32 	%r7223, %r7222, %r7211;
	tex.2d.v4.s32.f32 	{%r1246, %r1247, %r7224, %r7225}, [%rd15, {%f14, %f4}];
	tex.2d.v4.s32.f32 	{%r1248, %r1249, %r7226, %r7227}, [%rd16, {%f34, %f4}];
	// begin inline asm
	mov.b64 %rd633, {%r1246,%r1247};
	// end inline asm
	// begin inline asm
	mov.b64 %rd634, {%r1248,%r1249};
	// end inline asm
	xor.b64  	%rd1197, %rd634, %rd633;
	popc.b64 	%r7228, %rd1197;
	mad.lo.s32 	%r7229, %r7228, 9, %r7223;
	tex.2d.v4.u32.f32 	{%r7230, %r7231, %r7232, %r7233}, [%rd13, {%f14, %f5}];
	tex.2d.v4.u32.f32 	{%r7234, %r7235, %r7236, %r7237}, [%rd14, {%f34, %f5}];
	and.b32  	%r7238, %r7230, 255;
	and.b32  	%r7239, %r7234, 255;
	sad.u32 	%r7240, %r7238, %r7239, %r1777;
	add.s32 	%r7241, %r7240, %r7229;
	tex.2d.v4.s32.f32 	{%r1250, %r1251, %r7242, %r7243}, [%rd15, {%f14, %f5}];
	tex.2d.v4.s32.f32 	{%r1252, %r1253, %r7244, %r7245}, [%rd16, {%f34, %f5}];
	// begin inline asm
	mov.b64 %rd635, {%r1250,%r1251};
	// end inline asm
	// begin inline asm
	mov.b64 %rd636, {%r1252,%r1253};
	// end inline asm
	xor.b64  	%rd1198, %rd636, %rd635;
	popc.b64 	%r7246, %rd1198;
	mad.lo.s32 	%r7247, %r7246, 9, %r7241;
	tex.2d.v4.u32.f32 	{%r7248, %r7249, %r7250, %r7251}, [%rd13, {%f14, %f6}];
	tex.2d.v4.u32.f32 	{%r7252, %r7253, %r7254, %r7255}, [%rd14, {%f34, %f6}];
	and.b32  	%r7256, %r7248, 255;
	and.b32  	%r7257, %r7252, 255;
	sad.u32 	%r7258, %r7256, %r7257, %r1777;
	add.s32 	%r7259, %r7258, %r7247;
	tex.2d.v4.s32.f32 	{%r1254, %r1255, %r7260, %r7261}, [%rd15, {%f14, %f6}];
	tex.2d.v4.s32.f32 	{%r1256, %r1257, %r7262, %r7263}, [%rd16, {%f34, %f6}];
	// begin inline asm
	mov.b64 %rd637, {%r1254,%r1255};
	// end inline asm
	// begin inline asm
	mov.b64 %rd638, {%r1256,%r1257};
	// end inline asm
	xor.b64  	%rd1199, %rd638, %rd637;
	popc.b64 	%r7264, %rd1199;
	mad.lo.s32 	%r7265, %r7264, 9, %r7259;
	tex.2d.v4.u32.f32 	{%r7266, %r7267, %r7268, %r7269}, [%rd13, {%f14, %f7}];
	tex.2d.v4.u32.f32 	{%r7270, %r7271, %r7272, %r7273}, [%rd14, {%f34, %f7}];
	and.b32  	%r7274, %r7266, 255;
	and.b32  	%r7275, %r7270, 255;
	sad.u32 	%r7276, %r7274, %r7275, %r1777;
	add.s32 	%r7277, %r7276, %r7265;
	tex.2d.v4.s32.f32 	{%r1258, %r1259, %r7278, %r7279}, [%rd15, {%f14, %f7}];
	tex.2d.v4.s32.f32 	{%r1260, %r1261, %r7280, %r7281}, [%rd16, {%f34, %f7}];
	// begin inline asm
	mov.b64 %rd639, {%r1258,%r1259};
	// end inline asm
	// begin inline asm
	mov.b64 %rd640, {%r1260,%r1261};
	// end inline asm
	xor.b64  	%rd1200, %rd640, %rd639;
	popc.b64 	%r7282, %rd1200;
	mad.lo.s32 	%r7283, %r7282, 9, %r7277;
	tex.2d.v4.u32.f32 	{%r7284, %r7285, %r7286, %r7287}, [%rd13, {%f14, %f8}];
	tex.2d.v4.u32.f32 	{%r7288, %r7289, %r7290, %r7291}, [%rd14, {%f34, %f8}];
	and.b32  	%r7292, %r7284, 255;
	and.b32  	%r7293, %r7288, 255;
	sad.u32 	%r7294, %r7292, %r7293, %r1777;
	add.s32 	%r7295, %r7294, %r7283;
	tex.2d.v4.s32.f32 	{%r1262, %r1263, %r7296, %r7297}, [%rd15, {%f14, %f8}];
	tex.2d.v4.s32.f32 	{%r1264, %r1265, %r7298, %r7299}, [%rd16, {%f34, %f8}];
	// begin inline asm
	mov.b64 %rd641, {%r1262,%r1263};
	// end inline asm
	// begin inline asm
	mov.b64 %rd642, {%r1264,%r1265};
	// end inline asm
	xor.b64  	%rd1201, %rd642, %rd641;
	popc.b64 	%r7300, %rd1201;
	mad.lo.s32 	%r7301, %r7300, 9, %r7295;
	tex.2d.v4.u32.f32 	{%r7302, %r7303, %r7304, %r7305}, [%rd13, {%f14, %f9}];
	tex.2d.v4.u32.f32 	{%r7306, %r7307, %r7308, %r7309}, [%rd14, {%f34, %f9}];
	and.b32  	%r7310, %r7302, 255;
	and.b32  	%r7311, %r7306, 255;
	sad.u32 	%r7312, %r7310, %r7311, %r1777;
	add.s32 	%r7313, %r7312, %r7301;
	tex.2d.v4.s32.f32 	{%r1266, %r1267, %r7314, %r7315}, [%rd15, {%f14, %f9}];
	tex.2d.v4.s32.f32 	{%r1268, %r1269, %r7316, %r7317}, [%rd16, {%f34, %f9}];
	// begin inline asm
	mov.b64 %rd643, {%r1266,%r1267};
	// end inline asm
	// begin inline asm
	mov.b64 %rd644, {%r1268,%r1269};
	// end inline asm
	xor.b64  	%rd1202, %rd644, %rd643;
	popc.b64 	%r7318, %rd1202;
	mad.lo.s32 	%r7319, %r7318, 9, %r7313;
	tex.2d.v4.u32.f32 	{%r7320, %r7321, %r7322, %r7323}, [%rd13, {%f14, %f10}];
	tex.2d.v4.u32.f32 	{%r7324, %r7325, %r7326, %r7327}, [%rd14, {%f34, %f10}];
	and.b32  	%r7328, %r7320, 255;
	and.b32  	%r7329, %r7324, 255;
	sad.u32 	%r7330, %r7328, %r7329, %r1777;
	add.s32 	%r7331, %r7330, %r7319;
	tex.2d.v4.s32.f32 	{%r1270, %r1271, %r7332, %r7333}, [%rd15, {%f14, %f10}];
	tex.2d.v4.s32.f32 	{%r1272, %r1273, %r7334, %r7335}, [%rd16, {%f34, %f10}];
	// begin inline asm
	mov.b64 %rd645, {%r1270,%r1271};
	// end inline asm
	// begin inline asm
	mov.b64 %rd646, {%r1272,%r1273};
	// end inline asm
	xor.b64  	%rd1203, %rd646, %rd645;
	popc.b64 	%r7336, %rd1203;
	mad.lo.s32 	%r7337, %r7336, 9, %r7331;
	tex.2d.v4.u32.f32 	{%r7338, %r7339, %r7340, %r7341}, [%rd13, {%f14, %f11}];
	tex.2d.v4.u32.f32 	{%r7342, %r7343, %r7344, %r7345}, [%rd14, {%f34, %f11}];
	and.b32  	%r7346, %r7338, 255;
	and.b32  	%r7347, %r7342, 255;
	sad.u32 	%r7348, %r7346, %r7347, %r1777;
	add.s32 	%r7349, %r7348, %r7337;
	tex.2d.v4.s32.f32 	{%r1274, %r1275, %r7350, %r7351}, [%rd15, {%f14, %f11}];
	tex.2d.v4.s32.f32 	{%r1276, %r1277, %r7352, %r7353}, [%rd16, {%f34, %f11}];
	// begin inline asm
	mov.b64 %rd647, {%r1274,%r1275};
	// end inline asm
	// begin inline asm
	mov.b64 %rd648, {%r1276,%r1277};
	// end inline asm
	xor.b64  	%rd1204, %rd648, %rd647;
	popc.b64 	%r7354, %rd1204;
	mad.lo.s32 	%r7355, %r7354, 9, %r7349;
	tex.2d.v4.u32.f32 	{%r7356, %r7357, %r7358, %r7359}, [%rd13, {%f14, %f12}];
	tex.2d.v4.u32.f32 	{%r7360, %r7361, %r7362, %r7363}, [%rd14, {%f34, %f12}];
	and.b32  	%r7364, %r7356, 255;
	and.b32  	%r7365, %r7360, 255;
	sad.u32 	%r7366, %r7364, %r7365, %r1777;
	add.s32 	%r7367, %r7366, %r7355;
	tex.2d.v4.s32.f32 	{%r1278, %r1279, %r7368, %r7369}, [%rd15, {%f14, %f12}];
	tex.2d.v4.s32.f32 	{%r1280, %r1281, %r7370, %r7371}, [%rd16, {%f34, %f12}];
	// begin inline asm
	mov.b64 %rd649, {%r1278,%r1279};
	// end inline asm
	// begin inline asm
	mov.b64 %rd650, {%r1280,%r1281};
	// end inline asm
	xor.b64  	%rd1205, %rd650, %rd649;
	popc.b64 	%r7372, %rd1205;
	mad.lo.s32 	%r7373, %r7372, 9, %r7367;
	tex.2d.v4.u32.f32 	{%r7374, %r7375, %r7376, %r7377}, [%rd13, {%f14, %f13}];
	tex.2d.v4.u32.f32 	{%r7378, %r7379, %r7380, %r7381}, [%rd14, {%f34, %f13}];
	and.b32  	%r7382, %r7374, 255;
	and.b32  	%r7383, %r7378, 255;
	sad.u32 	%r7384, %r7382, %r7383, %r1777;
	add.s32 	%r7385, %r7384, %r7373;
	tex.2d.v4.s32.f32 	{%r1282, %r1283, %r7386, %r7387}, [%rd15, {%f14, %f13}];
	tex.2d.v4.s32.f32 	{%r1284, %r1285, %r7388, %r7389}, [%rd16, {%f34, %f13}];
	// begin inline asm
	mov.b64 %rd651, {%r1282,%r1283};
	// end inline asm
	// begin inline asm
	mov.b64 %rd652, {%r1284,%r1285};
	// end inline asm
	xor.b64  	%rd1206, %rd652, %rd651;
	popc.b64 	%r7390, %rd1206;
	mad.lo.s32 	%r7391, %r7390, 9, %r7385;
	tex.2d.v4.u32.f32 	{%r7392, %r7393, %r7394, %r7395}, [%rd13, {%f15, %f1}];
	tex.2d.v4.u32.f32 	{%r7396, %r7397, %r7398, %r7399}, [%rd14, {%f25, %f1}];
	and.b32  	%r7400, %r7392, 255;
	and.b32  	%r7401, %r7396, 255;
	sad.u32 	%r7402, %r7400, %r7401, %r1777;
	add.s32 	%r7403, %r7402, %r7391;
	tex.2d.v4.s32.f32 	{%r1286, %r1287, %r7404, %r7405}, [%rd15, {%f15, %f1}];
	tex.2d.v4.s32.f32 	{%r1288, %r1289, %r7406, %r7407}, [%rd16, {%f25, %f1}];
	// begin inline asm
	mov.b64 %rd653, {%r1286,%r1287};
	// end inline asm
	// begin inline asm
	mov.b64 %rd654, {%r1288,%r1289};
	// end inline asm
	xor.b64  	%rd1207, %rd654, %rd653;
	popc.b64 	%r7408, %rd1207;
	mad.lo.s32 	%r7409, %r7408, 9, %r7403;
	tex.2d.v4.u32.f32 	{%r7410, %r7411, %r7412, %r7413}, [%rd13, {%f15, %f3}];
	tex.2d.v4.u32.f32 	{%r7414, %r7415, %r7416, %r7417}, [%rd14, {%f25, %f3}];
	and.b32  	%r7418, %r7410, 255;
	and.b32  	%r7419, %r7414, 255;
	sad.u32 	%r7420, %r7418, %r7419, %r1777;
	add.s32 	%r7421, %r7420, %r7409;
	tex.2d.v4.s32.f32 	{%r1290, %r1291, %r7422, %r7423}, [%rd15, {%f15, %f3}];
	tex.2d.v4.s32.f32 	{%r1292, %r1293, %r7424, %r7425}, [%rd16, {%f25, %f3}];
	// begin inline asm
	mov.b64 %rd655, {%r1290,%r1291};
	// end inline asm
	// begin inline asm
	mov.b64 %rd656, {%r1292,%r1293};
	// end inline asm
	xor.b64  	%rd1208, %rd656, %rd655;
	popc.b64 	%r7426, %rd1208;
	mad.lo.s32 	%r7427, %r7426, 9, %r7421;
	tex.2d.v4.u32.f32 	{%r7428, %r7429, %r7430, %r7431}, [%rd13, {%f15, %f4}];
	tex.2d.v4.u32.f32 	{%r7432, %r7433, %r7434, %r7435}, [%rd14, {%f25, %f4}];
	and.b32  	%r7436, %r7428, 255;
	and.b32  	%r7437, %r7432, 255;
	sad.u32 	%r7438, %r7436, %r7437, %r1777;
	add.s32 	%r7439, %r7438, %r7427;
	tex.2d.v4.s32.f32 	{%r1294, %r1295, %r7440, %r7441}, [%rd15, {%f15, %f4}];
	tex.2d.v4.s32.f32 	{%r1296, %r1297, %r7442, %r7443}, [%rd16, {%f25, %f4}];
	// begin inline asm
	mov.b64 %rd657, {%r1294,%r1295};
	// end inline asm
	// begin inline asm
	mov.b64 %rd658, {%r1296,%r1297};
	// end inline asm
	xor.b64  	%rd1209, %rd658, %rd657;
	popc.b64 	%r7444, %rd1209;
	mad.lo.s32 	%r7445, %r7444, 9, %r7439;
	tex.2d.v4.u32.f32 	{%r7446, %r7447, %r7448, %r7449}, [%rd13, {%f15, %f5}];
	tex.2d.v4.u32.f32 	{%r7450, %r7451, %r7452, %r7453}, [%rd14, {%f25, %f5}];
	and.b32  	%r7454, %r7446, 255;
	and.b32  	%r7455, %r7450, 255;
	sad.u32 	%r7456, %r7454, %r7455, %r1777;
	add.s32 	%r7457, %r7456, %r7445;
	tex.2d.v4.s32.f32 	{%r1298, %r1299, %r7458, %r7459}, [%rd15, {%f15, %f5}];
	tex.2d.v4.s32.f32 	{%r1300, %r1301, %r7460, %r7461}, [%rd16, {%f25, %f5}];
	// begin inline asm
	mov.b64 %rd659, {%r1298,%r1299};
	// end inline asm
	// begin inline asm
	mov.b64 %rd660, {%r1300,%r1301};
	// end inline asm
	xor.b64  	%rd1210, %rd660, %rd659;
	popc.b64 	%r7462, %rd1210;
	mad.lo.s32 	%r7463, %r7462, 9, %r7457;
	tex.2d.v4.u32.f32 	{%r7464, %r7465, %r7466, %r7467}, [%rd13, {%f15, %f6}];
	tex.2d.v4.u32.f32 	{%r7468, %r7469, %r7470, %r7471}, [%rd14, {%f25, %f6}];
	and.b32  	%r7472, %r7464, 255;
	and.b32  	%r7473, %r7468, 255;
	sad.u32 	%r7474, %r7472, %r7473, %r1777;
	add.s32 	%r7475, %r7474, %r7463;
	tex.2d.v4.s32.f32 	{%r1302, %r1303, %r7476, %r7477}, [%rd15, {%f15, %f6}];
	tex.2d.v4.s32.f32 	{%r1304, %r1305, %r7478, %r7479}, [%rd16, {%f25, %f6}];
	// begin inline asm
	mov.b64 %rd661, {%r1302,%r1303};
	// end inline asm
	// begin inline asm
	mov.b64 %rd662, {%r1304,%r1305};
	// end inline asm
	xor.b64  	%rd1211, %rd662, %rd661;
	popc.b64 	%r7480, %rd1211;
	mad.lo.s32 	%r7481, %r7480, 9, %r7475;
	tex.2d.v4.u32.f32 	{%r7482, %r7483, %r7484, %r7485}, [%rd13, {%f15, %f7}];
	tex.2d.v4.u32.f32 	{%r7486, %r7487, %r7488, %r7489}, [%rd14, {%f25, %f7}];
	and.b32  	%r7490, %r7482, 255;
	and.b32  	%r7491, %r7486, 255;
	sad.u32 	%r7492, %r7490, %r7491, %r1777;
	add.s32 	%r7493, %r7492, %r7481;
	tex.2d.v4.s32.f32 	{%r1306, %r1307, %r7494, %r7495}, [%rd15, {%f15, %f7}];
	tex.2d.v4.s32.f32 	{%r1308, %r1309, %r7496, %r7497}, [%rd16, {%f25, %f7}];
	// begin inline asm
	mov.b64 %rd663, {%r1306,%r1307};
	// end inline asm
	// begin inline asm
	mov.b64 %rd664, {%r1308,%r1309};
	// end inline asm
	xor.b64  	%rd1212, %rd664, %rd663;
	popc.b64 	%r7498, %rd1212;
	mad.lo.s32 	%r7499, %r7498, 9, %r7493;
	tex.2d.v4.u32.f32 	{%r7500, %r7501, %r7502, %r7503}, [%rd13, {%f15, %f8}];
	tex.2d.v4.u32.f32 	{%r7504, %r7505, %r7506, %r7507}, [%rd14, {%f25, %f8}];
	and.b32  	%r7508, %r7500, 255;
	and.b32  	%r7509, %r7504, 255;
	sad.u32 	%r7510, %r7508, %r7509, %r1777;
	add.s32 	%r7511, %r7510, %r7499;
	tex.2d.v4.s32.f32 	{%r1310, %r1311, %r7512, %r7513}, [%rd15, {%f15, %f8}];
	tex.2d.v4.s32.f32 	{%r1312, %r1313, %r7514, %r7515}, [%rd16, {%f25, %f8}];
	// begin inline asm
	mov.b64 %rd665, {%r1310,%r1311};
	// end inline asm
	// begin inline asm
	mov.b64 %rd666, {%r1312,%r1313};
	// end inline asm
	xor.b64  	%rd1213, %rd666, %rd665;
	popc.b64 	%r7516, %rd1213;
	mad.lo.s32 	%r7517, %r7516, 9, %r7511;
	tex.2d.v4.u32.f32 	{%r7518, %r7519, %r7520, %r7521}, [%rd13, {%f15, %f9}];
	tex.2d.v4.u32.f32 	{%r7522, %r7523, %r7524, %r7525}, [%rd14, {%f25, %f9}];
	and.b32  	%r7526, %r7518, 255;
	and.b32  	%r7527, %r7522, 255;
	sad.u32 	%r7528, %r7526, %r7527, %r1777;
	add.s32 	%r7529, %r7528, %r7517;
	tex.2d.v4.s32.f32 	{%r1314, %r1315, %r7530, %r7531}, [%rd15, {%f15, %f9}];
	tex.2d.v4.s32.f32 	{%r1316, %r1317, %r7532, %r7533}, [%rd16, {%f25, %f9}];
	// begin inline asm
	mov.b64 %rd667, {%r1314,%r1315};
	// end inline asm
	// begin inline asm
	mov.b64 %rd668, {%r1316,%r1317};
	// end inline asm
	xor.b64  	%rd1214, %rd668, %rd667;
	popc.b64 	%r7534, %rd1214;
	mad.lo.s32 	%r7535, %r7534, 9, %r7529;
	tex.2d.v4.u32.f32 	{%r7536, %r7537, %r7538, %r7539}, [%rd13, {%f15, %f10}];
	tex.2d.v4.u32.f32 	{%r7540, %r7541, %r7542, %r7543}, [%rd14, {%f25, %f10}];
	and.b32  	%r7544, %r7536, 255;
	and.b32  	%r7545, %r7540, 255;
	sad.u32 	%r7546, %r7544, %r7545, %r1777;
	add.s32 	%r7547, %r7546, %r7535;
	tex.2d.v4.s32.f32 	{%r1318, %r1319, %r7548, %r7549}, [%rd15, {%f15, %f10}];
	tex.2d.v4.s32.f32 	{%r1320, %r1321, %r7550, %r7551}, [%rd16, {%f25, %f10}];
	// begin inline asm
	mov.b64 %rd669, {%r1318,%r1319};
	// end inline asm
	// begin inline asm
	mov.b64 %rd670, {%r1320,%r1321};
	// end inline asm
	xor.b64  	%rd1215, %rd670, %rd669;
	popc.b64 	%r7552, %rd1215;
	mad.lo.s32 	%r7553, %r7552, 9, %r7547;
	tex.2d.v4.u32.f32 	{%r7554, %r7555, %r7556, %r7557}, [%rd13, {%f15, %f11}];
	tex.2d.v4.u32.f32 	{%r7558, %r7559, %r7560, %r7561}, [%rd14, {%f25, %f11}];
	and.b32  	%r7562, %r7554, 255;
	and.b32  	%r7563, %r7558, 255;
	sad.u32 	%r7564, %r7562, %r7563, %r1777;
	add.s32 	%r7565, %r7564, %r7553;
	tex.2d.v4.s32.f32 	{%r1322, %r1323, %r7566, %r7567}, [%rd15, {%f15, %f11}];
	tex.2d.v4.s32.f32 	{%r1324, %r1325, %r7568, %r7569}, [%rd16, {%f25, %f11}];
	// begin inline asm
	mov.b64 %rd671, {%r1322,%r1323};
	// end inline asm
	// begin inline asm
	mov.b64 %rd672, {%r1324,%r1325};
	// end inline asm
	xor.b64  	%rd1216, %rd672, %rd671;
	popc.b64 	%r7570, %rd1216;
	mad.lo.s32 	%r7571, %r7570, 9, %r7565;
	tex.2d.v4.u32.f32 	{%r7572, %r7573, %r7574, %r7575}, [%rd13, {%f15, %f12}];
	tex.2d.v4.u32.f32 	{%r7576, %r7577, %r7578, %r7579}, [%rd14, {%f25, %f12}];
	and.b32  	%r7580, %r7572, 255;
	and.b32  	%r7581, %r7576, 255;
	sad.u32 	%r7582, %r7580, %r7581, %r1777;
	add.s32 	%r7583, %r7582, %r7571;
	tex.2d.v4.s32.f32 	{%r1326, %r1327, %r7584, %r7585}, [%rd15, {%f15, %f12}];
	tex.2d.v4.s32.f32 	{%r1328, %r1329, %r7586, %r7587}, [%rd16, {%f25, %f12}];
	// begin inline asm
	mov.b64 %rd673, {%r1326,%r1327};
	// end inline asm
	// begin inline asm
	mov.b64 %rd674, {%r1328,%r1329};
	// end inline asm
	xor.b64  	%rd1217, %rd674, %rd673;
	popc.b64 	%r7588, %rd1217;
	mad.lo.s32 	%r7589, %r7588, 9, %r7583;
	tex.2d.v4.u32.f32 	{%r7590, %r7591, %r7592, %r7593}, [%rd13, {%f15, %f13}];
	tex.2d.v4.u32.f32 	{%r7594, %r7595, %r7596, %r7597}, [%rd14, {%f25, %f13}];
	and.b32  	%r7598, %r7590, 255;
	and.b32  	%r7599, %r7594, 255;
	sad.u32 	%r7600, %r7598, %r7599, %r1777;
	add.s32 	%r7601, %r7600, %r7589;
	tex.2d.v4.s32.f32 	{%r1330, %r1331, %r7602, %r7603}, [%rd15, {%f15, %f13}];
	tex.2d.v4.s32.f32 	{%r1332, %r1333, %r7604, %r7605}, [%rd16, {%f25, %f13}];
	// begin inline asm
	mov.b64 %rd675, {%r1330,%r1331};
	// end inline asm
	// begin inline asm
	mov.b64 %rd676, {%r1332,%r1333};
	// end inline asm
	xor.b64  	%rd1218, %rd676, %rd675;
	popc.b64 	%r7606, %rd1218;
	mad.lo.s32 	%r7607, %r7606, 9, %r7601;
	tex.2d.v4.u32.f32 	{%r7608, %r7609, %r7610, %r7611}, [%rd13, {%f16, %f1}];
	tex.2d.v4.u32.f32 	{%r7612, %r7613, %r7614, %r7615}, [%rd14, {%f26, %f1}];
	and.b32  	%r7616, %r7608, 255;
	and.b32  	%r7617, %r7612, 255;
	sad.u32 	%r7618, %r7616, %r7617, %r1777;
	add.s32 	%r7619, %r7618, %r7607;
	tex.2d.v4.s32.f32 	{%r1334, %r1335, %r7620, %r7621}, [%rd15, {%f16, %f1}];
	tex.2d.v4.s32.f32 	{%r1336, %r1337, %r7622, %r7623}, [%rd16, {%f26, %f1}];
	// begin inline asm
	mov.b64 %rd677, {%r1334,%r1335};
	// end inline asm
	// begin inline asm
	mov.b64 %rd678, {%r1336,%r1337};
	// end inline asm
	xor.b64  	%rd1219, %rd678, %rd677;
	popc.b64 	%r7624, %rd1219;
	mad.lo.s32 	%r7625, %r7624, 9, %r7619;
	tex.2d.v4.u32.f32 	{%r7626, %r7627, %r7628, %r7629}, [%rd13, {%f16, %f3}];
	tex.2d.v4.u32.f32 	{%r7630, %r7631, %r7632, %r7633}, [%rd14, {%f26, %f3}];
	and.b32  	%r7634, %r7626, 255;
	and.b32  	%r7635, %r7630, 255;
	sad.u32 	%r7636, %r7634, %r7635, %r1777;
	add.s32 	%r7637, %r7636, %r7625;
	tex.2d.v4.s32.f32 	{%r1338, %r1339, %r7638, %r7639}, [%rd15, {%f16, %f3}];
	tex.2d.v4.s32.f32 	{%r1340, %r1341, %r7640, %r7641}, [%rd16, {%f26, %f3}];
	// begin inline asm
	mov.b64 %rd679, {%r1338,%r1339};
	// end inline asm
	// begin inline asm
	mov.b64 %rd680, {%r1340,%r1341};
	// end inline asm
	xor.b64  	%rd1220, %rd680, %rd679;
	popc.b64 	%r7642, %rd1220;
	mad.lo.s32 	%r7643, %r7642, 9, %r7637;
	tex.2d.v4.u32.f32 	{%r7644, %r7645, %r7646, %r7647}, [%rd13, {%f16, %f4}];
	tex.2d.v4.u32.f32 	{%r7648, %r7649, %r7650, %r7651}, [%rd14, {%f26, %f4}];
	and.b32  	%r7652, %r7644, 255;
	and.b32  	%r7653, %r7648, 255;
	sad.u32 	%r7654, %r7652, %r7653, %r1777;
	add.s32 	%r7655, %r7654, %r7643;
	tex.2d.v4.s32.f32 	{%r1342, %r1343, %r7656, %r7657}, [%rd15, {%f16, %f4}];
	tex.2d.v4.s32.f32 	{%r1344, %r1345, %r7658, %r7659}, [%rd16, {%f26, %f4}];
	// begin inline asm
	mov.b64 %rd681, {%r1342,%r1343};
	// end inline asm
	// begin inline asm
	mov.b64 %rd682, {%r1344,%r1345};
	// end inline asm
	xor.b64  	%rd1221, %rd682, %rd681;
	popc.b64 	%r7660, %rd1221;
	mad.lo.s32 	%r7661, %r7660, 9, %r7655;
	tex.2d.v4.u32.f32 	{%r7662, %r7663, %r7664, %r7665}, [%rd13, {%f16, %f5}];
	tex.2d.v4.u32.f32 	{%r7666, %r7667, %r7668, %r7669}, [%rd14, {%f26, %f5}];
	and.b32  	%r7670, %r7662, 255;
	and.b32  	%r7671, %r7666, 255;
	sad.u32 	%r7672, %r7670, %r7671, %r1777;
	add.s32 	%r7673, %r7672, %r7661;
	tex.2d.v4.s32.f32 	{%r1346, %r1347, %r7674, %r7675}, [%rd15, {%f16, %f5}];
	tex.2d.v4.s32.f32 	{%r1348, %r1349, %r7676, %r7677}, [%rd16, {%f26, %f5}];
	// begin inline asm
	mov.b64 %rd683, {%r1346,%r1347};
	// end inline asm
	// begin inline asm
	mov.b64 %rd684, {%r1348,%r1349};
	// end inline asm
	xor.b64  	%rd1222, %rd684, %rd683;
	popc.b64 	%r7678, %rd1222;
	mad.lo.s32 	%r7679, %r7678, 9, %r7673;
	tex.2d.v4.u32.f32 	{%r7680, %r7681, %r7682, %r7683}, [%rd13, {%f16, %f6}];
	tex.2d.v4.u32.f32 	{%r7684, %r7685, %r7686, %r7687}, [%rd14, {%f26, %f6}];
	and.b32  	%r7688, %r7680, 255;
	and.b32  	%r7689, %r7684, 255;
	sad.u32 	%r7690, %r7688, %r7689, %r1777;
	add.s32 	%r7691, %r7690, %r7679;
	tex.2d.v4.s32.f32 	{%r1350, %r1351, %r7692, %r7693}, [%rd15, {%f16, %f6}];
	tex.2d.v4.s32.f32 	{%r1352, %r1353, %r7694, %r7695}, [%rd16, {%f26, %f6}];
	// begin inline asm
	mov.b64 %rd685, {%r1350,%r1351};
	// end inline asm
	// begin inline asm
	mov.b64 %rd686, {%r1352,%r1353};
	// end inline asm
	xor.b64  	%rd1223, %rd686, %rd685;
	popc.b64 	%r7696, %rd1223;
	mad.lo.s32 	%r7697, %r7696, 9, %r7691;
	tex.2d.v4.u32.f32 	{%r7698, %r7699, %r7700, %r7701}, [%rd13, {%f16, %f7}];
	tex.2d.v4.u32.f32 	{%r7702, %r7703, %r7704, %r7705}, [%rd14, {%f26, %f7}];
	and.b32  	%r7706, %r7698, 255;
	and.b32  	%r7707, %r7702, 255;
	sad.u32 	%r7708, %r7706, %r7707, %r1777;
	add.s32 	%r7709, %r7708, %r7697;
	tex.2d.v4.s32.f32 	{%r1354, %r1355, %r7710, %r7711}, [%rd15, {%f16, %f7}];
	tex.2d.v4.s32.f32 	{%r1356, %r1357, %r7712, %r7713}, [%rd16, {%f26, %f7}];
	// begin inline asm
	mov.b64 %rd687, {%r1354,%r1355};
	// end inline asm
	// begin inline asm
	mov.b64 %rd688, {%r1356,%r1357};
	// end inline asm
	xor.b64  	%rd1224, %rd688, %rd687;
	popc.b64 	%r7714, %rd1224;
	mad.lo.s32 	%r7715, %r7714, 9, %r7709;
	tex.2d.v4.u32.f32 	{%r7716, %r7717, %r7718, %r7719}, [%rd13, {%f16, %f8}];
	tex.2d.v4.u32.f32 	{%r7720, %r7721, %r7722, %r7723}, [%rd14, {%f26, %f8}];
	and.b32  	%r7724, %r7716, 255;
	and.b32  	%r7725, %r7720, 255;
	sad.u32 	%r7726, %r7724, %r7725, %r1777;
	add.s32 	%r7727, %r7726, %r7715;
	tex.2d.v4.s32.f32 	{%r1358, %r1359, %r7728, %r7729}, [%rd15, {%f16, %f8}];
	tex.2d.v4.s32.f32 	{%r1360, %r1361, %r7730, %r7731}, [%rd16, {%f26, %f8}];
	// begin inline asm
	mov.b64 %rd689, {%r1358,%r1359};
	// end inline asm
	// begin inline asm
	mov.b64 %rd690, {%r1360,%r1361};
	// end inline asm
	xor.b64  	%rd1225, %rd690, %rd689;
	popc.b64 	%r7732, %rd1225;
	mad.lo.s32 	%r7733, %r7732, 9, %r7727;
	tex.2d.v4.u32.f32 	{%r7734, %r7735, %r7736, %r7737}, [%rd13, {%f16, %f9}];
	tex.2d.v4.u32.f32 	{%r7738, %r7739, %r7740, %r7741}, [%rd14, {%f26, %f9}];
	and.b32  	%r7742, %r7734, 255;
	and.b32  	%r7743, %r7738, 255;
	sad.u32 	%r7744, %r7742, %r7743, %r1777;
	add.s32 	%r7745, %r7744, %r7733;
	tex.2d.v4.s32.f32 	{%r1362, %r1363, %r7746, %r7747}, [%rd15, {%f16, %f9}];
	tex.2d.v4.s32.f32 	{%r1364, %r1365, %r7748, %r7749}, [%rd16, {%f26, %f9}];
	// begin inline asm
	mov.b64 %rd691, {%r1362,%r1363};
	// end inline asm
	// begin inline asm
	mov.b64 %rd692, {%r1364,%r1365};
	// end inline asm
	xor.b64  	%rd1226, %rd692, %rd691;
	popc.b64 	%r7750, %rd1226;
	mad.lo.s32 	%r7751, %r7750, 9, %r7745;
	tex.2d.v4.u32.f32 	{%r7752, %r7753, %r7754, %r7755}, [%rd13, {%f16, %f10}];
	tex.2d.v4.u32.f32 	{%r7756, %r7757, %r7758, %r7759}, [%rd14, {%f26, %f10}];
	and.b32  	%r7760, %r7752, 255;
	and.b32  	%r7761, %r7756, 255;
	sad.u32 	%r7762, %r7760, %r7761, %r1777;
	add.s32 	%r7763, %r7762, %r7751;
	tex.2d.v4.s32.f32 	{%r1366, %r1367, %r7764, %r7765}, [%rd15, {%f16, %f10}];
	tex.2d.v4.s32.f32 	{%r1368, %r1369, %r7766, %r7767}, [%rd16, {%f26, %f10}];
	// begin inline asm
	mov.b64 %rd693, {%r1366,%r1367};
	// end inline asm
	// begin inline asm
	mov.b64 %rd694, {%r1368,%r1369};
	// end inline asm
	xor.b64  	%rd1227, %rd694, %rd693;
	popc.b64 	%r7768, %rd1227;
	mad.lo.s32 	%r7769, %r7768, 9, %r7763;
	tex.2d.v4.u32.f32 	{%r7770, %r7771, %r7772, %r7773}, [%rd13, {%f16, %f11}];
	tex.2d.v4.u32.f32 	{%r7774, %r7775, %r7776, %r7777}, [%rd14, {%f26, %f11}];
	and.b32  	%r7778, %r7770, 255;
	and.b32  	%r7779, %r7774, 255;
	sad.u32 	%r7780, %r7778, %r7779, %r1777;
	add.s32 	%r7781, %r7780, %r7769;
	tex.2d.v4.s32.f32 	{%r1370, %r1371, %r7782, %r7783}, [%rd15, {%f16, %f11}];
	tex.2d.v4.s32.f32 	{%r1372, %r1373, %r7784, %r7785}, [%rd16, {%f26, %f11}];
	// begin inline asm
	mov.b64 %rd695, {%r1370,%r1371};
	// end inline asm
	// begin inline asm
	mov.b64 %rd696, {%r1372,%r1373};
	// end inline asm
	xor.b64  	%rd1228, %rd696, %rd695;
	popc.b64 	%r7786, %rd1228;
	mad.lo.s32 	%r7787, %r7786, 9, %r7781;
	tex.2d.v4.u32.f32 	{%r7788, %r7789, %r7790, %r7791}, [%rd13, {%f16, %f12}];
	tex.2d.v4.u32.f32 	{%r7792, %r7793, %r7794, %r7795}, [%rd14, {%f26, %f12}];
	and.b32  	%r7796, %r7788, 255;
	and.b32  	%r7797, %r7792, 255;
	sad.u32 	%r7798, %r7796, %r7797, %r1777;
	add.s32 	%r7799, %r7798, %r7787;
	tex.2d.v4.s32.f32 	{%r1374, %r1375, %r7800, %r7801}, [%rd15, {%f16, %f12}];
	tex.2d.v4.s32.f32 	{%r1376, %r1377, %r7802, %r7803}, [%rd16, {%f26, %f12}];
	// begin inline asm
	mov.b64 %rd697, {%r1374,%r1375};
	// end inline asm
	// begin inline asm
	mov.b64 %rd698, {%r1376,%r1377};
	// end inline asm
	xor.b64  	%rd1229, %rd698, %rd697;
	popc.b64 	%r7804, %rd1229;
	mad.lo.s32 	%r7805, %r7804, 9, %r7799;
	tex.2d.v4.u32.f32 	{%r7806, %r7807, %r7808, %r7809}, [%rd13, {%f16, %f13}];
	tex.2d.v4.u32.f32 	{%r7810, %r7811, %r7812, %r7813}, [%rd14, {%f26, %f13}];
	and.b32  	%r7814, %r7806, 255;
	and.b32  	%r7815, %r7810, 255;
	sad.u32 	%r7816, %r7814, %r7815, %r1777;
	add.s32 	%r7817, %r7816, %r7805;
	tex.2d.v4.s32.f32 	{%r1378, %r1379, %r7818, %r7819}, [%rd15, {%f16, %f13}];
	tex.2d.v4.s32.f32 	{%r1380, %r1381, %r7820, %r7821}, [%rd16, {%f26, %f13}];
	// begin inline asm
	mov.b64 %rd699, {%r1378,%r1379};
	// end inline asm
	// begin inline asm
	mov.b64 %rd700, {%r1380,%r1381};
	// end inline asm
	xor.b64  	%rd1230, %rd700, %rd699;
	popc.b64 	%r7822, %rd1230;
	mad.lo.s32 	%r7823, %r7822, 9, %r7817;
	tex.2d.v4.u32.f32 	{%r7824, %r7825, %r7826, %r7827}, [%rd13, {%f17, %f1}];
	tex.2d.v4.u32.f32 	{%r7828, %r7829, %r7830, %r7831}, [%rd14, {%f27, %f1}];
	and.b32  	%r7832, %r7824, 255;
	and.b32  	%r7833, %r7828, 255;
	sad.u32 	%r7834, %r7832, %r7833, %r1777;
	add.s32 	%r7835, %r7834, %r7823;
	tex.2d.v4.s32.f32 	{%r1382, %r1383, %r7836, %r7837}, [%rd15, {%f17, %f1}];
	tex.2d.v4.s32.f32 	{%r1384, %r1385, %r7838, %r7839}, [%rd16, {%f27, %f1}];
	// begin inline asm
	mov.b64 %rd701, {%r1382,%r1383};
	// end inline asm
	// begin inline asm
	mov.b64 %rd702, {%r1384,%r1385};
	// end inline asm
	xor.b64  	%rd1231, %rd702, %rd701;
	popc.b64 	%r7840, %rd1231;
	mad.lo.s32 	%r7841, %r7840, 9, %r7835;
	tex.2d.v4.u32.f32 	{%r7842, %r7843, %r7844, %r7845}, [%rd13, {%f17, %f3}];
	tex.2d.v4.u32.f32 	{%r7846, %r7847, %r7848, %r7849}, [%rd14, {%f27, %f3}];
	and.b32  	%r7850, %r7842, 255;
	and.b32  	%r7851, %r7846, 255;
	sad.u32 	%r7852, %r7850, %r7851, %r1777;
	add.s32 	%r7853, %r7852, %r7841;
	tex.2d.v4.s32.f32 	{%r1386, %r1387, %r7854, %r7855}, [%rd15, {%f17, %f3}];
	tex.2d.v4.s32.f32 	{%r1388, %r1389, %r7856, %r7857}, [%rd16, {%f27, %f3}];
	// begin inline asm
	mov.b64 %rd703, {%r1386,%r1387};
	// end inline asm
	// begin inline asm
	mov.b64 %rd704, {%r1388,%r1389};
	// end inline asm
	xor.b64  	%rd1232, %rd704, %rd703;
	popc.b64 	%r7858, %rd1232;
	mad.lo.s32 	%r7859, %r7858, 9, %r7853;
	tex.2d.v4.u32.f32 	{%r7860, %r7861, %r7862, %r7863}, [%rd13, {%f17, %f4}];
	tex.2d.v4.u32.f32 	{%r7864, %r7865, %r7866, %r7867}, [%rd14, {%f27, %f4}];
	and.b32  	%r7868, %r7860, 255;
	and.b32  	%r7869, %r7864, 255;
	sad.u32 	%r7870, %r7868, %r7869, %r1777;
	add.s32 	%r7871, %r7870, %r7859;
	tex.2d.v4.s32.f32 	{%r1390, %r1391, %r7872, %r7873}, [%rd15, {%f17, %f4}];
	tex.2d.v4.s32.f32 	{%r1392, %r1393, %r7874, %r7875}, [%rd16, {%f27, %f4}];
	// begin inline asm
	mov.b64 %rd705, {%r1390,%r1391};
	// end inline asm
	// begin inline asm
	mov.b64 %rd706, {%r1392,%r1393};
	// end inline asm
	xor.b64  	%rd1233, %rd706, %rd705;
	popc.b64 	%r7876, %rd1233;
	mad.lo.s32 	%r7877, %r7876, 9, %r7871;
	tex.2d.v4.u32.f32 	{%r7878, %r7879, %r7880, %r7881}, [%rd13, {%f17, %f5}];
	tex.2d.v4.u32.f32 	{%r7882, %r7883, %r7884, %r7885}, [%rd14, {%f27, %f5}];
	and.b32  	%r7886, %r7878, 255;
	and.b32  	%r7887, %r7882, 255;
	sad.u32 	%r7888, %r7886, %r7887, %r1777;
	add.s32 	%r7889, %r7888, %r7877;
	tex.2d.v4.s32.f32 	{%r1394, %r1395, %r7890, %r7891}, [%rd15, {%f17, %f5}];
	tex.2d.v4.s32.f32 	{%r1396, %r1397, %r7892, %r7893}, [%rd16, {%f27, %f5}];
	// begin inline asm
	mov.b64 %rd707, {%r1394,%r1395};
	// end inline asm
	// begin inline asm
	mov.b64 %rd708, {%r1396,%r1397};
	// end inline asm
	xor.b64  	%rd1234, %rd708, %rd707;
	popc.b64 	%r7894, %rd1234;
	mad.lo.s32 	%r7895, %r7894, 9, %r7889;
	tex.2d.v4.u32.f32 	{%r7896, %r7897, %r7898, %r7899}, [%rd13, {%f17, %f6}];
	tex.2d.v4.u32.f32 	{%r7900, %r7901, %r7902, %r7903}, [%rd14, {%f27, %f6}];
	and.b32  	%r7904, %r7896, 255;
	and.b32  	%r7905, %r7900, 255;
	sad.u32 	%r7906, %r7904, %r7905, %r1777;
	add.s32 	%r7907, %r7906, %r7895;
	tex.2d.v4.s32.f32 	{%r1398, %r1399, %r7908, %r7909}, [%rd15, {%f17, %f6}];
	tex.2d.v4.s32.f32 	{%r1400, %r1401, %r7910, %r7911}, [%rd16, {%f27, %f6}];
	// begin inline asm
	mov.b64 %rd709, {%r1398,%r1399};
	// end inline asm
	// begin inline asm
	mov.b64 %rd710, {%r1400,%r1401};
	// end inline asm
	xor.b64  	%rd1235, %rd710, %rd709;
	popc.b64 	%r7912, %rd1235;
	mad.lo.s32 	%r7913, %r7912, 9, %r7907;
	tex.2d.v4.u32.f32 	{%r7914, %r7915, %r7916, %r7917}, [%rd13, {%f17, %f7}];
	tex.2d.v4.u32.f32 	{%r7918, %r7919, %r7920, %r7921}, [%rd14, {%f27, %f7}];
	and.b32  	%r7922, %r7914, 255;
	and.b32  	%r7923, %r7918, 255;
	sad.u32 	%r7924, %r7922, %r7923, %r1777;
	add.s32 	%r7925, %r7924, %r7913;
	tex.2d.v4.s32.f32 	{%r1402, %r1403, %r7926, %r7927}, [%rd15, {%f17, %f7}];
	tex.2d.v4.s32.f32 	{%r1404, %r1405, %r7928, %r7929}, [%rd16, {%f27, %f7}];
	// begin inline asm
	mov.b64 %rd711, {%r1402,%r1403};
	// end inline asm
	// begin inline asm
	mov.b64 %rd712, {%r1404,%r1405};
	// end inline asm
	xor.b64  	%rd1236, %rd712, %rd711;
	popc.b64 	%r7930, %rd1236;
	mad.lo.s32 	%r7931, %r7930, 9, %r7925;
	tex.2d.v4.u32.f32 	{%r7932, %r7933, %r7934, %r7935}, [%rd13, {%f17, %f8}];
	tex.2d.v4.u32.f32 	{%r7936, %r7937, %r7938, %r7939}, [%rd14, {%f27, %f8}];
	and.b32  	%r7940, %r7932, 255;
	and.b32  	%r7941, %r7936, 255;
	sad.u32 	%r7942, %r7940, %r7941, %r1777;
	add.s32 	%r7943, %r7942, %r7931;
	tex.2d.v4.s32.f32 	{%r1406, %r1407, %r7944, %r7945}, [%rd15, {%f17, %f8}];
	tex.2d.v4.s32.f32 	{%r1408, %r1409, %r7946, %r7947}, [%rd16, {%f27, %f8}];
	// begin inline asm
	mov.b64 %rd713, {%r1406,%r1407};
	// end inline asm
	// begin inline asm
	mov.b64 %rd714, {%r1408,%r1409};
	// end inline asm
	xor.b64  	%rd1237, %rd714, %rd713;
	popc.b64 	%r7948, %rd1237;
	mad.lo.s32 	%r7949, %r7948, 9, %r7943;
	tex.2d.v4.u32.f32 	{%r7950, %r7951, %r7952, %r7953}, [%rd13, {%f17, %f9}];
	tex.2d.v4.u32.f32 	{%r7954, %r7955, %r7956, %r7957}, [%rd14, {%f27, %f9}];
	and.b32  	%r7958, %r7950, 255;
	and.b32  	%r7959, %r7954, 255;
	sad.u32 	%r7960, %r7958, %r7959, %r1777;
	add.s32 	%r7961, %r7960, %r7949;
	tex.2d.v4.s32.f32 	{%r1410, %r1411, %r7962, %r7963}, [%rd15, {%f17, %f9}];
	tex.2d.v4.s32.f32 	{%r1412, %r1413, %r7964, %r7965}, [%rd16, {%f27, %f9}];
	// begin inline asm
	mov.b64 %rd715, {%r1410,%r1411};
	// end inline asm
	// begin inline asm
	mov.b64 %rd716, {%r1412,%r1413};
	// end inline asm
	xor.b64  	%rd1238, %rd716, %rd715;
	popc.b64 	%r7966, %rd1238;
	mad.lo.s32 	%r7967, %r7966, 9, %r7961;
	tex.2d.v4.u32.f32 	{%r7968, %r7969, %r7970, %r7971}, [%rd13, {%f17, %f10}];
	tex.2d.v4.u32.f32 	{%r7972, %r7973, %r7974, %r7975}, [%rd14, {%f27, %f10}];
	and.b32  	%r7976, %r7968, 255;
	and.b32  	%r7977, %r7972, 255;
	sad.u32 	%r7978, %r7976, %r7977, %r1777;
	add.s32 	%r7979, %r7978, %r7967;
	tex.2d.v4.s32.f32 	{%r1414, %r1415, %r7980, %r7981}, [%rd15, {%f17, %f10}];
	tex.2d.v4.s32.f32 	{%r1416, %r1417, %r7982, %r7983}, [%rd16, {%f27, %f10}];
	// begin inline asm
	mov.b64 %rd717, {%r1414,%r1415};
	// end inline asm
	// begin inline asm
	mov.b64 %rd718, {%r1416,%r1417};
	// end inline asm
	xor.b64  	%rd1239, %rd718, %rd717;
	popc.b64 	%r7984, %rd1239;
	mad.lo.s32 	%r7985, %r7984, 9, %r7979;
	tex.2d.v4.u32.f32 	{%r7986, %r7987, %r7988, %r7989}, [%rd13, {%f17, %f11}];
	tex.2d.v4.u32.f32 	{%r7990, %r7991, %r7992, %r7993}, [%rd14, {%f27, %f11}];
	and.b32  	%r7994, %r7986, 255;
	and.b32  	%r7995, %r7990, 255;
	sad.u32 	%r7996, %r7994, %r7995, %r1777;
	add.s32 	%r7997, %r7996, %r7985;
	tex.2d.v4.s32.f32 	{%r1418, %r1419, %r7998, %r7999}, [%rd15, {%f17, %f11}];
	tex.2d.v4.s32.f32 	{%r1420, %r1421, %r8000, %r8001}, [%rd16, {%f27, %f11}];
	// begin inline asm
	mov.b64 %rd719, {%r1418,%r1419};
	// end inline asm
	// begin inline asm
	mov.b64 %rd720, {%r1420,%r1421};
	// end inline asm
	xor.b64  	%rd1240, %rd720, %rd719;
	popc.b64 	%r8002, %rd1240;
	mad.lo.s32 	%r8003, %r8002, 9, %r7997;
	tex.2d.v4.u32.f32 	{%r8004, %r8005, %r8006, %r8007}, [%rd13, {%f17, %f12}];
	tex.2d.v4.u32.f32 	{%r8008, %r8009, %r8010, %r8011}, [%rd14, {%f27, %f12}];
	and.b32  	%r8012, %r8004, 255;
	and.b32  	%r8013, %r8008, 255;
	sad.u32 	%r8014, %r8012, %r8013, %r1777;
	add.s32 	%r8015, %r8014, %r8003;
	tex.2d.v4.s32.f32 	{%r1422, %r1423, %r8016, %r8017}, [%rd15, {%f17, %f12}];
	tex.2d.v4.s32.f32 	{%r1424, %r1425, %r8018, %r8019}, [%rd16, {%f27, %f12}];
	// begin inline asm
	mov.b64 %rd721, {%r1422,%r1423};
	// end inline asm
	// begin inline asm
	mov.b64 %rd722, {%r1424,%r1425};
	// end inline asm
	xor.b64  	%rd1241, %rd722, %rd721;
	popc.b64 	%r8020, %rd1241;
	mad.lo.s32 	%r8021, %r8020, 9, %r8015;
	tex.2d.v4.u32.f32 	{%r8022, %r8023, %r8024, %r8025}, [%rd13, {%f17, %f13}];
	tex.2d.v4.u32.f32 	{%r8026, %r8027, %r8028, %r8029}, [%rd14, {%f27, %f13}];
	and.b32  	%r8030, %r8022, 255;
	and.b32  	%r8031, %r8026, 255;
	sad.u32 	%r8032, %r8030, %r8031, %r1777;
	add.s32 	%r8033, %r8032, %r8021;
	tex.2d.v4.s32.f32 	{%r1426, %r1427, %r8034, %r8035}, [%rd15, {%f17, %f13}];
	tex.2d.v4.s32.f32 	{%r1428, %r1429, %r8036, %r8037}, [%rd16, {%f27, %f13}];
	// begin inline asm
	mov.b64 %rd723, {%r1426,%r1427};
	// end inline asm
	// begin inline asm
	mov.b64 %rd724, {%r1428,%r1429};
	// end inline asm
	xor.b64  	%rd1242, %rd724, %rd723;
	popc.b64 	%r8038, %rd1242;
	mad.lo.s32 	%r8039, %r8038, 9, %r8033;
	tex.2d.v4.u32.f32 	{%r8040, %r8041, %r8042, %r8043}, [%rd13, {%f18, %f1}];
	tex.2d.v4.u32.f32 	{%r8044, %r8045, %r8046, %r8047}, [%rd14, {%f28, %f1}];
	and.b32  	%r8048, %r8040, 255;
	and.b32  	%r8049, %r8044, 255;
	sad.u32 	%r8050, %r8048, %r8049, %r1777;
	add.s32 	%r8051, %r8050, %r8039;
	tex.2d.v4.s32.f32 	{%r1430, %r1431, %r8052, %r8053}, [%rd15, {%f18, %f1}];
	tex.2d.v4.s32.f32 	{%r1432, %r1433, %r8054, %r8055}, [%rd16, {%f28, %f1}];
	// begin inline asm
	mov.b64 %rd725, {%r1430,%r1431};
	// end inline asm
	// begin inline asm
	mov.b64 %rd726, {%r1432,%r1433};
	// end inline asm
	xor.b64  	%rd1243, %rd726, %rd725;
	popc.b64 	%r8056, %rd1243;
	mad.lo.s32 	%r8057, %r8056, 9, %r8051;
	tex.2d.v4.u32.f32 	{%r8058, %r8059, %r8060, %r8061}, [%rd13, {%f18, %f3}];
	tex.2d.v4.u32.f32 	{%r8062, %r8063, %r8064, %r8065}, [%rd14, {%f28, %f3}];
	and.b32  	%r8066, %r8058, 255;
	and.b32  	%r8067, %r8062, 255;
	sad.u32 	%r8068, %r8066, %r8067, %r1777;
	add.s32 	%r8069, %r8068, %r8057;
	tex.2d.v4.s32.f32 	{%r1434, %r1435, %r8070, %r8071}, [%rd15, {%f18, %f3}];
	tex.2d.v4.s32.f32 	{%r1436, %r1437, %r8072, %r8073}, [%rd16, {%f28, %f3}];
	// begin inline asm
	mov.b64 %rd727, {%r1434,%r1435};
	// end inline asm
	// begin inline asm
	mov.b64 %rd728, {%r1436,%r1437};
	// end inline asm
	xor.b64  	%rd1244, %rd728, %rd727;
	popc.b64 	%r8074, %rd1244;
	mad.lo.s32 	%r8075, %r8074, 9, %r8069;
	tex.2d.v4.u32.f32 	{%r8076, %r8077, %r8078, %r8079}, [%rd13, {%f18, %f4}];
	tex.2d.v4.u32.f32 	{%r8080, %r8081, %r8082, %r8083}, [%rd14, {%f28, %f4}];
	and.b32  	%r8084, %r8076, 255;
	and.b32  	%r8085, %r8080, 255;
	sad.u32 	%r8086, %r8084, %r8085, %r1777;
	add.s32 	%r8087, %r8086, %r8075;
	tex.2d.v4.s32.f32 	{%r1438, %r1439, %r8088, %r8089}, [%rd15, {%f18, %f4}];
	tex.2d.v4.s32.f32 	{%r1440, %r1441, %r8090, %r8091}, [%rd16, {%f28, %f4}];
	// begin inline asm
	mov.b64 %rd729, {%r1438,%r1439};
	// end inline asm
	// begin inline asm
	mov.b64 %rd730, {%r1440,%r1441};
	// end inline asm
	xor.b64  	%rd1245, %rd730, %rd729;
	popc.b64 	%r8092, %rd1245;
	mad.lo.s32 	%r8093, %r8092, 9, %r8087;
	tex.2d.v4.u32.f32 	{%r8094, %r8095, %r8096, %r8097}, [%rd13, {%f18, %f5}];
	tex.2d.v4.u32.f32 	{%r8098, %r8099, %r8100, %r8101}, [%rd14, {%f28, %f5}];
	and.b32  	%r8102, %r8094, 255;
	and.b32  	%r8103, %r8098, 255;
	sad.u32 	%r8104, %r8102, %r8103, %r1777;
	add.s32 	%r8105, %r8104, %r8093;
	tex.2d.v4.s32.f32 	{%r1442, %r1443, %r8106, %r8107}, [%rd15, {%f18, %f5}];
	tex.2d.v4.s32.f32 	{%r1444, %r1445, %r8108, %r8109}, [%rd16, {%f28, %f5}];
	// begin inline asm
	mov.b64 %rd731, {%r1442,%r1443};
	// end inline asm
	// begin inline asm
	mov.b64 %rd732, {%r1444,%r1445};
	// end inline asm
	xor.b64  	%rd1246, %rd732, %rd731;
	popc.b64 	%r8110, %rd1246;
	mad.lo.s32 	%r8111, %r8110, 9, %r8105;
	tex.2d.v4.u32.f32 	{%r8112, %r8113, %r8114, %r8115}, [%rd13, {%f18, %f6}];
	tex.2d.v4.u32.f32 	{%r8116, %r8117, %r8118, %r8119}, [%rd14, {%f28, %f6}];
	and.b32  	%r8120, %r8112, 255;
	and.b32  	%r8121, %r8116, 255;
	sad.u32 	%r8122, %r8120, %r8121, %r1777;
	add.s32 	%r8123, %r8122, %r8111;
	tex.2d.v4.s32.f32 	{%r1446, %r1447, %r8124, %r8125}, [%rd15, {%f18, %f6}];
	tex.2d.v4.s32.f32 	{%r1448, %r1449, %r8126, %r8127}, [%rd16, {%f28, %f6}];
	// begin inline asm
	mov.b64 %rd733, {%r1446,%r1447};
	// end inline asm
	// begin inline asm
	mov.b64 %rd734, {%r1448,%r1449};
	// end inline asm
	xor.b64  	%rd1247, %rd734, %rd733;
	popc.b64 	%r8128, %rd1247;
	mad.lo.s32 	%r8129, %r8128, 9, %r8123;
	tex.2d.v4.u32.f32 	{%r8130, %r8131, %r8132, %r8133}, [%rd13, {%f18, %f7}];
	tex.2d.v4.u32.f32 	{%r8134, %r8135, %r8136, %r8137}, [%rd14, {%f28, %f7}];
	and.b32  	%r8138, %r8130, 255;
	and.b32  	%r8139, %r8134, 255;
	sad.u32 	%r8140, %r8138, %r8139, %r1777;
	add.s32 	%r8141, %r8140, %r8129;
	tex.2d.v4.s32.f32 	{%r1450, %r1451, %r8142, %r8143}, [%rd15, {%f18, %f7}];
	tex.2d.v4.s32.f32 	{%r1452, %r1453, %r8144, %r8145}, [%rd16, {%f28, %f7}];
	// begin inline asm
	mov.b64 %rd735, {%r1450,%r1451};
	// end inline asm
	// begin inline asm
	mov.b64 %rd736, {%r1452,%r1453};
	// end inline asm
	xor.b64  	%rd1248, %rd736, %rd735;
	popc.b64 	%r8146, %rd1248;
	mad.lo.s32 	%r8147, %r8146, 9, %r8141;
	tex.2d.v4.u32.f32 	{%r8148, %r8149, %r8150, %r8151}, [%rd13, {%f18, %f8}];
	tex.2d.v4.u32.f32 	{%r8152, %r8153, %r8154, %r8155}, [%rd14, {%f28, %f8}];
	and.b32  	%r8156, %r8148, 255;
	and.b32  	%r8157, %r8152, 255;
	sad.u32 	%r8158, %r8156, %r8157, %r1777;
	add.s32 	%r8159, %r8158, %r8147;
	tex.2d.v4.s32.f32 	{%r1454, %r1455, %r8160, %r8161}, [%rd15, {%f18, %f8}];
	tex.2d.v4.s32.f32 	{%r1456, %r1457, %r8162, %r8163}, [%rd16, {%f28, %f8}];
	// begin inline asm
	mov.b64 %rd737, {%r1454,%r1455};
	// end inline asm
	// begin inline asm
	mov.b64 %rd738, {%r1456,%r1457};
	// end inline asm
	xor.b64  	%rd1249, %rd738, %rd737;
	popc.b64 	%r8164, %rd1249;
	mad.lo.s32 	%r8165, %r8164, 9, %r8159;
	tex.2d.v4.u32.f32 	{%r8166, %r8167, %r8168, %r8169}, [%rd13, {%f18, %f9}];
	tex.2d.v4.u32.f32 	{%r8170, %r8171, %r8172, %r8173}, [%rd14, {%f28, %f9}];
	and.b32  	%r8174, %r8166, 255;
	and.b32  	%r8175, %r8170, 255;
	sad.u32 	%r8176, %r8174, %r8175, %r1777;
	add.s32 	%r8177, %r8176, %r8165;
	tex.2d.v4.s32.f32 	{%r1458, %r1459, %r8178, %r8179}, [%rd15, {%f18, %f9}];
	tex.2d.v4.s32.f32 	{%r1460, %r1461, %r8180, %r8181}, [%rd16, {%f28, %f9}];
	// begin inline asm
	mov.b64 %rd739, {%r1458,%r1459};
	// end inline asm
	// begin inline asm
	mov.b64 %rd740, {%r1460,%r1461};
	// end inline asm
	xor.b64  	%rd1250, %rd740, %rd739;
	popc.b64 	%r8182, %rd1250;
	mad.lo.s32 	%r8183, %r8182, 9, %r8177;
	tex.2d.v4.u32.f32 	{%r8184, %r8185, %r8186, %r8187}, [%rd13, {%f18, %f10}];
	tex.2d.v4.u32.f32 	{%r8188, %r8189, %r8190, %r8191}, [%rd14, {%f28, %f10}];
	and.b32  	%r8192, %r8184, 255;
	and.b32  	%r8193, %r8188, 255;
	sad.u32 	%r8194, %r8192, %r8193, %r1777;
	add.s32 	%r8195, %r8194, %r8183;
	tex.2d.v4.s32.f32 	{%r1462, %r1463, %r8196, %r8197}, [%rd15, {%f18, %f10}];
	tex.2d.v4.s32.f32 	{%r1464, %r1465, %r8198, %r8199}, [%rd16, {%f28, %f10}];
	// begin inline asm
	mov.b64 %rd741, {%r1462,%r1463};
	// end inline asm
	// begin inline asm
	mov.b64 %rd742, {%r1464,%r1465};
	// end inline asm
	xor.b64  	%rd1251, %rd742, %rd741;
	popc.b64 	%r8200, %rd1251;
	mad.lo.s32 	%r8201, %r8200, 9, %r8195;
	tex.2d.v4.u32.f32 	{%r8202, %r8203, %r8204, %r8205}, [%rd13, {%f18, %f11}];
	tex.2d.v4.u32.f32 	{%r8206, %r8207, %r8208, %r8209}, [%rd14, {%f28, %f11}];
	and.b32  	%r8210, %r8202, 255;
	and.b32  	%r8211, %r8206, 255;
	sad.u32 	%r8212, %r8210, %r8211, %r1777;
	add.s32 	%r8213, %r8212, %r8201;
	tex.2d.v4.s32.f32 	{%r1466, %r1467, %r8214, %r8215}, [%rd15, {%f18, %f11}];
	tex.2d.v4.s32.f32 	{%r1468, %r1469, %r8216, %r8217}, [%rd16, {%f28, %f11}];
	// begin inline asm
	mov.b64 %rd743, {%r1466,%r1467};
	// end inline asm
	// begin inline asm
	mov.b64 %rd744, {%r1468,%r1469};
	// end inline asm
	xor.b64  	%rd1252, %rd744, %rd743;
	popc.b64 	%r8218, %rd1252;
	mad.lo.s32 	%r8219, %r8218, 9, %r8213;
	tex.2d.v4.u32.f32 	{%r8220, %r8221, %r8222, %r8223}, [%rd13, {%f18, %f12}];
	tex.2d.v4.u32.f32 	{%r8224, %r8225, %r8226, %r8227}, [%rd14, {%f28, %f12}];
	and.b32  	%r8228, %r8220, 255;
	and.b32  	%r8229, %r8224, 255;
	sad.u32 	%r8230, %r8228, %r8229, %r1777;
	add.s32 	%r8231, %r8230, %r8219;
	tex.2d.v4.s32.f32 	{%r1470, %r1471, %r8232, %r8233}, [%rd15, {%f18, %f12}];
	tex.2d.v4.s32.f32 	{%r1472, %r1473, %r8234, %r8235}, [%rd16, {%f28, %f12}];
	// begin inline asm
	mov.b64 %rd745, {%r1470,%r1471};
	// end inline asm
	// begin inline asm
	mov.b64 %rd746, {%r1472,%r1473};
	// end inline asm
	xor.b64  	%rd1253, %rd746, %rd745;
	popc.b64 	%r8236, %rd1253;
	mad.lo.s32 	%r8237, %r8236, 9, %r8231;
	tex.2d.v4.u32.f32 	{%r8238, %r8239, %r8240, %r8241}, [%rd13, {%f18, %f13}];
	tex.2d.v4.u32.f32 	{%r8242, %r8243, %r8244, %r8245}, [%rd14, {%f28, %f13}];
	and.b32  	%r8246, %r8238, 255;
	and.b32  	%r8247, %r8242, 255;
	sad.u32 	%r8248, %r8246, %r8247, %r1777;
	add.s32 	%r8249, %r8248, %r8237;
	tex.2d.v4.s32.f32 	{%r1474, %r1475, %r8250, %r8251}, [%rd15, {%f18, %f13}];
	tex.2d.v4.s32.f32 	{%r1476, %r1477, %r8252, %r8253}, [%rd16, {%f28, %f13}];
	// begin inline asm
	mov.b64 %rd747, {%r1474,%r1475};
	// end inline asm
	// begin inline asm
	mov.b64 %rd748, {%r1476,%r1477};
	// end inline asm
	xor.b64  	%rd1254, %rd748, %rd747;
	popc.b64 	%r8254, %rd1254;
	mad.lo.s32 	%r8255, %r8254, 9, %r8249;
	tex.2d.v4.u32.f32 	{%r8256, %r8257, %r8258, %r8259}, [%rd13, {%f19, %f1}];
	tex.2d.v4.u32.f32 	{%r8260, %r8261, %r8262, %r8263}, [%rd14, {%f29, %f1}];
	and.b32  	%r8264, %r8256, 255;
	and.b32  	%r8265, %r8260, 255;
	sad.u32 	%r8266, %r8264, %r8265, %r1777;
	add.s32 	%r8267, %r8266, %r8255;
	tex.2d.v4.s32.f32 	{%r1478, %r1479, %r8268, %r8269}, [%rd15, {%f19, %f1}];
	tex.2d.v4.s32.f32 	{%r1480, %r1481, %r8270, %r8271}, [%rd16, {%f29, %f1}];
	// begin inline asm
	mov.b64 %rd749, {%r1478,%r1479};
	// end inline asm
	// begin inline asm
	mov.b64 %rd750, {%r1480,%r1481};
	// end inline asm
	xor.b64  	%rd1255, %rd750, %rd749;
	popc.b64 	%r8272, %rd1255;
	mad.lo.s32 	%r8273, %r8272, 9, %r8267;
	tex.2d.v4.u32.f32 	{%r8274, %r8275, %r8276, %r8277}, [%rd13, {%f19, %f3}];
	tex.2d.v4.u32.f32 	{%r8278, %r8279, %r8280, %r8281}, [%rd14, {%f29, %f3}];
	and.b32  	%r8282, %r8274, 255;
	and.b32  	%r8283, %r8278, 255;
	sad.u32 	%r8284, %r8282, %r8283, %r1777;
	add.s32 	%r8285, %r8284, %r8273;
	tex.2d.v4.s32.f32 	{%r1482, %r1483, %r8286, %r8287}, [%rd15, {%f19, %f3}];
	tex.2d.v4.s32.f32 	{%r1484, %r1485, %r8288, %r8289}, [%rd16, {%f29, %f3}];
	// begin inline asm
	mov.b64 %rd751, {%r1482,%r1483};
	// end inline asm
	// begin inline asm
	mov.b64 %rd752, {%r1484,%r1485};
	// end inline asm
	xor.b64  	%rd1256, %rd752, %rd751;
	popc.b64 	%r8290, %rd1256;
	mad.lo.s32 	%r8291, %r8290, 9, %r8285;
	tex.2d.v4.u32.f32 	{%r8292, %r8293, %r8294, %r8295}, [%rd13, {%f19, %f4}];
	tex.2d.v4.u32.f32 	{%r8296, %r8297, %r8298, %r8299}, [%rd14, {%f29, %f4}];
	and.b32  	%r8300, %r8292, 255;
	and.b32  	%r8301, %r8296, 255;
	sad.u32 	%r8302, %r8300, %r8301, %r1777;
	add.s32 	%r8303, %r8302, %r8291;
	tex.2d.v4.s32.f32 	{%r1486, %r1487, %r8304, %r8305}, [%rd15, {%f19, %f4}];
	tex.2d.v4.s32.f32 	{%r1488, %r1489, %r8306, %r8307}, [%rd16, {%f29, %f4}];
	// begin inline asm
	mov.b64 %rd753, {%r1486,%r1487};
	// end inline asm
	// begin inline asm
	mov.b64 %rd754, {%r1488,%r1489};
	// end inline asm
	xor.b64  	%rd1257, %rd754, %rd753;
	popc.b64 	%r8308, %rd1257;
	mad.lo.s32 	%r8309, %r8308, 9, %r8303;
	tex.2d.v4.u32.f32 	{%r8310, %r8311, %r8312, %r8313}, [%rd13, {%f19, %f5}];
	tex.2d.v4.u32.f32 	{%r8314, %r8315, %r8316, %r8317}, [%rd14, {%f29, %f5}];
	and.b32  	%r8318, %r8310, 255;
	and.b32  	%r8319, %r8314, 255;
	sad.u32 	%r8320, %r8318, %r8319, %r1777;
	add.s32 	%r8321, %r8320, %r8309;
	tex.2d.v4.s32.f32 	{%r1490, %r1491, %r8322, %r8323}, [%rd15, {%f19, %f5}];
	tex.2d.v4.s32.f32 	{%r1492, %r1493, %r8324, %r8325}, [%rd16, {%f29, %f5}];
	// begin inline asm
	mov.b64 %rd755, {%r1490,%r1491};
	// end inline asm
	// begin inline asm
	mov.b64 %rd756, {%r1492,%r1493};
	// end inline asm
	xor.b64  	%rd1258, %rd756, %rd755;
	popc.b64 	%r8326, %rd1258;
	mad.lo.s32 	%r8327, %r8326, 9, %r8321;
	tex.2d.v4.u32.f32 	{%r8328, %r8329, %r8330, %r8331}, [%rd13, {%f19, %f6}];
	tex.2d.v4.u32.f32 	{%r8332, %r8333, %r8334, %r8335}, [%rd14, {%f29, %f6}];
	and.b32  	%r8336, %r8328, 255;
	and.b32  	%r8337, %r8332, 255;
	sad.u32 	%r8338, %r8336, %r8337, %r1777;
	add.s32 	%r8339, %r8338, %r8327;
	tex.2d.v4.s32.f32 	{%r1494, %r1495, %r8340, %r8341}, [%rd15, {%f19, %f6}];
	tex.2d.v4.s32.f32 	{%r1496, %r1497, %r8342, %r8343}, [%rd16, {%f29, %f6}];
	// begin inline asm
	mov.b64 %rd757, {%r1494,%r1495};
	// end inline asm
	// begin inline asm
	mov.b64 %rd758, {%r1496,%r1497};
	// end inline asm
	xor.b64  	%rd1259, %rd758, %rd757;
	popc.b64 	%r8344, %rd1259;
	mad.lo.s32 	%r8345, %r8344, 9, %r8339;
	tex.2d.v4.u32.f32 	{%r8346, %r8347, %r8348, %r8349}, [%rd13, {%f19, %f7}];
	tex.2d.v4.u32.f32 	{%r8350, %r8351, %r8352, %r8353}, [%rd14, {%f29, %f7}];
	and.b32  	%r8354, %r8346, 255;
	and.b32  	%r8355, %r8350, 255;
	sad.u32 	%r8356, %r8354, %r8355, %r1777;
	add.s32 	%r8357, %r8356, %r8345;
	tex.2d.v4.s32.f32 	{%r1498, %r1499, %r8358, %r8359}, [%rd15, {%f19, %f7}];
	tex.2d.v4.s32.f32 	{%r1500, %r1501, %r8360, %r8361}, [%rd16, {%f29, %f7}];
	// begin inline asm
	mov.b64 %rd759, {%r1498,%r1499};
	// end inline asm
	// begin inline asm
	mov.b64 %rd760, {%r1500,%r1501};
	// end inline asm
	xor.b64  	%rd1260, %rd760, %rd759;
	popc.b64 	%r8362, %rd1260;
	mad.lo.s32 	%r8363, %r8362, 9, %r8357;
	tex.2d.v4.u32.f32 	{%r8364, %r8365, %r8366, %r8367}, [%rd13, {%f19, %f8}];
	tex.2d.v4.u32.f32 	{%r8368, %r8369, %r8370, %r8371}, [%rd14, {%f29, %f8}];
	and.b32  	%r8372, %r8364, 255;
	and.b32  	%r8373, %r8368, 255;
	sad.u32 	%r8374, %r8372, %r8373, %r1777;
	add.s32 	%r8375, %r8374, %r8363;
	tex.2d.v4.s32.f32 	{%r1502, %r1503, %r8376, %r8377}, [%rd15, {%f19, %f8}];
	tex.2d.v4.s32.f32 	{%r1504, %r1505, %r8378, %r8379}, [%rd16, {%f29, %f8}];
	// begin inline asm
	mov.b64 %rd761, {%r1502,%r1503};
	// end inline asm
	// begin inline asm
	mov.b64 %rd762, {%r1504,%r1505};
	// end inline asm
	xor.b64  	%rd1261, %rd762, %rd761;
	popc.b64 	%r8380, %rd1261;
	mad.lo.s32 	%r8381, %r8380, 9, %r8375;
	tex.2d.v4.u32.f32 	{%r8382, %r8383, %r8384, %r8385}, [%rd13, {%f19, %f9}];
	tex.2d.v4.u32.f32 	{%r8386, %r8387, %r8388, %r8389}, [%rd14, {%f29, %f9}];
	and.b32  	%r8390, %r8382, 255;
	and.b32  	%r8391, %r8386, 255;
	sad.u32 	%r8392, %r8390, %r8391, %r1777;
	add.s32 	%r8393, %r8392, %r8381;
	tex.2d.v4.s32.f32 	{%r1506, %r1507, %r8394, %r8395}, [%rd15, {%f19, %f9}];
	tex.2d.v4.s32.f32 	{%r1508, %r1509, %r8396, %r8397}, [%rd16, {%f29, %f9}];
	// begin inline asm
	mov.b64 %rd763, {%r1506,%r1507};
	// end inline asm
	// begin inline asm
	mov.b64 %rd764, {%r1508,%r1509};
	// end inline asm
	xor.b64  	%rd1262, %rd764, %rd763;
	popc.b64 	%r8398, %rd1262;
	mad.lo.s32 	%r8399, %r8398, 9, %r8393;
	tex.2d.v4.u32.f32 	{%r8400, %r8401, %r8402, %r8403}, [%rd13, {%f19, %f10}];
	tex.2d.v4.u32.f32 	{%r8404, %r8405, %r8406, %r8407}, [%rd14, {%f29, %f10}];
	and.b32  	%r8408, %r8400, 255;
	and.b32  	%r8409, %r8404, 255;
	sad.u32 	%r8410, %r8408, %r8409, %r1777;
	add.s32 	%r8411, %r8410, %r8399;
	tex.2d.v4.s32.f32 	{%r1510, %r1511, %r8412, %r8413}, [%rd15, {%f19, %f10}];
	tex.2d.v4.s32.f32 	{%r1512, %r1513, %r8414, %r8415}, [%rd16, {%f29, %f10}];
	// begin inline asm
	mov.b64 %rd765, {%r1510,%r1511};
	// end inline asm
	// begin inline asm
	mov.b64 %rd766, {%r1512,%r1513};
	// end inline asm
	xor.b64  	%rd1263, %rd766, %rd765;
	popc.b64 	%r8416, %rd1263;
	mad.lo.s32 	%r8417, %r8416, 9, %r8411;
	tex.2d.v4.u32.f32 	{%r8418, %r8419, %r8420, %r8421}, [%rd13, {%f19, %f11}];
	tex.2d.v4.u32.f32 	{%r8422, %r8423, %r8424, %r8425}, [%rd14, {%f29, %f11}];
	and.b32  	%r8426, %r8418, 255;
	and.b32  	%r8427, %r8422, 255;
	sad.u32 	%r8428, %r8426, %r8427, %r1777;
	add.s32 	%r8429, %r8428, %r8417;
	tex.2d.v4.s32.f32 	{%r1514, %r1515, %r8430, %r8431}, [%rd15, {%f19, %f11}];
	tex.2d.v4.s32.f32 	{%r1516, %r1517, %r8432, %r8433}, [%rd16, {%f29, %f11}];
	// begin inline asm
	mov.b64 %rd767, {%r1514,%r1515};
	// end inline asm
	// begin inline asm
	mov.b64 %rd768, {%r1516,%r1517};
	// end inline asm
	xor.b64  	%rd1264, %rd768, %rd767;
	popc.b64 	%r8434, %rd1264;
	mad.lo.s32 	%r8435, %r8434, 9, %r8429;
	tex.2d.v4.u32.f32 	{%r8436, %r8437, %r8438, %r8439}, [%rd13, {%f19, %f12}];
	tex.2d.v4.u32.f32 	{%r8440, %r8441, %r8442, %r8443}, [%rd14, {%f29, %f12}];
	and.b32  	%r8444, %r8436, 255;
	and.b32  	%r8445, %r8440, 255;
	sad.u32 	%r8446, %r8444, %r8445, %r1777;
	add.s32 	%r8447, %r8446, %r8435;
	tex.2d.v4.s32.f32 	{%r1518, %r1519, %r8448, %r8449}, [%rd15, {%f19, %f12}];
	tex.2d.v4.s32.f32 	{%r1520, %r1521, %r8450, %r8451}, [%rd16, {%f29, %f12}];
	// begin inline asm
	mov.b64 %rd769, {%r1518,%r1519};
	// end inline asm
	// begin inline asm
	mov.b64 %rd770, {%r1520,%r1521};
	// end inline asm
	xor.b64  	%rd1265, %rd770, %rd769;
	popc.b64 	%r8452, %rd1265;
	mad.lo.s32 	%r8453, %r8452, 9, %r8447;
	tex.2d.v4.u32.f32 	{%r8454, %r8455, %r8456, %r8457}, [%rd13, {%f19, %f13}];
	tex.2d.v4.u32.f32 	{%r8458, %r8459, %r8460, %r8461}, [%rd14, {%f29, %f13}];
	and.b32  	%r8462, %r8454, 255;
	and.b32  	%r8463, %r8458, 255;
	sad.u32 	%r8464, %r8462, %r8463, %r1777;
	add.s32 	%r8465, %r8464, %r8453;
	tex.2d.v4.s32.f32 	{%r1522, %r1523, %r8466, %r8467}, [%rd15, {%f19, %f13}];
	tex.2d.v4.s32.f32 	{%r1524, %r1525, %r8468, %r8469}, [%rd16, {%f29, %f13}];
	// begin inline asm
	mov.b64 %rd771, {%r1522,%r1523};
	// end inline asm
	// begin inline asm
	mov.b64 %rd772, {%r1524,%r1525};
	// end inline asm
	xor.b64  	%rd1266, %rd772, %rd771;
	popc.b64 	%r8470, %rd1266;
	mad.lo.s32 	%r8471, %r8470, 9, %r8465;
	tex.2d.v4.u32.f32 	{%r8472, %r8473, %r8474, %r8475}, [%rd13, {%f20, %f1}];
	tex.2d.v4.u32.f32 	{%r8476, %r8477, %r8478, %r8479}, [%rd14, {%f30, %f1}];
	and.b32  	%r8480, %r8472, 255;
	and.b32  	%r8481, %r8476, 255;
	sad.u32 	%r8482, %r8480, %r8481, %r1777;
	add.s32 	%r8483, %r8482, %r8471;
	tex.2d.v4.s32.f32 	{%r1526, %r1527, %r8484, %r8485}, [%rd15, {%f20, %f1}];
	tex.2d.v4.s32.f32 	{%r1528, %r1529, %r8486, %r8487}, [%rd16, {%f30, %f1}];
	// begin inline asm
	mov.b64 %rd773, {%r1526,%r1527};
	// end inline asm
	// begin inline asm
	mov.b64 %rd774, {%r1528,%r1529};
	// end inline asm
	xor.b64  	%rd1267, %rd774, %rd773;
	popc.b64 	%r8488, %rd1267;
	mad.lo.s32 	%r8489, %r8488, 9, %r8483;
	tex.2d.v4.u32.f32 	{%r8490, %r8491, %r8492, %r8493}, [%rd13, {%f20, %f3}];
	tex.2d.v4.u32.f32 	{%r8494, %r8495, %r8496, %r8497}, [%rd14, {%f30, %f3}];
	and.b32  	%r8498, %r8490, 255;
	and.b32  	%r8499, %r8494, 255;
	sad.u32 	%r8500, %r8498, %r8499, %r1777;
	add.s32 	%r8501, %r8500, %r8489;
	tex.2d.v4.s32.f32 	{%r1530, %r1531, %r8502, %r8503}, [%rd15, {%f20, %f3}];
	tex.2d.v4.s32.f32 	{%r1532, %r1533, %r8504, %r8505}, [%rd16, {%f30, %f3}];
	// begin inline asm
	mov.b64 %rd775, {%r1530,%r1531};
	// end inline asm
	// begin inline asm
	mov.b64 %rd776, {%r1532,%r1533};
	// end inline asm
	xor.b64  	%rd1268, %rd776, %rd775;
	popc.b64 	%r8506, %rd1268;
	mad.lo.s32 	%r8507, %r8506, 9, %r8501;
	tex.2d.v4.u32.f32 	{%r8508, %r8509, %r8510, %r8511}, [%rd13, {%f20, %f4}];
	tex.2d.v4.u32.f32 	{%r8512, %r8513, %r8514, %r8515}, [%rd14, {%f30, %f4}];
	and.b32  	%r8516, %r8508, 255;
	and.b32  	%r8517, %r8512, 255;
	sad.u32 	%r8518, %r8516, %r8517, %r1777;
	add.s32 	%r8519, %r8518, %r8507;
	tex.2d.v4.s32.f32 	{%r1534, %r1535, %r8520, %r8521}, [%rd15, {%f20, %f4}];
	tex.2d.v4.s32.f32 	{%r1536, %r1537, %r8522, %r8523}, [%rd16, {%f30, %f4}];
	// begin inline asm
	mov.b64 %rd777, {%r1534,%r1535};
	// end inline asm
	// begin inline asm
	mov.b64 %rd778, {%r1536,%r1537};
	// end inline asm
	xor.b64  	%rd1269, %rd778, %rd777;
	popc.b64 	%r8524, %rd1269;
	mad.lo.s32 	%r8525, %r8524, 9, %r8519;
	tex.2d.v4.u32.f32 	{%r8526, %r8527, %r8528, %r8529}, [%rd13, {%f20, %f5}];
	tex.2d.v4.u32.f32 	{%r8530, %r8531, %r8532, %r8533}, [%rd14, {%f30, %f5}];
	and.b32  	%r8534, %r8526, 255;
	and.b32  	%r8535, %r8530, 255;
	sad.u32 	%r8536, %r8534, %r8535, %r1777;
	add.s32 	%r8537, %r8536, %r8525;
	tex.2d.v4.s32.f32 	{%r1538, %r1539, %r8538, %r8539}, [%rd15, {%f20, %f5}];
	tex.2d.v4.s32.f32 	{%r1540, %r1541, %r8540, %r8541}, [%rd16, {%f30, %f5}];
	// begin inline asm
	mov.b64 %rd779, {%r1538,%r1539};
	// end inline asm
	// begin inline asm
	mov.b64 %rd780, {%r1540,%r1541};
	// end inline asm
	xor.b64  	%rd1270, %rd780, %rd779;
	popc.b64 	%r8542, %rd1270;
	mad.lo.s32 	%r8543, %r8542, 9, %r8537;
	tex.2d.v4.u32.f32 	{%r8544, %r8545, %r8546, %r8547}, [%rd13, {%f20, %f6}];
	tex.2d.v4.u32.f32 	{%r8548, %r8549, %r8550, %r8551}, [%rd14, {%f30, %f6}];
	and.b32  	%r8552, %r8544, 255;
	and.b32  	%r8553, %r8548, 255;
	sad.u32 	%r8554, %r8552, %r8553, %r1777;
	add.s32 	%r8555, %r8554, %r8543;
	tex.2d.v4.s32.f32 	{%r1542, %r1543, %r8556, %r8557}, [%rd15, {%f20, %f6}];
	tex.2d.v4.s32.f32 	{%r1544, %r1545, %r8558, %r8559}, [%rd16, {%f30, %f6}];
	// begin inline asm
	mov.b64 %rd781, {%r1542,%r1543};
	// end inline asm
	// begin inline asm
	mov.b64 %rd782, {%r1544,%r1545};
	// end inline asm
	xor.b64  	%rd1271, %rd782, %rd781;
	popc.b64 	%r8560, %rd1271;
	mad.lo.s32 	%r8561, %r8560, 9, %r8555;
	tex.2d.v4.u32.f32 	{%r8562, %r8563, %r8564, %r8565}, [%rd13, {%f20, %f7}];
	tex.2d.v4.u32.f32 	{%r8566, %r8567, %r8568, %r8569}, [%rd14, {%f30, %f7}];
	and.b32  	%r8570, %r8562, 255;
	and.b32  	%r8571, %r8566, 255;
	sad.u32 	%r8572, %r8570, %r8571, %r1777;
	add.s32 	%r8573, %r8572, %r8561;
	tex.2d.v4.s32.f32 	{%r1546, %r1547, %r8574, %r8575}, [%rd15, {%f20, %f7}];
	tex.2d.v4.s32.f32 	{%r1548, %r1549, %r8576, %r8577}, [%rd16, {%f30, %f7}];
	// begin inline asm
	mov.b64 %rd783, {%r1546,%r1547};
	// end inline asm
	// begin inline asm
	mov.b64 %rd784, {%r1548,%r1549};
	// end inline asm
	xor.b64  	%rd1272, %rd784, %rd783;
	popc.b64 	%r8578, %rd1272;
	mad.lo.s32 	%r8579, %r8578, 9, %r8573;
	tex.2d.v4.u32.f32 	{%r8580, %r8581, %r8582, %r8583}, [%rd13, {%f20, %f8}];
	tex.2d.v4.u32.f32 	{%r8584, %r8585, %r8586, %r8587}, [%rd14, {%f30, %f8}];
	and.b32  	%r8588, %r8580, 255;
	and.b32  	%r8589, %r8584, 255;
	sad.u32 	%r8590, %r8588, %r8589, %r1777;
	add.s32 	%r8591, %r8590, %r8579;
	tex.2d.v4.s32.f32 	{%r1550, %r1551, %r8592, %r8593}, [%rd15, {%f20, %f8}];
	tex.2d.v4.s32.f32 	{%r1552, %r1553, %r8594, %r8595}, [%rd16, {%f30, %f8}];
	// begin inline asm
	mov.b64 %rd785, {%r1550,%r1551};
	// end inline asm
	// begin inline asm
	mov.b64 %rd786, {%r1552,%r1553};
	// end inline asm
	xor.b64  	%rd1273, %rd786, %rd785;
	popc.b64 	%r8596, %rd1273;
	mad.lo.s32 	%r8597, %r8596, 9, %r8591;
	tex.2d.v4.u32.f32 	{%r8598, %r8599, %r8600, %r8601}, [%rd13, {%f20, %f9}];
	tex.2d.v4.u32.f32 	{%r8602, %r8603, %r8604, %r8605}, [%rd14, {%f30, %f9}];
	and.b32  	%r8606, %r8598, 255;
	and.b32  	%r8607, %r8602, 255;
	sad.u32 	%r8608, %r8606, %r8607, %r1777;
	add.s32 	%r8609, %r8608, %r8597;
	tex.2d.v4.s32.f32 	{%r1554, %r1555, %r8610, %r8611}, [%rd15, {%f20, %f9}];
	tex.2d.v4.s32.f32 	{%r1556, %r1557, %r8612, %r8613}, [%rd16, {%f30, %f9}];
	// begin inline asm
	mov.b64 %rd787, {%r1554,%r1555};
	// end inline asm
	// begin inline asm
	mov.b64 %rd788, {%r1556,%r1557};
	// end inline asm
	xor.b64  	%rd1274, %rd788, %rd787;
	popc.b64 	%r8614, %rd1274;
	mad.lo.s32 	%r8615, %r8614, 9, %r8609;
	tex.2d.v4.u32.f32 	{%r8616, %r8617, %r8618, %r8619}, [%rd13, {%f20, %f10}];
	tex.2d.v4.u32.f32 	{%r8620, %r8621, %r8622, %r8623}, [%rd14, {%f30, %f10}];
	and.b32  	%r8624, %r8616, 255;
	and.b32  	%r8625, %r8620, 255;
	sad.u32 	%r8626, %r8624, %r8625, %r1777;
	add.s32 	%r8627, %r8626, %r8615;
	tex.2d.v4.s32.f32 	{%r1558, %r1559, %r8628, %r8629}, [%rd15, {%f20, %f10}];
	tex.2d.v4.s32.f32 	{%r1560, %r1561, %r8630, %r8631}, [%rd16, {%f30, %f10}];
	// begin inline asm
	mov.b64 %rd789, {%r1558,%r1559};
	// end inline asm
	// begin inline asm
	mov.b64 %rd790, {%r1560,%r1561};
	// end inline asm
	xor.b64  	%rd1275, %rd790, %rd789;
	popc.b64 	%r8632, %rd1275;
	mad.lo.s32 	%r8633, %r8632, 9, %r8627;
	tex.2d.v4.u32.f32 	{%r8634, %r8635, %r8636, %r8637}, [%rd13, {%f20, %f11}];
	tex.2d.v4.u32.f32 	{%r8638, %r8639, %r8640, %r8641}, [%rd14, {%f30, %f11}];
	and.b32  	%r8642, %r8634, 255;
	and.b32  	%r8643, %r8638, 255;
	sad.u32 	%r8644, %r8642, %r8643, %r1777;
	add.s32 	%r8645, %r8644, %r8633;
	tex.2d.v4.s32.f32 	{%r1562, %r1563, %r8646, %r8647}, [%rd15, {%f20, %f11}];
	tex.2d.v4.s32.f32 	{%r1564, %r1565, %r8648, %r8649}, [%rd16, {%f30, %f11}];
	// begin inline asm
	mov.b64 %rd791, {%r1562,%r1563};
	// end inline asm
	// begin inline asm
	mov.b64 %rd792, {%r1564,%r1565};
	// end inline asm
	xor.b64  	%rd1276, %rd792, %rd791;
	popc.b64 	%r8650, %rd1276;
	mad.lo.s32 	%r8651, %r8650, 9, %r8645;
	tex.2d.v4.u32.f32 	{%r8652, %r8653, %r8654, %r8655}, [%rd13, {%f20, %f12}];
	tex.2d.v4.u32.f32 	{%r8656, %r8657, %r8658, %r8659}, [%rd14, {%f30, %f12}];
	and.b32  	%r8660, %r8652, 255;
	and.b32  	%r8661, %r8656, 255;
	sad.u32 	%r8662, %r8660, %r8661, %r1777;
	add.s32 	%r8663, %r8662, %r8651;
	tex.2d.v4.s32.f32 	{%r1566, %r1567, %r8664, %r8665}, [%rd15, {%f20, %f12}];
	tex.2d.v4.s32.f32 	{%r1568, %r1569, %r8666, %r8667}, [%rd16, {%f30, %f12}];
	// begin inline asm
	mov.b64 %rd793, {%r1566,%r1567};
	// end inline asm
	// begin inline asm
	mov.b64 %rd794, {%r1568,%r1569};
	// end inline asm
	xor.b64  	%rd1277, %rd794, %rd793;
	popc.b64 	%r8668, %rd1277;
	mad.lo.s32 	%r8669, %r8668, 9, %r8663;
	tex.2d.v4.u32.f32 	{%r8670, %r8671, %r8672, %r8673}, [%rd13, {%f20, %f13}];
	tex.2d.v4.u32.f32 	{%r8674, %r8675, %r8676, %r8677}, [%rd14, {%f30, %f13}];
	and.b32  	%r8678, %r8670, 255;
	and.b32  	%r8679, %r8674, 255;
	sad.u32 	%r8680, %r8678, %r8679, %r1777;
	add.s32 	%r8681, %r8680, %r8669;
	tex.2d.v4.s32.f32 	{%r1570, %r1571, %r8682, %r8683}, [%rd15, {%f20, %f13}];
	tex.2d.v4.s32.f32 	{%r1572, %r1573, %r8684, %r8685}, [%rd16, {%f30, %f13}];
	// begin inline asm
	mov.b64 %rd795, {%r1570,%r1571};
	// end inline asm
	// begin inline asm
	mov.b64 %rd796, {%r1572,%r1573};
	// end inline asm
	xor.b64  	%rd1278, %rd796, %rd795;
	popc.b64 	%r8686, %rd1278;
	mad.lo.s32 	%r8687, %r8686, 9, %r8681;
	tex.2d.v4.u32.f32 	{%r8688, %r8689, %r8690, %r8691}, [%rd13, {%f21, %f1}];
	tex.2d.v4.u32.f32 	{%r8692, %r8693, %r8694, %r8695}, [%rd14, {%f31, %f1}];
	and.b32  	%r8696, %r8688, 255;
	and.b32  	%r8697, %r8692, 255;
	sad.u32 	%r8698, %r8696, %r8697, %r1777;
	add.s32 	%r8699, %r8698, %r8687;
	tex.2d.v4.s32.f32 	{%r1574, %r1575, %r8700, %r8701}, [%rd15, {%f21, %f1}];
	tex.2d.v4.s32.f32 	{%r1576, %r1577, %r8702, %r8703}, [%rd16, {%f31, %f1}];
	// begin inline asm
	mov.b64 %rd797, {%r1574,%r1575};
	// end inline asm
	// begin inline asm
	mov.b64 %rd798, {%r1576,%r1577};
	// end inline asm
	xor.b64  	%rd1279, %rd798, %rd797;
	popc.b64 	%r8704, %rd1279;
	mad.lo.s32 	%r8705, %r8704, 9, %r8699;
	tex.2d.v4.u32.f32 	{%r8706, %r8707, %r8708, %r8709}, [%rd13, {%f21, %f3}];
	tex.2d.v4.u32.f32 	{%r8710, %r8711, %r8712, %r8713}, [%rd14, {%f31, %f3}];
	and.b32  	%r8714, %r8706, 255;
	and.b32  	%r8715, %r8710, 255;
	sad.u32 	%r8716, %r8714, %r8715, %r1777;
	add.s32 	%r8717, %r8716, %r8705;
	tex.2d.v4.s32.f32 	{%r1578, %r1579, %r8718, %r8719}, [%rd15, {%f21, %f3}];
	tex.2d.v4.s32.f32 	{%r1580, %r1581, %r8720, %r8721}, [%rd16, {%f31, %f3}];
	// begin inline asm
	mov.b64 %rd799, {%r1578,%r1579};
	// end inline asm
	// begin inline asm
	mov.b64 %rd800, {%r1580,%r1581};
	// end inline asm
	xor.b64  	%rd1280, %rd800, %rd799;
	popc.b64 	%r8722, %rd1280;
	mad.lo.s32 	%r8723, %r8722, 9, %r8717;
	tex.2d.v4.u32.f32 	{%r8724, %r8725, %r8726, %r8727}, [%rd13, {%f21, %f4}];
	tex.2d.v4.u32.f32 	{%r8728, %r8729, %r8730, %r8731}, [%rd14, {%f31, %f4}];
	and.b32  	%r8732, %r8724, 255;
	and.b32  	%r8733, %r8728, 255;
	sad.u32 	%r8734, %r8732, %r8733, %r1777;
	add.s32 	%r8735, %r8734, %r8723;
	tex.2d.v4.s32.f32 	{%r1582, %r1583, %r8736, %r8737}, [%rd15, {%f21, %f4}];
	tex.2d.v4.s32.f32 	{%r1584, %r1585, %r8738, %r8739}, [%rd16, {%f31, %f4}];
	// begin inline asm
	mov.b64 %rd801, {%r1582,%r1583};
	// end inline asm
	// begin inline asm
	mov.b64 %rd802, {%r1584,%r1585};
	// end inline asm
	xor.b64  	%rd1281, %rd802, %rd801;
	popc.b64 	%r8740, %rd1281;
	mad.lo.s32 	%r8741, %r8740, 9, %r8735;
	tex.2d.v4.u32.f32 	{%r8742, %r8743, %r8744, %r8745}, [%rd13, {%f21, %f5}];
	tex.2d.v4.u32.f32 	{%r8746, %r8747, %r8748, %r8749}, [%rd14, {%f31, %f5}];
	and.b32  	%r8750, %r8742, 255;
	and.b32  	%r8751, %r8746, 255;
	sad.u32 	%r8752, %r8750, %r8751, %r1777;
	add.s32 	%r8753, %r8752, %r8741;
	tex.2d.v4.s32.f32 	{%r1586, %r1587, %r8754, %r8755}, [%rd15, {%f21, %f5}];
	tex.2d.v4.s32.f32 	{%r1588, %r1589, %r8756, %r8757}, [%rd16, {%f31, %f5}];
	// begin inline asm
	mov.b64 %rd803, {%r1586,%r1587};
	// end inline asm
	// begin inline asm
	mov.b64 %rd804, {%r1588,%r1589};
	// end inline asm
	xor.b64  	%rd1282, %rd804, %rd803;
	popc.b64 	%r8758, %rd1282;
	mad.lo.s32 	%r8759, %r8758, 9, %r8753;
	tex.2d.v4.u32.f32 	{%r8760, %r8761, %r8762, %r8763}, [%rd13, {%f21, %f6}];
	tex.2d.v4.u32.f32 	{%r8764, %r8765, %r8766, %r8767}, [%rd14, {%f31, %f6}];
	and.b32  	%r8768, %r8760, 255;
	and.b32  	%r8769, %r8764, 255;
	sad.u32 	%r8770, %r8768, %r8769, %r1777;
	add.s32 	%r8771, %r8770, %r8759;
	tex.2d.v4.s32.f32 	{%r1590, %r1591, %r8772, %r8773}, [%rd15, {%f21, %f6}];
	tex.2d.v4.s32.f32 	{%r1592, %r1593, %r8774, %r8775}, [%rd16, {%f31, %f6}];
	// begin inline asm
	mov.b64 %rd805, {%r1590,%r1591};
	// end inline asm
	// begin inline asm
	mov.b64 %rd806, {%r1592,%r1593};
	// end inline asm
	xor.b64  	%rd1283, %rd806, %rd805;
	popc.b64 	%r8776, %rd1283;
	mad.lo.s32 	%r8777, %r8776, 9, %r8771;
	tex.2d.v4.u32.f32 	{%r8778, %r8779, %r8780, %r8781}, [%rd13, {%f21, %f7}];
	tex.2d.v4.u32.f32 	{%r8782, %r8783, %r8784, %r8785}, [%rd14, {%f31, %f7}];
	and.b32  	%r8786, %r8778, 255;
	and.b32  	%r8787, %r8782, 255;
	sad.u32 	%r8788, %r8786, %r8787, %r1777;
	add.s32 	%r8789, %r8788, %r8777;
	tex.2d.v4.s32.f32 	{%r1594, %r1595, %r8790, %r8791}, [%rd15, {%f21, %f7}];
	tex.2d.v4.s32.f32 	{%r1596, %r1597, %r8792, %r8793}, [%rd16, {%f31, %f7}];
	// begin inline asm
	mov.b64 %rd807, {%r1594,%r1595};
	// end inline asm
	// begin inline asm
	mov.b64 %rd808, {%r1596,%r1597};
	// end inline asm
	xor.b64  	%rd1284, %rd808, %rd807;
	popc.b64 	%r8794, %rd1284;
	mad.lo.s32 	%r8795, %r8794, 9, %r8789;
	tex.2d.v4.u32.f32 	{%r8796, %r8797, %r8798, %r8799}, [%rd13, {%f21, %f8}];
	tex.2d.v4.u32.f32 	{%r8800, %r8801, %r8802, %r8803}, [%rd14, {%f31, %f8}];
	and.b32  	%r8804, %r8796, 255;
	and.b32  	%r8805, %r8800, 255;
	sad.u32 	%r8806, %r8804, %r8805, %r1777;
	add.s32 	%r8807, %r8806, %r8795;
	tex.2d.v4.s32.f32 	{%r1598, %r1599, %r8808, %r8809}, [%rd15, {%f21, %f8}];
	tex.2d.v4.s32.f32 	{%r1600, %r1601, %r8810, %r8811}, [%rd16, {%f31, %f8}];
	// begin inline asm
	mov.b64 %rd809, {%r1598,%r1599};
	// end inline asm
	// begin inline asm
	mov.b64 %rd810, {%r1600,%r1601};
	// end inline asm
	xor.b64  	%rd1285, %rd810, %rd809;
	popc.b64 	%r8812, %rd1285;
	mad.lo.s32 	%r8813, %r8812, 9, %r8807;
	tex.2d.v4.u32.f32 	{%r8814, %r8815, %r8816, %r8817}, [%rd13, {%f21, %f9}];
	tex.2d.v4.u32.f32 	{%r8818, %r8819, %r8820, %r8821}, [%rd14, {%f31, %f9}];
	and.b32  	%r8822, %r8814, 255;
	and.b32  	%r8823, %r8818, 255;
	sad.u32 	%r8824, %r8822, %r8823, %r1777;
	add.s32 	%r8825, %r8824, %r8813;
	tex.2d.v4.s32.f32 	{%r1602, %r1603, %r8826, %r8827}, [%rd15, {%f21, %f9}];
	tex.2d.v4.s32.f32 	{%r1604, %r1605, %r8828, %r8829}, [%rd16, {%f31, %f9}];
	// begin inline asm
	mov.b64 %rd811, {%r1602,%r1603};
	// end inline asm
	// begin inline asm
	mov.b64 %rd812, {%r1604,%r1605};
	// end inline asm
	xor.b64  	%rd1286, %rd812, %rd811;
	popc.b64 	%r8830, %rd1286;
	mad.lo.s32 	%r8831, %r8830, 9, %r8825;
	tex.2d.v4.u32.f32 	{%r8832, %r8833, %r8834, %r8835}, [%rd13, {%f21, %f10}];
	tex.2d.v4.u32.f32 	{%r8836, %r8837, %r8838, %r8839}, [%rd14, {%f31, %f10}];
	and.b32  	%r8840, %r8832, 255;
	and.b32  	%r8841, %r8836, 255;
	sad.u32 	%r8842, %r8840, %r8841, %r1777;
	add.s32 	%r8843, %r8842, %r8831;
	tex.2d.v4.s32.f32 	{%r1606, %r1607, %r8844, %r8845}, [%rd15, {%f21, %f10}];
	tex.2d.v4.s32.f32 	{%r1608, %r1609, %r8846, %r8847}, [%rd16, {%f31, %f10}];
	// begin inline asm
	mov.b64 %rd813, {%r1606,%r1607};
	// end inline asm
	// begin inline asm
	mov.b64 %rd814, {%r1608,%r1609};
	// end inline asm
	xor.b64  	%rd1287, %rd814, %rd813;
	popc.b64 	%r8848, %rd1287;
	mad.lo.s32 	%r8849, %r8848, 9, %r8843;
	tex.2d.v4.u32.f32 	{%r8850, %r8851, %r8852, %r8853}, [%rd13, {%f21, %f11}];
	tex.2d.v4.u32.f32 	{%r8854, %r8855, %r8856, %r8857}, [%rd14, {%f31, %f11}];
	and.b32  	%r8858, %r8850, 255;
	and.b32  	%r8859, %r8854, 255;
	sad.u32 	%r8860, %r8858, %r8859, %r1777;
	add.s32 	%r8861, %r8860, %r8849;
	tex.2d.v4.s32.f32 	{%r1610, %r1611, %r8862, %r8863}, [%rd15, {%f21, %f11}];
	tex.2d.v4.s32.f32 	{%r1612, %r1613, %r8864, %r8865}, [%rd16, {%f31, %f11}];
	// begin inline asm
	mov.b64 %rd815, {%r1610,%r1611};
	// end inline asm
	// begin inline asm
	mov.b64 %rd816, {%r1612,%r1613};
	// end inline asm
	xor.b64  	%rd1288, %rd816, %rd815;
	popc.b64 	%r8866, %rd1288;
	mad.lo.s32 	%r8867, %r8866, 9, %r8861;
	tex.2d.v4.u32.f32 	{%r8868, %r8869, %r8870, %r8871}, [%rd13, {%f21, %f12}];
	tex.2d.v4.u32.f32 	{%r8872, %r8873, %r8874, %r8875}, [%rd14, {%f31, %f12}];
	and.b32  	%r8876, %r8868, 255;
	and.b32  	%r8877, %r8872, 255;
	sad.u32 	%r8878, %r8876, %r8877, %r1777;
	add.s32 	%r8879, %r8878, %r8867;
	tex.2d.v4.s32.f32 	{%r1614, %r1615, %r8880, %r8881}, [%rd15, {%f21, %f12}];
	tex.2d.v4.s32.f32 	{%r1616, %r1617, %r8882, %r8883}, [%rd16, {%f31, %f12}];
	// begin inline asm
	mov.b64 %rd817, {%r1614,%r1615};
	// end inline asm
	// begin inline asm
	mov.b64 %rd818, {%r1616,%r1617};
	// end inline asm
	xor.b64  	%rd1289, %rd818, %rd817;
	popc.b64 	%r8884, %rd1289;
	mad.lo.s32 	%r8885, %r8884, 9, %r8879;
	tex.2d.v4.u32.f32 	{%r8886, %r8887, %r8888, %r8889}, [%rd13, {%f21, %f13}];
	tex.2d.v4.u32.f32 	{%r8890, %r8891, %r8892, %r8893}, [%rd14, {%f31, %f13}];
	and.b32  	%r8894, %r8886, 255;
	and.b32  	%r8895, %r8890, 255;
	sad.u32 	%r8896, %r8894, %r8895, %r1777;
	add.s32 	%r8897, %r8896, %r8885;
	tex.2d.v4.s32.f32 	{%r1618, %r1619, %r8898, %r8899}, [%rd15, {%f21, %f13}];
	tex.2d.v4.s32.f32 	{%r1620, %r1621, %r8900, %r8901}, [%rd16, {%f31, %f13}];
	// begin inline asm
	mov.b64 %rd819, {%r1618,%r1619};
	// end inline asm
	// begin inline asm
	mov.b64 %rd820, {%r1620,%r1621};
	// end inline asm
	xor.b64  	%rd1290, %rd820, %rd819;
	popc.b64 	%r8902, %rd1290;
	mad.lo.s32 	%r8903, %r8902, 9, %r8897;
	tex.2d.v4.u32.f32 	{%r8904, %r8905, %r8906, %r8907}, [%rd13, {%f22, %f1}];
	tex.2d.v4.u32.f32 	{%r8908, %r8909, %r8910, %r8911}, [%rd14, {%f32, %f1}];
	and.b32  	%r8912, %r8904, 255;
	and.b32  	%r8913, %r8908, 255;
	sad.u32 	%r8914, %r8912, %r8913, %r1777;
	add.s32 	%r8915, %r8914, %r8903;
	tex.2d.v4.s32.f32 	{%r1622, %r1623, %r8916, %r8917}, [%rd15, {%f22, %f1}];
	tex.2d.v4.s32.f32 	{%r1624, %r1625, %r8918, %r8919}, [%rd16, {%f32, %f1}];
	// begin inline asm
	mov.b64 %rd821, {%r1622,%r1623};
	// end inline asm
	// begin inline asm
	mov.b64 %rd822, {%r1624,%r1625};
	// end inline asm
	xor.b64  	%rd1291, %rd822, %rd821;
	popc.b64 	%r8920, %rd1291;
	mad.lo.s32 	%r8921, %r8920, 9, %r8915;
	tex.2d.v4.u32.f32 	{%r8922, %r8923, %r8924, %r8925}, [%rd13, {%f22, %f3}];
	tex.2d.v4.u32.f32 	{%r8926, %r8927, %r8928, %r8929}, [%rd14, {%f32, %f3}];
	and.b32  	%r8930, %r8922, 255;
	and.b32  	%r8931, %r8926, 255;
	sad.u32 	%r8932, %r8930, %r8931, %r1777;
	add.s32 	%r8933, %r8932, %r8921;
	tex.2d.v4.s32.f32 	{%r1626, %r1627, %r8934, %r8935}, [%rd15, {%f22, %f3}];
	tex.2d.v4.s32.f32 	{%r1628, %r1629, %r8936, %r8937}, [%rd16, {%f32, %f3}];
	// begin inline asm
	mov.b64 %rd823, {%r1626,%r1627};
	// end inline asm
	// begin inline asm
	mov.b64 %rd824, {%r1628,%r1629};
	// end inline asm
	xor.b64  	%rd1292, %rd824, %rd823;
	popc.b64 	%r8938, %rd1292;
	mad.lo.s32 	%r8939, %r8938, 9, %r8933;
	tex.2d.v4.u32.f32 	{%r8940, %r8941, %r8942, %r8943}, [%rd13, {%f22, %f4}];
	tex.2d.v4.u32.f32 	{%r8944, %r8945, %r8946, %r8947}, [%rd14, {%f32, %f4}];
	and.b32  	%r8948, %r8940, 255;
	and.b32  	%r8949, %r8944, 255;
	sad.u32 	%r8950, %r8948, %r8949, %r1777;
	add.s32 	%r8951, %r8950, %r8939;
	tex.2d.v4.s32.f32 	{%r1630, %r1631, %r8952, %r8953}, [%rd15, {%f22, %f4}];
	tex.2d.v4.s32.f32 	{%r1632, %r1633, %r8954, %r8955}, [%rd16, {%f32, %f4}];
	// begin inline asm
	mov.b64 %rd825, {%r1630,%r1631};
	// end inline asm
	// begin inline asm
	mov.b64 %rd826, {%r1632,%r1633};
	// end inline asm
	xor.b64  	%rd1293, %rd826, %rd825;
	popc.b64 	%r8956, %rd1293;
	mad.lo.s32 	%r8957, %r8956, 9, %r8951;
	tex.2d.v4.u32.f32 	{%r8958, %r8959, %r8960, %r8961}, [%rd13, {%f22, %f5}];
	tex.2d.v4.u32.f32 	{%r8962, %r8963, %r8964, %r8965}, [%rd14, {%f32, %f5}];
	and.b32  	%r8966, %r8958, 255;
	and.b32  	%r8967, %r8962, 255;
	sad.u32 	%r8968, %r8966, %r8967, %r1777;
	add.s32 	%r8969, %r8968, %r8957;
	tex.2d.v4.s32.f32 	{%r1634, %r1635, %r8970, %r8971}, [%rd15, {%f22, %f5}];
	tex.2d.v4.s32.f32 	{%r1636, %r1637, %r8972, %r8973}, [%rd16, {%f32, %f5}];
	// begin inline asm
	mov.b64 %rd827, {%r1634,%r1635};
	// end inline asm
	// begin inline asm
	mov.b64 %rd828, {%r1636,%r1637};
	// end inline asm
	xor.b64  	%rd1294, %rd828, %rd827;
	popc.b64 	%r8974, %rd1294;
	mad.lo.s32 	%r8975, %r8974, 9, %r8969;
	tex.2d.v4.u32.f32 	{%r8976, %r8977, %r8978, %r8979}, [%rd13, {%f22, %f6}];
	tex.2d.v4.u32.f32 	{%r8980, %r8981, %r8982, %r8983}, [%rd14, {%f32, %f6}];
	and.b32  	%r8984, %r8976, 255;
	and.b32  	%r8985, %r8980, 255;
	sad.u32 	%r8986, %r8984, %r8985, %r1777;
	add.s32 	%r8987, %r8986, %r8975;
	tex.2d.v4.s32.f32 	{%r1638, %r1639, %r8988, %r8989}, [%rd15, {%f22, %f6}];
	tex.2d.v4.s32.f32 	{%r1640, %r1641, %r8990, %r8991}, [%rd16, {%f32, %f6}];
	// begin inline asm
	mov.b64 %rd829, {%r1638,%r1639};
	// end inline asm
	// begin inline asm
	mov.b64 %rd830, {%r1640,%r1641};
	// end inline asm
	xor.b64  	%rd1295, %rd830, %rd829;
	popc.b64 	%r8992, %rd1295;
	mad.lo.s32 	%r8993, %r8992, 9, %r8987;
	tex.2d.v4.u32.f32 	{%r8994, %r8995, %r8996, %r8997}, [%rd13, {%f22, %f7}];
	tex.2d.v4.u32.f32 	{%r8998, %r8999, %r9000, %r9001}, [%rd14, {%f32, %f7}];
	and.b32  	%r9002, %r8994, 255;
	and.b32  	%r9003, %r8998, 255;
	sad.u32 	%r9004, %r9002, %r9003, %r1777;
	add.s32 	%r9005, %r9004, %r8993;
	tex.2d.v4.s32.f32 	{%r1642, %r1643, %r9006, %r9007}, [%rd15, {%f22, %f7}];
	tex.2d.v4.s32.f32 	{%r1644, %r1645, %r9008, %r9009}, [%rd16, {%f32, %f7}];
	// begin inline asm
	mov.b64 %rd831, {%r1642,%r1643};
	// end inline asm
	// begin inline asm
	mov.b64 %rd832, {%r1644,%r1645};
	// end inline asm
	xor.b64  	%rd1296, %rd832, %rd831;
	popc.b64 	%r9010, %rd1296;
	mad.lo.s32 	%r9011, %r9010, 9, %r9005;
	tex.2d.v4.u32.f32 	{%r9012, %r9013, %r9014, %r9015}, [%rd13, {%f22, %f8}];
	tex.2d.v4.u32.f32 	{%r9016, %r9017, %r9018, %r9019}, [%rd14, {%f32, %f8}];
	and.b32  	%r9020, %r9012, 255;
	and.b32  	%r9021, %r9016, 255;
	sad.u32 	%r9022, %r9020, %r9021, %r1777;
	add.s32 	%r9023, %r9022, %r9011;
	tex.2d.v4.s32.f32 	{%r1646, %r1647, %r9024, %r9025}, [%rd15, {%f22, %f8}];
	tex.2d.v4.s32.f32 	{%r1648, %r1649, %r9026, %r9027}, [%rd16, {%f32, %f8}];
	// begin inline asm
	mov.b64 %rd833, {%r1646,%r1647};
	// end inline asm
	// begin inline asm
	mov.b64 %rd834, {%r1648,%r1649};
	// end inline asm
	xor.b64  	%rd1297, %rd834, %rd833;
	popc.b64 	%r9028, %rd1297;
	mad.lo.s32 	%r9029, %r9028, 9, %r9023;
	tex.2d.v4.u32.f32 	{%r9030, %r9031, %r9032, %r9033}, [%rd13, {%f22, %f9}];
	tex.2d.v4.u32.f32 	{%r9034, %r9035, %r9036, %r9037}, [%rd14, {%f32, %f9}];
	and.b32  	%r9038, %r9030, 255;
	and.b32  	%r9039, %r9034, 255;
	sad.u32 	%r9040, %r9038, %r9039, %r1777;
	add.s32 	%r9041, %r9040, %r9029;
	tex.2d.v4.s32.f32 	{%r1650, %r1651, %r9042, %r9043}, [%rd15, {%f22, %f9}];
	tex.2d.v4.s32.f32 	{%r1652, %r1653, %r9044, %r9045}, [%rd16, {%f32, %f9}];
	// begin inline asm
	mov.b64 %rd835, {%r1650,%r1651};
	// end inline asm
	// begin inline asm
	mov.b64 %rd836, {%r1652,%r1653};
	// end inline asm
	xor.b64  	%rd1298, %rd836, %rd835;
	popc.b64 	%r9046, %rd1298;
	mad.lo.s32 	%r9047, %r9046, 9, %r9041;
	tex.2d.v4.u32.f32 	{%r9048, %r9049, %r9050, %r9051}, [%rd13, {%f22, %f10}];
	tex.2d.v4.u32.f32 	{%r9052, %r9053, %r9054, %r9055}, [%rd14, {%f32, %f10}];
	and.b32  	%r9056, %r9048, 255;
	and.b32  	%r9057, %r9052, 255;
	sad.u32 	%r9058, %r9056, %r9057, %r1777;
	add.s32 	%r9059, %r9058, %r9047;
	tex.2d.v4.s32.f32 	{%r1654, %r1655, %r9060, %r9061}, [%rd15, {%f22, %f10}];
	tex.2d.v4.s32.f32 	{%r1656, %r1657, %r9062, %r9063}, [%rd16, {%f32, %f10}];
	// begin inline asm
	mov.b64 %rd837, {%r1654,%r1655};
	// end inline asm
	// begin inline asm
	mov.b64 %rd838, {%r1656,%r1657};
	// end inline asm
	xor.b64  	%rd1299, %rd838, %rd837;
	popc.b64 	%r9064, %rd1299;
	mad.lo.s32 	%r9065, %r9064, 9, %r9059;
	tex.2d.v4.u32.f32 	{%r9066, %r9067, %r9068, %r9069}, [%rd13, {%f22, %f11}];
	tex.2d.v4.u32.f32 	{%r9070, %r9071, %r9072, %r9073}, [%rd14, {%f32, %f11}];
	and.b32  	%r9074, %r9066, 255;
	and.b32  	%r9075, %r9070, 255;
	sad.u32 	%r9076, %r9074, %r9075, %r1777;
	add.s32 	%r9077, %r9076, %r9065;
	tex.2d.v4.s32.f32 	{%r1658, %r1659, %r9078, %r9079}, [%rd15, {%f22, %f11}];
	tex.2d.v4.s32.f32 	{%r1660, %r1661, %r9080, %r9081}, [%rd16, {%f32, %f11}];
	// begin inline asm
	mov.b64 %rd839, {%r1658,%r1659};
	// end inline asm
	// begin inline asm
	mov.b64 %rd840, {%r1660,%r1661};
	// end inline asm
	xor.b64  	%rd1300, %rd840, %rd839;
	popc.b64 	%r9082, %rd1300;
	mad.lo.s32 	%r9083, %r9082, 9, %r9077;
	tex.2d.v4.u32.f32 	{%r9084, %r9085, %r9086, %r9087}, [%rd13, {%f22, %f12}];
	tex.2d.v4.u32.f32 	{%r9088, %r9089, %r9090, %r9091}, [%rd14, {%f32, %f12}];
	and.b32  	%r9092, %r9084, 255;
	and.b32  	%r9093, %r9088, 255;
	sad.u32 	%r9094, %r9092, %r9093, %r1777;
	add.s32 	%r9095, %r9094, %r9083;
	tex.2d.v4.s32.f32 	{%r1662, %r1663, %r9096, %r9097}, [%rd15, {%f22, %f12}];
	tex.2d.v4.s32.f32 	{%r1664, %r1665, %r9098, %r9099}, [%rd16, {%f32, %f12}];
	// begin inline asm
	mov.b64 %rd841, {%r1662,%r1663};
	// end inline asm
	// begin inline asm
	mov.b64 %rd842, {%r1664,%r1665};
	// end inline asm
	xor.b64  	%rd1301, %rd842, %rd841;
	popc.b64 	%r9100, %rd1301;
	mad.lo.s32 	%r9101, %r9100, 9, %r9095;
	tex.2d.v4.u32.f32 	{%r9102, %r9103, %r9104, %r9105}, [%rd13, {%f22, %f13}];
	tex.2d.v4.u32.f32 	{%r9106, %r9107, %r9108, %r9109}, [%rd14, {%f32, %f13}];
	and.b32  	%r9110, %r9102, 255;
	and.b32  	%r9111, %r9106, 255;
	sad.u32 	%r9112, %r9110, %r9111, %r1777;
	add.s32 	%r9113, %r9112, %r9101;
	tex.2d.v4.s32.f32 	{%r1666, %r1667, %r9114, %r9115}, [%rd15, {%f22, %f13}];
	tex.2d.v4.s32.f32 	{%r1668, %r1669, %r9116, %r9117}, [%rd16, {%f32, %f13}];
	// begin inline asm
	mov.b64 %rd843, {%r1666,%r1667};
	// end inline asm
	// begin inline asm
	mov.b64 %rd844, {%r1668,%r1669};
	// end inline asm
	xor.b64  	%rd1302, %rd844, %rd843;
	popc.b64 	%r9118, %rd1302;
	mad.lo.s32 	%r9119, %r9118, 9, %r9113;
	tex.2d.v4.u32.f32 	{%r9120, %r9121, %r9122, %r9123}, [%rd13, {%f23, %f1}];
	tex.2d.v4.u32.f32 	{%r9124, %r9125, %r9126, %r9127}, [%rd14, {%f33, %f1}];
	and.b32  	%r9128, %r9120, 255;
	and.b32  	%r9129, %r9124, 255;
	sad.u32 	%r9130, %r9128, %r9129, %r1777;
	add.s32 	%r9131, %r9130, %r9119;
	tex.2d.v4.s32.f32 	{%r1670, %r1671, %r9132, %r9133}, [%rd15, {%f23, %f1}];
	tex.2d.v4.s32.f32 	{%r1672, %r1673, %r9134, %r9135}, [%rd16, {%f33, %f1}];
	// begin inline asm
	mov.b64 %rd845, {%r1670,%r1671};
	// end inline asm
	// begin inline asm
	mov.b64 %rd846, {%r1672,%r1673};
	// end inline asm
	xor.b64  	%rd1303, %rd846, %rd845;
	popc.b64 	%r9136, %rd1303;
	mad.lo.s32 	%r9137, %r9136, 9, %r9131;
	tex.2d.v4.u32.f32 	{%r9138, %r9139, %r9140, %r9141}, [%rd13, {%f23, %f3}];
	tex.2d.v4.u32.f32 	{%r9142, %r9143, %r9144, %r9145}, [%rd14, {%f33, %f3}];
	and.b32  	%r9146, %r9138, 255;
	and.b32  	%r9147, %r9142, 255;
	sad.u32 	%r9148, %r9146, %r9147, %r1777;
	add.s32 	%r9149, %r9148, %r9137;
	tex.2d.v4.s32.f32 	{%r1674, %r1675, %r9150, %r9151}, [%rd15, {%f23, %f3}];
	tex.2d.v4.s32.f32 	{%r1676, %r1677, %r9152, %r9153}, [%rd16, {%f33, %f3}];
	// begin inline asm
	mov.b64 %rd847, {%r1674,%r1675};
	// end inline asm
	// begin inline asm
	mov.b64 %rd848, {%r1676,%r1677};
	// end inline asm
	xor.b64  	%rd1304, %rd848, %rd847;
	popc.b64 	%r9154, %rd1304;
	mad.lo.s32 	%r9155, %r9154, 9, %r9149;
	tex.2d.v4.u32.f32 	{%r9156, %r9157, %r9158, %r9159}, [%rd13, {%f23, %f4}];
	tex.2d.v4.u32.f32 	{%r9160, %r9161, %r9162, %r9163}, [%rd14, {%f33, %f4}];
	and.b32  	%r9164, %r9156, 255;
	and.b32  	%r9165, %r9160, 255;
	sad.u32 	%r9166, %r9164, %r9165, %r1777;
	add.s32 	%r9167, %r9166, %r9155;
	tex.2d.v4.s32.f32 	{%r1678, %r1679, %r9168, %r9169}, [%rd15, {%f23, %f4}];
	tex.2d.v4.s32.f32 	{%r1680, %r1681, %r9170, %r9171}, [%rd16, {%f33, %f4}];
	// begin inline asm
	mov.b64 %rd849, {%r1678,%r1679};
	// end inline asm
	// begin inline asm
	mov.b64 %rd850, {%r1680,%r1681};
	// end inline asm
	xor.b64  	%rd1305, %rd850, %rd849;
	popc.b64 	%r9172, %rd1305;
	mad.lo.s32 	%r9173, %r9172, 9, %r9167;
	tex.2d.v4.u32.f32 	{%r9174, %r9175, %r9176, %r9177}, [%rd13, {%f23, %f5}];
	tex.2d.v4.u32.f32 	{%r9178, %r9179, %r9180, %r9181}, [%rd14, {%f33, %f5}];
	and.b32  	%r9182, %r9174, 255;
	and.b32  	%r9183, %r9178, 255;
	sad.u32 	%r9184, %r9182, %r9183, %r1777;
	add.s32 	%r9185, %r9184, %r9173;
	tex.2d.v4.s32.f32 	{%r1682, %r1683, %r9186, %r9187}, [%rd15, {%f23, %f5}];
	tex.2d.v4.s32.f32 	{%r1684, %r1685, %r9188, %r9189}, [%rd16, {%f33, %f5}];
	// begin inline asm
	mov.b64 %rd851, {%r1682,%r1683};
	// end inline asm
	// begin inline asm
	mov.b64 %rd852, {%r1684,%r1685};
	// end inline asm
	xor.b64  	%rd1306, %rd852, %rd851;
	popc.b64 	%r9190, %rd1306;
	mad.lo.s32 	%r9191, %r9190, 9, %r9185;
	tex.2d.v4.u32.f32 	{%r9192, %r9193, %r9194, %r9195}, [%rd13, {%f23, %f6}];
	tex.2d.v4.u32.f32 	{%r9196, %r9197, %r9198, %r9199}, [%rd14, {%f33, %f6}];
	and.b32  	%r9200, %r9192, 255;
	and.b32  	%r9201, %r9196, 255;
	sad.u32 	%r9202, %r9200, %r9201, %r1777;
	add.s32 	%r9203, %r9202, %r9191;
	tex.2d.v4.s32.f32 	{%r1686, %r1687, %r9204, %r9205}, [%rd15, {%f23, %f6}];
	tex.2d.v4.s32.f32 	{%r1688, %r1689, %r9206, %r9207}, [%rd16, {%f33, %f6}];
	// begin inline asm
	mov.b64 %rd853, {%r1686,%r1687};
	// end inline asm
	// begin inline asm
	mov.b64 %rd854, {%r1688,%r1689};
	// end inline asm
	xor.b64  	%rd1307, %rd854, %rd853;
	popc.b64 	%r9208, %rd1307;
	mad.lo.s32 	%r9209, %r9208, 9, %r9203;
	tex.2d.v4.u32.f32 	{%r9210, %r9211, %r9212, %r9213}, [%rd13, {%f23, %f7}];
	tex.2d.v4.u32.f32 	{%r9214, %r9215, %r9216, %r9217}, [%rd14, {%f33, %f7}];
	and.b32  	%r9218, %r9210, 255;
	and.b32  	%r9219, %r9214, 255;
	sad.u32 	%r9220, %r9218, %r9219, %r1777;
	add.s32 	%r9221, %r9220, %r9209;
	tex.2d.v4.s32.f32 	{%r1690, %r1691, %r9222, %r9223}, [%rd15, {%f23, %f7}];
	tex.2d.v4.s32.f32 	{%r1692, %r1693, %r9224, %r9225}, [%rd16, {%f33, %f7}];
	// begin inline asm
	mov.b64 %rd855, {%r1690,%r1691};
	// end inline asm
	// begin inline asm
	mov.b64 %rd856, {%r1692,%r1693};
	// end inline asm
	xor.b64  	%rd1308, %rd856, %rd855;
	popc.b64 	%r9226, %rd1308;
	mad.lo.s32 	%r9227, %r9226, 9, %r9221;
	tex.2d.v4.u32.f32 	{%r9228, %r9229, %r9230, %r9231}, [%rd13, {%f23, %f8}];
	tex.2d.v4.u32.f32 	{%r9232, %r9233, %r9234, %r9235}, [%rd14, {%f33, %f8}];
	and.b32  	%r9236, %r9228, 255;
	and.b32  	%r9237, %r9232, 255;
	sad.u32 	%r9238, %r9236, %r9237, %r1777;
	add.s32 	%r9239, %r9238, %r9227;
	tex.2d.v4.s32.f32 	{%r1694, %r1695, %r9240, %r9241}, [%rd15, {%f23, %f8}];
	tex.2d.v4.s32.f32 	{%r1696, %r1697, %r9242, %r9243}, [%rd16, {%f33, %f8}];
	// begin inline asm
	mov.b64 %rd857, {%r1694,%r1695};
	// end inline asm
	// begin inline asm
	mov.b64 %rd858, {%r1696,%r1697};
	// end inline asm
	xor.b64  	%rd1309, %rd858, %rd857;
	popc.b64 	%r9244, %rd1309;
	mad.lo.s32 	%r9245, %r9244, 9, %r9239;
	tex.2d.v4.u32.f32 	{%r9246, %r9247, %r9248, %r9249}, [%rd13, {%f23, %f9}];
	tex.2d.v4.u32.f32 	{%r9250, %r9251, %r9252, %r9253}, [%rd14, {%f33, %f9}];
	and.b32  	%r9254, %r9246, 255;
	and.b32  	%r9255, %r9250, 255;
	sad.u32 	%r9256, %r9254, %r9255, %r1777;
	add.s32 	%r9257, %r9256, %r9245;
	tex.2d.v4.s32.f32 	{%r1698, %r1699, %r9258, %r9259}, [%rd15, {%f23, %f9}];
	tex.2d.v4.s32.f32 	{%r1700, %r1701, %r9260, %r9261}, [%rd16, {%f33, %f9}];
	// begin inline asm
	mov.b64 %rd859, {%r1698,%r1699};
	// end inline asm
	// begin inline asm
	mov.b64 %rd860, {%r1700,%r1701};
	// end inline asm
	xor.b64  	%rd1310, %rd860, %rd859;
	popc.b64 	%r9262, %rd1310;
	mad.lo.s32 	%r9263, %r9262, 9, %r9257;
	tex.2d.v4.u32.f32 	{%r9264, %r9265, %r9266, %r9267}, [%rd13, {%f23, %f10}];
	tex.2d.v4.u32.f32 	{%r9268, %r9269, %r9270, %r9271}, [%rd14, {%f33, %f10}];
	and.b32  	%r9272, %r9264, 255;
	and.b32  	%r9273, %r9268, 255;
	sad.u32 	%r9274, %r9272, %r9273, %r1777;
	add.s32 	%r9275, %r9274, %r9263;
	tex.2d.v4.s32.f32 	{%r1702, %r1703, %r9276, %r9277}, [%rd15, {%f23, %f10}];
	tex.2d.v4.s32.f32 	{%r1704, %r1705, %r9278, %r9279}, [%rd16, {%f33, %f10}];
	// begin inline asm
	mov.b64 %rd861, {%r1702,%r1703};
	// end inline asm
	// begin inline asm
	mov.b64 %rd862, {%r1704,%r1705};
	// end inline asm
	xor.b64  	%rd1311, %rd862, %rd861;
	popc.b64 	%r9280, %rd1311;
	mad.lo.s32 	%r9281, %r9280, 9, %r9275;
	tex.2d.v4.u32.f32 	{%r9282, %r9283, %r9284, %r9285}, [%rd13, {%f23, %f11}];
	tex.2d.v4.u32.f32 	{%r9286, %r9287, %r9288, %r9289}, [%rd14, {%f33, %f11}];
	and.b32  	%r9290, %r9282, 255;
	and.b32  	%r9291, %r9286, 255;
	sad.u32 	%r9292, %r9290, %r9291, %r1777;
	add.s32 	%r9293, %r9292, %r9281;
	tex.2d.v4.s32.f32 	{%r1706, %r1707, %r9294, %r9295}, [%rd15, {%f23, %f11}];
	tex.2d.v4.s32.f32 	{%r1708, %r1709, %r9296, %r9297}, [%rd16, {%f33, %f11}];
	// begin inline asm
	mov.b64 %rd863, {%r1706,%r1707};
	// end inline asm
	// begin inline asm
	mov.b64 %rd864, {%r1708,%r1709};
	// end inline asm
	xor.b64  	%rd1312, %rd864, %rd863;
	popc.b64 	%r9298, %rd1312;
	mad.lo.s32 	%r9299, %r9298, 9, %r9293;
	tex.2d.v4.u32.f32 	{%r9300, %r9301, %r9302, %r9303}, [%rd13, {%f23, %f12}];
	tex.2d.v4.u32.f32 	{%r9304, %r9305, %r9306, %r9307}, [%rd14, {%f33, %f12}];
	and.b32  	%r9308, %r9300, 255;
	and.b32  	%r9309, %r9304, 255;
	sad.u32 	%r9310, %r9308, %r9309, %r1777;
	add.s32 	%r9311, %r9310, %r9299;
	tex.2d.v4.s32.f32 	{%r1710, %r1711, %r9312, %r9313}, [%rd15, {%f23, %f12}];
	tex.2d.v4.s32.f32 	{%r1712, %r1713, %r9314, %r9315}, [%rd16, {%f33, %f12}];
	// begin inline asm
	mov.b64 %rd865, {%r1710,%r1711};
	// end inline asm
	// begin inline asm
	mov.b64 %rd866, {%r1712,%r1713};
	// end inline asm
	xor.b64  	%rd1313, %rd866, %rd865;
	popc.b64 	%r9316, %rd1313;
	mad.lo.s32 	%r9317, %r9316, 9, %r9311;
	tex.2d.v4.u32.f32 	{%r9318, %r9319, %r9320, %r9321}, [%rd13, {%f23, %f13}];
	tex.2d.v4.u32.f32 	{%r9322, %r9323, %r9324, %r9325}, [%rd14, {%f33, %f13}];
	and.b32  	%r9326, %r9318, 255;
	and.b32  	%r9327, %r9322, 255;
	sad.u32 	%r9328, %r9326, %r9327, %r1777;
	add.s32 	%r9329, %r9328, %r9317;
	tex.2d.v4.s32.f32 	{%r1714, %r1715, %r9330, %r9331}, [%rd15, {%f23, %f13}];
	tex.2d.v4.s32.f32 	{%r1716, %r1717, %r9332, %r9333}, [%rd16, {%f33, %f13}];
	// begin inline asm
	mov.b64 %rd867, {%r1714,%r1715};
	// end inline asm
	// begin inline asm
	mov.b64 %rd868, {%r1716,%r1717};
	// end inline asm
	xor.b64  	%rd1314, %rd868, %rd867;
	popc.b64 	%r9334, %rd1314;
	mad.lo.s32 	%r9335, %r9334, 9, %r9329;
	tex.2d.v4.u32.f32 	{%r9336, %r9337, %r9338, %r9339}, [%rd13, {%f24, %f1}];
	tex.2d.v4.u32.f32 	{%r9340, %r9341, %r9342, %r9343}, [%rd14, {%f36, %f1}];
	and.b32  	%r9344, %r9336, 255;
	and.b32  	%r9345, %r9340, 255;
	sad.u32 	%r9346, %r9344, %r9345, %r1777;
	add.s32 	%r9347, %r9346, %r9335;
	tex.2d.v4.s32.f32 	{%r1718, %r1719, %r9348, %r9349}, [%rd15, {%f24, %f1}];
	tex.2d.v4.s32.f32 	{%r1720, %r1721, %r9350, %r9351}, [%rd16, {%f36, %f1}];
	// begin inline asm
	mov.b64 %rd869, {%r1718,%r1719};
	// end inline asm
	// begin inline asm
	mov.b64 %rd870, {%r1720,%r1721};
	// end inline asm
	xor.b64  	%rd1315, %rd870, %rd869;
	popc.b64 	%r9352, %rd1315;
	mad.lo.s32 	%r9353, %r9352, 9, %r9347;
	tex.2d.v4.u32.f32 	{%r9354, %r9355, %r9356, %r9357}, [%rd13, {%f24, %f3}];
	tex.2d.v4.u32.f32 	{%r9358, %r9359, %r9360, %r9361}, [%rd14, {%f36, %f3}];
	and.b32  	%r9362, %r9354, 255;
	and.b32  	%r9363, %r9358, 255;
	sad.u32 	%r9364, %r9362, %r9363, %r1777;
	add.s32 	%r9365, %r9364, %r9353;
	tex.2d.v4.s32.f32 	{%r1722, %r1723, %r9366, %r9367}, [%rd15, {%f24, %f3}];
	tex.2d.v4.s32.f32 	{%r1724, %r1725, %r9368, %r9369}, [%rd16, {%f36, %f3}];
	// begin inline asm
	mov.b64 %rd871, {%r1722,%r1723};
	// end inline asm
	// begin inline asm
	mov.b64 %rd872, {%r1724,%r1725};
	// end inline asm
	xor.b64  	%rd1316, %rd872, %rd871;
	popc.b64 	%r9370, %rd1316;
	mad.lo.s32 	%r9371, %r9370, 9, %r9365;
	tex.2d.v4.u32.f32 	{%r9372, %r9373, %r9374, %r9375}, [%rd13, {%f24, %f4}];
	tex.2d.v4.u32.f32 	{%r9376, %r9377, %r9378, %r9379}, [%rd14, {%f36, %f4}];
	and.b32  	%r9380, %r9372, 255;
	and.b32  	%r9381, %r9376, 255;
	sad.u32 	%r9382, %r9380, %r9381, %r1777;
	add.s32 	%r9383, %r9382, %r9371;
	tex.2d.v4.s32.f32 	{%r1726, %r1727, %r9384, %r9385}, [%rd15, {%f24, %f4}];
	tex.2d.v4.s32.f32 	{%r1728, %r1729, %r9386, %r9387}, [%rd16, {%f36, %f4}];
	// begin inline asm
	mov.b64 %rd873, {%r1726,%r1727};
	// end inline asm
	// begin inline asm
	mov.b64 %rd874, {%r1728,%r1729};
	// end inline asm
	xor.b64  	%rd1317, %rd874, %rd873;
	popc.b64 	%r9388, %rd1317;
	mad.lo.s32 	%r9389, %r9388, 9, %r9383;
	tex.2d.v4.u32.f32 	{%r9390, %r9391, %r9392, %r9393}, [%rd13, {%f24, %f5}];
	tex.2d.v4.u32.f32 	{%r9394, %r9395, %r9396, %r9397}, [%rd14, {%f36, %f5}];
	and.b32  	%r9398, %r9390, 255;
	and.b32  	%r9399, %r9394, 255;
	sad.u32 	%r9400, %r9398, %r9399, %r1777;
	add.s32 	%r9401, %r9400, %r9389;
	tex.2d.v4.s32.f32 	{%r1730, %r1731, %r9402, %r9403}, [%rd15, {%f24, %f5}];
	tex.2d.v4.s32.f32 	{%r1732, %r1733, %r9404, %r9405}, [%rd16, {%f36, %f5}];
	// begin inline asm
	mov.b64 %rd875, {%r1730,%r1731};
	// end inline asm
	// begin inline asm
	mov.b64 %rd876, {%r1732,%r1733};
	// end inline asm
	xor.b64  	%rd1318, %rd876, %rd875;
	popc.b64 	%r9406, %rd1318;
	mad.lo.s32 	%r9407, %r9406, 9, %r9401;
	tex.2d.v4.u32.f32 	{%r9408, %r9409, %r9410, %r9411}, [%rd13, {%f24, %f6}];
	tex.2d.v4.u32.f32 	{%r9412, %r9413, %r9414, %r9415}, [%rd14, {%f36, %f6}];
	and.b32  	%r9416, %r9408, 255;
	and.b32  	%r9417, %r9412, 255;
	sad.u32 	%r9418, %r9416, %r9417, %r1777;
	add.s32 	%r9419, %r9418, %r9407;
	tex.2d.v4.s32.f32 	{%r1734, %r1735, %r9420, %r9421}, [%rd15, {%f24, %f6}];
	tex.2d.v4.s32.f32 	{%r1736, %r1737, %r9422, %r9423}, [%rd16, {%f36, %f6}];
	// begin inline asm
	mov.b64 %rd877, {%r1734,%r1735};
	// end inline asm
	// begin inline asm
	mov.b64 %rd878, {%r1736,%r1737};
	// end inline asm
	xor.b64  	%rd1319, %rd878, %rd877;
	popc.b64 	%r9424, %rd1319;
	mad.lo.s32 	%r9425, %r9424, 9, %r9419;
	tex.2d.v4.u32.f32 	{%r9426, %r9427, %r9428, %r9429}, [%rd13, {%f24, %f7}];
	tex.2d.v4.u32.f32 	{%r9430, %r9431, %r9432, %r9433}, [%rd14, {%f36, %f7}];
	and.b32  	%r9434, %r9426, 255;
	and.b32  	%r9435, %r9430, 255;
	sad.u32 	%r9436, %r9434, %r9435, %r1777;
	add.s32 	%r9437, %r9436, %r9425;
	tex.2d.v4.s32.f32 	{%r1738, %r1739, %r9438, %r9439}, [%rd15, {%f24, %f7}];
	tex.2d.v4.s32.f32 	{%r1740, %r1741, %r9440, %r9441}, [%rd16, {%f36, %f7}];
	// begin inline asm
	mov.b64 %rd879, {%r1738,%r1739};
	// end inline asm
	// begin inline asm
	mov.b64 %rd880, {%r1740,%r1741};
	// end inline asm
	xor.b64  	%rd1320, %rd880, %rd879;
	popc.b64 	%r9442, %rd1320;
	mad.lo.s32 	%r9443, %r9442, 9, %r9437;
	tex.2d.v4.u32.f32 	{%r9444, %r9445, %r9446, %r9447}, [%rd13, {%f24, %f8}];
	tex.2d.v4.u32.f32 	{%r9448, %r9449, %r9450, %r9451}, [%rd14, {%f36, %f8}];
	and.b32  	%r9452, %r9444, 255;
	and.b32  	%r9453, %r9448, 255;
	sad.u32 	%r9454, %r9452, %r9453, %r1777;
	add.s32 	%r9455, %r9454, %r9443;
	tex.2d.v4.s32.f32 	{%r1742, %r1743, %r9456, %r9457}, [%rd15, {%f24, %f8}];
	tex.2d.v4.s32.f32 	{%r1744, %r1745, %r9458, %r9459}, [%rd16, {%f36, %f8}];
	// begin inline asm
	mov.b64 %rd881, {%r1742,%r1743};
	// end inline asm
	// begin inline asm
	mov.b64 %rd882, {%r1744,%r1745};
	// end inline asm
	xor.b64  	%rd1321, %rd882, %rd881;
	popc.b64 	%r9460, %rd1321;
	mad.lo.s32 	%r9461, %r9460, 9, %r9455;
	tex.2d.v4.u32.f32 	{%r9462, %r9463, %r9464, %r9465}, [%rd13, {%f24, %f9}];
	tex.2d.v4.u32.f32 	{%r9466, %r9467, %r9468, %r9469}, [%rd14, {%f36, %f9}];
	and.b32  	%r9470, %r9462, 255;
	and.b32  	%r9471, %r9466, 255;
	sad.u32 	%r9472, %r9470, %r9471, %r1777;
	add.s32 	%r9473, %r9472, %r9461;
	tex.2d.v4.s32.f32 	{%r1746, %r1747, %r9474, %r9475}, [%rd15, {%f24, %f9}];
	tex.2d.v4.s32.f32 	{%r1748, %r1749, %r9476, %r9477}, [%rd16, {%f36, %f9}];
	// begin inline asm
	mov.b64 %rd883, {%r1746,%r1747};
	// end inline asm
	// begin inline asm
	mov.b64 %rd884, {%r1748,%r1749};
	// end inline asm
	xor.b64  	%rd1322, %rd884, %rd883;
	popc.b64 	%r9478, %rd1322;
	mad.lo.s32 	%r9479, %r9478, 9, %r9473;
	tex.2d.v4.u32.f32 	{%r9480, %r9481, %r9482, %r9483}, [%rd13, {%f24, %f10}];
	tex.2d.v4.u32.f32 	{%r9484, %r9485, %r9486, %r9487}, [%rd14, {%f36, %f10}];
	and.b32  	%r9488, %r9480, 255;
	and.b32  	%r9489, %r9484, 255;
	sad.u32 	%r9490, %r9488, %r9489, %r1777;
	add.s32 	%r9491, %r9490, %r9479;
	tex.2d.v4.s32.f32 	{%r1750, %r1751, %r9492, %r9493}, [%rd15, {%f24, %f10}];
	tex.2d.v4.s32.f32 	{%r1752, %r1753, %r9494, %r9495}, [%rd16, {%f36, %f10}];
	// begin inline asm
	mov.b64 %rd885, {%r1750,%r1751};
	// end inline asm
	// begin inline asm
	mov.b64 %rd886, {%r1752,%r1753};
	// end inline asm
	xor.b64  	%rd1323, %rd886, %rd885;
	popc.b64 	%r9496, %rd1323;
	mad.lo.s32 	%r9497, %r9496, 9, %r9491;
	tex.2d.v4.u32.f32 	{%r9498, %r9499, %r9500, %r9501}, [%rd13, {%f24, %f11}];
	tex.2d.v4.u32.f32 	{%r9502, %r9503, %r9504, %r9505}, [%rd14, {%f36, %f11}];
	and.b32  	%r9506, %r9498, 255;
	and.b32  	%r9507, %r9502, 255;
	sad.u32 	%r9508, %r9506, %r9507, %r1777;
	add.s32 	%r9509, %r9508, %r9497;
	tex.2d.v4.s32.f32 	{%r1754, %r1755, %r9510, %r9511}, [%rd15, {%f24, %f11}];
	tex.2d.v4.s32.f32 	{%r1756, %r1757, %r9512, %r9513}, [%rd16, {%f36, %f11}];
	// begin inline asm
	mov.b64 %rd887, {%r1754,%r1755};
	// end inline asm
	// begin inline asm
	mov.b64 %rd888, {%r1756,%r1757};
	// end inline asm
	xor.b64  	%rd1324, %rd888, %rd887;
	popc.b64 	%r9514, %rd1324;
	mad.lo.s32 	%r9515, %r9514, 9, %r9509;
	tex.2d.v4.u32.f32 	{%r9516, %r9517, %r9518, %r9519}, [%rd13, {%f24, %f12}];
	tex.2d.v4.u32.f32 	{%r9520, %r9521, %r9522, %r9523}, [%rd14, {%f36, %f12}];
	and.b32  	%r9524, %r9516, 255;
	and.b32  	%r9525, %r9520, 255;
	sad.u32 	%r9526, %r9524, %r9525, %r1777;
	add.s32 	%r9527, %r9526, %r9515;
	tex.2d.v4.s32.f32 	{%r1758, %r1759, %r9528, %r9529}, [%rd15, {%f24, %f12}];
	tex.2d.v4.s32.f32 	{%r1760, %r1761, %r9530, %r9531}, [%rd16, {%f36, %f12}];
	// begin inline asm
	mov.b64 %rd889, {%r1758,%r1759};
	// end inline asm
	// begin inline asm
	mov.b64 %rd890, {%r1760,%r1761};
	// end inline asm
	xor.b64  	%rd1325, %rd890, %rd889;
	popc.b64 	%r9532, %rd1325;
	mad.lo.s32 	%r9533, %r9532, 9, %r9527;
	tex.2d.v4.u32.f32 	{%r9534, %r9535, %r9536, %r9537}, [%rd13, {%f24, %f13}];
	tex.2d.v4.u32.f32 	{%r9538, %r9539, %r9540, %r9541}, [%rd14, {%f36, %f13}];
	and.b32  	%r9542, %r9534, 255;
	and.b32  	%r9543, %r9538, 255;
	sad.u32 	%r9544, %r9542, %r9543, %r1777;
	add.s32 	%r9545, %r9544, %r9533;
	tex.2d.v4.s32.f32 	{%r1762, %r1763, %r9546, %r9547}, [%rd15, {%f24, %f13}];
	tex.2d.v4.s32.f32 	{%r1764, %r1765, %r9548, %r9549}, [%rd16, {%f36, %f13}];
	// begin inline asm
	mov.b64 %rd891, {%r1762,%r1763};
	// end inline asm
	// begin inline asm
	mov.b64 %rd892, {%r1764,%r1765};
	// end inline asm
	xor.b64  	%rd1326, %rd892, %rd891;
	popc.b64 	%r9550, %rd1326;
	mad.lo.s32 	%r9551, %r9550, 9, %r9545;
	add.s64 	%rd1327, %rd1764, %rd5;
	st.global.u32 	[%rd1327], %r9551;
	add.s32 	%r12723, %r12723, -4;
	setp.eq.s32 	%p4, %r12723, -57;
	@%p4 bra 	$L__BB0_4;
	ld.param.u32 	%r12722, [_Z19initCostKernel_left14cudaPitchedPtrjjyyyy_param_2];
	add.s32 	%r10128, %r12724, -7;
	cvt.rn.f32.u32 	%f39, %r10128;
	tex.2d.v4.u32.f32 	{%r10129, %r10130, %r10131, %r10132}, [%rd13, {%f2, %f1}];
	tex.2d.v4.u32.f32 	{%r10133, %r10134, %r10135, %r10136}, [%rd14, {%f39, %f1}];
	and.b32  	%r10137, %r10129, 255;
	and.b32  	%r10138, %r10133, 255;
	mov.b32 	%r10139, 0;
	sad.u32 	%r10140, %r10137, %r10138, %r10139;
	tex.2d.v4.s32.f32 	{%r9552, %r9553, %r10141, %r10142}, [%rd15, {%f2, %f1}];
	tex.2d.v4.s32.f32 	{%r9554, %r9555, %r10143, %r10144}, [%rd16, {%f39, %f1}];
	// begin inline asm
	mov.b64 %rd1328, {%r9552,%r9553};
	// end inline asm
	// begin inline asm
	mov.b64 %rd1329, {%r9554,%r9555};
	// end inline asm
	xor.b64  	%rd1616, %rd1329, %rd1328;
	popc.b64 	%r10145, %rd1616;
	mad.lo.s32 	%r10146, %r10145, 9, %r10140;
	tex.2d.v4.u32.f32 	{%r10147, %r10148, %r10149, %r10150}, [%rd13, {%f2, %f3}];
	tex.2d.v4.u32.f32 	{%r10151, %r10152, %r10153, %r10154}, [%rd14, {%f39, %f3}];
	and.b32  	%r10155, %r10147, 255;
	and.b32  	%r10156, %r10151, 255;
	sad.u32 	%r10157, %r10155, %r10156, %r10139;
	add.s32 	%r10158, %r10157, %r10146;
	tex.2d.v4.s32.f32 	{%r9556, %r9557, %r10159, %r10160}, [%rd15, {%f2, %f3}];
	tex.2d.v4.s32.f32 	{%r9558, %r9559, %r10161, %r10162}, [%rd16, {%f39, %f3}];
	// begin inline asm
	mov.b64 %rd1330, {%r9556,%r9557};
	// end inline asm
	// begin inline asm
	mov.b64 %rd1331, {%r9558,%r9559};
	// end inline asm
	xor.b64  	%rd1617, %rd1331, %rd1330;
	popc.b64 	%r10163, %rd1617;
	mad.lo.s32 	%r10164, %r10163, 9, %r10158;
	tex.2d.v4.u32.f32 	{%r10165, %r10166, %r10167, %r10168}, [%rd13, {%f2, %f4}];
	tex.2d.v4.u32.f32 	{%r10169, %r10170, %r10171, %r10172}, [%rd14, {%f39, %f4}];
	and.b32  	%r10173, %r10165, 255;
	and.b32  	%r10174, %r10169, 255;
	sad.u32 	%r10175, %r10173, %r10174, %r10139;
	add.s32 	%r10176, %r10175, %r10164;
	tex.2d.v4.s32.f32 	{%r9560, %r9561, %r10177, %r10178}, [%rd15, {%f2, %f4}];
	tex.2d.v4.s32.f32 	{%r9562, %r9563, %r10179, %r10180}, [%rd16, {%f39, %f4}];
	// begin inline asm
	mov.b64 %rd1332, {%r9560,%r9561};
	// end inline asm
	// begin inline asm
	mov.b64 %rd1333, {%r9562,%r9563};
	// end inline asm
	xor.b64  	%rd1618, %rd1333, %rd1332;
	popc.b64 	%r10181, %rd1618;
	mad.lo.s32 	%r10182, %r10181, 9, %r10176;
	tex.2d.v4.u32.f32 	{%r10183, %r10184, %r10185, %r10186}, [%rd13, {%f2, %f5}];
	tex.2d.v4.u32.f32 	{%r10187, %r10188, %r10189, %r10190}, [%rd14, {%f39, %f5}];
	and.b32  	%r10191, %r10183, 255;
	and.b32  	%r10192, %r10187, 255;
	sad.u32 	%r10193, %r10191, %r10192, %r10139;
	add.s32 	%r10194, %r10193, %r10182;
	tex.2d.v4.s32.f32 	{%r9564, %r9565, %r10195, %r10196}, [%rd15, {%f2, %f5}];
	tex.2d.v4.s32.f32 	{%r9566, %r9567, %r10197, %r10198}, [%rd16, {%f39, %f5}];
	// begin inline asm
	mov.b64 %rd1334, {%r9564,%r9565};
	// end inline asm
	// begin inline asm
	mov.b64 %rd1335, {%r9566,%r9567};
	// end inline asm
	xor.b64  	%rd1619, %rd1335, %rd1334;
	popc.b64 	%r10199, %rd1619;
	mad.lo.s32 	%r10200, %r10199, 9, %r10194;
	tex.2d.v4.u32.f32 	{%r10201, %r10202, %r10203, %r10204}, [%rd13, {%f2, %f6}];
	tex.2d.v4.u32.f32 	{%r10205, %r10206, %r10207, %r10208}, [%rd14, {%f39, %f6}];
	and.b32  	%r10209, %r10201, 255;
	and.b32  	%r10210, %r10205, 255;
	sad.u32 	%r10211, %r10209, %r10210, %r10139;
	add.s32 	%r10212, %r10211, %r10200;
	tex.2d.v4.s32.f32 	{%r9568, %r9569, %r10213, %r10214}, [%rd15, {%f2, %f6}];
	tex.2d.v4.s32.f32 	{%r9570, %r9571, %r10215, %r10216}, [%rd16, {%f39, %f6}];
	// begin inline asm
	mov.b64 %rd1336, {%r9568,%r9569};
	// end inline asm
	// begin inline asm
	mov.b64 %rd1337, {%r9570,%r9571};
	// end inline asm
	xor.b64  	%rd1620, %rd1337, %rd1336;
	popc.b64 	%r10217, %rd1620;
	mad.lo.s32 	%r10218, %r10217, 9, %r10212;
	tex.2d.v4.u32.f32 	{%r10219, %r10220, %r10221, %r10222}, [%rd13, {%f2, %f7}];
	tex.2d.v4.u32.f32 	{%r10223, %r10224, %r10225, %r10226}, [%rd14, {%f39, %f7}];
	and.b32  	%r10227, %r10219, 255;
	and.b32  	%r10228, %r10223, 255;
	sad.u32 	%r10229, %r10227, %r10228, %r10139;
	add.s32 	%r10230, %r10229, %r10218;
	tex.2d.v4.s32.f32 	{%r9572, %r9573, %r10231, %r10232}, [%rd15, {%f2, %f7}];
	tex.2d.v4.s32.f32 	{%r9574, %r9575, %r10233, %r10234}, [%rd16, {%f39, %f7}];
	// begin inline asm
	mov.b64 %rd1338, {%r9572,%r9573};
	// end inline asm
	// begin inline asm
	mov.b64 %rd1339, {%r9574,%r9575};
	// end inline asm
	xor.b64  	%rd1621, %rd1339, %rd1338;
	popc.b64 	%r10235, %rd1621;
	mad.lo.s32 	%r10236, %r10235, 9, %r10230;
	tex.2d.v4.u32.f32 	{%r10237, %r10238, %r10239, %r10240}, [%rd13, {%f2, %f8}];
	tex.2d.v4.u32.f32 	{%r10241, %r10242, %r10243, %r10244}, [%rd14, {%f39, %f8}];
	and.b32  	%r10245, %r10237, 255;
	and.b32  	%r10246, %r10241, 255;
	sad.u32 	%r10247, %r10245, %r10246, %r10139;
	add.s32 	%r10248, %r10247, %r10236;
	tex.2d.v4.s32.f32 	{%r9576, %r9577, %r10249, %r10250}, [%rd15, {%f2, %f8}];
	tex.2d.v4.s32.f32 	{%r9578, %r9579, %r10251, %r10252}, [%rd16, {%f39, %f8}];
	// begin inline asm
	mov.b64 %rd1340, {%r9576,%r9577};
	// end inline asm
	// begin inline asm
	mov.b64 %rd1341, {%r9578,%r9579};
	// end inline asm
	xor.b64  	%rd1622, %rd1341, %rd1340;
	popc.b64 	%r10253, %rd1622;
	mad.lo.s32 	%r10254, %r10253, 9, %r10248;
	tex.2d.v4.u32.f32 	{%r10255, %r10256, %r10257, %r10258}, [%rd13, {%f2, %f9}];
	tex.2d.v4.u32.f32 	{%r10259, %r10260, %r10261, %r10262}, [%rd14, {%f39, %f9}];
	and.b32  	%r10263, %r10255, 255;
	and.b32  	%r10264, %r10259, 255;
	sad.u32 	%r10265, %r10263, %r10264, %r10139;
	add.s32 	%r10266, %r10265, %r10254;
	tex.2d.v4.s32.f32 	{%r9580, %r9581, %r10267, %r10268}, [%rd15, {%f2, %f9}];
	tex.2d.v4.s32.f32 	{%r9582, %r9583, %r10269, %r10270}, [%rd16, {%f39, %f9}];
	// begin inline asm
	mov.b64 %rd1342, {%r9580,%r9581};
	// end inline asm
	// begin inline asm
	mov.b64 %rd1343, {%r9582,%r9583};
	// end inline asm
	xor.b64  	%rd1623, %rd1343, %rd1342;
	popc.b64 	%r10271, %rd1623;
	mad.lo.s32 	%r10272, %r10271, 9, %r10266;
	tex.2d.v4.u32.f32 	{%r10273, %r10274, %r10275, %r10276}, [%rd13, {%f2, %f10}];
	tex.2d.v4.u32.f32 	{%r10277, %r10278, %r10279, %r10280}, [%rd14, {%f39, %f10}];
	and.b32  	%r10281, %r10273, 255;
	and.b32  	%r10282, %r10277, 255;
	sad.u32 	%r10283, %r10281, %r10282, %r10139;
	add.s32 	%r10284, %r10283, %r10272;
	tex.2d.v4.s32.f32 	{%r9584, %r9585, %r10285, %r10286}, [%rd15, {%f2, %f10}];
	tex.2d.v4.s32.f32 	{%r9586, %r9587, %r10287, %r10288}, [%rd16, {%f39, %f10}];
	// begin inline asm
	mov.b64 %rd1344, {%r9584,%r9585};
	// end inline asm
	// begin inline asm
	mov.b64 %rd1345, {%r9586,%r9587};
	// end inline asm
	xor.b64  	%rd1624, %rd1345, %rd1344;
	popc.b64 	%r10289, %rd1624;
	mad.lo.s32 	%r10290, %r10289, 9, %r10284;
	tex.2d.v4.u32.f32 	{%r10291, %r10292, %r10293, %r10294}, [%rd13, {%f2, %f11}];
	tex.2d.v4.u32.f32 	{%r10295, %r10296, %r10297, %r10298}, [%rd14, {%f39, %f11}];
	and.b32  	%r10299, %r10291, 255;
	and.b32  	%r10300, %r10295, 255;
	sad.u32 	%r10301, %r10299, %r10300, %r10139;
	add.s32 	%r10302, %r10301, %r10290;
	tex.2d.v4.s32.f32 	{%r9588, %r9589, %r10303, %r10304}, [%rd15, {%f2, %f11}];
	tex.2d.v4.s32.f32 	{%r9590, %r9591, %r10305, %r10306}, [%rd16, {%f39, %f11}];
	// begin inline asm
	mov.b64 %rd1346, {%r9588,%r9589};
	// end inline asm
	// begin inline asm
	mov.b64 %rd1347, {%r9590,%r9591};
	// end inline asm
	xor.b64  	%rd1625, %rd1347, %rd1346;
	popc.b64 	%r10307, %rd1625;
	mad.lo.s32 	%r10308, %r10307, 9, %r10302;
	tex.2d.v4.u32.f32 	{%r10309, %r10310, %r10311, %r10312}, [%rd13, {%f2, %f12}];
	tex.2d.v4.u32.f32 	{%r10313, %r10314, %r10315, %r10316}, [%rd14, {%f39, %f12}];
	and.b32  	%r10317, %r10309, 255;
	and.b32  	%r10318, %r10313, 255;
	sad.u32 	%r10319, %r10317, %r10318, %r10139;
	add.s32 	%r10320, %r10319, %r10308;
	tex.2d.v4.s32.f32 	{%r9592, %r9593, %r10321, %r10322}, [%rd15, {%f2, %f12}];
	tex.2d.v4.s32.f32 	{%r9594, %r9595, %r10323, %r10324}, [%rd16, {%f39, %f12}];
	// begin inline asm
	mov.b64 %rd1348, {%r9592,%r9593};
	// end inline asm
	// begin inline asm
	mov.b64 %rd1349, {%r9594,%r9595};
	// end inline asm
	xor.b64  	%rd1626, %rd1349, %rd1348;
	popc.b64 	%r10325, %rd1626;
	mad.lo.s32 	%r10326, %r10325, 9, %r10320;
	tex.2d.v4.u32.f32 	{%r10327, %r10328, %r10329, %r10330}, [%rd13, {%f2, %f13}];
	tex.2d.v4.u32.f32 	{%r10331, %r10332, %r10333, %r10334}, [%rd14, {%f39, %f13}];
	and.b32  	%r10335, %r10327, 255;
	and.b32  	%r10336, %r10331, 255;
	sad.u32 	%r10337, %r10335, %r10336, %r10139;
	add.s32 	%r10338, %r10337, %r10326;
	tex.2d.v4.s32.f32 	{%r9596, %r9597, %r10339, %r10340}, [%rd15, {%f2, %f13}];
	tex.2d.v4.s32.f32 	{%r9598, %r9599, %r10341, %r10342}, [%rd16, {%f39, %f13}];
	// begin inline asm
	mov.b64 %rd1350, {%r9596,%r9597};
	// end inline asm
	// begin inline asm
	mov.b64 %rd1351, {%r9598,%r9599};
	// end inline asm
	xor.b64  	%rd1627, %rd1351, %rd1350;
	popc.b64 	%r10343, %rd1627;
	mad.lo.s32 	%r10344, %r10343, 9, %r10338;
	tex.2d.v4.u32.f32 	{%r10345, %r10346, %r10347, %r10348}, [%rd13, {%f14, %f1}];
	tex.2d.v4.u32.f32 	{%r10349, %r10350, %r10351, %r10352}, [%rd14, {%f35, %f1}];
	and.b32  	%r10353, %r10345, 255;
	and.b32  	%r10354, %r10349, 255;
	sad.u32 	%r10355, %r10353, %r10354, %r10139;
	add.s32 	%r10356, %r10355, %r10344;
	tex.2d.v4.s32.f32 	{%r9600, %r9601, %r10357, %r10358}, [%rd15, {%f14, %f1}];
	tex.2d.v4.s32.f32 	{%r9602, %r9603, %r10359, %r10360}, [%rd16, {%f35, %f1}];
	// begin inline asm
	mov.b64 %rd1352, {%r9600,%r9601};
	// end inline asm
	// begin inline asm
	mov.b64 %rd1353, {%r9602,%r9603};
	// end inline asm
	xor.b64  	%rd1628, %rd1353, %rd1352;
	popc.b64 	%r10361, %rd1628;
	mad.lo.s32 	%r10362, %r10361, 9, %r10356;
	tex.2d.v4.u32.f32 	{%r10363, %r10364, %r10365, %r10366}, [%rd13, {%f14, %f3}];
	tex.2d.v4.u32.f32 	{%r10367, %r10368, %r10369, %r10370}, [%rd14, {%f35, %f3}];
	and.b32  	%r10371, %r10363, 255;
	and.b32  	%r10372, %r10367, 255;
	sad.u32 	%r10373, %r10371, %r10372, %r10139;
	add.s32 	%r10374, %r10373, %r10362;
	tex.2d.v4.s32.f32 	{%r9604, %r9605, %r10375, %r10376}, [%rd15, {%f14, %f3}];
	tex.2d.v4.s32.f32 	{%r9606, %r9607, %r10377, %r10378}, [%rd16, {%f35, %f3}];
	// begin inline asm
	mov.b64 %rd1354, {%r9604,%r9605};
	// end inline asm
	// begin inline asm
	mov.b64 %rd1355, {%r9606,%r9607};
	// end inline asm
	xor.b64  	%rd1629, %rd1355, %rd1354;
	popc.b64 	%r10379, %rd1629;
	mad.lo.s32 	%r10380, %r10379, 9, %r10374;
	tex.2d.v4.u32.f32 	{%r10381, %r10382, %r10383, %r10384}, [%rd13, {%f14, %f4}];
	tex.2d.v4.u32.f32 	{%r10385, %r10386, %r10387, %r10388}, [%rd14, {%f35, %f4}];
	and.b32  	%r10389, %r10381, 255;
	and.b32  	%r10390, %r10385, 255;
	sad.u32 	%r10391, %r10389, %r10390, %r10139;
	add.s32 	%r10392, %r10391, %r10380;
	tex.2d.v4.s32.f32 	{%r9608, %r9609, %r10393, %r10394}, [%rd15, {%f14, %f4}];
	tex.2d.v4.s32.f32 	{%r9610, %r9611, %r10395, %r10396}, [%rd16, {%f35, %f4}];
	// begin inline asm
	mov.b64 %rd1356, {%r9608,%r9609};
	// end inline asm
	// begin inline asm
	mov.b64 %rd1357, {%r9610,%r9611};
	// end inline asm
	xor.b64  	%rd1630, %rd1357, %rd1356;
	popc.b64 	%r10397, %rd1630;
	mad.lo.s32 	%r10398, %r10397, 9, %r10392;
	tex.2d.v4.u32.f32 	{%r10399, %r10400, %r10401, %r10402}, [%rd13, {%f14, %f5}];
	tex.2d.v4.u32.f32 	{%r10403, %r10404, %r10405, %r10406}, [%rd14, {%f35, %f5}];
	and.b32  	%r10407, %r10399, 255;
	and.b32  	%r10408, %r10403, 255;
	sad.u32 	%r10409, %r10407, %r10408, %r10139;
	add.s32 	%r10410, %r10409, %r10398;
	tex.2d.v4.s32.f32 	{%r9612, %r9613, %r10411, %r10412}, [%rd15, {%f14, %f5}];
	tex.2d.v4.s32.f32 	{%r9614, %r9615, %r10413, %r10414}, [%rd16, {%f35, %f5}];
	// begin inline asm
	mov.b64 %rd1358, {%r9612,%r9613};
	// end inline asm
	// begin inline asm
	mov.b64 %rd1359, {%r9614,%r9615};
	// end inline asm
	xor.b64  	%rd1631, %rd1359, %rd1358;
	popc.b64 	%r10415, %rd1631;
	mad.lo.s32 	%r10416, %r10415, 9, %r10410;
	tex.2d.v4.u32.f32 	{%r10417, %r10418, %r10419, %r10420}, [%rd13, {%f14, %f6}];
	tex.2d.v4.u32.f32 	{%r10421, %r10422, %r10423, %r10424}, [%rd14, {%f35, %f6}];
	and.b32  	%r10425, %r10417, 255;
	and.b32  	%r10426, %r10421, 255;
	sad.u32 	%r10427, %r10425, %r10426, %r10139;
	add.s32 	%r10428, %r10427, %r10416;
	tex.2d.v4.s32.f32 	{%r9616, %r9617, %r10429, %r10430}, [%rd15, {%f14, %f6}];
	tex.2d.v4.s32.f32 	{%r9618, %r9619, %r10431, %r10432}, [%rd16, {%f35, %f6}];
	// begin inline asm
	mov.b64 %rd1360, {%r9616,%r9617};
	// end inline asm
	// begin inline asm
	mov.b64 %rd1361, {%r9618,%r9619};
	// end inline asm
	xor.b64  	%rd1632, %rd1361, %rd1360;
	popc.b64 	%r10433, %rd1632;
	mad.lo.s32 	%r10434, %r10433, 9, %r10428;
	tex.2d.v4.u32.f32 	{%r10435, %r10436, %r10437, %r10438}, [%rd13, {%f14, %f7}];
	tex.2d.v4.u32.f32 	{%r10439, %r10440, %r10441, %r10442}, [%rd14, {%f35, %f7}];
	and.b32  	%r10443, %r10435, 255;
	and.b32  	%r10444, %r10439, 255;
	sad.u32 	%r10445, %r10443, %r10444, %r10139;
	add.s32 	%r10446, %r10445, %r10434;
	tex.2d.v4.s32.f32 	{%r9620, %r9621, %r10447, %r10448}, [%rd15, {%f14, %f7}];
	tex.2d.v4.s32.f32 	{%r9622, %r9623, %r10449, %r10450}, [%rd16, {%f35, %f7}];
	// begin inline asm
	mov.b64 %rd1362, {%r9620,%r9621};
	// end inline asm
	// begin inline asm
	mov.b64 %rd1363, {%r9622,%r9623};
	// end inline asm
	xor.b64  	%rd1633, %rd1363, %rd1362;
	popc.b64 	%r10451, %rd1633;
	mad.lo.s32 	%r10452, %r10451, 9, %r10446;
	tex.2d.v4.u32.f32 	{%r10453, %r10454, %r10455, %r10456}, [%rd13, {%f14, %f8}];
	tex.2d.v4.u32.f32 	{%r10457, %r10458, %r10459, %r10460}, [%rd14, {%f35, %f8}];
	and.b32  	%r10461, %r10453, 255;
	and.b32  	%r10462, %r10457, 255;
	sad.u32 	%r10463, %r10461, %r10462, %r10139;
	add.s32 	%r10464, %r10463, %r10452;
	tex.2d.v4.s32.f32 	{%r9624, %r9625, %r10465, %r10466}, [%rd15, {%f14, %f8}];
	tex.2d.v4.s32.f32 	{%r9626, %r9627, %r10467, %r10468}, [%rd16, {%f35, %f8}];
	// begin inline asm
	mov.b64 %rd1364, {%r9624,%r9625};
	// end inline asm
	// begin inline asm
	mov.b64 %rd1365, {%r9626,%r9627};
	// end inline asm
	xor.b64  	%rd1634, %rd1365, %rd1364;
	popc.b64 	%r10469, %rd1634;
	mad.lo.s32 	%r10470, %r10469, 9, %r10464;
	tex.2d.v4.u32.f32 	{%r10471, %r10472, %r10473, %r10474}, [%rd13, {%f14, %f9}];
	tex.2d.v4.u32.f32 	{%r10475, %r10476, %r10477, %r10478}, [%rd14, {%f35, %f9}];
	and.b32  	%r10479, %r10471, 255;
	and.b32  	%r10480, %r10475, 255;
	sad.u32 	%r10481, %r10479, %r10480, %r10139;
	add.s32 	%r10482, %r10481, %r10470;
	tex.2d.v4.s32.f32 	{%r9628, %r9629, %r10483, %r10484}, [%rd15, {%f14, %f9}];
	tex.2d.v4.s32.f32 	{%r9630, %r9631, %r10485, %r10486}, [%rd16, {%f35, %f9}];
	// begin inline asm
	mov.b64 %rd1366, {%r9628,%r9629};
	// end inline asm
	// begin inline asm
	mov.b64 %rd1367, {%r9630,%r9631};
	// end inline asm
	xor.b64  	%rd1635, %rd1367, %rd1366;
	popc.b64 	%r10487, %rd1635;
	mad.lo.s32 	%r10488, %r10487, 9, %r10482;
	tex.2d.v4.u32.f32 	{%r10489, %r10490, %r10491, %r10492}, [%rd13, {%f14, %f10}];
	tex.2d.v4.u32.f32 	{%r10493, %r10494, %r10495, %r10496}, [%rd14, {%f35, %f10}];
	and.b32  	%r10497, %r10489, 255;
	and.b32  	%r10498, %r10493, 255;
	sad.u32 	%r10499, %r10497, %r10498, %r10139;
	add.s32 	%r10500, %r10499, %r10488;
	tex.2d.v4.s32.f32 	{%r9632, %r9633, %r10501, %r10502}, [%rd15, {%f14, %f10}];
	tex.2d.v4.s32.f32 	{%r9634, %r9635, %r10503, %r10504}, [%rd16, {%f35, %f10}];
	// begin inline asm
	mov.b64 %rd1368, {%r9632,%r9633};
	// end inline asm
	// begin inline asm
	mov.b64 %rd1369, {%r9634,%r9635};
	// end inline asm
	xor.b64  	%rd1636, %rd1369, %rd1368;
	popc.b64 	%r10505, %rd1636;
	mad.lo.s32 	%r10506, %r10505, 9, %r10500;
	tex.2d.v4.u32.f32 	{%r10507, %r10508, %r10509, %r10510}, [%rd13, {%f14, %f11}];
	tex.2d.v4.u32.f32 	{%r10511, %r10512, %r10513, %r10514}, [%rd14, {%f35, %f11}];
	and.b32  	%r10515, %r10507, 255;
	and.b32  	%r10516, %r10511, 255;
	sad.u32 	%r10517, %r10515, %r10516, %r10139;
	add.s32 	%r10518, %r10517, %r10506;
	tex.2d.v4.s32.f32 	{%r9636, %r9637, %r10519, %r10520}, [%rd15, {%f14, %f11}];
	tex.2d.v4.s32.f32 	{%r9638, %r9639, %r10521, %r10522}, [%rd16, {%f35, %f11}];
	// begin inline asm
	mov.b64 %rd1370, {%r9636,%r9637};
	// end inline asm
	// begin inline asm
	mov.b64 %rd1371, {%r9638,%r9639};
	// end inline asm
	xor.b64  	%rd1637, %rd1371, %rd1370;
	popc.b64 	%r10523, %rd1637;
	mad.lo.s32 	%r10524, %r10523, 9, %r10518;
	tex.2d.v4.u32.f32 	{%r10525, %r10526, %r10527, %r10528}, [%rd13, {%f14, %f12}];
	tex.2d.v4.u32.f32 	{%r10529, %r10530, %r10531, %r10532}, [%rd14, {%f35, %f12}];
	and.b32  	%r10533, %r10525, 255;
	and.b32  	%r10534, %r10529, 255;
	sad.u32 	%r10535, %r10533, %r10534, %r10139;
	add.s32 	%r10536, %r10535, %r10524;
	tex.2d.v4.s32.f32 	{%r9640, %r9641, %r10537, %r10538}, [%rd15, {%f14, %f12}];
	tex.2d.v4.s32.f32 	{%r9642, %r9643, %r10539, %r10540}, [%rd16, {%f35, %f12}];
	// begin inline asm
	mov.b64 %rd1372, {%r9640,%r9641};
	// end inline asm
	// begin inline asm
	mov.b64 %rd1373, {%r9642,%r9643};
	// end inline asm
	xor.b64  	%rd1638, %rd1373, %rd1372;
	popc.b64 	%r10541, %rd1638;
	mad.lo.s32 	%r10542, %r10541, 9, %r10536;
	tex.2d.v4.u32.f32 	{%r10543, %r10544, %r10545, %r10546}, [%rd13, {%f14, %f13}];
	tex.2d.v4.u32.f32 	{%r10547, %r10548, %r10549, %r10550}, [%rd14, {%f35, %f13}];
	and.b32  	%r10551, %r10543, 255;
	and.b32  	%r10552, %r10547, 255;
	sad.u32 	%r10553, %r10551, %r10552, %r10139;
	add.s32 	%r10554, %r10553, %r10542;
	tex.2d.v4.s32.f32 	{%r9644, %r9645, %r10555, %r10556}, [%rd15, {%f14, %f13}];
	tex.2d.v4.s32.f32 	{%r9646, %r9647, %r10557, %r10558}, [%rd16, {%f35, %f13}];
	// begin inline asm
	mov.b64 %rd1374, {%r9644,%r9645};
	// end inline asm
	// begin inline asm
	mov.b64 %rd1375, {%r9646,%r9647};
	// end inline asm
	xor.b64  	%rd1639, %rd1375, %rd1374;
	popc.b64 	%r10559, %rd1639;
	mad.lo.s32 	%r10560, %r10559, 9, %r10554;
	tex.2d.v4.u32.f32 	{%r10561, %r10562, %r10563, %r10564}, [%rd13, {%f15, %f1}];
	tex.2d.v4.u32.f32 	{%r10565, %r10566, %r10567, %r10568}, [%rd14, {%f34, %f1}];
	and.b32  	%r10569, %r10561, 255;
	and.b32  	%r10570, %r10565, 255;
	sad.u32 	%r10571, %r10569, %r10570, %r10139;
	add.s32 	%r10572, %r10571, %r10560;
	tex.2d.v4.s32.f32 	{%r9648, %r9649, %r10573, %r10574}, [%rd15, {%f15, %f1}];
	tex.2d.v4.s32.f32 	{%r9650, %r9651, %r10575, %r10576}, [%rd16, {%f34, %f1}];
	// begin inline asm
	mov.b64 %rd1376, {%r9648,%r9649};
	// end inline asm
	// begin inline asm
	mov.b64 %rd1377, {%r9650,%r9651};
	// end inline asm
	xor.b64  	%rd1640, %rd1377, %rd1376;
	popc.b64 	%r10577, %rd1640;
	mad.lo.s32 	%r10578, %r10577, 9, %r10572;
	tex.2d.v4.u32.f32 	{%r10579, %r10580, %r10581, %r10582}, [%rd13, {%f15, %f3}];
	tex.2d.v4.u32.f32 	{%r10583, %r10584, %r10585, %r10586}, [%rd14, {%f34, %f3}];
	and.b32  	%r10587, %r10579, 255;
	and.b32  	%r10588, %r10583, 255;
	sad.u32 	%r10589, %r10587, %r10588, %r10139;
	add.s32 	%r10590, %r10589, %r10578;
	tex.2d.v4.s32.f32 	{%r9652, %r9653, %r10591, %r10592}, [%rd15, {%f15, %f3}];
	tex.2d.v4.s32.f32 	{%r9654, %r9655, %r10593, %r10594}, [%rd16, {%f34, %f3}];
	// begin inline asm
	mov.b64 %rd1378, {%r9652,%r9653};
	// end inline asm
	// begin inline asm
	mov.b64 %rd1379, {%r9654,%r9655};
	// end inline asm
	xor.b64  	%rd1641, %rd1379, %rd1378;
	popc.b64 	%r10595, %rd1641;
	mad.lo.s32 	%r10596, %r10595, 9, %r10590;
	tex.2d.v4.u32.f32 	{%r10597, %r10598, %r10599, %r10600}, [%rd13, {%f15, %f4}];
	tex.2d.v4.u32.f32 	{%r10601, %r10602, %r10603, %r10604}, [%rd14, {%f34, %f4}];
	and.b32  	%r10605, %r10597, 255;
	and.b32  	%r10606, %r10601, 255;
	sad.u32 	%r10607, %r10605, %r10606, %r10139;
	add.s32 	%r10608, %r10607, %r10596;
	tex.2d.v4.s32.f32 	{%r9656, %r9657, %r10609, %r10610}, [%rd15, {%f15, %f4}];
	tex.2d.v4.s32.f32 	{%r9658, %r9659, %r10611, %r10612}, [%rd16, {%f34, %f4}];
	// begin inline asm
	mov.b64 %rd1380, {%r9656,%r9657};
	// end inline asm
	// begin inline asm
	mov.b64 %rd1381, {%r9658,%r9659};
	// end inline asm
	xor.b64  	%rd1642, %rd1381, %rd1380;
	popc.b64 	%r10613, %rd1642;
	mad.lo.s32 	%r10614, %r10613, 9, %r10608;
	tex.2d.v4.u32.f32 	{%r10615, %r10616, %r10617, %r10618}, [%rd13, {%f15, %f5}];
	tex.2d.v4.u32.f32 	{%r10619, %r10620, %r10621, %r10622}, [%rd14, {%f34, %f5}];
	and.b32  	%r10623, %r10615, 255;
	and.b32  	%r10624, %r10619, 255;
	sad.u32 	%r10625, %r10623, %r10624, %r10139;
	add.s32 	%r10626, %r10625, %r10614;
	tex.2d.v4.s32.f32 	{%r9660, %r9661, %r10627, %r10628}, [%rd15, {%f15, %f5}];
	tex.2d.v4.s32.f32 	{%r9662, %r9663, %r10629, %r10630}, [%rd16, {%f34, %f5}];
	// begin inline asm
	mov.b64 %rd1382, {%r9660,%r9661};
	// end inline asm
	// begin inline asm
	mov.b64 %rd1383, {%r9662,%r9663};
	// end inline asm
	xor.b64  	%rd1643, %rd1383, %rd1382;
	popc.b64 	%r10631, %rd1643;
	mad.lo.s32 	%r10632, %r10631, 9, %r10626;
	tex.2d.v4.u32.f32 	{%r10633, %r10634, %r10635, %r10636}, [%rd13, {%f15, %f6}];
	tex.2d.v4.u32.f32 	{%r10637, %r10638, %r10639, %r10640}, [%rd14, {%f34, %f6}];
	and.b32  	%r10641, %r10633, 255;
	and.b32  	%r10642, %r10637, 255;
	sad.u32 	%r10643, %r10641, %r10642, %r10139;
	add.s32 	%r10644, %r10643, %r10632;
	tex.2d.v4.s32.f32 	{%r9664, %r9665, %r10645, %r10646}, [%rd15, {%f15, %f6}];
	tex.2d.v4.s32.f32 	{%r9666, %r9667, %r10647, %r10648}, [%rd16, {%f34, %f6}];
	// begin inline asm
	mov.b64 %rd1384, {%r9664,%r9665};
	// end inline asm
	// begin inline asm
	mov.b64 %rd1385, {%r9666,%r9667};
	// end inline asm
	xor.b64  	%rd1644, %rd1385, %rd1384;
	popc.b64 	%r10649, %rd1644;
	mad.lo.s32 	%r10650, %r10649, 9, %r10644;
	tex.2d.v4.u32.f32 	{%r10651, %r10652, %r10653, %r10654}, [%rd13, {%f15, %f7}];
	tex.2d.v4.u32.f32 	{%r10655, %r10656, %r10657, %r10658}, [%rd14, {%f34, %f7}];
	and.b32  	%r10659, %r10651, 255;
	and.b32  	%r10660, %r10655, 255;
	sad.u32 	%r10661, %r10659, %r10660, %r10139;
	add.s32 	%r10662, %r10661, %r10650;
	tex.2d.v4.s32.f32 	{%r9668, %r9669, %r10663, %r10664}, [%rd15, {%f15, %f7}];
	tex.2d.v4.s32.f32 	{%r9670, %r9671, %r10665, %r10666}, [%rd16, {%f34, %f7}];
	// begin inline asm
	mov.b64 %rd1386, {%r9668,%r9669};
	// end inline asm
	// begin inline asm
	mov.b64 %rd1387, {%r9670,%r9671};
	// end inline asm
	xor.b64  	%rd1645, %rd1387, %rd1386;
	popc.b64 	%r10667, %rd1645;
	mad.lo.s32 	%r10668, %r10667, 9, %r10662;
	tex.2d.v4.u32.f32 	{%r10669, %r10670, %r10671, %r10672}, [%rd13, {%f15, %f8}];
	tex.2d.v4.u32.f32 	{%r10673, %r10674, %r10675, %r10676}, [%rd14, {%f34, %f8}];
	and.b32  	%r10677, %r10669, 255;
	and.b32  	%r10678, %r10673, 255;
	sad.u32 	%r10679, %r10677, %r10678, %r10139;
	add.s32 	%r10680, %r10679, %r10668;
	tex.2d.v4.s32.f32 	{%r9672, %r9673, %r10681, %r10682}, [%rd15, {%f15, %f8}];
	tex.2d.v4.s32.f32 	{%r9674, %r9675, %r10683, %r10684}, [%rd16, {%f34, %f8}];
	// begin inline asm
	mov.b64 %rd1388, {%r9672,%r9673};
	// end inline asm
	// begin inline asm
	mov.b64 %rd1389, {%r9674,%r9675};
	// end inline asm
	xor.b64  	%rd1646, %rd1389, %rd1388;
	popc.b64 	%r10685, %rd1646;
	mad.lo.s32 	%r10686, %r10685, 9, %r10680;
	tex.2d.v4.u32.f32 	{%r10687, %r10688, %r10689, %r10690}, [%rd13, {%f15, %f9}];
	tex.2d.v4.u32.f32 	{%r10691, %r10692, %r10693, %r10694}, [%rd14, {%f34, %f9}];
	and.b32  	%r10695, %r10687, 255;
	and.b32  	%r10696, %r10691, 255;
	sad.u32 	%r10697, %r10695, %r10696, %r10139;
	add.s32 	%r10698, %r10697, %r10686;
	tex.2d.v4.s32.f32 	{%r9676, %r9677, %r10699, %r10700}, [%rd15, {%f15, %f9}];
	tex.2d.v4.s32.f32 	{%r9678, %r9679, %r10701, %r10702}, [%rd16, {%f34, %f9}];
	// begin inline asm
	mov.b64 %rd1390, {%r9676,%r9677};
	// end inline asm
	// begin inline asm
	mov.b64 %rd1391, {%r9678,%r9679};
	// end inline asm
	xor.b64  	%rd1647, %rd1391, %rd1390;
	popc.b64 	%r10703, %rd1647;
	mad.lo.s32 	%r10704, %r10703, 9, %r10698;
	tex.2d.v4.u32.f32 	{%r10705, %r10706, %r10707, %r10708}, [%rd13, {%f15, %f10}];
	tex.2d.v4.u32.f32 	{%r10709, %r10710, %r10711, %r10712}, [%rd14, {%f34, %f10}];
	and.b32  	%r10713, %r10705, 255;
	and.b32  	%r10714, %r10709, 255;
	sad.u32 	%r10715, %r10713, %r10714, %r10139;
	add.s32 	%r10716, %r10715, %r10704;
	tex.2d.v4.s32.f32 	{%r9680, %r9681, %r10717, %r10718}, [%rd15, {%f15, %f10}];
	tex.2d.v4.s32.f32 	{%r9682, %r9683, %r10719, %r10720}, [%rd16, {%f34, %f10}];
	// begin inline asm
	mov.b64 %rd1392, {%r9680,%r9681};
	// end inline asm
	// begin inline asm
	mov.b64 %rd1393, {%r9682,%r9683};
	// end inline asm
	xor.b64  	%rd1648, %rd1393, %rd1392;
	popc.b64 	%r10721, %rd1648;
	mad.lo.s32 	%r10722, %r10721, 9, %r10716;
	tex.2d.v4.u32.f32 	{%r10723, %r10724, %r10725, %r10726}, [%rd13, {%f15, %f11}];
	tex.2d.v4.u32.f32 	{%r10727, %r10728, %r10729, %r10730}, [%rd14, {%f34, %f11}];
	and.b32  	%r10731, %r10723, 255;
	and.b32  	%r10732, %r10727, 255;
	sad.u32 	%r10733, %r10731, %r10732, %r10139;
	add.s32 	%r10734, %r10733, %r10722;
	tex.2d.v4.s32.f32 	{%r9684, %r9685, %r10735, %r10736}, [%rd15, {%f15, %f11}];
	tex.2d.v4.s32.f32 	{%r9686, %r9687, %r10737, %r10738}, [%rd16, {%f34, %f11}];
	// begin inline asm
	mov.b64 %rd1394, {%r9684,%r9685};
	// end inline asm
	// begin inline asm
	mov.b64 %rd1395, {%r9686,%r9687};
	// end inline asm
	xor.b64  	%rd1649, %rd1395, %rd1394;
	popc.b64 	%r10739, %rd1649;
	mad.lo.s32 	%r10740, %r10739, 9, %r10734;
	tex.2d.v4.u32.f32 	{%r10741, %r10742, %r10743, %r10744}, [%rd13, {%f15, %f12}];
	tex.2d.v4.u32.f32 	{%r10745, %r10746, %r10747, %r10748}, [%rd14, {%f34, %f12}];
	and.b32  	%r10749, %r10741, 255;
	and.b32  	%r10750, %r10745, 255;
	sad.u32 	%r10751, %r10749, %r10750, %r10139;
	add.s32 	%r10752, %r10751, %r10740;
	tex.2d.v4.s32.f32 	{%r9688, %r9689, %r10753, %r10754}, [%rd15, {%f15, %f12}];
	tex.2d.v4.s32.f32 	{%r9690, %r9691, %r10755, %r10756}, [%rd16, {%f34, %f12}];
	// begin inline asm
	mov.b64 %rd1396, {%r9688,%r9689};
	// end inline asm
	// begin inline asm
	mov.b64 %rd1397, {%r9690,%r9691};
	// end inline asm
	xor.b64  	%rd1650, %rd1397, %rd1396;
	popc.b64 	%r10757, %rd1650;
	mad.lo.s32 	%r10758, %r10757, 9, %r10752;
	tex.2d.v4.u32.f32 	{%r10759, %r10760, %r10761, %r10762}, [%rd13, {%f15, %f13}];
	tex.2d.v4.u32.f32 	{%r10763, %r10764, %r10765, %r10766}, [%rd14, {%f34, %f13}];
	and.b32  	%r10767, %r10759, 255;
	and.b32  	%r10768, %r10763, 255;
	sad.u32 	%r10769, %r10767, %r10768, %r10139;
	add.s32 	%r10770, %r10769, %r10758;
	tex.2d.v4.s32.f32 	{%r9692, %r9693, %r10771, %r10772}, [%rd15, {%f15, %f13}];
	tex.2d.v4.s32.f32 	{%r9694, %r9695, %r10773, %r10774}, [%rd16, {%f34, %f13}];
	// begin inline asm
	mov.b64 %rd1398, {%r9692,%r9693};
	// end inline asm
	// begin inline asm
	mov.b64 %rd1399, {%r9694,%r9695};
	// end inline asm
	xor.b64  	%rd1651, %rd1399, %rd1398;
	popc.b64 	%r10775, %rd1651;
	mad.lo.s32 	%r10776, %r10775, 9, %r10770;
	tex.2d.v4.u32.f32 	{%r10777, %r10778, %r10779, %r10780}, [%rd13, {%f16, %f1}];
	tex.2d.v4.u32.f32 	{%r10781, %r10782, %r10783, %r10784}, [%rd14, {%f25, %f1}];
	and.b32  	%r10785, %r10777, 255;
	and.b32  	%r10786, %r10781, 255;
	sad.u32 	%r10787, %r10785, %r10786, %r10139;
	add.s32 	%r10788, %r10787, %r10776;
	tex.2d.v4.s32.f32 	{%r9696, %r9697, %r10789, %r10790}, [%rd15, {%f16, %f1}];
	tex.2d.v4.s32.f32 	{%r9698, %r9699, %r10791, %r10792}, [%rd16, {%f25, %f1}];
	// begin inline asm
	mov.b64 %rd1400, {%r9696,%r9697};
	// end inline asm
	// begin inline asm
	mov.b64 %rd1401, {%r9698,%r9699};
	// end inline asm
	xor.b64  	%rd1652, %rd1401, %rd1400;
	popc.b64 	%r10793, %rd1652;
	mad.lo.s32 	%r10794, %r10793, 9, %r10788;
	tex.2d.v4.u32.f32 	{%r10795, %r10796, %r10797, %r10798}, [%rd13, {%f16, %f3}];
	tex.2d.v4.u32.f32 	{%r10799, %r10800, %r10801, %r10802}, [%rd14, {%f25, %f3}];
	and.b32  	%r10803, %r10795, 255;
	and.b32  	%r10804, %r10799, 255;
	sad.u32 	%r10805, %r10803, %r10804, %r10139;
	add.s32 	%r10806, %r10805, %r10794;
	tex.2d.v4.s32.f32 	{%r9700, %r9701, %r10807, %r10808}, [%rd15, {%f16, %f3}];
	tex.2d.v4.s32.f32 	{%r9702, %r9703, %r10809, %r10810}, [%rd16, {%f25, %f3}];
	// begin inline asm
	mov.b64 %rd1402, {%r9700,%r9701};
	// end inline asm
	// begin inline asm
	mov.b64 %rd1403, {%r9702,%r9703};
	// end inline asm
	xor.b64  	%rd1653, %rd1403, %rd1402;
	popc.b64 	%r10811, %rd1653;
	mad.lo.s32 	%r10812, %r10811, 9, %r10806;
	tex.2d.v4.u32.f32 	{%r10813, %r10814, %r10815, %r10816}, [%rd13, {%f16, %f4}];
	tex.2d.v4.u32.f32 	{%r10817, %r10818, %r10819, %r10820}, [%rd14, {%f25, %f4}];
	and.b32  	%r10821, %r10813, 255;
	and.b32  	%r10822, %r10817, 255;
	sad.u32 	%r10823, %r10821, %r10822, %r10139;
	add.s32 	%r10824, %r10823, %r10812;
	tex.2d.v4.s32.f32 	{%r9704, %r9705, %r10825, %r10826}, [%rd15, {%f16, %f4}];
	tex.2d.v4.s32.f32 	{%r9706, %r9707, %r10827, %r10828}, [%rd16, {%f25, %f4}];
	// begin inline asm
	mov.b64 %rd1404, {%r9704,%r9705};
	// end inline asm
	// begin inline asm
	mov.b64 %rd1405, {%r9706,%r9707};
	// end inline asm
	xor.b64  	%rd1654, %rd1405, %rd1404;
	popc.b64 	%r10829, %rd1654;
	mad.lo.s32 	%r10830, %r10829, 9, %r10824;
	tex.2d.v4.u32.f32 	{%r10831, %r10832, %r10833, %r10834}, [%rd13, {%f16, %f5}];
	tex.2d.v4.u32.f32 	{%r10835, %r10836, %r10837, %r10838}, [%rd14, {%f25, %f5}];
	and.b32  	%r10839, %r10831, 255;
	and.b32  	%r10840, %r10835, 255;
	sad.u32 	%r10841, %r10839, %r10840, %r10139;
	add.s32 	%r10842, %r10841, %r10830;
	tex.2d.v4.s32.f32 	{%r9708, %r9709, %r10843, %r10844}, [%rd15, {%f16, %f5}];
	tex.2d.v4.s32.f32 	{%r9710, %r9711, %r10845, %r10846}, [%rd16, {%f25, %f5}];
	// begin inline asm
	mov.b64 %rd1406, {%r9708,%r9709};
	// end inline asm
	// begin inline asm
	mov.b64 %rd1407, {%r9710,%r9711};
	// end inline asm
	xor.b64  	%rd1655, %rd1407, %rd1406;
	popc.b64 	%r10847, %rd1655;
	mad.lo.s32 	%r10848, %r10847, 9, %r10842;
	tex.2d.v4.u32.f32 	{%r10849, %r10850, %r10851, %r10852}, [%rd13, {%f16, %f6}];
	tex.2d.v4.u32.f32 	{%r10853, %r10854, %r10855, %r10856}, [%rd14, {%f25, %f6}];
	and.b32  	%r10857, %r10849, 255;
	and.b32  	%r10858, %r10853, 255;
	sad.u32 	%r10859, %r10857, %r10858, %r10139;
	add.s32 	%r10860, %r10859, %r10848;
	tex.2d.v4.s32.f32 	{%r9712, %r9713, %r10861, %r10862}, [%rd15, {%f16, %f6}];
	tex.2d.v4.s32.f32 	{%r9714, %r9715, %r10863, %r10864}, [%rd16, {%f25, %f6}];
	// begin inline asm
	mov.b64 %rd1408, {%r9712,%r9713};
	// end inline asm
	// begin inline asm
	mov.b64 %rd1409, {%r9714,%r9715};
	// end inline asm
	xor.b64  	%rd1656, %rd1409, %rd1408;
	popc.b64 	%r10865, %rd1656;
	mad.lo.s32 	%r10866, %r10865, 9, %r10860;
	tex.2d.v4.u32.f32 	{%r10867, %r10868, %r10869, %r10870}, [%rd13, {%f16, %f7}];
	tex.2d.v4.u32.f32 	{%r10871, %r10872, %r10873, %r10874}, [%rd14, {%f25, %f7}];
	and.b32  	%r10875, %r10867, 255;
	and.b32  	%r10876, %r10871, 255;
	sad.u32 	%r10877, %r10875, %r10876, %r10139;
	add.s32 	%r10878, %r10877, %r10866;
	tex.2d.v4.s32.f32 	{%r9716, %r9717, %r10879, %r10880}, [%rd15, {%f16, %f7}];
	tex.2d.v4.s32.f32 	{%r9718, %r9719, %r10881, %r10882}, [%rd16, {%f25, %f7}];
	// begin inline asm
	mov.b64 %rd1410, {%r9716,%r9717};
	// end inline asm
	// begin inline asm
	mov.b64 %rd1411, {%r9718,%r9719};
	// end inline asm
	xor.b64  	%rd1657, %rd1411, %rd1410;
	popc.b64 	%r10883, %rd1657;
	mad.lo.s32 	%r10884, %r10883, 9, %r10878;
	tex.2d.v4.u32.f32 	{%r10885, %r10886, %r10887, %r10888}, [%rd13, {%f16, %f8}];
	tex.2d.v4.u32.f32 	{%r10889, %r10890, %r10891, %r10892}, [%rd14, {%f25, %f8}];
	and.b32  	%r10893, %r10885, 255;
	and.b32  	%r10894, %r10889, 255;
	sad.u32 	%r10895, %r10893, %r10894, %r10139;
	add.s32 	%r10896, %r10895, %r10884;
	tex.2d.v4.s32.f32 	{%r9720, %r9721, %r10897, %r10898}, [%rd15, {%f16, %f8}];
	tex.2d.v4.s32.f32 	{%r9722, %r9723, %r10899, %r10900}, [%rd16, {%f25, %f8}];
	// begin inline asm
	mov.b64 %rd1412, {%r9720,%r9721};
	// end inline asm
	// begin inline asm
	mov.b64 %rd1413, {%r9722,%r9723};
	// end inline asm
	xor.b64  	%rd1658, %rd1413, %rd1412;
	popc.b64 	%r10901, %rd1658;
	mad.lo.s32 	%r10902, %r10901, 9, %r10896;
	tex.2d.v4.u32.f32 	{%r10903, %r10904, %r10905, %r10906}, [%rd13, {%f16, %f9}];
	tex.2d.v4.u32.f32 	{%r10907, %r10908, %r10909, %r10910}, [%rd14, {%f25, %f9}];
	and.b32  	%r10911, %r10903, 255;
	and.b32  	%r10912, %r10907, 255;
	sad.u32 	%r10913, %r10911, %r10912, %r10139;
	add.s32 	%r10914, %r10913, %r10902;
	tex.2d.v4.s32.f32 	{%r9724, %r9725, %r10915, %r10916}, [%rd15, {%f16, %f9}];
	tex.2d.v4.s32.f32 	{%r9726, %r9727, %r10917, %r10918}, [%rd16, {%f25, %f9}];
	// begin inline asm
	mov.b64 %rd1414, {%r9724,%r9725};
	// end inline asm
	// begin inline asm
	mov.b64 %rd1415, {%r9726,%r9727};
	// end inline asm
	xor.b64  	%rd1659, %rd1415, %rd1414;
	popc.b64 	%r10919, %rd1659;
	mad.lo.s32 	%r10920, %r10919, 9, %r10914;
	tex.2d.v4.u32.f32 	{%r10921, %r10922, %r10923, %r10924}, [%rd13, {%f16, %f10}];
	tex.2d.v4.u32.f32 	{%r10925, %r10926, %r10927, %r10928}, [%rd14, {%f25, %f10}];
	and.b32  	%r10929, %r10921, 255;
	and.b32  	%r10930, %r10925, 255;
	sad.u32 	%r10931, %r10929, %r10930, %r10139;
	add.s32 	%r10932, %r10931, %r10920;
	tex.2d.v4.s32.f32 	{%r9728, %r9729, %r10933, %r10934}, [%rd15, {%f16, %f10}];
	tex.2d.v4.s32.f32 	{%r9730, %r9731, %r10935, %r10936}, [%rd16, {%f25, %f10}];
	// begin inline asm
	mov.b64 %rd1416, {%r9728,%r9729};
	// end inline asm
	// begin inline asm
	mov.b64 %rd1417, {%r9730,%r9731};
	// end inline asm
	xor.b64  	%rd1660, %rd1417, %rd1416;
	popc.b64 	%r10937, %rd1660;
	mad.lo.s32 	%r10938, %r10937, 9, %r10932;
	tex.2d.v4.u32.f32 	{%r10939, %r10940, %r10941, %r10942}, [%rd13, {%f16, %f11}];
	tex.2d.v4.u32.f32 	{%r10943, %r10944, %r10945, %r10946}, [%rd14, {%f25, %f11}];
	and.b32  	%r10947, %r10939, 255;
	and.b32  	%r10948, %r10943, 255;
	sad.u32 	%r10949, %r10947, %r10948, %r10139;
	add.s32 	%r10950, %r10949, %r10938;
	tex.2d.v4.s32.f32 	{%r9732, %r9733, %r10951, %r10952}, [%rd15, {%f16, %f11}];
	tex.2d.v4.s32.f32 	{%r9734, %r9735, %r10953, %r10954}, [%rd16, {%f25, %f11}];
	// begin inline asm
	mov.b64 %rd1418, {%r9732,%r9733};
	// end inline asm
	// begin inline asm
	mov.b64 %rd1419, {%r9734,%r9735};
	// end inline asm
	xor.b64  	%rd1661, %rd1419, %rd1418;
	popc.b64 	%r10955, %rd1661;
	mad.lo.s32 	%r10956, %r10955, 9, %r10950;
	tex.2d.v4.u32.f32 	{%r10957, %r10958, %r10959, %r10960}, [%rd13, {%f16, %f12}];
	tex.2d.v4.u32.f32 	{%r10961, %r10962, %r10963, %r10964}, [%rd14, {%f25, %f12}];
	and.b32  	%r10965, %r10957, 255;
	and.b32  	%r10966, %r10961, 255;
	sad.u32 	%r10967, %r10965, %r10966, %r10139;
	add.s32 	%r10968, %r10967, %r10956;
	tex.2d.v4.s32.f32 	{%r9736, %r9737, %r10969, %r10970}, [%rd15, {%f16, %f12}];
	tex.2d.v4.s32.f32 	{%r9738, %r9739, %r10971, %r10972}, [%rd16, {%f25, %f12}];
	// begin inline asm
	mov.b64 %rd1420, {%r9736,%r9737};
	// end inline asm
	// begin inline asm
	mov.b64 %rd1421, {%r9738,%r9739};
	// end inline asm
	xor.b64  	%rd1662, %rd1421, %rd1420;
	popc.b64 	%r10973, %rd1662;
	mad.lo.s32 	%r10974, %r10973, 9, %r10968;
	tex.2d.v4.u32.f32 	{%r10975, %r10976, %r10977, %r10978}, [%rd13, {%f16, %f13}];
	tex.2d.v4.u32.f32 	{%r10979, %r10980, %r10981, %r10982}, [%rd14, {%f25, %f13}];
	and.b32  	%r10983, %r10975, 255;
	and.b32  	%r10984, %r10979, 255;
	sad.u32 	%r10985, %r10983, %r10984, %r10139;
	add.s32 	%r10986, %r10985, %r10974;
	tex.2d.v4.s32.f32 	{%r9740, %r9741, %r10987, %r10988}, [%rd15, {%f16, %f13}];
	tex.2d.v4.s32.f32 	{%r9742, %r9743, %r10989, %r10990}, [%rd16, {%f25, %f13}];
	// begin inline asm
	mov.b64 %rd1422, {%r9740,%r9741};
	// end inline asm
	// begin inline asm
	mov.b64 %rd1423, {%r9742,%r9743};
	// end inline asm
	xor.b64  	%rd1663, %rd1423, %rd1422;
	popc.b64 	%r10991, %rd1663;
	mad.lo.s32 	%r10992, %r10991, 9, %r10986;
	tex.2d.v4.u32.f32 	{%r10993, %r10994, %r10995, %r10996}, [%rd13, {%f17, %f1}];
	tex.2d.v4.u32.f32 	{%r10997, %r10998, %r10999, %r11000}, [%rd14, {%f26, %f1}];
	and.b32  	%r11001, %r10993, 255;
	and.b32  	%r11002, %r10997, 255;
	sad.u32 	%r11003, %r11001, %r11002, %r10139;
	add.s32 	%r11004, %r11003, %r10992;
	tex.2d.v4.s32.f32 	{%r9744, %r9745, %r11005, %r11006}, [%rd15, {%f17, %f1}];
	tex.2d.v4.s32.f32 	{%r9746, %r9747, %r11007, %r11008}, [%rd16, {%f26, %f1}];
	// begin inline asm
	mov.b64 %rd1424, {%r9744,%r9745};
	// end inline asm
	// begin inline asm
	mov.b64 %rd1425, {%r9746,%r9747};
	// end inline asm
	xor.b64  	%rd1664, %rd1425, %rd1424;
	popc.b64 	%r11009, %rd1664;
	mad.lo.s32 	%r11010, %r11009, 9, %r11004;
	tex.2d.v4.u32.f32 	{%r11011, %r11012, %r11013, %r11014}, [%rd13, {%f17, %f3}];
	tex.2d.v4.u32.f32 	{%r11015, %r11016, %r11017, %r11018}, [%rd14, {%f26, %f3}];
	and.b32  	%r11019, %r11011, 255;
	and.b32  	%r11020, %r11015, 255;
	sad.u32 	%r11021, %r11019, %r11020, %r10139;
	add.s32 	%r11022, %r11021, %r11010;
	tex.2d.v4.s32.f32 	{%r9748, %r9749, %r11023, %r11024}, [%rd15, {%f17, %f3}];
	tex.2d.v4.s32.f32 	{%r9750, %r9751, %r11025, %r11026}, [%rd16, {%f26, %f3}];
	// begin inline asm
	mov.b64 %rd1426, {%r9748,%r9749};
	// end inline asm
	// begin inline asm
	mov.b64 %rd1427, {%r9750,%r9751};
	// end inline asm
	xor.b64  	%rd1665, %rd1427, %rd1426;
	popc.b64 	%r11027, %rd1665;
	mad.lo.s32 	%r11028, %r11027, 9, %r11022;
	tex.2d.v4.u32.f32 	{%r11029, %r11030, %r11031, %r11032}, [%rd13, {%f17, %f4}];
	tex.2d.v4.u32.f32 	{%r11033, %r11034, %r11035, %r11036}, [%rd14, {%f26, %f4}];
	and.b32  	%r11037, %r11029, 255;
	and.b32  	%r11038, %r11033, 255;
	sad.u32 	%r11039, %r11037, %r11038, %r10139;
	add.s32 	%r11040, %r11039, %r11028;
	tex.2d.v4.s32.f32 	{%r9752, %r9753, %r11041, %r11042}, [%rd15, {%f17, %f4}];
	tex.2d.v4.s32.f32 	{%r9754, %r9755, %r11043, %r11044}, [%rd16, {%f26, %f4}];
	// begin inline asm
	mov.b64 %rd1428, {%r9752,%r9753};
	// end inline asm
	// begin inline asm
	mov.b64 %rd1429, {%r9754,%r9755};
	// end inline asm
	xor.b64  	%rd1666, %rd1429, %rd1428;
	popc.b64 	%r11045, %rd1666;
	mad.lo.s32 	%r11046, %r11045, 9, %r11040;
	tex.2d.v4.u32.f32 	{%r11047, %r11048, %r11049, %r11050}, [%rd13, {%f17, %f5}];
	tex.2d.v4.u32.f32 	{%r11051, %r11052, %r11053, %r11054}, [%rd14, {%f26, %f5}];
	and.b32  	%r11055, %r11047, 255;
	and.b32  	%r11056, %r11051, 255;
	sad.u32 	%r11057, %r11055, %r11056, %r10139;
	add.s32 	%r11058, %r11057, %r11046;
	tex.2d.v4.s32.f32 	{%r9756, %r9757, %r11059, %r11060}, [%rd15, {%f17, %f5}];
	tex.2d.v4.s32.f32 	{%r9758, %r9759, %r11061, %r11062}, [%rd16, {%f26, %f5}];
	// begin inline asm
	mov.b64 %rd1430, {%r9756,%r9757};
	// end inline asm
	// begin inline asm
	mov.b64 %rd1431, {%r9758,%r9759};
	// end inline asm
	xor.b64  	%rd1667, %rd1431, %rd1430;
	popc.b64 	%r11063, %rd1667;
	mad.lo.s32 	%r11064, %r11063, 9, %r11058;
	tex.2d.v4.u32.f32 	{%r11065, %r11066, %r11067, %r11068}, [%rd13, {%f17, %f6}];
	tex.2d.v4.u32.f32 	{%r11069, %r11070, %r11071, %r11072}, [%rd14, {%f26, %f6}];
	and.b32  	%r11073, %r11065, 255;
	and.b32  	%r11074, %r11069, 255;
	sad.u32 	%r11075, %r11073, %r11074, %r10139;
	add.s32 	%r11076, %r11075, %r11064;
	tex.2d.v4.s32.f32 	{%r9760, %r9761, %r11077, %r11078}, [%rd15, {%f17, %f6}];
	tex.2d.v4.s32.f32 	{%r9762, %r9763, %r11079, %r11080}, [%rd16, {%f26, %f6}];
	// begin inline asm
	mov.b64 %rd1432, {%r9760,%r9761};
	// end inline asm
	// begin inline asm
	mov.b64 %rd1433, {%r9762,%r9763};
	// end inline asm
	xor.b64  	%rd1668, %rd1433, %rd1432;
	popc.b64 	%r11081, %rd1668;
	mad.lo.s32 	%r11082, %r11081, 9, %r11076;
	tex.2d.v4.u32.f32 	{%r11083, %r11084, %r11085, %r11086}, [%rd13, {%f17, %f7}];
	tex.2d.v4.u32.f32 	{%r11087, %r11088, %r11089, %r11090}, [%rd14, {%f26, %f7}];
	and.b32  	%r11091, %r11083, 255;
	and.b32  	%r11092, %r11087, 255;
	sad.u32 	%r11093, %r11091, %r11092, %r10139;
	add.s32 	%r11094, %r11093, %r11082;
	tex.2d.v4.s32.f32 	{%r9764, %r9765, %r11095, %r11096}, [%rd15, {%f17, %f7}];
	tex.2d.v4.s32.f32 	{%r9766, %r9767, %r11097, %r11098}, [%rd16, {%f26, %f7}];
	// begin inline asm
	mov.b64 %rd1434, {%r9764,%r9765};
	// end inline asm
	// begin inline asm
	mov.b64 %rd1435, {%r9766,%r9767};
	// end inline asm
	xor.b64  	%rd1669, %rd1435, %rd1434;
	popc.b64 	%r11099, %rd1669;
	mad.lo.s32 	%r11100, %r11099, 9, %r11094;
	tex.2d.v4.u32.f32 	{%r11101, %r11102, %r11103, %r11104}, [%rd13, {%f17, %f8}];
	tex.2d.v4.u32.f32 	{%r11105, %r11106, %r11107, %r11108}, [%rd14, {%f26, %f8}];
	and.b32  	%r11109, %r11101, 255;
	and.b32  	%r11110, %r11105, 255;
	sad.u32 	%r11111, %r11109, %r11110, %r10139;
	add.s32 	%r11112, %r11111, %r11100;
	tex.2d.v4.s32.f32 	{%r9768, %r9769, %r11113, %r11114}, [%rd15, {%f17, %f8}];
	tex.2d.v4.s32.f32 	{%r9770, %r9771, %r11115, %r11116}, [%rd16, {%f26, %f8}];
	// begin inline asm
	mov.b64 %rd1436, {%r9768,%r9769};
	// end inline asm
	// begin inline asm
	mov.b64 %rd1437, {%r9770,%r9771};
	// end inline asm
	xor.b64  	%rd1670, %rd1437, %rd1436;
	popc.b64 	%r11117, %rd1670;
	mad.lo.s32 	%r11118, %r11117, 9, %r11112;
	tex.2d.v4.u32.f32 	{%r11119, %r11120, %r11121, %r11122}, [%rd13, {%f17, %f9}];
	tex.2d.v4.u32.f32 	{%r11123, %r11124, %r11125, %r11126}, [%rd14, {%f26, %f9}];
	and.b32  	%r11127, %r11119, 255;
	and.b32  	%r11128, %r11123, 255;
	sad.u32 	%r11129, %r11127, %r11128, %r10139;
	add.s32 	%r11130, %r11129, %r11118;
	tex.2d.v4.s32.f32 	{%r9772, %r9773, %r11131, %r11132}, [%rd15, {%f17, %f9}];
	tex.2d.v4.s32.f32 	{%r9774, %r9775, %r11133, %r11134}, [%rd16, {%f26, %f9}];
	// begin inline asm
	mov.b64 %rd1438, {%r9772,%r9773};
	// end inline asm
	// begin inline asm
	mov.b64 %rd1439, {%r9774,%r9775};
	// end inline asm
	xor.b64  	%rd1671, %rd1439, %rd1438;
	popc.b64 	%r11135, %rd1671;
	mad.lo.s32 	%r11136, %r11135, 9, %r11130;
	tex.2d.v4.u32.f32 	{%r11137, %r11138, %r11139, %r11140}, [%rd13, {%f17, %f10}];
	tex.2d.v4.u32.f32 	{%r11141, %r11142, %r11143, %r11144}, [%rd14, {%f26, %f10}];
	and.b32  	%r11145, %r11137, 255;
	and.b32  	%r11146, %r11141, 255;
	sad.u32 	%r11147, %r11145, %r11146, %r10139;
	add.s32 	%r11148, %r11147, %r11136;
	tex.2d.v4.s32.f32 	{%r9776, %r9777, %r11149, %r11150}, [%rd15, {%f17, %f10}];
	tex.2d.v4.s32.f32 	{%r9778, %r9779, %r11151, %r11152}, [%rd16, {%f26, %f10}];
	// begin inline asm
	mov.b64 %rd1440, {%r9776,%r9777};
	// end inline asm
	// begin inline asm
	mov.b64 %rd1441, {%r9778,%r9779};
	// end inline asm
	xor.b64  	%rd1672, %rd1441, %rd1440;
	popc.b64 	%r11153, %rd1672;
	mad.lo.s32 	%r11154, %r11153, 9, %r11148;
	tex.2d.v4.u32.f32 	{%r11155, %r11156, %r11157, %r11158}, [%rd13, {%f17, %f11}];
	tex.2d.v4.u32.f32 	{%r11159, %r11160, %r11161, %r11162}, [%rd14, {%f26, %f11}];
	and.b32  	%r11163, %r11155, 255;
	and.b32  	%r11164, %r11159, 255;
	sad.u32 	%r11165, %r11163, %r11164, %r10139;
	add.s32 	%r11166, %r11165, %r11154;
	tex.2d.v4.s32.f32 	{%r9780, %r9781, %r11167, %r11168}, [%rd15, {%f17, %f11}];
	tex.2d.v4.s32.f32 	{%r9782, %r9783, %r11169, %r11170}, [%rd16, {%f26, %f11}];
	// begin inline asm
	mov.b64 %rd1442, {%r9780,%r9781};
	// end inline asm
	// begin inline asm
	mov.b64 %rd1443, {%r9782,%r9783};
	// end inline asm
	xor.b64  	%rd1673, %rd1443, %rd1442;
	popc.b64 	%r11171, %rd1673;
	mad.lo.s32 	%r11172, %r11171, 9, %r11166;
	tex.2d.v4.u32.f32 	{%r11173, %r11174, %r11175, %r11176}, [%rd13, {%f17, %f12}];
	tex.2d.v4.u32.f32 	{%r11177, %r11178, %r11179, %r11180}, [%rd14, {%f26, %f12}];
	and.b32  	%r11181, %r11173, 255;
	and.b32  	%r11182, %r11177, 255;
	sad.u32 	%r11183, %r11181, %r11182, %r10139;
	add.s32 	%r11184, %r11183, %r11172;
	tex.2d.v4.s32.f32 	{%r9784, %r9785, %r11185, %r11186}, [%rd15, {%f17, %f12}];
	tex.2d.v4.s32.f32 	{%r9786, %r9787, %r11187, %r11188}, [%rd16, {%f26, %f12}];
	// begin inline asm
	mov.b64 %rd1444, {%r9784,%r9785};
	// end inline asm
	// begin inline asm
	mov.b64 %rd1445, {%r9786,%r9787};
	// end inline asm
	xor.b64  	%rd1674, %rd1445, %rd1444;
	popc.b64 	%r11189, %rd1674;
	mad.lo.s32 	%r11190, %r11189, 9, %r11184;
	tex.2d.v4.u32.f32 	{%r11191, %r11192, %r11193, %r11194}, [%rd13, {%f17, %f13}];
	tex.2d.v4.u32.f32 	{%r11195, %r11196, %r11197, %r11198}, [%rd14, {%f26, %f13}];
	and.b32  	%r11199, %r11191, 255;
	and.b32  	%r11200, %r11195, 255;
	sad.u32 	%r11201, %r11199, %r11200, %r10139;
	add.s32 	%r11202, %r11201, %r11190;
	tex.2d.v4.s32.f32 	{%r9788, %r9789, %r11203, %r11204}, [%rd15, {%f17, %f13}];
	tex.2d.v4.s32.f32 	{%r9790, %r9791, %r11205, %r11206}, [%rd16, {%f26, %f13}];
	// begin inline asm
	mov.b64 %rd1446, {%r9788,%r9789};
	// end inline asm
	// begin inline asm
	mov.b64 %rd1447, {%r9790,%r9791};
	// end inline asm
	xor.b64  	%rd1675, %rd1447, %rd1446;
	popc.b64 	%r11207, %rd1675;
	mad.lo.s32 	%r11208, %r11207, 9, %r11202;
	tex.2d.v4.u32.f32 	{%r11209, %r11210, %r11211, %r11212}, [%rd13, {%f18, %f1}];
	tex.2d.v4.u32.f32 	{%r11213, %r11214, %r11215, %r11216}, [%rd14, {%f27, %f1}];
	and.b32  	%r11217, %r11209, 255;
	and.b32  	%r11218, %r11213, 255;
	sad.u32 	%r11219, %r11217, %r11218, %r10139;
	add.s32 	%r11220, %r11219, %r11208;
	tex.2d.v4.s32.f32 	{%r9792, %r9793, %r11221, %r11222}, [%rd15, {%f18, %f1}];
	tex.2d.v4.s32.f32 	{%r9794, %r9795, %r11223, %r11224}, [%rd16, {%f27, %f1}];
	// begin inline asm
	mov.b64 %rd1448, {%r9792,%r9793};
	// end inline asm
	// begin inline asm
	mov.b64 %rd1449, {%r9794,%r9795};
	// end inline asm
	xor.b64  	%rd1676, %rd1449, %rd1448;
	popc.b64 	%r11225, %rd1676;
	mad.lo.s32 	%r11226, %r11225, 9, %r11220;
	tex.2d.v4.u32.f32 	{%r11227, %r11228, %r11229, %r11230}, [%rd13, {%f18, %f3}];
	tex.2d.v4.u32.f32 	{%r11231, %r11232, %r11233, %r11234}, [%rd14, {%f27, %f3}];
	and.b32  	%r11235, %r11227, 255;
	and.b32  	%r11236, %r11231, 255;
	sad.u32 	%r11237, %r11235, %r11236, %r10139;
	add.s32 	%r11238, %r11237, %r11226;
	tex.2d.v4.s32.f32 	{%r9796, %r9797, %r11239, %r11240}, [%rd15, {%f18, %f3}];
	tex.2d.v4.s32.f32 	{%r9798, %r9799, %r11241, %r11242}, [%rd16, {%f27, %f3}];
	// begin inline asm
	mov.b64 %rd1450, {%r9796,%r9797};
	// end inline asm
	// begin inline asm
	mov.b64 %rd1451, {%r9798,%r9799};
	// end inline asm
	xor.b64  	%rd1677, %rd1451, %rd1450;
	popc.b64 	%r11243, %rd1677;
	mad.lo.s32 	%r11244, %r11243, 9, %r11238;
	tex.2d.v4.u32.f32 	{%r11245, %r11246, %r11247, %r11248}, [%rd13, {%f18, %f4}];
	tex.2d.v4.u32.f32 	{%r11249, %r11250, %r11251, %r11252}, [%rd14, {%f27, %f4}];
	and.b32  	%r11253, %r11245, 255;
	and.b32  	%r11254, %r11249, 255;
	sad.u32 	%r11255, %r11253, %r11254, %r10139;
	add.s32 	%r11256, %r11255, %r11244;
	tex.2d.v4.s32.f32 	{%r9800, %r9801, %r11257, %r11258}, [%rd15, {%f18, %f4}];
	tex.2d.v4.s32.f32 	{%r9802, %r9803, %r11259, %r11260}, [%rd16, {%f27, %f4}];
	// begin inline asm
	mov.b64 %rd1452, {%r9800,%r9801};
	// end inline asm
	// begin inline asm
	mov.b64 %rd1453, {%r9802,%r9803};
	// end inline asm
	xor.b64  	%rd1678, %rd1453, %rd1452;
	popc.b64 	%r11261, %rd1678;
	mad.lo.s32 	%r11262, %r11261, 9, %r11256;
	tex.2d.v4.u32.f32 	{%r11263, %r11264, %r11265, %r11266}, [%rd13, {%f18, %f5}];
	tex.2d.v4.u32.f32 	{%r11267, %r11268, %r11269, %r11270}, [%rd14, {%f27, %f5}];
	and.b32  	%r11271, %r11263, 255;
	and.b32  	%r11272, %r11267, 255;
	sad.u32 	%r11273, %r11271, %r11272, %r10139;
	add.s32 	%r11274, %r11273, %r11262;
	tex.2d.v4.s32.f32 	{%r9804, %r9805, %r11275, %r11276}, [%rd15, {%f18, %f5}];
	tex.2d.v4.s32.f32 	{%r9806, %r9807, %r11277, %r11278}, [%rd16, {%f27, %f5}];
	// begin inline asm
	mov.b64 %rd1454, {%r9804,%r9805};
	// end inline asm
	// begin inline asm
	mov.b64 %rd1455, {%r9806,%r9807};
	// end inline asm
	xor.b64  	%rd1679, %rd1455, %rd1454;
	popc.b64 	%r11279, %rd1679;
	mad.lo.s32 	%r11280, %r11279, 9, %r11274;
	tex.2d.v4.u32.f32 	{%r11281, %r11282, %r11283, %r11284}, [%rd13, {%f18, %f6}];
	tex.2d.v4.u32.f32 	{%r11285, %r11286, %r11287, %r11288}, [%rd14, {%f27, %f6}];
	and.b32  	%r11289, %r11281, 255;
	and.b32  	%r11290, %r11285, 255;
	sad.u32 	%r11291, %r11289, %r11290, %r10139;
	add.s32 	%r11292, %r11291, %r11280;
	tex.2d.v4.s32.f32 	{%r9808, %r9809, %r11293, %r11294}, [%rd15, {%f18, %f6}];
	tex.2d.v4.s32.f32 	{%r9810, %r9811, %r11295, %r11296}, [%rd16, {%f27, %f6}];
	// begin inline asm
	mov.b64 %rd1456, {%r9808,%r9809};
	// end inline asm
	// begin inline asm
	mov.b64 %rd1457, {%r9810,%r9811};
	// end inline asm
	xor.b64  	%rd1680, %rd1457, %rd1456;
	popc.b64 	%r11297, %rd1680;
	mad.lo.s32 	%r11298, %r11297, 9, %r11292;
	tex.2d.v4.u32.f32 	{%r11299, %r11300, %r11301, %r11302}, [%rd13, {%f18, %f7}];
	tex.2d.v4.u32.f32 	{%r11303, %r11304, %r11305, %r11306}, [%rd14, {%f27, %f7}];
	and.b32  	%r11307, %r11299, 255;
	and.b32  	%r11308, %r11303, 255;
	sad.u32 	%r11309, %r11307, %r11308, %r10139;
	add.s32 	%r11310, %r11309, %r11298;
	tex.2d.v4.s32.f32 	{%r9812, %r9813, %r11311, %r11312}, [%rd15, {%f18, %f7}];
	tex.2d.v4.s32.f32 	{%r9814, %r9815, %r11313, %r11314}, [%rd16, {%f27, %f7}];
	// begin inline asm
	mov.b64 %rd1458, {%r9812,%r9813};
	// end inline asm
	// begin inline asm
	mov.b64 %rd1459, {%r9814,%r9815};
	// end inline asm
	xor.b64  	%rd1681, %rd1459, %rd1458;
	popc.b64 	%r11315, %rd1681;
	mad.lo.s32 	%r11316, %r11315, 9, %r11310;
	tex.2d.v4.u32.f32 	{%r11317, %r11318, %r11319, %r11320}, [%rd13, {%f18, %f8}];
	tex.2d.v4.u32.f32 	{%r11321, %r11322, %r11323, %r11324}, [%rd14, {%f27, %f8}];
	and.b32  	%r11325, %r11317, 255;
	and.b32  	%r11326, %r11321, 255;
	sad.u32 	%r11327, %r11325, %r11326, %r10139;
	add.s32 	%r11328, %r11327, %r11316;
	tex.2d.v4.s32.f32 	{%r9816, %r9817, %r11329, %r11330}, [%rd15, {%f18, %f8}];
	tex.2d.v4.s32.f32 	{%r9818, %r9819, %r11331, %r11332}, [%rd16, {%f27, %f8}];
	// begin inline asm
	mov.b64 %rd1460, {%r9816,%r9817};
	// end inline asm
	// begin inline asm
	mov.b64 %rd1461, {%r9818,%r9819};
	// end inline asm
	xor.b64  	%rd1682, %rd1461, %rd1460;
	popc.b64 	%r11333, %rd1682;
	mad.lo.s32 	%r11334, %r11333, 9, %r11328;
	tex.2d.v4.u32.f32 	{%r11335, %r11336, %r11337, %r11338}, [%rd13, {%f18, %f9}];
	tex.2d.v4.u32.f32 	{%r11339, %r11340, %r11341, %r11342}, [%rd14, {%f27, %f9}];
	and.b32  	%r11343, %r11335, 255;
	and.b32  	%r11344, %r11339, 255;
	sad.u32 	%r11345, %r11343, %r11344, %r10139;
	add.s32 	%r11346, %r11345, %r11334;
	tex.2d.v4.s32.f32 	{%r9820, %r9821, %r11347, %r11348}, [%rd15, {%f18, %f9}];
	tex.2d.v4.s32.f32 	{%r9822, %r9823, %r11349, %r11350}, [%rd16, {%f27, %f9}];
	// begin inline asm
	mov.b64 %rd1462, {%r9820,%r9821};
	// end inline asm
	// begin inline asm
	mov.b64 %rd1463, {%r9822,%r9823};
	// end inline asm
	xor.b64  	%rd1683, %rd1463, %rd1462;
	popc.b64 	%r11351, %rd1683;
	mad.lo.s32 	%r11352, %r11351, 9, %r11346;
	tex.2d.v4.u32.f32 	{%r11353, %r11354, %r11355, %r11356}, [%rd13, {%f18, %f10}];
	tex.2d.v4.u32.f32 	{%r11357, %r11358, %r11359, %r11360}, [%rd14, {%f27, %f10}];
	and.b32  	%r11361, %r11353, 255;
	and.b32  	%r11362, %r11357, 255;
	sad.u32 	%r11363, %r11361, %r11362, %r10139;
	add.s32 	%r11364, %r11363, %r11352;
	tex.2d.v4.s32.f32 	{%r9824, %r9825, %r11365, %r11366}, [%rd15, {%f18, %f10}];
	tex.2d.v4.s32.f32 	{%r9826, %r9827, %r11367, %r11368}, [%rd16, {%f27, %f10}];
	// begin inline asm
	mov.b64 %rd1464, {%r9824,%r9825};
	// end inline asm
	// begin inline asm
	mov.b64 %rd1465, {%r9826,%r9827};
	// end inline asm
	xor.b64  	%rd1684, %rd1465, %rd1464;
	popc.b64 	%r11369, %rd1684;
	mad.lo.s32 	%r11370, %r11369, 9, %r11364;
	tex.2d.v4.u32.f32 	{%r11371, %r11372, %r11373, %r11374}, [%rd13, {%f18, %f11}];
	tex.2d.v4.u32.f32 	{%r11375, %r11376, %r11377, %r11378}, [%rd14, {%f27, %f11}];
	and.b32  	%r11379, %r11371, 255;
	and.b32  	%r11380, %r11375, 255;
	sad.u32 	%r11381, %r11379, %r11380, %r10139;
	add.s32 	%r11382, %r11381, %r11370;
	tex.2d.v4.s32.f32 	{%r9828, %r9829, %r11383, %r11384}, [%rd15, {%f18, %f11}];
	tex.2d.v4.s32.f32 	{%r9830, %r9831, %r11385, %r11386}, [%rd16, {%f27, %f11}];
	// begin inline asm
	mov.b64 %rd1466, {%r9828,%r9829};
	// end inline asm
	// begin inline asm
	mov.b64 %rd1467, {%r9830,%r9831};
	// end inline asm
	xor.b64  	%rd1685, %rd1467, %rd1466;
	popc.b64 	%r11387, %rd1685;
	mad.lo.s32 	%r11388, %r11387, 9, %r11382;
	tex.2d.v4.u32.f32 	{%r11389, %r11390, %r11391, %r11392}, [%rd13, {%f18, %f12}];
	tex.2d.v4.u32.f32 	{%r11393, %r11394, %r11395, %r11396}, [%rd14, {%f27, %f12}];
	and.b32  	%r11397, %r11389, 255;
	and.b32  	%r11398, %r11393, 255;
	sad.u32 	%r11399, %r11397, %r11398, %r10139;
	add.s32 	%r11400, %r11399, %r11388;
	tex.2d.v4.s32.f32 	{%r9832, %r9833, %r11401, %r11402}, [%rd15, {%f18, %f12}];
	tex.2d.v4.s32.f32 	{%r9834, %r9835, %r11403, %r11404}, [%rd16, {%f27, %f12}];
	// begin inline asm
	mov.b64 %rd1468, {%r9832,%r9833};
	// end inline asm
	// begin inline asm
	mov.b64 %rd1469, {%r9834,%r9835};
	// end inline asm
	xor.b64  	%rd1686, %rd1469, %rd1468;
	popc.b64 	%r11405, %rd1686;
	mad.lo.s32 	%r11406, %r11405, 9, %r11400;
	tex.2d.v4.u32.f32 	{%r11407, %r11408, %r11409, %r11410}, [%rd13, {%f18, %f13}];
	tex.2d.v4.u32.f32 	{%r11411, %r11412, %r11413, %r11414}, [%rd14, {%f27, %f13}];
	and.b32  	%r11415, %r11407, 255;
	and.b32  	%r11416, %r11411, 255;
	sad.u32 	%r11417, %r11415, %r11416, %r10139;
	add.s32 	%r11418, %r11417, %r11406;
	tex.2d.v4.s32.f32 	{%r9836, %r9837, %r11419, %r11420}, [%rd15, {%f18, %f13}];
	tex.2d.v4.s32.f32 	{%r9838, %r9839, %r11421, %r11422}, [%rd16, {%f27, %f13}];
	// begin inline asm
	mov.b64 %rd1470, {%r9836,%r9837};
	// end inline asm
	// begin inline asm
	mov.b64 %rd1471, {%r9838,%r9839};
	// end inline asm
	xor.b64  	%rd1687, %rd1471, %rd1470;
	popc.b64 	%r11423, %rd1687;
	mad.lo.s32 	%r11424, %r11423, 9, %r11418;
	tex.2d.v4.u32.f32 	{%r11425, %r11426, %r11427, %r11428}, [%rd13, {%f19, %f1}];
	tex.2d.v4.u32.f32 	{%r11429, %r11430, %r11431, %r11432}, [%rd14, {%f28, %f1}];
	and.b32  	%r11433, %r11425, 255;
	and.b32  	%r11434, %r11429, 255;
	sad.u32 	%r11435, %r11433, %r11434, %r10139;
	add.s32 	%r11436, %r11435, %r11424;
	tex.2d.v4.s32.f32 	{%r9840, %r9841, %r11437, %r11438}, [%rd15, {%f19, %f1}];
	tex.2d.v4.s32.f32 	{%r9842, %r9843, %r11439, %r11440}, [%rd16, {%f28, %f1}];
	// begin inline asm
	mov.b64 %rd1472, {%r9840,%r9841};
	// end inline asm
	// begin inline asm
	mov.b64 %rd1473, {%r9842,%r9843};
	// end inline asm
	xor.b64  	%rd1688, %rd1473, %rd1472;
	popc.b64 	%r11441, %rd1688;
	mad.lo.s32 	%r11442, %r11441, 9, %r11436;
	tex.2d.v4.u32.f32 	{%r11443, %r11444, %r11445, %r11446}, [%rd13, {%f19, %f3}];
	tex.2d.v4.u32.f32 	{%r11447, %r11448, %r11449, %r11450}, [%rd14, {%f28, %f3}];
	and.b32  	%r11451, %r11443, 255;
	and.b32  	%r11452, %r11447, 255;
	sad.u32 	%r11453, %r11451, %r11452, %r10139;
	add.s32 	%r11454, %r11453, %r11442;
	tex.2d.v4.s32.f32 	{%r9844, %r9845, %r11455, %r11456}, [%rd15, {%f19, %f3}];
	tex.2d.v4.s32.f32 	{%r9846, %r9847, %r11457, %r11458}, [%rd16, {%f28, %f3}];
	// begin inline asm
	mov.b64 %rd1474, {%r9844,%r9845};
	// end inline asm
	// begin inline asm
	mov.b64 %rd1475, {%r9846,%r9847};
	// end inline asm
	xor.b64  	%rd1689, %rd1475, %rd1474;
	popc.b64 	%r11459, %rd1689;
	mad.lo.s32 	%r11460, %r11459, 9, %r11454;
	tex.2d.v4.u32.f32 	{%r11461, %r11462, %r11463, %r11464}, [%rd13, {%f19, %f4}];
	tex.2d.v4.u32.f32 	{%r11465, %r11466, %r11467, %r11468}, [%rd14, {%f28, %f4}];
	and.b32  	%r11469, %r11461, 255;
	and.b32  	%r11470, %r11465, 255;
	sad.u32 	%r11471, %r11469, %r11470, %r10139;
	add.s32 	%r11472, %r11471, %r11460;
	tex.2d.v4.s32.f32 	{%r9848, %r9849, %r11473, %r11474}, [%rd15, {%f19, %f4}];
	tex.2d.v4.s32.f32 	{%r9850, %r9851, %r11475, %r11476}, [%rd16, {%f28, %f4}];
	// begin inline asm
	mov.b64 %rd1476, {%r9848,%r9849};
	// end inline asm
	// begin inline asm
	mov.b64 %rd1477, {%r9850,%r9851};
	// end inline asm
	xor.b64  	%rd1690, %rd1477, %rd1476;
	popc.b64 	%r11477, %rd1690;
	mad.lo.s32 	%r11478, %r11477, 9, %r11472;
	tex.2d.v4.u32.f32 	{%r11479, %r11480, %r11481, %r11482}, [%rd13, {%f19, %f5}];
	tex.2d.v4.u32.f32 	{%r11483, %r11484, %r11485, %r11486}, [%rd14, {%f28, %f5}];
	and.b32  	%r11487, %r11479, 255;
	and.b32  	%r11488, %r11483, 255;
	sad.u32 	%r11489, %r11487, %r11488, %r10139;
	add.s32 	%r11490, %r11489, %r11478;
	tex.2d.v4.s32.f32 	{%r9852, %r9853, %r11491, %r11492}, [%rd15, {%f19, %f5}];
	tex.2d.v4.s32.f32 	{%r9854, %r9855, %r11493, %r11494}, [%rd16, {%f28, %f5}];
	// begin inline asm
	mov.b64 %rd1478, {%r9852,%r9853};
	// end inline asm
	// begin inline asm
	mov.b64 %rd1479, {%r9854,%r9855};
	// end inline asm
	xor.b64  	%rd1691, %rd1479, %rd1478;
	popc.b64 	%r11495, %rd1691;
	mad.lo.s32 	%r11496, %r11495, 9, %r11490;
	tex.2d.v4.u32.f32 	{%r11497, %r11498, %r11499, %r11500}, [%rd13, {%f19, %f6}];
	tex.2d.v4.u32.f32 	{%r11501, %r11502, %r11503, %r11504}, [%rd14, {%f28, %f6}];
	and.b32  	%r11505, %r11497, 255;
	and.b32  	%r11506, %r11501, 255;
	sad.u32 	%r11507, %r11505, %r11506, %r10139;
	add.s32 	%r11508, %r11507, %r11496;
	tex.2d.v4.s32.f32 	{%r9856, %r9857, %r11509, %r11510}, [%rd15, {%f19, %f6}];
	tex.2d.v4.s32.f32 	{%r9858, %r9859, %r11511, %r11512}, [%rd16, {%f28, %f6}];
	// begin inline asm
	mov.b64 %rd1480, {%r9856,%r9857};
	// end inline asm
	// begin inline asm
	mov.b64 %rd1481, {%r9858,%r9859};
	// end inline asm
	xor.b64  	%rd1692, %rd1481, %rd1480;
	popc.b64 	%r11513, %rd1692;
	mad.lo.s32 	%r11514, %r11513, 9, %r11508;
	tex.2d.v4.u32.f32 	{%r11515, %r11516, %r11517, %r11518}, [%rd13, {%f19, %f7}];
	tex.2d.v4.u32.f32 	{%r11519, %r11520, %r11521, %r11522}, [%rd14, {%f28, %f7}];
	and.b32  	%r11523, %r11515, 255;
	and.b32  	%r11524, %r11519, 255;
	sad.u32 	%r11525, %r11523, %r11524, %r10139;
	add.s32 	%r11526, %r11525, %r11514;
	tex.2d.v4.s32.f32 	{%r9860, %r9861, %r11527, %r11528}, [%rd15, {%f19, %f7}];
	tex.2d.v4.s32.f32 	{%r9862, %r9863, %r11529, %r11530}, [%rd16, {%f28, %f7}];
	// begin inline asm
	mov.b64 %rd1482, {%r9860,%r9861};
	// end inline asm
	// begin inline asm
	mov.b64 %rd1483, {%r9862,%r9863};
	// end inline asm
	xor.b64  	%rd1693, %rd1483, %rd1482;
	popc.b64 	%r11531, %rd1693;
	mad.lo.s32 	%r11532, %r11531, 9, %r11526;
	tex.2d.v4.u32.f32 	{%r11533, %r11534, %r11535, %r11536}, [%rd13, {%f19, %f8}];
	tex.2d.v4.u32.f32 	{%r11537, %r11538, %r11539, %r11540}, [%rd14, {%f28, %f8}];
	and.b32  	%r11541, %r11533, 255;
	and.b32  	%r11542, %r11537, 255;
	sad.u32 	%r11543, %r11541, %r11542, %r10139;
	add.s32 	%r11544, %r11543, %r11532;
	tex.2d.v4.s32.f32 	{%r9864, %r9865, %r11545, %r11546}, [%rd15, {%f19, %f8}];
	tex.2d.v4.s32.f32 	{%r9866, %r9867, %r11547, %r11548}, [%rd16, {%f28, %f8}];
	// begin inline asm
	mov.b64 %rd1484, {%r9864,%r9865};
	// end inline asm
	// begin inline asm
	mov.b64 %rd1485, {%r9866,%r9867};
	// end inline asm
	xor.b64  	%rd1694, %rd1485, %rd1484;
	popc.b64 	%r11549, %rd1694;
	mad.lo.s32 	%r11550, %r11549, 9, %r11544;
	tex.2d.v4.u32.f32 	{%r11551, %r11552, %r11553, %r11554}, [%rd13, {%f19, %f9}];
	tex.2d.v4.u32.f32 	{%r11555, %r11556, %r11557, %r11558}, [%rd14, {%f28, %f9}];
	and.b32  	%r11559, %r11551, 255;
	and.b32  	%r11560, %r11555, 255;
	sad.u32 	%r11561, %r11559, %r11560, %r10139;
	add.s32 	%r11562, %r11561, %r11550;
	tex.2d.v4.s32.f32 	{%r9868, %r9869, %r11563, %r11564}, [%rd15, {%f19, %f9}];
	tex.2d.v4.s32.f32 	{%r9870, %r9871, %r11565, %r11566}, [%rd16, {%f28, %f9}];
	// begin inline asm
	mov.b64 %rd1486, {%r9868,%r9869};
	// end inline asm
	// begin inline asm
	mov.b64 %rd1487, {%r9870,%r9871};
	// end inline asm
	xor.b64  	%rd1695, %rd1487, %rd1486;
	popc.b64 	%r11567, %rd1695;
	mad.lo.s32 	%r11568, %r11567, 9, %r11562;
	tex.2d.v4.u32.f32 	{%r11569, %r11570, %r11571, %r11572}, [%rd13, {%f19, %f10}];
	tex.2d.v4.u32.f32 	{%r11573, %r11574, %r11575, %r11576}, [%rd14, {%f28, %f10}];
	and.b32  	%r11577, %r11569, 255;
	and.b32  	%r11578, %r11573, 255;
	sad.u32 	%r11579, %r11577, %r11578, %r10139;
	add.s32 	%r11580, %r11579, %r11568;
	tex.2d.v4.s32.f32 	{%r9872, %r9873, %r11581, %r11582}, [%rd15, {%f19, %f10}];
	tex.2d.v4.s32.f32 	{%r9874, %r9875, %r11583, %r11584}, [%rd16, {%f28, %f10}];
	// begin inline asm
	mov.b64 %rd1488, {%r9872,%r9873};
	// end inline asm
	// begin inline asm
	mov.b64 %rd1489, {%r9874,%r9875};
	// end inline asm
	xor.b64  	%rd1696, %rd1489, %rd1488;
	popc.b64 	%r11585, %rd1696;
	mad.lo.s32 	%r11586, %r11585, 9, %r11580;
	tex.2d.v4.u32.f32 	{%r11587, %r11588, %r11589, %r11590}, [%rd13, {%f19, %f11}];
	tex.2d.v4.u32.f32 	{%r11591, %r11592, %r11593, %r11594}, [%rd14, {%f28, %f11}];
	and.b32  	%r11595, %r11587, 255;
	and.b32  	%r11596, %r11591, 255;
	sad.u32 	%r11597, %r11595, %r11596, %r10139;
	add.s32 	%r11598, %r11597, %r11586;
	tex.2d.v4.s32.f32 	{%r9876, %r9877, %r11599, %r11600}, [%rd15, {%f19, %f11}];
	tex.2d.v4.s32.f32 	{%r9878, %r9879, %r11601, %r11602}, [%rd16, {%f28, %f11}];
	// begin inline asm
	mov.b64 %rd1490, {%r9876,%r9877};
	// end inline asm
	// begin inline asm
	mov.b64 %rd1491, {%r9878,%r9879};
	// end inline asm
	xor.b64  	%rd1697, %rd1491, %rd1490;
	popc.b64 	%r11603, %rd1697;
	mad.lo.s32 	%r11604, %r11603, 9, %r11598;
	tex.2d.v4.u32.f32 	{%r11605, %r11606, %r11607, %r11608}, [%rd13, {%f19, %f12}];
	tex.2d.v4.u32.f32 	{%r11609, %r11610, %r11611, %r11612}, [%rd14, {%f28, %f12}];
	and.b32  	%r11613, %r11605, 255;
	and.b32  	%r11614, %r11609, 255;
	sad.u32 	%r11615, %r11613, %r11614, %r10139;
	add.s32 	%r11616, %r11615, %r11604;
	tex.2d.v4.s32.f32 	{%r9880, %r9881, %r11617, %r11618}, [%rd15, {%f19, %f12}];
	tex.2d.v4.s32.f32 	{%r9882, %r9883, %r11619, %r11620}, [%rd16, {%f28, %f12}];
	// begin inline asm
	mov.b64 %rd1492, {%r9880,%r9881};
	// end inline asm
	// begin inline asm
	mov.b64 %rd1493, {%r9882,%r9883};
	// end inline asm
	xor.b64  	%rd1698, %rd1493, %rd1492;
	popc.b64 	%r11621, %rd1698;
	mad.lo.s32 	%r11622, %r11621, 9, %r11616;
	tex.2d.v4.u32.f32 	{%r11623, %r11624, %r11625, %r11626}, [%rd13, {%f19, %f13}];
	tex.2d.v4.u32.f32 	{%r11627, %r11628, %r11629, %r11630}, [%rd14, {%f28, %f13}];
	and.b32  	%r11631, %r11623, 255;
	and.b32  	%r11632, %r11627, 255;
	sad.u32 	%r11633, %r11631, %r11632, %r10139;
	add.s32 	%r11634, %r11633, %r11622;
	tex.2d.v4.s32.f32 	{%r9884, %r9885, %r11635, %r11636}, [%rd15, {%f19, %f13}];
	tex.2d.v4.s32.f32 	{%r9886, %r9887, %r11637, %r11638}, [%rd16, {%f28, %f13}];
	// begin inline asm
	mov.b64 %rd1494, {%r9884,%r9885};
	// end inline asm
	// begin inline asm
	mov.b64 %rd1495, {%r9886,%r9887};
	// end inline asm
	xor.b64  	%rd1699, %rd1495, %rd1494;
	popc.b64 	%r11639, %rd1699;
	mad.lo.s32 	%r11640, %r11639, 9, %r11634;
	tex.2d.v4.u32.f32 	{%r11641, %r11642, %r11643, %r11644}, [%rd13, {%f20, %f1}];
	tex.2d.v4.u32.f32 	{%r11645, %r11646, %r11647, %r11648}, [%rd14, {%f29, %f1}];
	and.b32  	%r11649, %r11641, 255;
	and.b32  	%r11650, %r11645, 255;
	sad.u32 	%r11651, %r11649, %r11650, %r10139;
	add.s32 	%r11652, %r11651, %r11640;
	tex.2d.v4.s32.f32 	{%r9888, %r9889, %r11653, %r11654}, [%rd15, {%f20, %f1}];
	tex.2d.v4.s32.f32 	{%r9890, %r9891, %r11655, %r11656}, [%rd16, {%f29, %f1}];
	// begin inline asm
	mov.b64 %rd1496, {%r9888,%r9889};
	// end inline asm
	// begin inline asm
	mov.b64 %rd1497, {%r9890,%r9891};
	// end inline asm
	xor.b64  	%rd1700, %rd1497, %rd1496;
	popc.b64 	%r11657, %rd1700;
	mad.lo.s32 	%r11658, %r11657, 9, %r11652;
	tex.2d.v4.u32.f32 	{%r11659, %r11660, %r11661, %r11662}, [%rd13, {%f20, %f3}];
	tex.2d.v4.u32.f32 	{%r11663, %r11664, %r11665, %r11666}, [%rd14, {%f29, %f3}];
	and.b32  	%r11667, %r11659, 255;
	and.b32  	%r11668, %r11663, 255;
	sad.u32 	%r11669, %r11667, %r11668, %r10139;
	add.s32 	%r11670, %r11669, %r11658;
	tex.2d.v4.s32.f32 	{%r9892, %r9893, %r11671, %r11672}, [%rd15, {%f20, %f3}];
	tex.2d.v4.s32.f32 	{%r9894, %r9895, %r11673, %r11674}, [%rd16, {%f29, %f3}];
	// begin inline asm
	mov.b64 %rd1498, {%r9892,%r9893};
	// end inline asm
	// begin inline asm
	mov.b64 %rd1499, {%r9894,%r9895};
	// end inline asm
	xor.b64  	%rd1701, %rd1499, %rd1498;
	popc.b64 	%r11675, %rd1701;
	mad.lo.s32 	%r11676, %r11675, 9, %r11670;
	tex.2d.v4.u32.f32 	{%r11677, %r11678, %r11679, %r11680}, [%rd13, {%f20, %f4}];
	tex.2d.v4.u32.f32 	{%r11681, %r11682, %r11683, %r11684}, [%rd14, {%f29, %f4}];
	and.b32  	%r11685, %r11677, 255;
	and.b32  	%r11686, %r11681, 255;
	sad.u32 	%r11687, %r11685, %r11686, %r10139;
	add.s32 	%r11688, %r11687, %r11676;
	tex.2d.v4.s32.f32 	{%r9896, %r9897, %r11689, %r11690}, [%rd15, {%f20, %f4}];
	tex.2d.v4.s32.f32 	{%r9898, %r9899, %r11691, %r11692}, [%rd16, {%f29, %f4}];
	// begin inline asm
	mov.b64 %rd1500, {%r9896,%r9897};
	// end inline asm
	// begin inline asm
	mov.b64 %rd1501, {%r9898,%r9899};
	// end inline asm
	xor.b64  	%rd1702, %rd1501, %rd1500;
	popc.b64 	%r11693, %rd1702;
	mad.lo.s32 	%r11694, %r11693, 9, %r11688;
	tex.2d.v4.u32.f32 	{%r11695, %r11696, %r11697, %r11698}, [%rd13, {%f20, %f5}];
	tex.2d.v4.u32.f32 	{%r11699, %r11700, %r11701, %r11702}, [%rd14, {%f29, %f5}];
	and.b32  	%r11703, %r11695, 255;
	and.b32  	%r11704, %r11699, 255;
	sad.u32 	%r11705, %r11703, %r11704, %r10139;
	add.s32 	%r11706, %r11705, %r11694;
	tex.2d.v4.s32.f32 	{%r9900, %r9901, %r11707, %r11708}, [%rd15, {%f20, %f5}];
	tex.2d.v4.s32.f32 	{%r9902, %r9903, %r11709, %r11710}, [%rd16, {%f29, %f5}];
	// begin inline asm
	mov.b64 %rd1502, {%r9900,%r9901};
	// end inline asm
	// begin inline asm
	mov.b64 %rd1503, {%r9902,%r9903};
	// end inline asm
	xor.b64  	%rd1703, %rd1503, %rd1502;
	popc.b64 	%r11711, %rd1703;
	mad.lo.s32 	%r11712, %r11711, 9, %r11706;
	tex.2d.v4.u32.f32 	{%r11713, %r11714, %r11715, %r11716}, [%rd13, {%f20, %f6}];
	tex.2d.v4.u32.f32 	{%r11717, %r11718, %r11719, %r11720}, [%rd14, {%f29, %f6}];
	and.b32  	%r11721, %r11713, 255;
	and.b32  	%r11722, %r11717, 255;
	sad.u32 	%r11723, %r11721, %r11722, %r10139;
	add.s32 	%r11724, %r11723, %r11712;
	tex.2d.v4.s32.f32 	{%r9904, %r9905, %r11725, %r11726}, [%rd15, {%f20, %f6}];
	tex.2d.v4.s32.f32 	{%r9906, %r9907, %r11727, %r11728}, [%rd16, {%f29, %f6}];
	// begin inline asm
	mov.b64 %rd1504, {%r9904,%r9905};
	// end inline asm
	// begin inline asm
	mov.b64 %rd1505, {%r9906,%r9907};
	// end inline asm
	xor.b64  	%rd1704, %rd1505, %rd1504;
	popc.b64 	%r11729, %rd1704;
	mad.lo.s32 	%r11730, %r11729, 9, %r11724;
	tex.2d.v4.u32.f32 	{%r11731, %r11732, %r11733, %r11734}, [%rd13, {%f20, %f7}];
	tex.2d.v4.u32.f32 	{%r11735, %r11736, %r11737, %r11738}, [%rd14, {%f29, %f7}];
	and.b32  	%r11739, %r11731, 255;
	and.b32  	%r11740, %r11735, 255;
	sad.u32 	%r11741, %r11739, %r11740, %r10139;
	add.s32 	%r11742, %r11741, %r11730;
	tex.2d.v4.s32.f32 	{%r9908, %r9909, %r11743, %r11744}, [%rd15, {%f20, %f7}];
	tex.2d.v4.s32.f32 	{%r9910, %r9911, %r11745, %r11746}, [%rd16, {%f29, %f7}];
	// begin inline asm
	mov.b64 %rd1506, {%r9908,%r9909};
	// end inline asm
	// begin inline asm
	mov.b64 %rd1507, {%r9910,%r9911};
	// end inline asm
	xor.b64  	%rd1705, %rd1507, %rd1506;
	popc.b64 	%r11747, %rd1705;
	mad.lo.s32 	%r11748, %r11747, 9, %r11742;
	tex.2d.v4.u32.f32 	{%r11749, %r11750, %r11751, %r11752}, [%rd13, {%f20, %f8}];
	tex.2d.v4.u32.f32 	{%r11753, %r11754, %r11755, %r11756}, [%rd14, {%f29, %f8}];
	and.b32  	%r11757, %r11749, 255;
	and.b32  	%r11758, %r11753, 255;
	sad.u32 	%r11759, %r11757, %r11758, %r10139;
	add.s32 	%r11760, %r11759, %r11748;
	tex.2d.v4.s32.f32 	{%r9912, %r9913, %r11761, %r11762}, [%rd15, {%f20, %f8}];
	tex.2d.v4.s32.f32 	{%r9914, %r9915, %r11763, %r11764}, [%rd16, {%f29, %f8}];
	// begin inline asm
	mov.b64 %rd1508, {%r9912,%r9913};
	// end inline asm
	// begin inline asm
	mov.b64 %rd1509, {%r9914,%r9915};
	// end inline asm
	xor.b64  	%rd1706, %rd1509, %rd1508;
	popc.b64 	%r11765, %rd1706;
	mad.lo.s32 	%r11766, %r11765, 9, %r11760;
	tex.2d.v4.u32.f32 	{%r11767, %r11768, %r11769, %r11770}, [%rd13, {%f20, %f9}];
	tex.2d.v4.u32.f32 	{%r11771, %r11772, %r11773, %r11774}, [%rd14, {%f29, %f9}];
	and.b32  	%r11775, %r11767, 255;
	and.b32  	%r11776, %r11771, 255;
	sad.u32 	%r11777, %r11775, %r11776, %r10139;
	add.s32 	%r11778, %r11777, %r11766;
	tex.2d.v4.s32.f32 	{%r9916, %r9917, %r11779, %r11780}, [%rd15, {%f20, %f9}];
	tex.2d.v4.s32.f32 	{%r9918, %r9919, %r11781, %r11782}, [%rd16, {%f29, %f9}];
	// begin inline asm
	mov.b64 %rd1510, {%r9916,%r9917};
	// end inline asm
	// begin inline asm
	mov.b64 %rd1511, {%r9918,%r9919};
	// end inline asm
	xor.b64  	%rd1707, %rd1511, %rd1510;
	popc.b64 	%r11783, %rd1707;
	mad.lo.s32 	%r11784, %r11783, 9, %r11778;
	tex.2d.v4.u32.f32 	{%r11785, %r11786, %r11787, %r11788}, [%rd13, {%f20, %f10}];
	tex.2d.v4.u32.f32 	{%r11789, %r11790, %r11791, %r11792}, [%rd14, {%f29, %f10}];
	and.b32  	%r11793, %r11785, 255;
	and.b32  	%r11794, %r11789, 255;
	sad.u32 	%r11795, %r11793, %r11794, %r10139;
	add.s32 	%r11796, %r11795, %r11784;
	tex.2d.v4.s32.f32 	{%r9920, %r9921, %r11797, %r11798}, [%rd15, {%f20, %f10}];
	tex.2d.v4.s32.f32 	{%r9922, %r9923, %r11799, %r11800}, [%rd16, {%f29, %f10}];
	// begin inline asm
	mov.b64 %rd1512, {%r9920,%r9921};
	// end inline asm
	// begin inline asm
	mov.b64 %rd1513, {%r9922,%r9923};
	// end inline asm
	xor.b64  	%rd1708, %rd1513, %rd1512;
	popc.b64 	%r11801, %rd1708;
	mad.lo.s32 	%r11802, %r11801, 9, %r11796;
	tex.2d.v4.u32.f32 	{%r11803, %r11804, %r11805, %r11806}, [%rd13, {%f20, %f11}];
	tex.2d.v4.u32.f32 	{%r11807, %r11808, %r11809, %r11810}, [%rd14, {%f29, %f11}];
	and.b32  	%r11811, %r11803, 255;
	and.b32  	%r11812, %r11807, 255;
	sad.u32 	%r11813, %r11811, %r11812, %r10139;
	add.s32 	%r11814, %r11813, %r11802;
	tex.2d.v4.s32.f32 	{%r9924, %r9925, %r11815, %r11816}, [%rd15, {%f20, %f11}];
	tex.2d.v4.s32.f32 	{%r9926, %r9927, %r11817, %r11818}, [%rd16, {%f29, %f11}];
	// begin inline asm
	mov.b64 %rd1514, {%r9924,%r9925};
	// end inline asm
	// begin inline asm
	mov.b64 %rd1515, {%r9926,%r9927};
	// end inline asm
	xor.b64  	%rd1709, %rd1515, %rd1514;
	popc.b64 	%r11819, %rd1709;
	mad.lo.s32 	%r11820, %r11819, 9, %r11814;
	tex.2d.v4.u32.f32 	{%r11821, %r11822, %r11823, %r11824}, [%rd13, {%f20, %f12}];
	tex.2d.v4.u32.f32 	{%r11825, %r11826, %r11827, %r11828}, [%rd14, {%f29, %f12}];
	and.b32  	%r11829, %r11821, 255;
	and.b32  	%r11830, %r11825, 255;
	sad.u32 	%r11831, %r11829, %r11830, %r10139;
	add.s32 	%r11832, %r11831, %r11820;
	tex.2d.v4.s32.f32 	{%r9928, %r9929, %r11833, %r11834}, [%rd15, {%f20, %f12}];
	tex.2d.v4.s32.f32 	{%r9930, %r9931, %r11835, %r11836}, [%rd16, {%f29, %f12}];
	// begin inline asm
	mov.b64 %rd1516, {%r9928,%r9929};
	// end inline asm
	// begin inline asm
	mov.b64 %rd1517, {%r9930,%r9931};
	// end inline asm
	xor.b64  	%rd1710, %rd1517, %rd1516;
	popc.b64 	%r11837, %rd1710;
	mad.lo.s32 	%r11838, %r11837, 9, %r11832;
	tex.2d.v4.u32.f32 	{%r11839, %r11840, %r11841, %r11842}, [%rd13, {%f20, %f13}];
	tex.2d.v4.u32.f32 	{%r11843, %r11844, %r11845, %r11846}, [%rd14, {%f29, %f13}];
	and.b32  	%r11847, %r11839, 255;
	and.b32  	%r11848, %r11843, 255;
	sad.u32 	%r11849, %r11847, %r11848, %r10139;
	add.s32 	%r11850, %r11849, %r11838;
	tex.2d.v4.s32.f32 	{%r9932, %r9933, %r11851, %r11852}, [%rd15, {%f20, %f13}];
	tex.2d.v4.s32.f32 	{%r9934, %r9935, %r11853, %r11854}, [%rd16, {%f29, %f13}];
	// begin inline asm
	mov.b64 %rd1518, {%r9932,%r9933};
	// end inline asm
	// begin inline asm
	mov.b64 %rd1519, {%r9934,%r9935};
	// end inline asm
	xor.b64  	%rd1711, %rd1519, %rd1518;
	popc.b64 	%r11855, %rd1711;
	mad.lo.s32 	%r11856, %r11855, 9, %r11850;
	tex.2d.v4.u32.f32 	{%r11857, %r11858, %r11859, %r11860}, [%rd13, {%f21, %f1}];
	tex.2d.v4.u32.f32 	{%r11861, %r11862, %r11863, %r11864}, [%rd14, {%f30, %f1}];
	and.b32  	%r11865, %r11857, 255;
	and.b32  	%r11866, %r11861, 255;
	sad.u32 	%r11867, %r11865, %r11866, %r10139;
	add.s32 	%r11868, %r11867, %r11856;
	tex.2d.v4.s32.f32 	{%r9936, %r9937, %r11869, %r11870}, [%rd15, {%f21, %f1}];
	tex.2d.v4.s32.f32 	{%r9938, %r9939, %r11871, %r11872}, [%rd16, {%f30, %f1}];
	// begin inline asm
	mov.b64 %rd1520, {%r9936,%r9937};
	// end inline asm
	// begin inline asm
	mov.b64 %rd1521, {%r9938,%r9939};
	// end inline asm
	xor.b64  	%rd1712, %rd1521, %rd1520;
	popc.b64 	%r11873, %rd1712;
	mad.lo.s32 	%r11874, %r11873, 9, %r11868;
	tex.2d.v4.u32.f32 	{%r11875, %r11876, %r11877, %r11878}, [%rd13, {%f21, %f3}];
	tex.2d.v4.u32.f32 	{%r11879, %r11880, %r11881, %r11882}, [%rd14, {%f30, %f3}];
	and.b32  	%r11883, %r11875, 255;
	and.b32  	%r11884, %r11879, 255;
	sad.u32 	%r11885, %r11883, %r11884, %r10139;
	add.s32 	%r11886, %r11885, %r11874;
	tex.2d.v4.s32.f32 	{%r9940, %r9941, %r11887, %r11888}, [%rd15, {%f21, %f3}];
	tex.2d.v4.s32.f32 	{%r9942, %r9943, %r11889, %r11890}, [%rd16, {%f30, %f3}];
	// begin inline asm
	mov.b64 %rd1522, {%r9940,%r9941};
	// end inline asm
	// begin inline asm
	mov.b64 %rd1523, {%r9942,%r9943};
	// end inline asm
	xor.b64  	%rd1713, %rd1523, %rd1522;
	popc.b64 	%r11891, %rd1713;
	mad.lo.s32 	%r11892, %r11891, 9, %r11886;
	tex.2d.v4.u32.f32 	{%r11893, %r11894, %r11895, %r11896}, [%rd13, {%f21, %f4}];
	tex.2d.v4.u32.f32 	{%r11897, %r11898, %r11899, %r11900}, [%rd14, {%f30, %f4}];
	and.b32  	%r11901, %r11893, 255;
	and.b32  	%r11902, %r11897, 255;
	sad.u32 	%r11903, %r11901, %r11902, %r10139;
	add.s32 	%r11904, %r11903, %r11892;
	tex.2d.v4.s32.f32 	{%r9944, %r9945, %r11905, %r11906}, [%rd15, {%f21, %f4}];
	tex.2d.v4.s32.f32 	{%r9946, %r9947, %r11907, %r11908}, [%rd16, {%f30, %f4}];
	// begin inline asm
	mov.b64 %rd1524, {%r9944,%r9945};
	// end inline asm
	// begin inline asm
	mov.b64 %rd1525, {%r9946,%r9947};
	// end inline asm
	xor.b64  	%rd1714, %rd1525, %rd1524;
	popc.b64 	%r11909, %rd1714;
	mad.lo.s32 	%r11910, %r11909, 9, %r11904;
	tex.2d.v4.u32.f32 	{%r11911, %r11912, %r11913, %r11914}, [%rd13, {%f21, %f5}];
	tex.2d.v4.u32.f32 	{%r11915, %r11916, %r11917, %r11918}, [%rd14, {%f30, %f5}];
	and.b32  	%r11919, %r11911, 255;
	and.b32  	%r11920, %r11915, 255;
	sad.u32 	%r11921, %r11919, %r11920, %r10139;
	add.s32 	%r11922, %r11921, %r11910;
	tex.2d.v4.s32.f32 	{%r9948, %r9949, %r11923, %r11924}, [%rd15, {%f21, %f5}];
	tex.2d.v4.s32.f32 	{%r9950, %r9951, %r11925, %r11926}, [%rd16, {%f30, %f5}];
	// begin inline asm
	mov.b64 %rd1526, {%r9948,%r9949};
	// end inline asm
	// begin inline asm
	mov.b64 %rd1527, {%r9950,%r9951};
	// end inline asm
	xor.b64  	%rd1715, %rd1527, %rd1526;
	popc.b64 	%r11927, %rd1715;
	mad.lo.s32 	%r11928, %r11927, 9, %r11922;
	tex.2d.v4.u32.f32 	{%r11929, %r11930, %r11931, %r11932}, [%rd13, {%f21, %f6}];
	tex.2d.v4.u32.f32 	{%r11933, %r11934, %r11935, %r11936}, [%rd14, {%f30, %f6}];
	and.b32  	%r11937, %r11929, 255;
	and.b32  	%r11938, %r11933, 255;
	sad.u32 	%r11939, %r11937, %r11938, %r10139;
	add.s32 	%r11940, %r11939, %r11928;
	tex.2d.v4.s32.f32 	{%r9952, %r9953, %r11941, %r11942}, [%rd15, {%f21, %f6}];
	tex.2d.v4.s32.f32 	{%r9954, %r9955, %r11943, %r11944}, [%rd16, {%f30, %f6}];
	// begin inline asm
	mov.b64 %rd1528, {%r9952,%r9953};
	// end inline asm
	// begin inline asm
	mov.b64 %rd1529, {%r9954,%r9955};
	// end inline asm
	xor.b64  	%rd1716, %rd1529, %rd1528;
	popc.b64 	%r11945, %rd1716;
	mad.lo.s32 	%r11946, %r11945, 9, %r11940;
	tex.2d.v4.u32.f32 	{%r11947, %r11948, %r11949, %r11950}, [%rd13, {%f21, %f7}];
	tex.2d.v4.u32.f32 	{%r11951, %r11952, %r11953, %r11954}, [%rd14, {%f30, %f7}];
	and.b32  	%r11955, %r11947, 255;
	and.b32  	%r11956, %r11951, 255;
	sad.u32 	%r11957, %r11955, %r11956, %r10139;
	add.s32 	%r11958, %r11957, %r11946;
	tex.2d.v4.s32.f32 	{%r9956, %r9957, %r11959, %r11960}, [%rd15, {%f21, %f7}];
	tex.2d.v4.s32.f32 	{%r9958, %r9959, %r11961, %r11962}, [%rd16, {%f30, %f7}];
	// begin inline asm
	mov.b64 %rd1530, {%r9956,%r9957};
	// end inline asm
	// begin inline asm
	mov.b64 %rd1531, {%r9958,%r9959};
	// end inline asm
	xor.b64  	%rd1717, %rd1531, %rd1530;
	popc.b64 	%r11963, %rd1717;
	mad.lo.s32 	%r11964, %r11963, 9, %r11958;
	tex.2d.v4.u32.f32 	{%r11965, %r11966, %r11967, %r11968}, [%rd13, {%f21, %f8}];
	tex.2d.v4.u32.f32 	{%r11969, %r11970, %r11971, %r11972}, [%rd14, {%f30, %f8}];
	and.b32  	%r11973, %r11965, 255;
	and.b32  	%r11974, %r11969, 255;
	sad.u32 	%r11975, %r11973, %r11974, %r10139;
	add.s32 	%r11976, %r11975, %r11964;
	tex.2d.v4.s32.f32 	{%r9960, %r9961, %r11977, %r11978}, [%rd15, {%f21, %f8}];
	tex.2d.v4.s32.f32 	{%r9962, %r9963, %r11979, %r11980}, [%rd16, {%f30, %f8}];
	// begin inline asm
	mov.b64 %rd1532, {%r9960,%r9961};
	// end inline asm
	// begin inline asm
	mov.b64 %rd1533, {%r9962,%r9963};
	// end inline asm
	xor.b64  	%rd1718, %rd1533, %rd1532;
	popc.b64 	%r11981, %rd1718;
	mad.lo.s32 	%r11982, %r11981, 9, %r11976;
	tex.2d.v4.u32.f32 	{%r11983, %r11984, %r11985, %r11986}, [%rd13, {%f21, %f9}];
	tex.2d.v4.u32.f32 	{%r11987, %r11988, %r11989, %r11990}, [%rd14, {%f30, %f9}];
	and.b32  	%r11991, %r11983, 255;
	and.b32  	%r11992, %r11987, 255;
	sad.u32 	%r11993, %r11991, %r11992, %r10139;
	add.s32 	%r11994, %r11993, %r11982;
	tex.2d.v4.s32.f32 	{%r9964, %r9965, %r11995, %r11996}, [%rd15, {%f21, %f9}];
	tex.2d.v4.s32.f32 	{%r9966, %r9967, %r11997, %r11998}, [%rd16, {%f30, %f9}];
	// begin inline asm
	mov.b64 %rd1534, {%r9964,%r9965};
	// end inline asm
	// begin inline asm
	mov.b64 %rd1535, {%r9966,%r9967};
	// end inline asm
	xor.b64  	%rd1719, %rd1535, %rd1534;
	popc.b64 	%r11999, %rd1719;
	mad.lo.s32 	%r12000, %r11999, 9, %r11994;
	tex.2d.v4.u32.f32 	{%r12001, %r12002, %r12003, %r12004}, [%rd13, {%f21, %f10}];
	tex.2d.v4.u32.f32 	{%r12005, %r12006, %r12007, %r12008}, [%rd14, {%f30, %f10}];
	and.b32  	%r12009, %r12001, 255;
	and.b32  	%r12010, %r12005, 255;
	sad.u32 	%r12011, %r12009, %r12010, %r10139;
	add.s32 	%r12012, %r12011, %r12000;
	tex.2d.v4.s32.f32 	{%r9968, %r9969, %r12013, %r12014}, [%rd15, {%f21, %f10}];
	tex.2d.v4.s32.f32 	{%r9970, %r9971, %r12015, %r12016}, [%rd16, {%f30, %f10}];
	// begin inline asm
	mov.b64 %rd1536, {%r9968,%r9969};
	// end inline asm
	// begin inline asm
	mov.b64 %rd1537, {%r9970,%r9971};
	// end inline asm
	xor.b64  	%rd1720, %rd1537, %rd1536;
	popc.b64 	%r12017, %rd1720;
	mad.lo.s32 	%r12018, %r12017, 9, %r12012;
	tex.2d.v4.u32.f32 	{%r12019, %r12020, %r12021, %r12022}, [%rd13, {%f21, %f11}];
	tex.2d.v4.u32.f32 	{%r12023, %r12024, %r12025, %r12026}, [%rd14, {%f30, %f11}];
	and.b32  	%r12027, %r12019, 255;
	and.b32  	%r12028, %r12023, 255;
	sad.u32 	%r12029, %r12027, %r12028, %r10139;
	add.s32 	%r12030, %r12029, %r12018;
	tex.2d.v4.s32.f32 	{%r9972, %r9973, %r12031, %r12032}, [%rd15, {%f21, %f11}];
	tex.2d.v4.s32.f32 	{%r9974, %r9975, %r12033, %r12034}, [%rd16, {%f30, %f11}];
	// begin inline asm
	mov.b64 %rd1538, {%r9972,%r9973};
	// end inline asm
	// begin inline asm
	mov.b64 %rd1539, {%r9974,%r9975};
	// end inline asm
	xor.b64  	%rd1721, %rd1539, %rd1538;
	popc.b64 	%r12035, %rd1721;
	mad.lo.s32 	%r12036, %r12035, 9, %r12030;
	tex.2d.v4.u32.f32 	{%r12037, %r12038, %r12039, %r12040}, [%rd13, {%f21, %f12}];
	tex.2d.v4.u32.f32 	{%r12041, %r12042, %r12043, %r12044}, [%rd14, {%f30, %f12}];
	and.b32  	%r12045, %r12037, 255;
	and.b32  	%r12046, %r12041, 255;
	sad.u32 	%r12047, %r12045, %r12046, %r10139;
	add.s32 	%r12048, %r12047, %r12036;
	tex.2d.v4.s32.f32 	{%r9976, %r9977, %r12049, %r12050}, [%rd15, {%f21, %f12}];
	tex.2d.v4.s32.f32 	{%r9978, %r9979, %r12051, %r12052}, [%rd16, {%f30, %f12}];
	// begin inline asm
	mov.b64 %rd1540, {%r9976,%r9977};
	// end inline asm
	// begin inline asm
	mov.b64 %rd1541, {%r9978,%r9979};
	// end inline asm
	xor.b64  	%rd1722, %rd1541, %rd1540;
	popc.b64 	%r12053, %rd1722;
	mad.lo.s32 	%r12054, %r12053, 9, %r12048;
	tex.2d.v4.u32.f32 	{%r12055, %r12056, %r12057, %r12058}, [%rd13, {%f21, %f13}];
	tex.2d.v4.u32.f32 	{%r12059, %r12060, %r12061, %r12062}, [%rd14, {%f30, %f13}];
	and.b32  	%r12063, %r12055, 255;
	and.b32  	%r12064, %r12059, 255;
	sad.u32 	%r12065, %r12063, %r12064, %r10139;
	add.s32 	%r12066, %r12065, %r12054;
	tex.2d.v4.s32.f32 	{%r9980, %r9981, %r12067, %r12068}, [%rd15, {%f21, %f13}];
	tex.2d.v4.s32.f32 	{%r9982, %r9983, %r12069, %r12070}, [%rd16, {%f30, %f13}];
	// begin inline asm
	mov.b64 %rd1542, {%r9980,%r9981};
	// end inline asm
	// begin inline asm
	mov.b64 %rd1543, {%r9982,%r9983};
	// end inline asm
	xor.b64  	%rd1723, %rd1543, %rd1542;
	popc.b64 	%r12071, %rd1723;
	mad.lo.s32 	%r12072, %r12071, 9, %r12066;
	tex.2d.v4.u32.f32 	{%r12073, %r12074, %r12075, %r12076}, [%rd13, {%f22, %f1}];
	tex.2d.v4.u32.f32 	{%r12077, %r12078, %r12079, %r12080}, [%rd14, {%f31, %f1}];
	and.b32  	%r12081, %r12073, 255;
	and.b32  	%r12082, %r12077, 255;
	sad.u32 	%r12083, %r12081, %r12082, %r10139;
	add.s32 	%r12084, %r12083, %r12072;
	tex.2d.v4.s32.f32 	{%r9984, %r9985, %r12085, %r12086}, [%rd15, {%f22, %f1}];
	tex.2d.v4.s32.f32 	{%r9986, %r9987, %r12087, %r12088}, [%rd16, {%f31, %f1}];
	// begin inline asm
	mov.b64 %rd1544, {%r9984,%r9985};
	// end inline asm
	// begin inline asm
	mov.b64 %rd1545, {%r9986,%r9987};
	// end inline asm
	xor.b64  	%rd1724, %rd1545, %rd1544;
	popc.b64 	%r12089, %rd1724;
	mad.lo.s32 	%r12090, %r12089, 9, %r12084;
	tex.2d.v4.u32.f32 	{%r12091, %r12092, %r12093, %r12094}, [%rd13, {%f22, %f3}];
	tex.2d.v4.u32.f32 	{%r12095, %r12096, %r12097, %r12098}, [%rd14, {%f31, %f3}];
	and.b32  	%r12099, %r12091, 255;
	and.b32  	%r12100, %r12095, 255;
	sad.u32 	%r12101, %r12099, %r12100, %r10139;
	add.s32 	%r12102, %r12101, %r12090;
	tex.2d.v4.s32.f32 	{%r9988, %r9989, %r12103, %r12104}, [%rd15, {%f22, %f3}];
	tex.2d.v4.s32.f32 	{%r9990, %r9991, %r12105, %r12106}, [%rd16, {%f31, %f3}];
	// begin inline asm
	mov.b64 %rd1546, {%r9988,%r9989};
	// end inline asm
	// begin inline asm
	mov.b64 %rd1547, {%r9990,%r9991};
	// end inline asm
	xor.b64  	%rd1725, %rd1547, %rd1546;
	popc.b64 	%r12107, %rd1725;
	mad.lo.s32 	%r12108, %r12107, 9, %r12102;
	tex.2d.v4.u32.f32 	{%r12109, %r12110, %r12111, %r12112}, [%rd13, {%f22, %f4}];
	tex.2d.v4.u32.f32 	{%r12113, %r12114, %r12115, %r12116}, [%rd14, {%f31, %f4}];
	and.b32  	%r12117, %r12109, 255;
	and.b32  	%r12118, %r12113, 255;
	sad.u32 	%r12119, %r12117, %r12118, %r10139;
	add.s32 	%r12120, %r12119, %r12108;
	tex.2d.v4.s32.f32 	{%r9992, %r9993, %r12121, %r12122}, [%rd15, {%f22, %f4}];
	tex.2d.v4.s32.f32 	{%r9994, %r9995, %r12123, %r12124}, [%rd16, {%f31, %f4}];
	// begin inline asm
	mov.b64 %rd1548, {%r9992,%r9993};
	// end inline asm
	// begin inline asm
	mov.b64 %rd1549, {%r9994,%r9995};
	// end inline asm
	xor.b64  	%rd1726, %rd1549, %rd1548;
	popc.b64 	%r12125, %rd1726;
	mad.lo.s32 	%r12126, %r12125, 9, %r12120;
	tex.2d.v4.u32.f32 	{%r12127, %r12128, %r12129, %r12130}, [%rd13, {%f22, %f5}];
	tex.2d.v4.u32.f32 	{%r12131, %r12132, %r12133, %r12134}, [%rd14, {%f31, %f5}];
	and.b32  	%r12135, %r12127, 255;
	and.b32  	%r12136, %r12131, 255;
	sad.u32 	%r12137, %r12135, %r12136, %r10139;
	add.s32 	%r12138, %r12137, %r12126;
	tex.2d.v4.s32.f32 	{%r9996, %r9997, %r12139, %r12140}, [%rd15, {%f22, %f5}];
	tex.2d.v4.s32.f32 	{%r9998, %r9999, %r12141, %r12142}, [%rd16, {%f31, %f5}];
	// begin inline asm
	mov.b64 %rd1550, {%r9996,%r9997};
	// end inline asm
	// begin inline asm
	mov.b64 %rd1551, {%r9998,%r9999};
	// end inline asm
	xor.b64  	%rd1727, %rd1551, %rd1550;
	popc.b64 	%r12143, %rd1727;
	mad.lo.s32 	%r12144, %r12143, 9, %r12138;
	tex.2d.v4.u32.f32 	{%r12145, %r12146, %r12147, %r12148}, [%rd13, {%f22, %f6}];
	tex.2d.v4.u32.f32 	{%r12149, %r12150, %r12151, %r12152}, [%rd14, {%f31, %f6}];
	and.b32  	%r12153, %r12145, 255;
	and.b32  	%r12154, %r12149, 255;
	sad.u32 	%r12155, %r12153, %r12154, %r10139;
	add.s32 	%r12156, %r12155, %r12144;
	tex.2d.v4.s32.f32 	{%r10000, %r10001, %r12157, %r12158}, [%rd15, {%f22, %f6}];
	tex.2d.v4.s32.f32 	{%r10002, %r10003, %r12159, %r12160}, [%rd16, {%f31, %f6}];
	// begin inline asm
	mov.b64 %rd1552, {%r10000,%r10001};
	// end inline asm
	// begin inline asm
	mov.b64 %rd1553, {%r10002,%r10003};
	// end inline asm
	xor.b64  	%rd1728, %rd1553, %rd1552;
	popc.b64 	%r12161, %rd1728;
	mad.lo.s32 	%r12162, %r12161, 9, %r12156;
	tex.2d.v4.u32.f32 	{%r12163, %r12164, %r12165, %r12166}, [%rd13, {%f22, %f7}];
	tex.2d.v4.u32.f32 	{%r12167, %r12168, %r12169, %r12170}, [%rd14, {%f31, %f7}];
	and.b32  	%r12171, %r12163, 255;
	and.b32  	%r12172, %r12167, 255;
	sad.u32 	%r12173, %r12171, %r12172, %r10139;
	add.s32 	%r12174, %r12173, %r12162;
	tex.2d.v4.s32.f32 	{%r10004, %r10005, %r12175, %r12176}, [%rd15, {%f22, %f7}];
	tex.2d.v4.s32.f32 	{%r10006, %r10007, %r12177, %r12178}, [%rd16, {%f31, %f7}];
	// begin inline asm
	mov.b64 %rd1554, {%r10004,%r10005};
	// end inline asm
	// begin inline asm
	mov.b64 %rd1555, {%r10006,%r10007};
	// end inline asm
	xor.b64  	%rd1729, %rd1555, %rd1554;
	popc.b64 	%r12179, %rd1729;
	mad.lo.s32 	%r12180, %r12179, 9, %r12174;
	tex.2d.v4.u32.f32 	{%r12181, %r12182, %r12183, %r12184}, [%rd13, {%f22, %f8}];
	tex.2d.v4.u32.f32 	{%r12185, %r12186, %r12187, %r12188}, [%rd14, {%f31, %f8}];
	and.b32  	%r12189, %r12181, 255;
	and.b32  	%r12190, %r12185, 255;
	sad.u32 	%r12191, %r12189, %r12190, %r10139;
	add.s32 	%r12192, %r12191, %r12180;
	tex.2d.v4.s32.f32 	{%r10008, %r10009, %r12193, %r12194}, [%rd15, {%f22, %f8}];
	tex.2d.v4.s32.f32 	{%r10010, %r10011, %r12195, %r12196}, [%rd16, {%f31, %f8}];
	// begin inline asm
	mov.b64 %rd1556, {%r10008,%r10009};
	// end inline asm
	// begin inline asm
	mov.b64 %rd1557, {%r10010,%r10011};
	// end inline asm
	xor.b64  	%rd1730, %rd1557, %rd1556;
	popc.b64 	%r12197, %rd1730;
	mad.lo.s32 	%r12198, %r12197, 9, %r12192;
	tex.2d.v4.u32.f32 	{%r12199, %r12200, %r12201, %r12202}, [%rd13, {%f22, %f9}];
	tex.2d.v4.u32.f32 	{%r12203, %r12204, %r12205, %r12206}, [%rd14, {%f31, %f9}];
	and.b32  	%r12207, %r12199, 255;
	and.b32  	%r12208, %r12203, 255;
	sad.u32 	%r12209, %r12207, %r12208, %r10139;
	add.s32 	%r12210, %r12209, %r12198;
	tex.2d.v4.s32.f32 	{%r10012, %r10013, %r12211, %r12212}, [%rd15, {%f22, %f9}];
	tex.2d.v4.s32.f32 	{%r10014, %r10015, %r12213, %r12214}, [%rd16, {%f31, %f9}];
	// begin inline asm
	mov.b64 %rd1558, {%r10012,%r10013};
	// end inline asm
	// begin inline asm
	mov.b64 %rd1559, {%r10014,%r10015};
	// end inline asm
	xor.b64  	%rd1731, %rd1559, %rd1558;
	popc.b64 	%r12215, %rd1731;
	mad.lo.s32 	%r12216, %r12215, 9, %r12210;
	tex.2d.v4.u32.f32 	{%r12217, %r12218, %r12219, %r12220}, [%rd13, {%f22, %f10}];
	tex.2d.v4.u32.f32 	{%r12221, %r12222, %r12223, %r12224}, [%rd14, {%f31, %f10}];
	and.b32  	%r12225, %r12217, 255;
	and.b32  	%r12226, %r12221, 255;
	sad.u32 	%r12227, %r12225, %r12226, %r10139;
	add.s32 	%r12228, %r12227, %r12216;
	tex.2d.v4.s32.f32 	{%r10016, %r10017, %r12229, %r12230}, [%rd15, {%f22, %f10}];
	tex.2d.v4.s32.f32 	{%r10018, %r10019, %r12231, %r12232}, [%rd16, {%f31, %f10}];
	// begin inline asm
	mov.b64 %rd1560, {%r10016,%r10017};
	// end inline asm
	// begin inline asm
	mov.b64 %rd1561, {%r10018,%r10019};
	// end inline asm
	xor.b64  	%rd1732, %rd1561, %rd1560;
	popc.b64 	%r12233, %rd1732;
	mad.lo.s32 	%r12234, %r12233, 9, %r12228;
	tex.2d.v4.u32.f32 	{%r12235, %r12236, %r12237, %r12238}, [%rd13, {%f22, %f11}];
	tex.2d.v4.u32.f32 	{%r12239, %r12240, %r12241, %r12242}, [%rd14, {%f31, %f11}];
	and.b32  	%r12243, %r12235, 255;
	and.b32  	%r12244, %r12239, 255;
	sad.u32 	%r12245, %r12243, %r12244, %r10139;
	add.s32 	%r12246, %r12245, %r12234;
	tex.2d.v4.s32.f32 	{%r10020, %r10021, %r12247, %r12248}, [%rd15, {%f22, %f11}];
	tex.2d.v4.s32.f32 	{%r10022, %r10023, %r12249, %r12250}, [%rd16, {%f31, %f11}];
	// begin inline asm
	mov.b64 %rd1562, {%r10020,%r10021};
	// end inline asm
	// begin inline asm
	mov.b64 %rd1563, {%r10022,%r10023};
	// end inline asm
	xor.b64  	%rd1733, %rd1563, %rd1562;
	popc.b64 	%r12251, %rd1733;
	mad.lo.s32 	%r12252, %r12251, 9, %r12246;
	tex.2d.v4.u32.f32 	{%r12253, %r12254, %r12255, %r12256}, [%rd13, {%f22, %f12}];
	tex.2d.v4.u32.f32 	{%r12257, %r12258, %r12259, %r12260}, [%rd14, {%f31, %f12}];
	and.b32  	%r12261, %r12253, 255;
	and.b32  	%r12262, %r12257, 255;
	sad.u32 	%r12263, %r12261, %r12262, %r10139;
	add.s32 	%r12264, %r12263, %r12252;
	tex.2d.v4.s32.f32 	{%r10024, %r10025, %r12265, %r12266}, [%rd15, {%f22, %f12}];
	tex.2d.v4.s32.f32 	{%r10026, %r10027, %r12267, %r12268}, [%rd16, {%f31, %f12}];
	// begin inline asm
	mov.b64 %rd1564, {%r10024,%r10025};
	// end inline asm
	// begin inline asm
	mov.b64 %rd1565, {%r10026,%r10027};
	// end inline asm
	xor.b64  	%rd1734, %rd1565, %rd1564;
	popc.b64 	%r12269, %rd1734;
	mad.lo.s32 	%r12270, %r12269, 9, %r12264;
	tex.2d.v4.u32.f32 	{%r12271, %r12272, %r12273, %r12274}, [%rd13, {%f22, %f13}];
	tex.2d.v4.u32.f32 	{%r12275, %r12276, %r12277, %r12278}, [%rd14, {%f31, %f13}];
	and.b32  	%r12279, %r12271, 255;
	and.b32  	%r12280, %r12275, 255;
	sad.u32 	%r12281, %r12279, %r12280, %r10139;
	add.s32 	%r12282, %r12281, %r12270;
	tex.2d.v4.s32.f32 	{%r10028, %r10029, %r12283, %r12284}, [%rd15, {%f22, %f13}];
	tex.2d.v4.s32.f32 	{%r10030, %r10031, %r12285, %r12286}, [%rd16, {%f31, %f13}];
	// begin inline asm
	mov.b64 %rd1566, {%r10028,%r10029};
	// end inline asm
	// begin inline asm
	mov.b64 %rd1567, {%r10030,%r10031};
	// end inline asm
	xor.b64  	%rd1735, %rd1567, %rd1566;
	popc.b64 	%r12287, %rd1735;
	mad.lo.s32 	%r12288, %r12287, 9, %r12282;
	tex.2d.v4.u32.f32 	{%r12289, %r12290, %r12291, %r12292}, [%rd13, {%f23, %f1}];
	tex.2d.v4.u32.f32 	{%r12293, %r12294, %r12295, %r12296}, [%rd14, {%f32, %f1}];
	and.b32  	%r12297, %r12289, 255;
	and.b32  	%r12298, %r12293, 255;
	sad.u32 	%r12299, %r12297, %r12298, %r10139;
	add.s32 	%r12300, %r12299, %r12288;
	tex.2d.v4.s32.f32 	{%r10032, %r10033, %r12301, %r12302}, [%rd15, {%f23, %f1}];
	tex.2d.v4.s32.f32 	{%r10034, %r10035, %r12303, %r12304}, [%rd16, {%f32, %f1}];
	// begin inline asm
	mov.b64 %rd1568, {%r10032,%r10033};
	// end inline asm
	// begin inline asm
	mov.b64 %rd1569, {%r10034,%r10035};
	// end inline asm
	xor.b64  	%rd1736, %rd1569, %rd1568;
	popc.b64 	%r12305, %rd1736;
	mad.lo.s32 	%r12306, %r12305, 9, %r12300;
	tex.2d.v4.u32.f32 	{%r12307, %r12308, %r12309, %r12310}, [%rd13, {%f23, %f3}];
	tex.2d.v4.u32.f32 	{%r12311, %r12312, %r12313, %r12314}, [%rd14, {%f32, %f3}];
	and.b32  	%r12315, %r12307, 255;
	and.b32  	%r12316, %r12311, 255;
	sad.u32 	%r12317, %r12315, %r12316, %r10139;
	add.s32 	%r12318, %r12317, %r12306;
	tex.2d.v4.s32.f32 	{%r10036, %r10037, %r12319, %r12320}, [%rd15, {%f23, %f3}];
	tex.2d.v4.s32.f32 	{%r10038, %r10039, %r12321, %r12322}, [%rd16, {%f32, %f3}];
	// begin inline asm
	mov.b64 %rd1570, {%r10036,%r10037};
	// end inline asm
	// begin inline asm
	mov.b64 %rd1571, {%r10038,%r10039};
	// end inline asm
	xor.b64  	%rd1737, %rd1571, %rd1570;
	popc.b64 	%r12323, %rd1737;
	mad.lo.s32 	%r12324, %r12323, 9, %r12318;
	tex.2d.v4.u32.f32 	{%r12325, %r12326, %r12327, %r12328}, [%rd13, {%f23, %f4}];
	tex.2d.v4.u32.f32 	{%r12329, %r12330, %r12331, %r12332}, [%rd14, {%f32, %f4}];
	and.b32  	%r12333, %r12325, 255;
	and.b32  	%r12334, %r12329, 255;
	sad.u32 	%r12335, %r12333, %r12334, %r10139;
	add.s32 	%r12336, %r12335, %r12324;
	tex.2d.v4.s32.f32 	{%r10040, %r10041, %r12337, %r12338}, [%rd15, {%f23, %f4}];
	tex.2d.v4.s32.f32 	{%r10042, %r10043, %r12339, %r12340}, [%rd16, {%f32, %f4}];
	// begin inline asm
	mov.b64 %rd1572, {%r10040,%r10041};
	// end inline asm
	// begin inline asm
	mov.b64 %rd1573, {%r10042,%r10043};
	// end inline asm
	xor.b64  	%rd1738, %rd1573, %rd1572;
	popc.b64 	%r12341, %rd1738;
	mad.lo.s32 	%r12342, %r12341, 9, %r12336;
	tex.2d.v4.u32.f32 	{%r12343, %r12344, %r12345, %r12346}, [%rd13, {%f23, %f5}];
	tex.2d.v4.u32.f32 	{%r12347, %r12348, %r12349, %r12350}, [%rd14, {%f32, %f5}];
	and.b32  	%r12351, %r12343, 255;
	and.b32  	%r12352, %r12347, 255;
	sad.u32 	%r12353, %r12351, %r12352, %r10139;
	add.s32 	%r12354, %r12353, %r12342;
	tex.2d.v4.s32.f32 	{%r10044, %r10045, %r12355, %r12356}, [%rd15, {%f23, %f5}];
	tex.2d.v4.s32.f32 	{%r10046, %r10047, %r12357, %r12358}, [%rd16, {%f32, %f5}];
	// begin inline asm
	mov.b64 %rd1574, {%r10044,%r10045};
	// end inline asm
	// begin inline asm
	mov.b64 %rd1575, {%r10046,%r10047};
	// end inline asm
	xor.b64  	%rd1739, %rd1575, %rd1574;
	popc.b64 	%r12359, %rd1739;
	mad.lo.s32 	%r12360, %r12359, 9, %r12354;
	tex.2d.v4.u32.f32 	{%r12361, %r12362, %r12363, %r12364}, [%rd13, {%f23, %f6}];
	tex.2d.v4.u32.f32 	{%r12365, %r12366, %r12367, %r12368}, [%rd14, {%f32, %f6}];
	and.b32  	%r12369, %r12361, 255;
	and.b32  	%r12370, %r12365, 255;
	sad.u32 	%r12371, %r12369, %r12370, %r10139;
	add.s32 	%r12372, %r12371, %r12360;
	tex.2d.v4.s32.f32 	{%r10048, %r10049, %r12373, %r12374}, [%rd15, {%f23, %f6}];
	tex.2d.v4.s32.f32 	{%r10050, %r10051, %r12375, %r12376}, [%rd16, {%f32, %f6}];
	// begin inline asm
	mov.b64 %rd1576, {%r10048,%r10049};
	// end inline asm
	// begin inline asm
	mov.b64 %rd1577, {%r10050,%r10051};
	// end inline asm
	xor.b64  	%rd1740, %rd1577, %rd1576;
	popc.b64 	%r12377, %rd1740;
	mad.lo.s32 	%r12378, %r12377, 9, %r12372;
	tex.2d.v4.u32.f32 	{%r12379, %r12380, %r12381, %r12382}, [%rd13, {%f23, %f7}];
	tex.2d.v4.u32.f32 	{%r12383, %r12384, %r12385, %r12386}, [%rd14, {%f32, %f7}];
	and.b32  	%r12387, %r12379, 255;
	and.b32  	%r12388, %r12383, 255;
	sad.u32 	%r12389, %r12387, %r12388, %r10139;
	add.s32 	%r12390, %r12389, %r12378;
	tex.2d.v4.s32.f32 	{%r10052, %r10053, %r12391, %r12392}, [%rd15, {%f23, %f7}];
	tex.2d.v4.s32.f32 	{%r10054, %r10055, %r12393, %r12394}, [%rd16, {%f32, %f7}];
	// begin inline asm
	mov.b64 %rd1578, {%r10052,%r10053};
	// end inline asm
	// begin inline asm
	mov.b64 %rd1579, {%r10054,%r10055};
	// end inline asm
	xor.b64  	%rd1741, %rd1579, %rd1578;
	popc.b64 	%r12395, %rd1741;
	mad.lo.s32 	%r12396, %r12395, 9, %r12390;
	tex.2d.v4.u32.f32 	{%r12397, %r12398, %r12399, %r12400}, [%rd13, {%f23, %f8}];
	tex.2d.v4.u32.f32 	{%r12401, %r12402, %r12403, %r12404}, [%rd14, {%f32, %f8}];
	and.b32  	%r12405, %r12397, 255;
	and.b32  	%r12406, %r12401, 255;
	sad.u32 	%r12407, %r12405, %r12406, %r10139;
	add.s32 	%r12408, %r12407, %r12396;
	tex.2d.v4.s32.f32 	{%r10056, %r10057, %r12409, %r12410}, [%rd15, {%f23, %f8}];
	tex.2d.v4.s32.f32 	{%r10058, %r10059, %r12411, %r12412}, [%rd16, {%f32, %f8}];
	// begin inline asm
	mov.b64 %rd1580, {%r10056,%r10057};
	// end inline asm
	// begin inline asm
	mov.b64 %rd1581, {%r10058,%r10059};
	// end inline asm
	xor.b64  	%rd1742, %rd1581, %rd1580;
	popc.b64 	%r12413, %rd1742;
	mad.lo.s32 	%r12414, %r12413, 9, %r12408;
	tex.2d.v4.u32.f32 	{%r12415, %r12416, %r12417, %r12418}, [%rd13, {%f23, %f9}];
	tex.2d.v4.u32.f32 	{%r12419, %r12420, %r12421, %r12422}, [%rd14, {%f32, %f9}];
	and.b32  	%r12423, %r12415, 255;
	and.b32  	%r12424, %r12419, 255;
	sad.u32 	%r12425, %r12423, %r12424, %r10139;
	add.s32 	%r12426, %r12425, %r12414;
	tex.2d.v4.s32.f32 	{%r10060, %r10061, %r12427, %r12428}, [%rd15, {%f23, %f9}];
	tex.2d.v4.s32.f32 	{%r10062, %r10063, %r12429, %r12430}, [%rd16, {%f32, %f9}];
	// begin inline asm
	mov.b64 %rd1582, {%r10060,%r10061};
	// end inline asm
	// begin inline asm
	mov.b64 %rd1583, {%r10062,%r10063};
	// end inline asm
	xor.b64  	%rd1743, %rd1583, %rd1582;
	popc.b64 	%r12431, %rd1743;
	mad.lo.s32 	%r12432, %r12431, 9, %r12426;
	tex.2d.v4.u32.f32 	{%r12433, %r12434, %r12435, %r12436}, [%rd13, {%f23, %f10}];
	tex.2d.v4.u32.f32 	{%r12437, %r12438, %r12439, %r12440}, [%rd14, {%f32, %f10}];
	and.b32  	%r12441, %r12433, 255;
	and.b32  	%r12442, %r12437, 255;
	sad.u32 	%r12443, %r12441, %r12442, %r10139;
	add.s32 	%r12444, %r12443, %r12432;
	tex.2d.v4.s32.f32 	{%r10064, %r10065, %r12445, %r12446}, [%rd15, {%f23, %f10}];
	tex.2d.v4.s32.f32 	{%r10066, %r10067, %r12447, %r12448}, [%rd16, {%f32, %f10}];
	// begin inline asm
	mov.b64 %rd1584, {%r10064,%r10065};
	// end inline asm
	// begin inline asm
	mov.b64 %rd1585, {%r10066,%r10067};
	// end inline asm
	xor.b64  	%rd1744, %rd1585, %rd1584;
	popc.b64 	%r12449, %rd1744;
	mad.lo.s32 	%r12450, %r12449, 9, %r12444;
	tex.2d.v4.u32.f32 	{%r12451, %r12452, %r12453, %r12454}, [%rd13, {%f23, %f11}];
	tex.2d.v4.u32.f32 	{%r12455, %r12456, %r12457, %r12458}, [%rd14, {%f32, %f11}];
	and.b32  	%r12459, %r12451, 255;
	and.b32  	%r12460, %r12455, 255;
	sad.u32 	%r12461, %r12459, %r12460, %r10139;
	add.s32 	%r12462, %r12461, %r12450;
	tex.2d.v4.s32.f32 	{%r10068, %r10069, %r12463, %r12464}, [%rd15, {%f23, %f11}];
	tex.2d.v4.s32.f32 	{%r10070, %r10071, %r12465, %r12466}, [%rd16, {%f32, %f11}];
	// begin inline asm
	mov.b64 %rd1586, {%r10068,%r10069};
	// end inline asm
	// begin inline asm
	mov.b64 %rd1587, {%r10070,%r10071};
	// end inline asm
	xor.b64  	%rd1745, %rd1587, %rd1586;
	popc.b64 	%r12467, %rd1745;
	mad.lo.s32 	%r12468, %r12467, 9, %r12462;
	tex.2d.v4.u32.f32 	{%r12469, %r12470, %r12471, %r12472}, [%rd13, {%f23, %f12}];
	tex.2d.v4.u32.f32 	{%r12473, %r12474, %r12475, %r12476}, [%rd14, {%f32, %f12}];
	and.b32  	%r12477, %r12469, 255;
	and.b32  	%r12478, %r12473, 255;
	sad.u32 	%r12479, %r12477, %r12478, %r10139;
	add.s32 	%r12480, %r12479, %r12468;
	tex.2d.v4.s32.f32 	{%r10072, %r10073, %r12481, %r12482}, [%rd15, {%f23, %f12}];
	tex.2d.v4.s32.f32 	{%r10074, %r10075, %r12483, %r12484}, [%rd16, {%f32, %f12}];
	// begin inline asm
	mov.b64 %rd1588, {%r10072,%r10073};
	// end inline asm
	// begin inline asm
	mov.b64 %rd1589, {%r10074,%r10075};
	// end inline asm
	xor.b64  	%rd1746, %rd1589, %rd1588;
	popc.b64 	%r12485, %rd1746;
	mad.lo.s32 	%r12486, %r12485, 9, %r12480;
	tex.2d.v4.u32.f32 	{%r12487, %r12488, %r12489, %r12490}, [%rd13, {%f23, %f13}];
	tex.2d.v4.u32.f32 	{%r12491, %r12492, %r12493, %r12494}, [%rd14, {%f32, %f13}];
	and.b32  	%r12495, %r12487, 255;
	and.b32  	%r12496, %r12491, 255;
	sad.u32 	%r12497, %r12495, %r12496, %r10139;
	add.s32 	%r12498, %r12497, %r12486;
	tex.2d.v4.s32.f32 	{%r10076, %r10077, %r12499, %r12500}, [%rd15, {%f23, %f13}];
	tex.2d.v4.s32.f32 	{%r10078, %r10079, %r12501, %r12502}, [%rd16, {%f32, %f13}];
	// begin inline asm
	mov.b64 %rd1590, {%r10076,%r10077};
	// end inline asm
	// begin inline asm
	mov.b64 %rd1591, {%r10078,%r10079};
	// end inline asm
	xor.b64  	%rd1747, %rd1591, %rd1590;
	popc.b64 	%r12503, %rd1747;
	mad.lo.s32 	%r12504, %r12503, 9, %r12498;
	tex.2d.v4.u32.f32 	{%r12505, %r12506, %r12507, %r12508}, [%rd13, {%f24, %f1}];
	tex.2d.v4.u32.f32 	{%r12509, %r12510, %r12511, %r12512}, [%rd14, {%f33, %f1}];
	and.b32  	%r12513, %r12505, 255;
	and.b32  	%r12514, %r12509, 255;
	sad.u32 	%r12515, %r12513, %r12514, %r10139;
	add.s32 	%r12516, %r12515, %r12504;
	tex.2d.v4.s32.f32 	{%r10080, %r10081, %r12517, %r12518}, [%rd15, {%f24, %f1}];
	tex.2d.v4.s32.f32 	{%r10082, %r10083, %r12519, %r12520}, [%rd16, {%f33, %f1}];
	// begin inline asm
	mov.b64 %rd1592, {%r10080,%r10081};
	// end inline asm
	// begin inline asm
	mov.b64 %rd1593, {%r10082,%r10083};
	// end inline asm
	xor.b64  	%rd1748, %rd1593, %rd1592;
	popc.b64 	%r12521, %rd1748;
	mad.lo.s32 	%r12522, %r12521, 9, %r12516;
	tex.2d.v4.u32.f32 	{%r12523, %r12524, %r12525, %r12526}, [%rd13, {%f24, %f3}];
	tex.2d.v4.u32.f32 	{%r12527, %r12528, %r12529, %r12530}, [%rd14, {%f33, %f3}];
	and.b32  	%r12531, %r12523, 255;
	and.b32  	%r12532, %r12527, 255;
	sad.u32 	%r12533, %r12531, %r12532, %r10139;
	add.s32 	%r12534, %r12533, %r12522;
	tex.2d.v4.s32.f32 	{%r10084, %r10085, %r12535, %r12536}, [%rd15, {%f24, %f3}];
	tex.2d.v4.s32.f32 	{%r10086, %r10087, %r12537, %r12538}, [%rd16, {%f33, %f3}];
	// begin inline asm
	mov.b64 %rd1594, {%r10084,%r10085};
	// end inline asm
	// begin inline asm
	mov.b64 %rd1595, {%r10086,%r10087};
	// end inline asm
	xor.b64  	%rd1749, %rd1595, %rd1594;
	popc.b64 	%r12539, %rd1749;
	mad.lo.s32 	%r12540, %r12539, 9, %r12534;
	tex.2d.v4.u32.f32 	{%r12541, %r12542, %r12543, %r12544}, [%rd13, {%f24, %f4}];
	tex.2d.v4.u32.f32 	{%r12545, %r12546, %r12547, %r12548}, [%rd14, {%f33, %f4}];
	and.b32  	%r12549, %r12541, 255;
	and.b32  	%r12550, %r12545, 255;
	sad.u32 	%r12551, %r12549, %r12550, %r10139;
	add.s32 	%r12552, %r12551, %r12540;
	tex.2d.v4.s32.f32 	{%r10088, %r10089, %r12553, %r12554}, [%rd15, {%f24, %f4}];
	tex.2d.v4.s32.f32 	{%r10090, %r10091, %r12555, %r12556}, [%rd16, {%f33, %f4}];
	// begin inline asm
	mov.b64 %rd1596, {%r10088,%r10089};
	// end inline asm
	// begin inline asm
	mov.b64 %rd1597, {%r10090,%r10091};
	// end inline asm
	xor.b64  	%rd1750, %rd1597, %rd1596;
	popc.b64 	%r12557, %rd1750;
	mad.lo.s32 	%r12558, %r12557, 9, %r12552;
	tex.2d.v4.u32.f32 	{%r12559, %r12560, %r12561, %r12562}, [%rd13, {%f24, %f5}];
	tex.2d.v4.u32.f32 	{%r12563, %r12564, %r12565, %r12566}, [%rd14, {%f33, %f5}];
	and.b32  	%r12567, %r12559, 255;
	and.b32  	%r12568, %r12563, 255;
	sad.u32 	%r12569, %r12567, %r12568, %r10139;
	add.s32 	%r12570, %r12569, %r12558;
	tex.2d.v4.s32.f32 	{%r10092, %r10093, %r12571, %r12572}, [%rd15, {%f24, %f5}];
	tex.2d.v4.s32.f32 	{%r10094, %r10095, %r12573, %r12574}, [%rd16, {%f33, %f5}];
	// begin inline asm
	mov.b64 %rd1598, {%r10092,%r10093};
	// end inline asm
	// begin inline asm
	mov.b64 %rd1599, {%r10094,%r10095};
	// end inline asm
	xor.b64  	%rd1751, %rd1599, %rd1598;
	popc.b64 	%r12575, %rd1751;
	mad.lo.s32 	%r12576, %r12575, 9, %r12570;
	tex.2d.v4.u32.f32 	{%r12577, %r12578, %r12579, %r12580}, [%rd13, {%f24, %f6}];
	tex.2d.v4.u32.f32 	{%r12581, %r12582, %r12583, %r12584}, [%rd14, {%f33, %f6}];
	and.b32  	%r12585, %r12577, 255;
	and.b32  	%r12586, %r12581, 255;
	sad.u32 	%r12587, %r12585, %r12586, %r10139;
	add.s32 	%r12588, %r12587, %r12576;
	tex.2d.v4.s32.f32 	{%r10096, %r10097, %r12589, %r12590}, [%rd15, {%f24, %f6}];
	tex.2d.v4.s32.f32 	{%r10098, %r10099, %r12591, %r12592}, [%rd16, {%f33, %f6}];
	// begin inline asm
	mov.b64 %rd1600, {%r10096,%r10097};
	// end inline asm
	// begin inline asm
	mov.b64 %rd1601, {%r10098,%r10099};
	// end inline asm
	xor.b64  	%rd1752, %rd1601, %rd1600;
	popc.b64 	%r12593, %rd1752;
	mad.lo.s32 	%r12594, %r12593, 9, %r12588;
	tex.2d.v4.u32.f32 	{%r12595, %r12596, %r12597, %r12598}, [%rd13, {%f24, %f7}];
	tex.2d.v4.u32.f32 	{%r12599, %r12600, %r12601, %r12602}, [%rd14, {%f33, %f7}];
	and.b32  	%r12603, %r12595, 255;
	and.b32  	%r12604, %r12599, 255;
	sad.u32 	%r12605, %r12603, %r12604, %r10139;
	add.s32 	%r12606, %r12605, %r12594;
	tex.2d.v4.s32.f32 	{%r10100, %r10101, %r12607, %r12608}, [%rd15, {%f24, %f7}];
	tex.2d.v4.s32.f32 	{%r10102, %r10103, %r12609, %r12610}, [%rd16, {%f33, %f7}];
	// begin inline asm
	mov.b64 %rd1602, {%r10100,%r10101};
	// end inline asm
	// begin inline asm
	mov.b64 %rd1603, {%r10102,%r10103};
	// end inline asm
	xor.b64  	%rd1753, %rd1603, %rd1602;
	popc.b64 	%r12611, %rd1753;
	mad.lo.s32 	%r12612, %r12611, 9, %r12606;
	tex.2d.v4.u32.f32 	{%r12613, %r12614, %r12615, %r12616}, [%rd13, {%f24, %f8}];
	tex.2d.v4.u32.f32 	{%r12617, %r12618, %r12619, %r12620}, [%rd14, {%f33, %f8}];
	and.b32  	%r12621, %r12613, 255;
	and.b32  	%r12622, %r12617, 255;
	sad.u32 	%r12623, %r12621, %r12622, %r10139;
	add.s32 	%r12624, %r12623, %r12612;
	tex.2d.v4.s32.f32 	{%r10104, %r10105, %r12625, %r12626}, [%rd15, {%f24, %f8}];
	tex.2d.v4.s32.f32 	{%r10106, %r10107, %r12627, %r12628}, [%rd16, {%f33, %f8}];
	// begin inline asm
	mov.b64 %rd1604, {%r10104,%r10105};
	// end inline asm
	// begin inline asm
	mov.b64 %rd1605, {%r10106,%r10107};
	// end inline asm
	xor.b64  	%rd1754, %rd1605, %rd1604;
	popc.b64 	%r12629, %rd1754;
	mad.lo.s32 	%r12630, %r12629, 9, %r12624;
	tex.2d.v4.u32.f32 	{%r12631, %r12632, %r12633, %r12634}, [%rd13, {%f24, %f9}];
	tex.2d.v4.u32.f32 	{%r12635, %r12636, %r12637, %r12638}, [%rd14, {%f33, %f9}];
	and.b32  	%r12639, %r12631, 255;
	and.b32  	%r12640, %r12635, 255;
	sad.u32 	%r12641, %r12639, %r12640, %r10139;
	add.s32 	%r12642, %r12641, %r12630;
	tex.2d.v4.s32.f32 	{%r10108, %r10109, %r12643, %r12644}, [%rd15, {%f24, %f9}];
	tex.2d.v4.s32.f32 	{%r10110, %r10111, %r12645, %r12646}, [%rd16, {%f33, %f9}];
	// begin inline asm
	mov.b64 %rd1606, {%r10108,%r10109};
	// end inline asm
	// begin inline asm
	mov.b64 %rd1607, {%r10110,%r10111};
	// end inline asm
	xor.b64  	%rd1755, %rd1607, %rd1606;
	popc.b64 	%r12647, %rd1755;
	mad.lo.s32 	%r12648, %r12647, 9, %r12642;
	tex.2d.v4.u32.f32 	{%r12649, %r12650, %r12651, %r12652}, [%rd13, {%f24, %f10}];
	tex.2d.v4.u32.f32 	{%r12653, %r12654, %r12655, %r12656}, [%rd14, {%f33, %f10}];
	and.b32  	%r12657, %r12649, 255;
	and.b32  	%r12658, %r12653, 255;
	sad.u32 	%r12659, %r12657, %r12658, %r10139;
	add.s32 	%r12660, %r12659, %r12648;
	tex.2d.v4.s32.f32 	{%r10112, %r10113, %r12661, %r12662}, [%rd15, {%f24, %f10}];
	tex.2d.v4.s32.f32 	{%r10114, %r10115, %r12663, %r12664}, [%rd16, {%f33, %f10}];
	// begin inline asm
	mov.b64 %rd1608, {%r10112,%r10113};
	// end inline asm
	// begin inline asm
	mov.b64 %rd1609, {%r10114,%r10115};
	// end inline asm
	xor.b64  	%rd1756, %rd1609, %rd1608;
	popc.b64 	%r12665, %rd1756;
	mad.lo.s32 	%r12666, %r12665, 9, %r12660;
	tex.2d.v4.u32.f32 	{%r12667, %r12668, %r12669, %r12670}, [%rd13, {%f24, %f11}];
	tex.2d.v4.u32.f32 	{%r12671, %r12672, %r12673, %r12674}, [%rd14, {%f33, %f11}];
	and.b32  	%r12675, %r12667, 255;
	and.b32  	%r12676, %r12671, 255;
	sad.u32 	%r12677, %r12675, %r12676, %r10139;
	add.s32 	%r12678, %r12677, %r12666;
	tex.2d.v4.s32.f32 	{%r10116, %r10117, %r12679, %r12680}, [%rd15, {%f24, %f11}];
	tex.2d.v4.s32.f32 	{%r10118, %r10119, %r12681, %r12682}, [%rd16, {%f33, %f11}];
	// begin inline asm
	mov.b64 %rd1610, {%r10116,%r10117};
	// end inline asm
	// begin inline asm
	mov.b64 %rd1611, {%r10118,%r10119};
	// end inline asm
	xor.b64  	%rd1757, %rd1611, %rd1610;
	popc.b64 	%r12683, %rd1757;
	mad.lo.s32 	%r12684, %r12683, 9, %r12678;
	tex.2d.v4.u32.f32 	{%r12685, %r12686, %r12687, %r12688}, [%rd13, {%f24, %f12}];
	tex.2d.v4.u32.f32 	{%r12689, %r12690, %r12691, %r12692}, [%rd14, {%f33, %f12}];
	and.b32  	%r12693, %r12685, 255;
	and.b32  	%r12694, %r12689, 255;
	sad.u32 	%r12695, %r12693, %r12694, %r10139;
	add.s32 	%r12696, %r12695, %r12684;
	tex.2d.v4.s32.f32 	{%r10120, %r10121, %r12697, %r12698}, [%rd15, {%f24, %f12}];
	tex.2d.v4.s32.f32 	{%r10122, %r10123, %r12699, %r12700}, [%rd16, {%f33, %f12}];
	// begin inline asm
	mov.b64 %rd1612, {%r10120,%r10121};
	// end inline asm
	// begin inline asm
	mov.b64 %rd1613, {%r10122,%r10123};
	// end inline asm
	xor.b64  	%rd1758, %rd1613, %rd1612;
	popc.b64 	%r12701, %rd1758;
	mad.lo.s32 	%r12702, %r12701, 9, %r12696;
	tex.2d.v4.u32.f32 	{%r12703, %r12704, %r12705, %r12706}, [%rd13, {%f24, %f13}];
	tex.2d.v4.u32.f32 	{%r12707, %r12708, %r12709, %r12710}, [%rd14, {%f33, %f13}];
	and.b32  	%r12711, %r12703, 255;
	and.b32  	%r12712, %r12707, 255;
	sad.u32 	%r12713, %r12711, %r12712, %r10139;
	add.s32 	%r12714, %r12713, %r12702;
	tex.2d.v4.s32.f32 	{%r10124, %r10125, %r12715, %r12716}, [%rd15, {%f24, %f13}];
	tex.2d.v4.s32.f32 	{%r10126, %r10127, %r12717, %r12718}, [%rd16, {%f33, %f13}];
	// begin inline asm
	mov.b64 %rd1614, {%r10124,%r10125};
	// end inline asm
	// begin inline asm
	mov.b64 %rd1615, {%r10126,%r10127};
	// end inline asm
	xor.b64  	%rd1759, %rd1615, %rd1614;
	popc.b64 	%r12719, %rd1759;
	mad.lo.s32 	%r12720, %r12719, 9, %r12714;
	add.s64 	%rd1760, %rd1764, %rd3;
	st.global.u32 	[%rd1760], %r12720;
	cvt.u64.u32 	%rd1761, %r12722;
	mul.lo.s64 	%rd1762, %rd10, %rd1761;
	shl.b64 	%rd1763, %rd1762, 2;
	add.s64 	%rd1764, %rd1764, %rd1763;
	mov.u32 	%r12724, %r9;
	bra.uni 	$L__BB0_2;
$L__BB0_4:
	ret;

}
	// .globl	_Z20initCostKernel_right14cudaPitchedPtrjjyyyy
.visible .entry _Z20initCostKernel_right14cudaPitchedPtrjjyyyy(
	.param .align 8 .b8 _Z20initCostKernel_right14cudaPitchedPtrjjyyyy_param_0[32],
	.param .u32 _Z20initCostKernel_right14cudaPitchedPtrjjyyyy_param_1,
	.param .u32 _Z20initCostKernel_right14cudaPitchedPtrjjyyyy_param_2,
	.param .u64 _Z20initCostKernel_right14cudaPitchedPtrjjyyyy_param_3,
	.param .u64 _Z20initCostKernel_right14cudaPitchedPtrjjyyyy_param_4,
	.param .u64 _Z20initCostKernel_right14cudaPitchedPtrjjyyyy_param_5,
	.param .u64 _Z20initCostKernel_right14cudaPitchedPtrjjyyyy_param_6
)
{
	.reg .pred 	%p<5>;
	.reg .b32 	%r<12746>;
	.reg .b32 	%f<45>;
	.reg .b64 	%rd<1771>;

	ld.param.u64 	%rd8, [_Z20initCostKernel_right14cudaPitchedPtrjjyyyy_param_0+8];
	ld.param.u64 	%rd7, [_Z20initCostKernel_right14cudaPitchedPtrjjyyyy_param_0];
	ld.param.u32 	%r12, [_Z20initCostKernel_right14cudaPitchedPtrjjyyyy_param_1];
	ld.param.u32 	%r11, [_Z20initCostKernel_right14cudaPitchedPtrjjyyyy_param_2];
	mov.u32 	%r13, %ntid.x;
	mov.u32 	%r14, %ctaid.x;
	mov.u32 	%r15, %tid.x;
	mad.lo.s32 	%r1, %r13, %r14, %r15;
	mov.u32 	%r2, %ntid.y;
	mov.u32 	%r3, %ctaid.y;
	mov.u32 	%r4, %tid.y;
	mad.lo.s32 	%r5, %r2, %r3, %r4;
	setp.ge.u32 	%p1, %r5, %r11;
	setp.ge.u32 	%p2, %r1, %r12;
	or.pred  	%p3, %p2, %p1;
	@%p3 bra 	$L__BB1_4;
	ld.param.u32 	%r12742, [_Z20initCostKernel_right14cudaPitchedPtrjjyyyy_param_2];
	cvta.to.global.u64 	%rd15, %rd7;
	cvt.u64.u32 	%rd16, %r12742;
	mul.wide.s32 	%rd17, %r1, 4;
	add.s64 	%rd1770, %rd15, %rd17;
	add.s32 	%r17, %r5, -6;
	cvt.rn.f32.s32 	%f1, %r17;
	add.s32 	%r18, %r1, -6;
	cvt.rn.f32.s32 	%f2, %r18;
	add.s32 	%r19, %r5, -3;
	cvt.rn.f32.s32 	%f3, %r19;
	add.s32 	%r20, %r5, -2;
	cvt.rn.f32.s32 	%f4, %r20;
	add.s32 	%r21, %r5, -1;
	cvt.rn.f32.s32 	%f5, %r21;
	add.s32 	%r22, %r5, 1;
	cvt.rn.f32.u32 	%f6, %r22;
	add.s32 	%r23, %r5, 2;
	cvt.rn.f32.u32 	%f7, %r23;
	add.s32 	%r24, %r5, 3;
	cvt.rn.f32.u32 	%f8, %r24;
	add.s32 	%r25, %r5, 4;
	cvt.rn.f32.u32 	%f9, %r25;
	add.s32 	%r26, %r5, 5;
	cvt.rn.f32.u32 	%f10, %r26;
	add.s32 	%r27, %r1, -5;
	cvt.rn.f32.s32 	%f11, %r27;
	add.s32 	%r28, %r1, -4;
	cvt.rn.f32.s32 	%f12, %r28;
	add.s32 	%r29, %r1, -3;
	cvt.rn.f32.s32 	%f13, %r29;
	add.s32 	%r30, %r1, -2;
	cvt.rn.f32.s32 	%f14, %r30;
	add.s32 	%r31, %r1, -1;
	cvt.rn.f32.s32 	%f15, %r31;
	add.s32 	%r12744, %r1, 1;
	add.s32 	%r32, %r1, 2;
	cvt.rn.f32.s32 	%f16, %r32;
	add.s32 	%r33, %r1, 3;
	cvt.rn.f32.s32 	%f17, %r33;
	add.s32 	%r34, %r1, 4;
	cvt.rn.f32.s32 	%f18, %r34;
	add.s32 	%r35, %r1, 5;
	cvt.rn.f32.s32 	%f19, %r35;
	mul.wide.u32 	%rd18, %r2, %r3;
	mul.wide.u32 	%rd19, %r12742, 3;
	cvt.u64.u32 	%rd20, %r4;
	add.s64 	%rd21, %rd18, %rd20;
	add.s64 	%rd22, %rd21, %rd19;
	mul.lo.s64 	%rd2, %rd8, %rd22;
	add.s64 	%rd23, %rd21, %rd16;
	mul.lo.s64 	%rd3, %rd8, %rd23;
	mul.wide.u32 	%rd24, %r12742, 2;
	add.s64 	%rd25, %rd21, %rd24;
	mul.lo.s64 	%rd4, %rd8, %rd25;
	mov.b32 	%r12745, -10;
$L__BB1_2:
	.pragma "nounroll";
	ld.param.u64 	%rd1768, [_Z20initCostKernel_right14cudaPitchedPtrjjyyyy_param_6];
	ld.param.u64 	%rd1766, [_Z20initCostKernel_right14cudaPitchedPtrjjyyyy_param_5];
	ld.param.u64 	%rd1764, [_Z20initCostKernel_right14cudaPitchedPtrjjyyyy_param_4];
	ld.param.u64 	%rd1762, [_Z20initCostKernel_right14cudaPitchedPtrjjyyyy_param_3];
	add.s32 	%r1764, %r12744, -1;
	add.s32 	%r1765, %r12744, -7;
	cvt.rn.f32.u32 	%f31, %r1765;
	tex.2d.v4.u32.f32 	{%r1766, %r1767, %r1768, %r1769}, [%rd1762, {%f2, %f1}];
	tex.2d.v4.u32.f32 	{%r1770, %r1771, %r1772, %r1773}, [%rd1764, {%f31, %f1}];
	and.b32  	%r1774, %r1766, 255;
	and.b32  	%r1775, %r1770, 255;
	mov.b32 	%r1776, 0;
	sad.u32 	%r1777, %r1774, %r1775, %r1776;
	tex.2d.v4.s32.f32 	{%r36, %r37, %r1778, %r1779}, [%rd1766, {%f2, %f1}];
	tex.2d.v4.s32.f32 	{%r38, %r39, %r1780, %r1781}, [%rd1768, {%f31, %f1}];
	// begin inline asm
	mov.b64 %rd26, {%r36,%r37};
	// end inline asm
	// begin inline asm
	mov.b64 %rd27, {%r38,%r39};
	// end inline asm
	xor.b64  	%rd890, %rd27, %rd26;
	popc.b64 	%r1782, %rd890;
	mad.lo.s32 	%r1783, %r1782, 9, %r1777;
	mov.u32 	%r1784, %ntid.y;
	mov.u32 	%r1785, %ctaid.y;
	mov.u32 	%r1786, %tid.y;
	mad.lo.s32 	%r1787, %r1784, %r1785, %r1786;
	add.s32 	%r1788, %r1787, -5;
	cvt.rn.f32.s32 	%f32, %r1788;
	tex.2d.v4.u32.f32 	{%r1789, %r1790, %r1791, %r1792}, [%rd1762, {%f2, %f32}];
	tex.2d.v4.u32.f32 	{%r1793, %r1794, %r1795, %r1796}, [%rd1764, {%f31, %f32}];
	and.b32  	%r1797, %r1789, 255;
	and.b32  	%r1798, %r1793, 255;
	sad.u32 	%r1799, %r1797, %r1798, %r1776;
	add.s32 	%r1800, %r1799, %r1783;
	tex.2d.v4.s32.f32 	{%r40, %r41, %r1801, %r1802}, [%rd1766, {%f2, %f32}];
	tex.2d.v4.s32.f32 	{%r42, %r43, %r1803, %r1804}, [%rd1768, {%f31, %f32}];
	// begin inline asm
	mov.b64 %rd28, {%r40,%r41};
	// end inline asm
	// begin inline asm
	mov.b64 %rd29, {%r42,%r43};
	// end inline asm
	xor.b64  	%rd891, %rd29, %rd28;
	popc.b64 	%r1805, %rd891;
	mad.lo.s32 	%r1806, %r1805, 9, %r1800;
	add.s32 	%r1807, %r1787, -4;
	cvt.rn.f32.s32 	%f33, %r1807;
	tex.2d.v4.u32.f32 	{%r1808, %r1809, %r1810, %r1811}, [%rd1762, {%f2, %f33}];
	tex.2d.v4.u32.f32 	{%r1812, %r1813, %r1814, %r1815}, [%rd1764, {%f31, %f33}];
	and.b32  	%r1816, %r1808, 255;
	and.b32  	%r1817, %r1812, 255;
	sad.u32 	%r1818, %r1816, %r1817, %r1776;
	add.s32 	%r1819, %r1818, %r1806;
	tex.2d.v4.s32.f32 	{%r44, %r45, %r1820, %r1821}, [%rd1766, {%f2, %f33}];
	tex.2d.v4.s32.f32 	{%r46, %r47, %r1822, %r1823}, [%rd1768, {%f31, %f33}];
	// begin inline asm
	mov.b64 %rd30, {%r44,%r45};
	// end inline asm
	// begin inline asm
	mov.b64 %rd31, {%r46,%r47};
	// end inline asm
	xor.b64  	%rd892, %rd31, %rd30;
	popc.b64 	%r1824, %rd892;
	mad.lo.s32 	%r1825, %r1824, 9, %r1819;
	tex.2d.v4.u32.f32 	{%r1826, %r1827, %r1828, %r1829}, [%rd1762, {%f2, %f3}];
	tex.2d.v4.u32.f32 	{%r1830, %r1831, %r1832, %r1833}, [%rd1764, {%f31, %f3}];
	and.b32  	%r1834, %r1826, 255;
	and.b32  	%r1835, %r1830, 255;
	sad.u32 	%r1836, %r1834, %r1835, %r1776;
	add.s32 	%r1837, %r1836, %r1825;
	tex.2d.v4.s32.f32 	{%r48, %r49, %r1838, %r1839}, [%rd1766, {%f2, %f3}];
	tex.2d.v4.s32.f32 	{%r50, %r51, %r1840, %r1841}, [%rd1768, {%f31, %f3}];
	// begin inline asm
	mov.b64 %rd32, {%r48,%r49};
	// end inline asm
	// begin inline asm
	mov.b64 %rd33, {%r50,%r51};
	// end inline asm
	xor.b64  	%rd893, %rd33, %rd32;
	popc.b64 	%r1842, %rd893;
	mad.lo.s32 	%r1843, %r1842, 9, %r1837;
	tex.2d.v4.u32.f32 	{%r1844, %r1845, %r1846, %r1847}, [%rd1762, {%f2, %f4}];
	tex.2d.v4.u32.f32 	{%r1848, %r1849, %r1850, %r1851}, [%rd1764, {%f31, %f4}];
	and.b32  	%r1852, %r1844, 255;
	and.b32  	%r1853, %r1848, 255;
	sad.u32 	%r1854, %r1852, %r1853, %r1776;
	add.s32 	%r1855, %r1854, %r1843;
	tex.2d.v4.s32.f32 	{%r52, %r53, %r1856, %r1857}, [%rd1766, {%f2, %f4}];
	tex.2d.v4.s32.f32 	{%r54, %r55, %r1858, %r1859}, [%rd1768, {%f31, %f4}];
	// begin inline asm
	mov.b64 %rd34, {%r52,%r53};
	// end inline asm
	// begin inline asm
	mov.b64 %rd35, {%r54,%r55};
	// end inline asm
	xor.b64  	%rd894, %rd35, %rd34;
	popc.b64 	%r1860, %rd894;
	mad.lo.s32 	%r1861, %r1860, 9, %r1855;
	tex.2d.v4.u32.f32 	{%r1862, %r1863, %r1864, %r1865}, [%rd1762, {%f2, %f5}];
	tex.2d.v4.u32.f32 	{%r1866, %r1867, %r1868, %r1869}, [%rd1764, {%f31, %f5}];
	and.b32  	%r1870, %r1862, 255;
	and.b32  	%r1871, %r1866, 255;
	sad.u32 	%r1872, %r1870, %r1871, %r1776;
	add.s32 	%r1873, %r1872, %r1861;
	tex.2d.v4.s32.f32 	{%r56, %r57, %r1874, %r1875}, [%rd1766, {%f2, %f5}];
	tex.2d.v4.s32.f32 	{%r58, %r59, %r1876, %r1877}, [%rd1768, {%f31, %f5}];
	// begin inline asm
	mov.b64 %rd36, {%r56,%r57};
	// end inline asm
	// begin inline asm
	mov.b64 %rd37, {%r58,%r59};
	// end inline asm
	xor.b64  	%rd895, %rd37, %rd36;
	popc.b64 	%r1878, %rd895;
	mad.lo.s32 	%r1879, %r1878, 9, %r1873;
	cvt.rn.f32.u32 	%f34, %r1787;
	tex.2d.v4.u32.f32 	{%r1880, %r1881, %r1882, %r1883}, [%rd1762, {%f2, %f34}];
	tex.2d.v4.u32.f32 	{%r1884, %r1885, %r1886, %r1887}, [%rd1764, {%f31, %f34}];
	and.b32  	%r1888, %r1880, 255;
	and.b32  	%r1889, %r1884, 255;
	sad.u32 	%r1890, %r1888, %r1889, %r1776;
	add.s32 	%r1891, %r1890, %r1879;
	tex.2d.v4.s32.f32 	{%r60, %r61, %r1892, %r1893}, [%rd1766, {%f2, %f34}];
	tex.2d.v4.s32.f32 	{%r62, %r63, %r1894, %r1895}, [%rd1768, {%f31, %f34}];
	// begin inline asm
	mov.b64 %rd38, {%r60,%r61};
	// end inline asm
	// begin inline asm
	mov.b64 %rd39, {%r62,%r63};
	// end inline asm
	xor.b64  	%rd896, %rd39, %rd38;
	popc.b64 	%r1896, %rd896;
	mad.lo.s32 	%r1897, %r1896, 9, %r1891;
	tex.2d.v4.u32.f32 	{%r1898, %r1899, %r1900, %r1901}, [%rd1762, {%f2, %f6}];
	tex.2d.v4.u32.f32 	{%r1902, %r1903, %r1904, %r1905}, [%rd1764, {%f31, %f6}];
	and.b32  	%r1906, %r1898, 255;
	and.b32  	%r1907, %r1902, 255;
	sad.u32 	%r1908, %r1906, %r1907, %r1776;
	add.s32 	%r1909, %r1908, %r1897;
	tex.2d.v4.s32.f32 	{%r64, %r65, %r1910, %r1911}, [%rd1766, {%f2, %f6}];
	tex.2d.v4.s32.f32 	{%r66, %r67, %r1912, %r1913}, [%rd1768, {%f31, %f6}];
	// begin inline asm
	mov.b64 %rd40, {%r64,%r65};
	// end inline asm
	// begin inline asm
	mov.b64 %rd41, {%r66,%r67};
	// end inline asm
	xor.b64  	%rd897, %rd41, %rd40;
	popc.b64 	%r1914, %rd897;
	mad.lo.s32 	%r1915, %r1914, 9, %r1909;
	tex.2d.v4.u32.f32 	{%r1916, %r1917, %r1918, %r1919}, [%rd1762, {%f2, %f7}];
	tex.2d.v4.u32.f32 	{%r1920, %r1921, %r1922, %r1923}, [%rd1764, {%f31, %f7}];
	and.b32  	%r1924, %r1916, 255;
	and.b32  	%r1925, %r1920, 255;
	sad.u32 	%r1926, %r1924, %r1925, %r1776;
	add.s32 	%r1927, %r1926, %r1915;
	tex.2d.v4.s32.f32 	{%r68, %r69, %r1928, %r1929}, [%rd1766, {%f2, %f7}];
	tex.2d.v4.s32.f32 	{%r70, %r71, %r1930, %r1931}, [%rd1768, {%f31, %f7}];
	// begin inline asm
	mov.b64 %rd42, {%r68,%r69};
	// end inline asm
	// begin inline asm
	mov.b64 %rd43, {%r70,%r71};
	// end inline asm
	xor.b64  	%rd898, %rd43, %rd42;
	popc.b64 	%r1932, %rd898;
	mad.lo.s32 	%r1933, %r1932, 9, %r1927;
	tex.2d.v4.u32.f32 	{%r1934, %r1935, %r1936, %r1937}, [%rd1762, {%f2, %f8}];
	tex.2d.v4.u32.f32 	{%r1938, %r1939, %r1940, %r1941}, [%rd1764, {%f31, %f8}];
	and.b32  	%r1942, %r1934, 255;
	and.b32  	%r1943, %r1938, 255;
	sad.u32 	%r1944, %r1942, %r1943, %r1776;
	add.s32 	%r1945, %r1944, %r1933;
	tex.2d.v4.s32.f32 	{%r72, %r73, %r1946, %r1947}, [%rd1766, {%f2, %f8}];
	tex.2d.v4.s32.f32 	{%r74, %r75, %r1948, %r1949}, [%rd1768, {%f31, %f8}];
	// begin inline asm
	mov.b64 %rd44, {%r72,%r73};
	// end inline asm
	// begin inline asm
	mov.b64 %rd45, {%r74,%r75};
	// end inline asm
	xor.b64  	%rd899, %rd45, %rd44;
	popc.b64 	%r1950, %rd899;
	mad.lo.s32 	%r1951, %r1950, 9, %r1945;
	tex.2d.v4.u32.f32 	{%r1952, %r1953, %r1954, %r1955}, [%rd1762, {%f2, %f9}];
	tex.2d.v4.u32.f32 	{%r1956, %r1957, %r1958, %r1959}, [%rd1764, {%f31, %f9}];
	and.b32  	%r1960, %r1952, 255;
	and.b32  	%r1961, %r1956, 255;
	sad.u32 	%r1962, %r1960, %r1961, %r1776;
	add.s32 	%r1963, %r1962, %r1951;
	tex.2d.v4.s32.f32 	{%r76, %r77, %r1964, %r1965}, [%rd1766, {%f2, %f9}];
	tex.2d.v4.s32.f32 	{%r78, %r79, %r1966, %r1967}, [%rd1768, {%f31, %f9}];
	// begin inline asm
	mov.b64 %rd46, {%r76,%r77};
	// end inline asm
	// begin inline asm
	mov.b64 %rd47, {%r78,%r79};
	// end inline asm
	xor.b64  	%rd900, %rd47, %rd46;
	popc.b64 	%r1968, %rd900;
	mad.lo.s32 	%r1969, %r1968, 9, %r1963;
	tex.2d.v4.u32.f32 	{%r1970, %r1971, %r1972, %r1973}, [%rd1762, {%f2, %f10}];
	tex.2d.v4.u32.f32 	{%r1974, %r1975, %r1976, %r1977}, [%rd1764, {%f31, %f10}];
	and.b32  	%r1978, %r1970, 255;
	and.b32  	%r1979, %r1974, 255;
	sad.u32 	%r1980, %r1978, %r1979, %r1776;
	add.s32 	%r1981, %r1980, %r1969;
	tex.2d.v4.s32.f32 	{%r80, %r81, %r1982, %r1983}, [%rd1766, {%f2, %f10}];
	tex.2d.v4.s32.f32 	{%r82, %r83, %r1984, %r1985}, [%rd1768, {%f31, %f10}];
	// begin inline asm
	mov.b64 %rd48, {%r80,%r81};
	// end inline asm
	// begin inline asm
	mov.b64 %rd49, {%r82,%r83};
	// end inline asm
	xor.b64  	%rd901, %rd49, %rd48;
	popc.b64 	%r1986, %rd901;
	mad.lo.s32 	%r1987, %r1986, 9, %r1981;
	add.s32 	%r1988, %r12744, -6;
	cvt.rn.f32.u32 	%f35, %r1988;
	tex.2d.v4.u32.f32 	{%r1989, %r1990, %r1991, %r1992}, [%rd1762, {%f11, %f1}];
	tex.2d.v4.u32.f32 	{%r1993, %r1994, %r1995, %r1996}, [%rd1764, {%f35, %f1}];
	and.b32  	%r1997, %r1989, 255;
	and.b32  	%r1998, %r1993, 255;
	sad.u32 	%r1999, %r1997, %r1998, %r1776;
	add.s32 	%r2000, %r1999, %r1987;
	tex.2d.v4.s32.f32 	{%r84, %r85, %r2001, %r2002}, [%rd1766, {%f11, %f1}];
	tex.2d.v4.s32.f32 	{%r86, %r87, %r2003, %r2004}, [%rd1768, {%f35, %f1}];
	// begin inline asm
	mov.b64 %rd50, {%r84,%r85};
	// end inline asm
	// begin inline asm
	mov.b64 %rd51, {%r86,%r87};
	// end inline asm
	xor.b64  	%rd902, %rd51, %rd50;
	popc.b64 	%r2005, %rd902;
	mad.lo.s32 	%r2006, %r2005, 9, %r2000;
	tex.2d.v4.u32.f32 	{%r2007, %r2008, %r2009, %r2010}, [%rd1762, {%f11, %f32}];
	tex.2d.v4.u32.f32 	{%r2011, %r2012, %r2013, %r2014}, [%rd1764, {%f35, %f32}];
	and.b32  	%r2015, %r2007, 255;
	and.b32  	%r2016, %r2011, 255;
	sad.u32 	%r2017, %r2015, %r2016, %r1776;
	add.s32 	%r2018, %r2017, %r2006;
	tex.2d.v4.s32.f32 	{%r88, %r89, %r2019, %r2020}, [%rd1766, {%f11, %f32}];
	tex.2d.v4.s32.f32 	{%r90, %r91, %r2021, %r2022}, [%rd1768, {%f35, %f32}];
	// begin inline asm
	mov.b64 %rd52, {%r88,%r89};
	// end inline asm
	// begin inline asm
	mov.b64 %rd53, {%r90,%r91};
	// end inline asm
	xor.b64  	%rd903, %rd53, %rd52;
	popc.b64 	%r2023, %rd903;
	mad.lo.s32 	%r2024, %r2023, 9, %r2018;
	tex.2d.v4.u32.f32 	{%r2025, %r2026, %r2027, %r2028}, [%rd1762, {%f11, %f33}];
	tex.2d.v4.u32.f32 	{%r2029, %r2030, %r2031, %r2032}, [%rd1764, {%f35, %f33}];
	and.b32  	%r2033, %r2025, 255;
	and.b32  	%r2034, %r2029, 255;
	sad.u32 	%r2035, %r2033, %r2034, %r1776;
	add.s32 	%r2036, %r2035, %r2024;
	tex.2d.v4.s32.f32 	{%r92, %r93, %r2037, %r2038}, [%rd1766, {%f11, %f33}];
	tex.2d.v4.s32.f32 	{%r94, %r95, %r2039, %r2040}, [%rd1768, {%f35, %f33}];
	// begin inline asm
	mov.b64 %rd54, {%r92,%r93};
	// end inline asm
	// begin inline asm
	mov.b64 %rd55, {%r94,%r95};
	// end inline asm
	xor.b64  	%rd904, %rd55, %rd54;
	popc.b64 	%r2041, %rd904;
	mad.lo.s32 	%r2042, %r2041, 9, %r2036;
	tex.2d.v4.u32.f32 	{%r2043, %r2044, %r2045, %r2046}, [%rd1762, {%f11, %f3}];
	tex.2d.v4.u32.f32 	{%r2047, %r2048, %r2049, %r2050}, [%rd1764, {%f35, %f3}];
	and.b32  	%r2051, %r2043, 255;
	and.b32  	%r2052, %r2047, 255;
	sad.u32 	%r2053, %r2051, %r2052, %r1776;
	add.s32 	%r2054, %r2053, %r2042;
	tex.2d.v4.s32.f32 	{%r96, %r97, %r2055, %r2056}, [%rd1766, {%f11, %f3}];
	tex.2d.v4.s32.f32 	{%r98, %r99, %r2057, %r2058}, [%rd1768, {%f35, %f3}];
	// begin inline asm
	mov.b64 %rd56, {%r96,%r97};
	// end inline asm
	// begin inline asm
	mov.b64 %rd57, {%r98,%r99};
	// end inline asm
	xor.b64  	%rd905, %rd57, %rd56;
	popc.b64 	%r2059, %rd905;
	mad.lo.s32 	%r2060, %r2059, 9, %r2054;
	tex.2d.v4.u32.f32 	{%r2061, %r2062, %r2063, %r2064}, [%rd1762, {%f11, %f4}];
	tex.2d.v4.u32.f32 	{%r2065, %r2066, %r2067, %r2068}, [%rd1764, {%f35, %f4}];
	and.b32  	%r2069, %r2061, 255;
	and.b32  	%r2070, %r2065, 255;
	sad.u32 	%r2071, %r2069, %r2070, %r1776;
	add.s32 	%r2072, %r2071, %r2060;
	tex.2d.v4.s32.f32 	{%r100, %r101, %r2073, %r2074}, [%rd1766, {%f11, %f4}];
	tex.2d.v4.s32.f32 	{%r102, %r103, %r2075, %r2076}, [%rd1768, {%f35, %f4}];
	// begin inline asm
	mov.b64 %rd58, {%r100,%r101};
	// end inline asm
	// begin inline asm
	mov.b64 %rd59, {%r102,%r103};
	// end inline asm
	xor.b64  	%rd906, %rd59, %rd58;
	popc.b64 	%r2077, %rd906;
	mad.lo.s32 	%r2078, %r2077, 9, %r2072;
	tex.2d.v4.u32.f32 	{%r2079, %r2080, %r2081, %r2082}, [%rd1762, {%f11, %f5}];
	tex.2d.v4.u32.f32 	{%r2083, %r2084, %r2085, %r2086}, [%rd1764, {%f35, %f5}];
	and.b32  	%r2087, %r2079, 255;
	and.b32  	%r2088, %r2083, 255;
	sad.u32 	%r2089, %r2087, %r2088, %r1776;
	add.s32 	%r2090, %r2089, %r2078;
	tex.2d.v4.s32.f32 	{%r104, %r105, %r2091, %r2092}, [%rd1766, {%f11, %f5}];
	tex.2d.v4.s32.f32 	{%r106, %r107, %r2093, %r2094}, [%rd1768, {%f35, %f5}];
	// begin inline asm
	mov.b64 %rd60, {%r104,%r105};
	// end inline asm
	// begin inline asm
	mov.b64 %rd61, {%r106,%r107};
	// end inline asm
	xor.b64  	%rd907, %rd61, %rd60;
	popc.b64 	%r2095, %rd907;
	mad.lo.s32 	%r2096, %r2095, 9, %r2090;
	tex.2d.v4.u32.f32 	{%r2097, %r2098, %r2099, %r2100}, [%rd1762, {%f11, %f34}];
	tex.2d.v4.u32.f32 	{%r2101, %r2102, %r2103, %r2104}, [%rd1764, {%f35, %f34}];
	and.b32  	%r2105, %r2097, 255;
	and.b32  	%r2106, %r2101, 255;
	sad.u32 	%r2107, %r2105, %r2106, %r1776;
	add.s32 	%r2108, %r2107, %r2096;
	tex.2d.v4.s32.f32 	{%r108, %r109, %r2109, %r2110}, [%rd1766, {%f11, %f34}];
	tex.2d.v4.s32.f32 	{%r110, %r111, %r2111, %r2112}, [%rd1768, {%f35, %f34}];
	// begin inline asm
	mov.b64 %rd62, {%r108,%r109};
	// end inline asm
	// begin inline asm
	mov.b64 %rd63, {%r110,%r111};
	// end inline asm
	xor.b64  	%rd908, %rd63, %rd62;
	popc.b64 	%r2113, %rd908;
	mad.lo.s32 	%r2114, %r2113, 9, %r2108;
	tex.2d.v4.u32.f32 	{%r2115, %r2116, %r2117, %r2118}, [%rd1762, {%f11, %f6}];
	tex.2d.v4.u32.f32 	{%r2119, %r2120, %r2121, %r2122}, [%rd1764, {%f35, %f6}];
	and.b32  	%r2123, %r2115, 255;
	and.b32  	%r2124, %r2119, 255;
	sad.u32 	%r2125, %r2123, %r2124, %r1776;
	add.s32 	%r2126, %r2125, %r2114;
	tex.2d.v4.s32.f32 	{%r112, %r113, %r2127, %r2128}, [%rd1766, {%f11, %f6}];
	tex.2d.v4.s32.f32 	{%r114, %r115, %r2129, %r2130}, [%rd1768, {%f35, %f6}];
	// begin inline asm
	mov.b64 %rd64, {%r112,%r113};
	// end inline asm
	// begin inline asm
	mov.b64 %rd65, {%r114,%r115};
	// end inline asm
	xor.b64  	%rd909, %rd65, %rd64;
	popc.b64 	%r2131, %rd909;
	mad.lo.s32 	%r2132, %r2131, 9, %r2126;
	tex.2d.v4.u32.f32 	{%r2133, %r2134, %r2135, %r2136}, [%rd1762, {%f11, %f7}];
	tex.2d.v4.u32.f32 	{%r2137, %r2138, %r2139, %r2140}, [%rd1764, {%f35, %f7}];
	and.b32  	%r2141, %r2133, 255;
	and.b32  	%r2142, %r2137, 255;
	sad.u32 	%r2143, %r2141, %r2142, %r1776;
	add.s32 	%r2144, %r2143, %r2132;
	tex.2d.v4.s32.f32 	{%r116, %r117, %r2145, %r2146}, [%rd1766, {%f11, %f7}];
	tex.2d.v4.s32.f32 	{%r118, %r119, %r2147, %r2148}, [%rd1768, {%f35, %f7}];
	// begin inline asm
	mov.b64 %rd66, {%r116,%r117};
	// end inline asm
	// begin inline asm
	mov.b64 %rd67, {%r118,%r119};
	// end inline asm
	xor.b64  	%rd910, %rd67, %rd66;
	popc.b64 	%r2149, %rd910;
	mad.lo.s32 	%r2150, %r2149, 9, %r2144;
	tex.2d.v4.u32.f32 	{%r2151, %r2152, %r2153, %r2154}, [%rd1762, {%f11, %f8}];
	tex.2d.v4.u32.f32 	{%r2155, %r2156, %r2157, %r2158}, [%rd1764, {%f35, %f8}];
	and.b32  	%r2159, %r2151, 255;
	and.b32  	%r2160, %r2155, 255;
	sad.u32 	%r2161, %r2159, %r2160, %r1776;
	add.s32 	%r2162, %r2161, %r2150;
	tex.2d.v4.s32.f32 	{%r120, %r121, %r2163, %r2164}, [%rd1766, {%f11, %f8}];
	tex.2d.v4.s32.f32 	{%r122, %r123, %r2165, %r2166}, [%rd1768, {%f35, %f8}];
	// begin inline asm
	mov.b64 %rd68, {%r120,%r121};
	// end inline asm
	// begin inline asm
	mov.b64 %rd69, {%r122,%r123};
	// end inline asm
	xor.b64  	%rd911, %rd69, %rd68;
	popc.b64 	%r2167, %rd911;
	mad.lo.s32 	%r2168, %r2167, 9, %r2162;
	tex.2d.v4.u32.f32 	{%r2169, %r2170, %r2171, %r2172}, [%rd1762, {%f11, %f9}];
	tex.2d.v4.u32.f32 	{%r2173, %r2174, %r2175, %r2176}, [%rd1764, {%f35, %f9}];
	and.b32  	%r2177, %r2169, 255;
	and.b32  	%r2178, %r2173, 255;
	sad.u32 	%r2179, %r2177, %r2178, %r1776;
	add.s32 	%r2180, %r2179, %r2168;
	tex.2d.v4.s32.f32 	{%r124, %r125, %r2181, %r2182}, [%rd1766, {%f11, %f9}];
	tex.2d.v4.s32.f32 	{%r126, %r127, %r2183, %r2184}, [%rd1768, {%f35, %f9}];
	// begin inline asm
	mov.b64 %rd70, {%r124,%r125};
	// end inline asm
	// begin inline asm
	mov.b64 %rd71, {%r126,%r127};
	// end inline asm
	xor.b64  	%rd912, %rd71, %rd70;
	popc.b64 	%r2185, %rd912;
	mad.lo.s32 	%r2186, %r2185, 9, %r2180;
	tex.2d.v4.u32.f32 	{%r2187, %r2188, %r2189, %r2190}, [%rd1762, {%f11, %f10}];
	tex.2d.v4.u32.f32 	{%r2191, %r2192, %r2193, %r2194}, [%rd1764, {%f35, %f10}];
	and.b32  	%r2195, %r2187, 255;
	and.b32  	%r2196, %r2191, 255;
	sad.u32 	%r2197, %r2195, %r2196, %r1776;
	add.s32 	%r2198, %r2197, %r2186;
	tex.2d.v4.s32.f32 	{%r128, %r129, %r2199, %r2200}, [%rd1766, {%f11, %f10}];
	tex.2d.v4.s32.f32 	{%r130, %r131, %r2201, %r2202}, [%rd1768, {%f35, %f10}];
	// begin inline asm
	mov.b64 %rd72, {%r128,%r129};
	// end inline asm
	// begin inline asm
	mov.b64 %rd73, {%r130,%r131};
	// end inline asm
	xor.b64  	%rd913, %rd73, %rd72;
	popc.b64 	%r2203, %rd913;
	mad.lo.s32 	%r2204, %r2203, 9, %r2198;
	add.s32 	%r2205, %r12744, -5;
	cvt.rn.f32.u32 	%f36, %r2205;
	tex.2d.v4.u32.f32 	{%r2206, %r2207, %r2208, %r2209}, [%rd1762, {%f12, %f1}];
	tex.2d.v4.u32.f32 	{%r2210, %r2211, %r2212, %r2213}, [%rd1764, {%f36, %f1}];
	and.b32  	%r2214, %r2206, 255;
	and.b32  	%r2215, %r2210, 255;
	sad.u32 	%r2216, %r2214, %r2215, %r1776;
	add.s32 	%r2217, %r2216, %r2204;
	tex.2d.v4.s32.f32 	{%r132, %r133, %r2218, %r2219}, [%rd1766, {%f12, %f1}];
	tex.2d.v4.s32.f32 	{%r134, %r135, %r2220, %r2221}, [%rd1768, {%f36, %f1}];
	// begin inline asm
	mov.b64 %rd74, {%r132,%r133};
	// end inline asm
	// begin inline asm
	mov.b64 %rd75, {%r134,%r135};
	// end inline asm
	xor.b64  	%rd914, %rd75, %rd74;
	popc.b64 	%r2222, %rd914;
	mad.lo.s32 	%r2223, %r2222, 9, %r2217;
	tex.2d.v4.u32.f32 	{%r2224, %r2225, %r2226, %r2227}, [%rd1762, {%f12, %f32}];
	tex.2d.v4.u32.f32 	{%r2228, %r2229, %r2230, %r2231}, [%rd1764, {%f36, %f32}];
	and.b32  	%r2232, %r2224, 255;
	and.b32  	%r2233, %r2228, 255;
	sad.u32 	%r2234, %r2232, %r2233, %r1776;
	add.s32 	%r2235, %r2234, %r2223;
	tex.2d.v4.s32.f32 	{%r136, %r137, %r2236, %r2237}, [%rd1766, {%f12, %f32}];
	tex.2d.v4.s32.f32 	{%r138, %r139, %r2238, %r2239}, [%rd1768, {%f36, %f32}];
	// begin inline asm
	mov.b64 %rd76, {%r136,%r137};
	// end inline asm
	// begin inline asm
	mov.b64 %rd77, {%r138,%r139};
	// end inline asm
	xor.b64  	%rd915, %rd77, %rd76;
	popc.b64 	%r2240, %rd915;
	mad.lo.s32 	%r2241, %r2240, 9, %r2235;
	tex.2d.v4.u32.f32 	{%r2242, %r2243, %r2244, %r2245}, [%rd1762, {%f12, %f33}];
	tex.2d.v4.u32.f32 	{%r2246, %r2247, %r2248, %r2249}, [%rd1764, {%f36, %f33}];
	and.b32  	%r2250, %r2242, 255;
	and.b32  	%r2251, %r2246, 255;
	sad.u32 	%r2252, %r2250, %r2251, %r1776;
	add.s32 	%r2253, %r2252, %r2241;
	tex.2d.v4.s32.f32 	{%r140, %r141, %r2254, %r2255}, [%rd1766, {%f12, %f33}];
	tex.2d.v4.s32.f32 	{%r142, %r143, %r2256, %r2257}, [%rd1768, {%f36, %f33}];
	// begin inline asm
	mov.b64 %rd78, {%r140,%r141};
	// end inline asm
	// begin inline asm
	mov.b64 %rd79, {%r142,%r143};
	// end inline asm
	xor.b64  	%rd916, %rd79, %rd78;
	popc.b64 	%r2258, %rd916;
	mad.lo.s32 	%r2259, %r2258, 9, %r2253;
	tex.2d.v4.u32.f32 	{%r2260, %r2261, %r2262, %r2263}, [%rd1762, {%f12, %f3}];
	tex.2d.v4.u32.f32 	{%r2264, %r2265, %r2266, %r2267}, [%rd1764, {%f36, %f3}];
	and.b32  	%r2268, %r2260, 255;
	and.b32  	%r2269, %r2264, 255;
	sad.u32 	%r2270, %r2268, %r2269, %r1776;
	add.s32 	%r2271, %r2270, %r2259;
	tex.2d.v4.s32.f32 	{%r144, %r145, %r2272, %r2273}, [%rd1766, {%f12, %f3}];
	tex.2d.v4.s32.f32 	{%r146, %r147, %r2274, %r2275}, [%rd1768, {%f36, %f3}];
	// begin inline asm
	mov.b64 %rd80, {%r144,%r145};
	// end inline asm
	// begin inline asm
	mov.b64 %rd81, {%r146,%r147};
	// end inline asm
	xor.b64  	%rd917, %rd81, %rd80;
	popc.b64 	%r2276, %rd917;
	mad.lo.s32 	%r2277, %r2276, 9, %r2271;
	tex.2d.v4.u32.f32 	{%r2278, %r2279, %r2280, %r2281}, [%rd1762, {%f12, %f4}];
	tex.2d.v4.u32.f32 	{%r2282, %r2283, %r2284, %r2285}, [%rd1764, {%f36, %f4}];
	and.b32  	%r2286, %r2278, 255;
	and.b32  	%r2287, %r2282, 255;
	sad.u32 	%r2288, %r2286, %r2287, %r1776;
	add.s32 	%r2289, %r2288, %r2277;
	tex.2d.v4.s32.f32 	{%r148, %r149, %r2290, %r2291}, [%rd1766, {%f12, %f4}];
	tex.2d.v4.s32.f32 	{%r150, %r151, %r2292, %r2293}, [%rd1768, {%f36, %f4}];
	// begin inline asm
	mov.b64 %rd82, {%r148,%r149};
	// end inline asm
	// begin inline asm
	mov.b64 %rd83, {%r150,%r151};
	// end inline asm
	xor.b64  	%rd918, %rd83, %rd82;
	popc.b64 	%r2294, %rd918;
	mad.lo.s32 	%r2295, %r2294, 9, %r2289;
	tex.2d.v4.u32.f32 	{%r2296, %r2297, %r2298, %r2299}, [%rd1762, {%f12, %f5}];
	tex.2d.v4.u32.f32 	{%r2300, %r2301, %r2302, %r2303}, [%rd1764, {%f36, %f5}];
	and.b32  	%r2304, %r2296, 255;
	and.b32  	%r2305, %r2300, 255;
	sad.u32 	%r2306, %r2304, %r2305, %r1776;
	add.s32 	%r2307, %r2306, %r2295;
	tex.2d.v4.s32.f32 	{%r152, %r153, %r2308, %r2309}, [%rd1766, {%f12, %f5}];
	tex.2d.v4.s32.f32 	{%r154, %r155, %r2310, %r2311}, [%rd1768, {%f36, %f5}];
	// begin inline asm
	mov.b64 %rd84, {%r152,%r153};
	// end inline asm
	// begin inline asm
	mov.b64 %rd85, {%r154,%r155};
	// end inline asm
	xor.b64  	%rd919, %rd85, %rd84;
	popc.b64 	%r2312, %rd919;
	mad.lo.s32 	%r2313, %r2312, 9, %r2307;
	tex.2d.v4.u32.f32 	{%r2314, %r2315, %r2316, %r2317}, [%rd1762, {%f12, %f34}];
	tex.2d.v4.u32.f32 	{%r2318, %r2319, %r2320, %r2321}, [%rd1764, {%f36, %f34}];
	and.b32  	%r2322, %r2314, 255;
	and.b32  	%r2323, %r2318, 255;
	sad.u32 	%r2324, %r2322, %r2323, %r1776;
	add.s32 	%r2325, %r2324, %r2313;
	tex.2d.v4.s32.f32 	{%r156, %r157, %r2326, %r2327}, [%rd1766, {%f12, %f34}];
	tex.2d.v4.s32.f32 	{%r158, %r159, %r2328, %r2329}, [%rd1768, {%f36, %f34}];
	// begin inline asm
	mov.b64 %rd86, {%r156,%r157};
	// end inline asm
	// begin inline asm
	mov.b64 %rd87, {%r158,%r159};
	// end inline asm
	xor.b64  	%rd920, %rd87, %rd86;
	popc.b64 	%r2330, %rd920;
	mad.lo.s32 	%r2331, %r2330, 9, %r2325;
	tex.2d.v4.u32.f32 	{%r2332, %r2333, %r2334, %r2335}, [%rd1762, {%f12, %f6}];
	tex.2d.v4.u32.f32 	{%r2336, %r2337, %r2338, %r2339}, [%rd1764, {%f36, %f6}];
	and.b32  	%r2340, %r2332, 255;
	and.b32  	%r2341, %r2336, 255;
	sad.u32 	%r2342, %r2340, %r2341, %r1776;
	add.s32 	%r2343, %r2342, %r2331;
	tex.2d.v4.s32.f32 	{%r160, %r161, %r2344, %r2345}, [%rd1766, {%f12, %f6}];
	tex.2d.v4.s32.f32 	{%r162, %r163, %r2346, %r2347}, [%rd1768, {%f36, %f6}];
	// begin inline asm
	mov.b64 %rd88, {%r160,%r161};
	// end inline asm
	// begin inline asm
	mov.b64 %rd89, {%r162,%r163};
	// end inline asm
	xor.b64  	%rd921, %rd89, %rd88;
	popc.b64 	%r2348, %rd921;
	mad.lo.s32 	%r2349, %r2348, 9, %r2343;
	tex.2d.v4.u32.f32 	{%r2350, %r2351, %r2352, %r2353}, [%rd1762, {%f12, %f7}];
	tex.2d.v4.u32.f32 	{%r2354, %r2355, %r2356, %r2357}, [%rd1764, {%f36, %f7}];
	and.b32  	%r2358, %r2350, 255;
	and.b32  	%r2359, %r2354, 255;
	sad.u32 	%r2360, %r2358, %r2359, %r1776;
	add.s32 	%r2361, %r2360, %r2349;
	tex.2d.v4.s32.f32 	{%r164, %r165, %r2362, %r2363}, [%rd1766, {%f12, %f7}];
	tex.2d.v4.s32.f32 	{%r166, %r167, %r2364, %r2365}, [%rd1768, {%f36, %f7}];
	// begin inline asm
	mov.b64 %rd90, {%r164,%r165};
	// end inline asm
	// begin inline asm
	mov.b64 %rd91, {%r166,%r167};
	// end inline asm
	xor.b64  	%rd922, %rd91, %rd90;
	popc.b64 	%r2366, %rd922;
	mad.lo.s32 	%r2367, %r2366, 9, %r2361;
	tex.2d.v4.u32.f32 	{%r2368, %r2369, %r2370, %r2371}, [%rd1762, {%f12, %f8}];
	tex.2d.v4.u32.f32 	{%r2372, %r2373, %r2374, %r2375}, [%rd1764, {%f36, %f8}];
	and.b32  	%r2376, %r2368, 255;
	and.b32  	%r2377, %r2372, 255;
	sad.u32 	%r2378, %r2376, %r2377, %r1776;
	add.s32 	%r2379, %r2378, %r2367;
	tex.2d.v4.s32.f32 	{%r168, %r169, %r2380, %r2381}, [%rd1766, {%f12, %f8}];
	tex.2d.v4.s32.f32 	{%r170, %r171, %r2382, %r2383}, [%rd1768, {%f36, %f8}];
	// begin inline asm
	mov.b64 %rd92, {%r168,%r169};
	// end inline asm
	// begin inline asm
	mov.b64 %rd93, {%r170,%r171};
	// end inline asm
	xor.b64  	%rd923, %rd93, %rd92;
	popc.b64 	%r2384, %rd923;
	mad.lo.s32 	%r2385, %r2384, 9, %r2379;
	tex.2d.v4.u32.f32 	{%r2386, %r2387, %r2388, %r2389}, [%rd1762, {%f12, %f9}];
	tex.2d.v4.u32.f32 	{%r2390, %r2391, %r2392, %r2393}, [%rd1764, {%f36, %f9}];
	and.b32  	%r2394, %r2386, 255;
	and.b32  	%r2395, %r2390, 255;
	sad.u32 	%r2396, %r2394, %r2395, %r1776;
	add.s32 	%r2397, %r2396, %r2385;
	tex.2d.v4.s32.f32 	{%r172, %r173, %r2398, %r2399}, [%rd1766, {%f12, %f9}];
	tex.2d.v4.s32.f32 	{%r174, %r175, %r2400, %r2401}, [%rd1768, {%f36, %f9}];
	// begin inline asm
	mov.b64 %rd94, {%r172,%r173};
	// end inline asm
	// begin inline asm
	mov.b64 %rd95, {%r174,%r175};
	// end inline asm
	xor.b64  	%rd924, %rd95, %rd94;
	popc.b64 	%r2402, %rd924;
	mad.lo.s32 	%r2403, %r2402, 9, %r2397;
	tex.2d.v4.u32.f32 	{%r2404, %r2405, %r2406, %r2407}, [%rd1762, {%f12, %f10}];
	tex.2d.v4.u32.f32 	{%r2408, %r2409, %r2410, %r2411}, [%rd1764, {%f36, %f10}];
	and.b32  	%r2412, %r2404, 255;
	and.b32  	%r2413, %r2408, 255;
	sad.u32 	%r2414, %r2412, %r2413, %r1776;
	add.s32 	%r2415, %r2414, %r2403;
	tex.2d.v4.s32.f32 	{%r176, %r177, %r2416, %r2417}, [%rd1766, {%f12, %f10}];
	tex.2d.v4.s32.f32 	{%r178, %r179, %r2418, %r2419}, [%rd1768, {%f36, %f10}];
	// begin inline asm
	mov.b64 %rd96, {%r176,%r177};
	// end inline asm
	// begin inline asm
	mov.b64 %rd97, {%r178,%r179};
	// end inline asm
	xor.b64  	%rd925, %rd97, %rd96;
	popc.b64 	%r2420, %rd925;
	mad.lo.s32 	%r2421, %r2420, 9, %r2415;
	add.s32 	%r2422, %r12744, -4;
	cvt.rn.f32.u32 	%f20, %r2422;
	tex.2d.v4.u32.f32 	{%r2423, %r2424, %r2425, %r2426}, [%rd1762, {%f13, %f1}];
	tex.2d.v4.u32.f32 	{%r2427, %r2428, %r2429, %r2430}, [%rd1764, {%f20, %f1}];
	and.b32  	%r2431, %r2423, 255;
	and.b32  	%r2432, %r2427, 255;
	sad.u32 	%r2433, %r2431, %r2432, %r1776;
	add.s32 	%r2434, %r2433, %r2421;
	tex.2d.v4.s32.f32 	{%r180, %r181, %r2435, %r2436}, [%rd1766, {%f13, %f1}];
	tex.2d.v4.s32.f32 	{%r182, %r183, %r2437, %r2438}, [%rd1768, {%f20, %f1}];
	// begin inline asm
	mov.b64 %rd98, {%r180,%r181};
	// end inline asm
	// begin inline asm
	mov.b64 %rd99, {%r182,%r183};
	// end inline asm
	xor.b64  	%rd926, %rd99, %rd98;
	popc.b64 	%r2439, %rd926;
	mad.lo.s32 	%r2440, %r2439, 9, %r2434;
	tex.2d.v4.u32.f32 	{%r2441, %r2442, %r2443, %r2444}, [%rd1762, {%f13, %f32}];
	tex.2d.v4.u32.f32 	{%r2445, %r2446, %r2447, %r2448}, [%rd1764, {%f20, %f32}];
	and.b32  	%r2449, %r2441, 255;
	and.b32  	%r2450, %r2445, 255;
	sad.u32 	%r2451, %r2449, %r2450, %r1776;
	add.s32 	%r2452, %r2451, %r2440;
	tex.2d.v4.s32.f32 	{%r184, %r185, %r2453, %r2454}, [%rd1766, {%f13, %f32}];
	tex.2d.v4.s32.f32 	{%r186, %r187, %r2455, %r2456}, [%rd1768, {%f20, %f32}];
	// begin inline asm
	mov.b64 %rd100, {%r184,%r185};
	// end inline asm
	// begin inline asm
	mov.b64 %rd101, {%r186,%r187};
	// end inline asm
	xor.b64  	%rd927, %rd101, %rd100;
	popc.b64 	%r2457, %rd927;
	mad.lo.s32 	%r2458, %r2457, 9, %r2452;
	tex.2d.v4.u32.f32 	{%r2459, %r2460, %r2461, %r2462}, [%rd1762, {%f13, %f33}];
	tex.2d.v4.u32.f32 	{%r2463, %r2464, %r2465, %r2466}, [%rd1764, {%f20, %f33}];
	and.b32  	%r2467, %r2459, 255;
	and.b32  	%r2468, %r2463, 255;
	sad.u32 	%r2469, %r2467, %r2468, %r1776;
	add.s32 	%r2470, %r2469, %r2458;
	tex.2d.v4.s32.f32 	{%r188, %r189, %r2471, %r2472}, [%rd1766, {%f13, %f33}];
	tex.2d.v4.s32.f32 	{%r190, %r191, %r2473, %r2474}, [%rd1768, {%f20, %f33}];
	// begin inline asm
	mov.b64 %rd102, {%r188,%r189};
	// end inline asm
	// begin inline asm
	mov.b64 %rd103, {%r190,%r191};
	// end inline asm
	xor.b64  	%rd928, %rd103, %rd102;
	popc.b64 	%r2475, %rd928;
	mad.lo.s32 	%r2476, %r2475, 9, %r2470;
	tex.2d.v4.u32.f32 	{%r2477, %r2478, %r2479, %r2480}, [%rd1762, {%f13, %f3}];
	tex.2d.v4.u32.f32 	{%r2481, %r2482, %r2483, %r2484}, [%rd1764, {%f20, %f3}];
	and.b32  	%r2485, %r2477, 255;
	and.b32  	%r2486, %r2481, 255;
	sad.u32 	%r2487, %r2485, %r2486, %r1776;
	add.s32 	%r2488, %r2487, %r2476;
	tex.2d.v4.s32.f32 	{%r192, %r193, %r2489, %r2490}, [%rd1766, {%f13, %f3}];
	tex.2d.v4.s32.f32 	{%r194, %r195, %r2491, %r2492}, [%rd1768, {%f20, %f3}];
	// begin inline asm
	mov.b64 %rd104, {%r192,%r193};
	// end inline asm
	// begin inline asm
	mov.b64 %rd105, {%r194,%r195};
	// end inline asm
	xor.b64  	%rd929, %rd105, %rd104;
	popc.b64 	%r2493, %rd929;
	mad.lo.s32 	%r2494, %r2493, 9, %r2488;
	tex.2d.v4.u32.f32 	{%r2495, %r2496, %r2497, %r2498}, [%rd1762, {%f13, %f4}];
	tex.2d.v4.u32.f32 	{%r2499, %r2500, %r2501, %r2502}, [%rd1764, {%f20, %f4}];
	and.b32  	%r2503, %r2495, 255;
	and.b32  	%r2504, %r2499, 255;
	sad.u32 	%r2505, %r2503, %r2504, %r1776;
	add.s32 	%r2506, %r2505, %r2494;
	tex.2d.v4.s32.f32 	{%r196, %r197, %r2507, %r2508}, [%rd1766, {%f13, %f4}];
	tex.2d.v4.s32.f32 	{%r198, %r199, %r2509, %r2510}, [%rd1768, {%f20, %f4}];
	// begin inline asm
	mov.b64 %rd106, {%r196,%r197};
	// end inline asm
	// begin inline asm
	mov.b64 %rd107, {%r198,%r199};
	// end inline asm
	xor.b64  	%rd930, %rd107, %rd106;
	popc.b64 	%r2511, %rd930;
	mad.lo.s32 	%r2512, %r2511, 9, %r2506;
	tex.2d.v4.u32.f32 	{%r2513, %r2514, %r2515, %r2516}, [%rd1762, {%f13, %f5}];
	tex.2d.v4.u32.f32 	{%r2517, %r2518, %r2519, %r2520}, [%rd1764, {%f20, %f5}];
	and.b32  	%r2521, %r2513, 255;
	and.b32  	%r2522, %r2517, 255;
	sad.u32 	%r2523, %r2521, %r2522, %r1776;
	add.s32 	%r2524, %r2523, %r2512;
	tex.2d.v4.s32.f32 	{%r200, %r201, %r2525, %r2526}, [%rd1766, {%f13, %f5}];
	tex.2d.v4.s32.f32 	{%r202, %r203, %r2527, %r2528}, [%rd1768, {%f20, %f5}];
	// begin inline asm
	mov.b64 %rd108, {%r200,%r201};
	// end inline asm
	// begin inline asm
	mov.b64 %rd109, {%r202,%r203};
	// end inline asm
	xor.b64  	%rd931, %rd109, %rd108;
	popc.b64 	%r2529, %rd931;
	mad.lo.s32 	%r2530, %r2529, 9, %r2524;
	tex.2d.v4.u32.f32 	{%r2531, %r2532, %r2533, %r2534}, [%rd1762, {%f13, %f34}];
	tex.2d.v4.u32.f32 	{%r2535, %r2536, %r2537, %r2538}, [%rd1764, {%f20, %f34}];
	and.b32  	%r2539, %r2531, 255;
	and.b32  	%r2540, %r2535, 255;
	sad.u32 	%r2541, %r2539, %r2540, %r1776;
	add.s32 	%r2542, %r2541, %r2530;
	tex.2d.v4.s32.f32 	{%r204, %r205, %r2543, %r2544}, [%rd1766, {%f13, %f34}];
	tex.2d.v4.s32.f32 	{%r206, %r207, %r2545, %r2546}, [%rd1768, {%f20, %f34}];
	// begin inline asm
	mov.b64 %rd110, {%r204,%r205};
	// end inline asm
	// begin inline asm
	mov.b64 %rd111, {%r206,%r207};
	// end inline asm
	xor.b64  	%rd932, %rd111, %rd110;
	popc.b64 	%r2547, %rd932;
	mad.lo.s32 	%r2548, %r2547, 9, %r2542;
	tex.2d.v4.u32.f32 	{%r2549, %r2550, %r2551, %r2552}, [%rd1762, {%f13, %f6}];
	tex.2d.v4.u32.f32 	{%r2553, %r2554, %r2555, %r2556}, [%rd1764, {%f20, %f6}];
	and.b32  	%r2557, %r2549, 255;
	and.b32  	%r2558, %r2553, 255;
	sad.u32 	%r2559, %r2557, %r2558, %r1776;
	add.s32 	%r2560, %r2559, %r2548;
	tex.2d.v4.s32.f32 	{%r208, %r209, %r2561, %r2562}, [%rd1766, {%f13, %f6}];
	tex.2d.v4.s32.f32 	{%r210, %r211, %r2563, %r2564}, [%rd1768, {%f20, %f6}];
	// begin inline asm
	mov.b64 %rd112, {%r208,%r209};
	// end inline asm
	// begin inline asm
	mov.b64 %rd113, {%r210,%r211};
	// end inline asm
	xor.b64  	%rd933, %rd113, %rd112;
	popc.b64 	%r2565, %rd933;
	mad.lo.s32 	%r2566, %r2565, 9, %r2560;
	tex.2d.v4.u32.f32 	{%r2567, %r2568, %r2569, %r2570}, [%rd1762, {%f13, %f7}];
	tex.2d.v4.u32.f32 	{%r2571, %r2572, %r2573, %r2574}, [%rd1764, {%f20, %f7}];
	and.b32  	%r2575, %r2567, 255;
	and.b32  	%r2576, %r2571, 255;
	sad.u32 	%r2577, %r2575, %r2576, %r1776;
	add.s32 	%r2578, %r2577, %r2566;
	tex.2d.v4.s32.f32 	{%r212, %r213, %r2579, %r2580}, [%rd1766, {%f13, %f7}];
	tex.2d.v4.s32.f32 	{%r214, %r215, %r2581, %r2582}, [%rd1768, {%f20, %f7}];
	// begin inline asm
	mov.b64 %rd114, {%r212,%r213};
	// end inline asm
	// begin inline asm
	mov.b64 %rd115, {%r214,%r215};
	// end inline asm
	xor.b64  	%rd934, %rd115, %rd114;
	popc.b64 	%r2583, %rd934;
	mad.lo.s32 	%r2584, %r2583, 9, %r2578;
	tex.2d.v4.u32.f32 	{%r2585, %r2586, %r2587, %r2588}, [%rd1762, {%f13, %f8}];
	tex.2d.v4.u32.f32 	{%r2589, %r2590, %r2591, %r2592}, [%rd1764, {%f20, %f8}];
	and.b32  	%r2593, %r2585, 255;
	and.b32  	%r2594, %r2589, 255;
	sad.u32 	%r2595, %r2593, %r2594, %r1776;
	add.s32 	%r2596, %r2595, %r2584;
	tex.2d.v4.s32.f32 	{%r216, %r217, %r2597, %r2598}, [%rd1766, {%f13, %f8}];
	tex.2d.v4.s32.f32 	{%r218, %r219, %r2599, %r2600}, [%rd1768, {%f20, %f8}];
	// begin inline asm
	mov.b64 %rd116, {%r216,%r217};
	// end inline asm
	// begin inline asm
	mov.b64 %rd117, {%r218,%r219};
	// end inline asm
	xor.b64  	%rd935, %rd117, %rd116;
	popc.b64 	%r2601, %rd935;
	mad.lo.s32 	%r2602, %r2601, 9, %r2596;
	tex.2d.v4.u32.f32 	{%r2603, %r2604, %r2605, %r2606}, [%rd1762, {%f13, %f9}];
	tex.2d.v4.u32.f32 	{%r2607, %r2608, %r2609, %r2610}, [%rd1764, {%f20, %f9}];
	and.b32  	%r2611, %r2603, 255;
	and.b32  	%r2612, %r2607, 255;
	sad.u32 	%r2613, %r2611, %r2612, %r1776;
	add.s32 	%r2614, %r2613, %r2602;
	tex.2d.v4.s32.f32 	{%r220, %r221, %r2615, %r2616}, [%rd1766, {%f13, %f9}];
	tex.2d.v4.s32.f32 	{%r222, %r223, %r2617, %r2618}, [%rd1768, {%f20, %f9}];
	// begin inline asm
	mov.b64 %rd118, {%r220,%r221};
	// end inline asm
	// begin inline asm
	mov.b64 %rd119, {%r222,%r223};
	// end inline asm
	xor.b64  	%rd936, %rd119, %rd118;
	popc.b64 	%r2619, %rd936;
	mad.lo.s32 	%r2620, %r2619, 9, %r2614;
	tex.2d.v4.u32.f32 	{%r2621, %r2622, %r2623, %r2624}, [%rd1762, {%f13, %f10}];
	tex.2d.v4.u32.f32 	{%r2625, %r2626, %r2627, %r2628}, [%rd1764, {%f20, %f10}];
	and.b32  	%r2629, %r2621, 255;
	and.b32  	%r2630, %r2625, 255;
	sad.u32 	%r2631, %r2629, %r2630, %r1776;
	add.s32 	%r2632, %r2631, %r2620;
	tex.2d.v4.s32.f32 	{%r224, %r225, %r2633, %r2634}, [%rd1766, {%f13, %f10}];
	tex.2d.v4.s32.f32 	{%r226, %r227, %r2635, %r2636}, [%rd1768, {%f20, %f10}];
	// begin inline asm
	mov.b64 %rd120, {%r224,%r225};
	// end inline asm
	// begin inline asm
	mov.b64 %rd121, {%r226,%r227};
	// end inline asm
	xor.b64  	%rd937, %rd121, %rd120;
	popc.b64 	%r2637, %rd937;
	mad.lo.s32 	%r2638, %r2637, 9, %r2632;
	add.s32 	%r2639, %r12744, -3;
	cvt.rn.f32.u32 	%f21, %r2639;
	tex.2d.v4.u32.f32 	{%r2640, %r2641, %r2642, %r2643}, [%rd1762, {%f14, %f1}];
	tex.2d.v4.u32.f32 	{%r2644, %r2645, %r2646, %r2647}, [%rd1764, {%f21, %f1}];
	and.b32  	%r2648, %r2640, 255;
	and.b32  	%r2649, %r2644, 255;
	sad.u32 	%r2650, %r2648, %r2649, %r1776;
	add.s32 	%r2651, %r2650, %r2638;
	tex.2d.v4.s32.f32 	{%r228, %r229, %r2652, %r2653}, [%rd1766, {%f14, %f1}];
	tex.2d.v4.s32.f32 	{%r230, %r231, %r2654, %r2655}, [%rd1768, {%f21, %f1}];
	// begin inline asm
	mov.b64 %rd122, {%r228,%r229};
	// end inline asm
	// begin inline asm
	mov.b64 %rd123, {%r230,%r231};
	// end inline asm
	xor.b64  	%rd938, %rd123, %rd122;
	popc.b64 	%r2656, %rd938;
	mad.lo.s32 	%r2657, %r2656, 9, %r2651;
	tex.2d.v4.u32.f32 	{%r2658, %r2659, %r2660, %r2661}, [%rd1762, {%f14, %f32}];
	tex.2d.v4.u32.f32 	{%r2662, %r2663, %r2664, %r2665}, [%rd1764, {%f21, %f32}];
	and.b32  	%r2666, %r2658, 255;
	and.b32  	%r2667, %r2662, 255;
	sad.u32 	%r2668, %r2666, %r2667, %r1776;
	add.s32 	%r2669, %r2668, %r2657;
	tex.2d.v4.s32.f32 	{%r232, %r233, %r2670, %r2671}, [%rd1766, {%f14, %f32}];
	tex.2d.v4.s32.f32 	{%r234, %r235, %r2672, %r2673}, [%rd1768, {%f21, %f32}];
	// begin inline asm
	mov.b64 %rd124, {%r232,%r233};
	// end inline asm
	// begin inline asm
	mov.b64 %rd125, {%r234,%r235};
	// end inline asm
	xor.b64  	%rd939, %rd125, %rd124;
	popc.b64 	%r2674, %rd939;
	mad.lo.s32 	%r2675, %r2674, 9, %r2669;
	tex.2d.v4.u32.f32 	{%r2676, %r2677, %r2678, %r2679}, [%rd1762, {%f14, %f33}];
	tex.2d.v4.u32.f32 	{%r2680, %r2681, %r2682, %r2683}, [%rd1764, {%f21, %f33}];
	and.b32  	%r2684, %r2676, 255;
	and.b32  	%r2685, %r2680, 255;
	sad.u32 	%r2686, %r2684, %r2685, %r1776;
	add.s32 	%r2687, %r2686, %r2675;
	tex.2d.v4.s32.f32 	{%r236, %r237, %r2688, %r2689}, [%rd1766, {%f14, %f33}];
	tex.2d.v4.s32.f32 	{%r238, %r239, %r2690, %r2691}, [%rd1768, {%f21, %f33}];
	// begin inline asm
	mov.b64 %rd126, {%r236,%r237};
	// end inline asm
	// begin inline asm
	mov.b64 %rd127, {%r238,%r239};
	// end inline asm
	xor.b64  	%rd940, %rd127, %rd126;
	popc.b64 	%r2692, %rd940;
	mad.lo.s32 	%r2693, %r2692, 9, %r2687;
	tex.2d.v4.u32.f32 	{%r2694, %r2695, %r2696, %r2697}, [%rd1762, {%f14, %f3}];
	tex.2d.v4.u32.f32 	{%r2698, %r2699, %r2700, %r2701}, [%rd1764, {%f21, %f3}];
	and.b32  	%r2702, %r2694, 255;
	and.b32  	%r2703, %r2698, 255;
	sad.u32 	%r2704, %r2702, %r2703, %r1776;
	add.s32 	%r2705, %r2704, %r2693;
	tex.2d.v4.s32.f32 	{%r240, %r241, %r2706, %r2707}, [%rd1766, {%f14, %f3}];
	tex.2d.v4.s32.f32 	{%r242, %r243, %r2708, %r2709}, [%rd1768, {%f21, %f3}];
	// begin inline asm
	mov.b64 %rd128, {%r240,%r241};
	// end inline asm
	// begin inline asm
	mov.b64 %rd129, {%r242,%r243};
	// end inline asm
	xor.b64  	%rd941, %rd129, %rd128;
	popc.b64 	%r2710, %rd941;
	mad.lo.s32 	%r2711, %r2710, 9, %r2705;
	tex.2d.v4.u32.f32 	{%r2712, %r2713, %r2714, %r2715}, [%rd1762, {%f14, %f4}];
	tex.2d.v4.u32.f32 	{%r2716, %r2717, %r2718, %r2719}, [%rd1764, {%f21, %f4}];
	and.b32  	%r2720, %r2712, 255;
	and.b32  	%r2721, %r2716, 255;
	sad.u32 	%r2722, %r2720, %r2721, %r1776;
	add.s32 	%r2723, %r2722, %r2711;
	tex.2d.v4.s32.f32 	{%r244, %r245, %r2724, %r2725}, [%rd1766, {%f14, %f4}];
	tex.2d.v4.s32.f32 	{%r246, %r247, %r2726, %r2727}, [%rd1768, {%f21, %f4}];
	// begin inline asm
	mov.b64 %rd130, {%r244,%r245};
	// end inline asm
	// begin inline asm
	mov.b64 %rd131, {%r246,%r247};
	// end inline asm
	xor.b64  	%rd942, %rd131, %rd130;
	popc.b64 	%r2728, %rd942;
	mad.lo.s32 	%r2729, %r2728, 9, %r2723;
	tex.2d.v4.u32.f32 	{%r2730, %r2731, %r2732, %r2733}, [%rd1762, {%f14, %f5}];
	tex.2d.v4.u32.f32 	{%r2734, %r2735, %r2736, %r2737}, [%rd1764, {%f21, %f5}];
	and.b32  	%r2738, %r2730, 255;
	and.b32  	%r2739, %r2734, 255;
	sad.u32 	%r2740, %r2738, %r2739, %r1776;
	add.s32 	%r2741, %r2740, %r2729;
	tex.2d.v4.s32.f32 	{%r248, %r249, %r2742, %r2743}, [%rd1766, {%f14, %f5}];
	tex.2d.v4.s32.f32 	{%r250, %r251, %r2744, %r2745}, [%rd1768, {%f21, %f5}];
	// begin inline asm
	mov.b64 %rd132, {%r248,%r249};
	// end inline asm
	// begin inline asm
	mov.b64 %rd133, {%r250,%r251};
	// end inline asm
	xor.b64  	%rd943, %rd133, %rd132;
	popc.b64 	%r2746, %rd943;
	mad.lo.s32 	%r2747, %r2746, 9, %r2741;
	tex.2d.v4.u32.f32 	{%r2748, %r2749, %r2750, %r2751}, [%rd1762, {%f14, %f34}];
	tex.2d.v4.u32.f32 	{%r2752, %r2753, %r2754, %r2755}, [%rd1764, {%f21, %f34}];
	and.b32  	%r2756, %r2748, 255;
	and.b32  	%r2757, %r2752, 255;
	sad.u32 	%r2758, %r2756, %r2757, %r1776;
	add.s32 	%r2759, %r2758, %r2747;
	tex.2d.v4.s32.f32 	{%r252, %r253, %r2760, %r2761}, [%rd1766, {%f14, %f34}];
	tex.2d.v4.s32.f32 	{%r254, %r255, %r2762, %r2763}, [%rd1768, {%f21, %f34}];
	// begin inline asm
	mov.b64 %rd134, {%r252,%r253};
	// end inline asm
	// begin inline asm
	mov.b64 %rd135, {%r254,%r255};
	// end inline asm
	xor.b64  	%rd944, %rd135, %rd134;
	popc.b64 	%r2764, %rd944;
	mad.lo.s32 	%r2765, %r2764, 9, %r2759;
	tex.2d.v4.u32.f32 	{%r2766, %r2767, %r2768, %r2769}, [%rd1762, {%f14, %f6}];
	tex.2d.v4.u32.f32 	{%r2770, %r2771, %r2772, %r2773}, [%rd1764, {%f21, %f6}];
	and.b32  	%r2774, %r2766, 255;
	and.b32  	%r2775, %r2770, 255;
	sad.u32 	%r2776, %r2774, %r2775, %r1776;
	add.s32 	%r2777, %r2776, %r2765;
	tex.2d.v4.s32.f32 	{%r256, %r257, %r2778, %r2779}, [%rd1766, {%f14, %f6}];
	tex.2d.v4.s32.f32 	{%r258, %r259, %r2780, %r2781}, [%rd1768, {%f21, %f6}];
	// begin inline asm
	mov.b64 %rd136, {%r256,%r257};
	// end inline asm
	// begin inline asm
	mov.b64 %rd137, {%r258,%r259};
	// end inline asm
	xor.b64  	%rd945, %rd137, %rd136;
	popc.b64 	%r2782, %rd945;
	mad.lo.s32 	%r2783, %r2782, 9, %r2777;
	tex.2d.v4.u32.f32 	{%r2784, %r2785, %r2786, %r2787}, [%rd1762, {%f14, %f7}];
	tex.2d.v4.u32.f32 	{%r2788, %r2789, %r2790, %r2791}, [%rd1764, {%f21, %f7}];
	and.b32  	%r2792, %r2784, 255;
	and.b32  	%r2793, %r2788, 255;
	sad.u32 	%r2794, %r2792, %r2793, %r1776;
	add.s32 	%r2795, %r2794, %r2783;
	tex.2d.v4.s32.f32 	{%r260, %r261, %r2796, %r2797}, [%rd1766, {%f14, %f7}];
	tex.2d.v4.s32.f32 	{%r262, %r263, %r2798, %r2799}, [%rd1768, {%f21, %f7}];
	// begin inline asm
	mov.b64 %rd138, {%r260,%r261};
	// end inline asm
	// begin inline asm
	mov.b64 %rd139, {%r262,%r263};
	// end inline asm
	xor.b64  	%rd946, %rd139, %rd138;
	popc.b64 	%r2800, %rd946;
	mad.lo.s32 	%r2801, %r2800, 9, %r2795;
	tex.2d.v4.u32.f32 	{%r2802, %r2803, %r2804, %r2805}, [%rd1762, {%f14, %f8}];
	tex.2d.v4.u32.f32 	{%r2806, %r2807, %r2808, %r2809}, [%rd1764, {%f21, %f8}];
	and.b32  	%r2810, %r2802, 255;
	and.b32  	%r2811, %r2806, 255;
	sad.u32 	%r2812, %r2810, %r2811, %r1776;
	add.s32 	%r2813, %r2812, %r2801;
	tex.2d.v4.s32.f32 	{%r264, %r265, %r2814, %r2815}, [%rd1766, {%f14, %f8}];
	tex.2d.v4.s32.f32 	{%r266, %r267, %r2816, %r2817}, [%rd1768, {%f21, %f8}];
	// begin inline asm
	mov.b64 %rd140, {%r264,%r265};
	// end inline asm
	// begin inline asm
	mov.b64 %rd141, {%r266,%r267};
	// end inline asm
	xor.b64  	%rd947, %rd141, %rd140;
	popc.b64 	%r2818, %rd947;
	mad.lo.s32 	%r2819, %r2818, 9, %r2813;
	tex.2d.v4.u32.f32 	{%r2820, %r2821, %r2822, %r2823}, [%rd1762, {%f14, %f9}];
	tex.2d.v4.u32.f32 	{%r2824, %r2825, %r2826, %r2827}, [%rd1764, {%f21, %f9}];
	and.b32  	%r2828, %r2820, 255;
	and.b32  	%r2829, %r2824, 255;
	sad.u32 	%r2830, %r2828, %r2829, %r1776;
	add.s32 	%r2831, %r2830, %r2819;
	tex.2d.v4.s32.f32 	{%r268, %r269, %r2832, %r2833}, [%rd1766, {%f14, %f9}];
	tex.2d.v4.s32.f32 	{%r270, %r271, %r2834, %r2835}, [%rd1768, {%f21, %f9}];
	// begin inline asm
	mov.b64 %rd142, {%r268,%r269};
	// end inline asm
	// begin inline asm
	mov.b64 %rd143, {%r270,%r271};
	// end inline asm
	xor.b64  	%rd948, %rd143, %rd142;
	popc.b64 	%r2836, %rd948;
	mad.lo.s32 	%r2837, %r2836, 9, %r2831;
	tex.2d.v4.u32.f32 	{%r2838, %r2839, %r2840, %r2841}, [%rd1762, {%f14, %f10}];
	tex.2d.v4.u32.f32 	{%r2842, %r2843, %r2844, %r2845}, [%rd1764, {%f21, %f10}];
	and.b32  	%r2846, %r2838, 255;
	and.b32  	%r2847, %r2842, 255;
	sad.u32 	%r2848, %r2846, %r2847, %r1776;
	add.s32 	%r2849, %r2848, %r2837;
	tex.2d.v4.s32.f32 	{%r272, %r273, %r2850, %r2851}, [%rd1766, {%f14, %f10}];
	tex.2d.v4.s32.f32 	{%r274, %r275, %r2852, %r2853}, [%rd1768, {%f21, %f10}];
	// begin inline asm
	mov.b64 %rd144, {%r272,%r273};
	// end inline asm
	// begin inline asm
	mov.b64 %rd145, {%r274,%r275};
	// end inline asm
	xor.b64  	%rd949, %rd145, %rd144;
	popc.b64 	%r2854, %rd949;
	mad.lo.s32 	%r2855, %r2854, 9, %r2849;
	add.s32 	%r2856, %r12744, -2;
	cvt.rn.f32.u32 	%f22, %r2856;
	tex.2d.v4.u32.f32 	{%r2857, %r2858, %r2859, %r2860}, [%rd1762, {%f15, %f1}];
	tex.2d.v4.u32.f32 	{%r2861, %r2862, %r2863, %r2864}, [%rd1764, {%f22, %f1}];
	and.b32  	%r2865, %r2857, 255;
	and.b32  	%r2866, %r2861, 255;
	sad.u32 	%r2867, %r2865, %r2866, %r1776;
	add.s32 	%r2868, %r2867, %r2855;
	tex.2d.v4.s32.f32 	{%r276, %r277, %r2869, %r2870}, [%rd1766, {%f15, %f1}];
	tex.2d.v4.s32.f32 	{%r278, %r279, %r2871, %r2872}, [%rd1768, {%f22, %f1}];
	// begin inline asm
	mov.b64 %rd146, {%r276,%r277};
	// end inline asm
	// begin inline asm
	mov.b64 %rd147, {%r278,%r279};
	// end inline asm
	xor.b64  	%rd950, %rd147, %rd146;
	popc.b64 	%r2873, %rd950;
	mad.lo.s32 	%r2874, %r2873, 9, %r2868;
	tex.2d.v4.u32.f32 	{%r2875, %r2876, %r2877, %r2878}, [%rd1762, {%f15, %f32}];
	tex.2d.v4.u32.f32 	{%r2879, %r2880, %r2881, %r2882}, [%rd1764, {%f22, %f32}];
	and.b32  	%r2883, %r2875, 255;
	and.b32  	%r2884, %r2879, 255;
	sad.u32 	%r2885, %r2883, %r2884, %r1776;
	add.s32 	%r2886, %r2885, %r2874;
	tex.2d.v4.s32.f32 	{%r280, %r281, %r2887, %r2888}, [%rd1766, {%f15, %f32}];
	tex.2d.v4.s32.f32 	{%r282, %r283, %r2889, %r2890}, [%rd1768, {%f22, %f32}];
	// begin inline asm
	mov.b64 %rd148, {%r280,%r281};
	// end inline asm
	// begin inline asm
	mov.b64 %rd149, {%r282,%r283};
	// end inline asm
	xor.b64  	%rd951, %rd149, %rd148;
	popc.b64 	%r2891, %rd951;
	mad.lo.s32 	%r2892, %r2891, 9, %r2886;
	tex.2d.v4.u32.f32 	{%r2893, %r2894, %r2895, %r2896}, [%rd1762, {%f15, %f33}];
	tex.2d.v4.u32.f32 	{%r2897, %r2898, %r2899, %r2900}, [%rd1764, {%f22, %f33}];
	and.b32  	%r2901, %r2893, 255;
	and.b32  	%r2902, %r2897, 255;
	sad.u32 	%r2903, %r2901, %r2902, %r1776;
	add.s32 	%r2904, %r2903, %r2892;
	tex.2d.v4.s32.f32 	{%r284, %r285, %r2905, %r2906}, [%rd1766, {%f15, %f33}];
	tex.2d.v4.s32.f32 	{%r286, %r287, %r2907, %r2908}, [%rd1768, {%f22, %f33}];
	// begin inline asm
	mov.b64 %rd150, {%r284,%r285};
	// end inline asm
	// begin inline asm
	mov.b64 %rd151, {%r286,%r287};
	// end inline asm
	xor.b64  	%rd952, %rd151, %rd150;
	popc.b64 	%r2909, %rd952;
	mad.lo.s32 	%r2910, %r2909, 9, %r2904;
	tex.2d.v4.u32.f32 	{%r2911, %r2912, %r2913, %r2914}, [%rd1762, {%f15, %f3}];
	tex.2d.v4.u32.f32 	{%r2915, %r2916, %r2917, %r2918}, [%rd1764, {%f22, %f3}];
	and.b32  	%r2919, %r2911, 255;
	and.b32  	%r2920, %r2915, 255;
	sad.u32 	%r2921, %r2919, %r2920, %r1776;
	add.s32 	%r2922, %r2921, %r2910;
	tex.2d.v4.s32.f32 	{%r288, %r289, %r2923, %r2924}, [%rd1766, {%f15, %f3}];
	tex.2d.v4.s32.f32 	{%r290, %r291, %r2925, %r2926}, [%rd1768, {%f22, %f3}];
	// begin inline asm
	mov.b64 %rd152, {%r288,%r289};
	// end inline asm
	// begin inline asm
	mov.b64 %rd153, {%r290,%r291};
	// end inline asm
	xor.b64  	%rd953, %rd153, %rd152;
	popc.b64 	%r2927, %rd953;
	mad.lo.s32 	%r2928, %r2927, 9, %r2922;
	tex.2d.v4.u32.f32 	{%r2929, %r2930, %r2931, %r2932}, [%rd1762, {%f15, %f4}];
	tex.2d.v4.u32.f32 	{%r2933, %r2934, %r2935, %r2936}, [%rd1764, {%f22, %f4}];
	and.b32  	%r2937, %r2929, 255;
	and.b32  	%r2938, %r2933, 255;
	sad.u32 	%r2939, %r2937, %r2938, %r1776;
	add.s32 	%r2940, %r2939, %r2928;
	tex.2d.v4.s32.f32 	{%r292, %r293, %r2941, %r2942}, [%rd1766, {%f15, %f4}];
	tex.2d.v4.s32.f32 	{%r294, %r295, %r2943, %r2944}, [%rd1768, {%f22, %f4}];
	// begin inline asm
	mov.b64 %rd154, {%r292,%r293};
	// end inline asm
	// begin inline asm
	mov.b64 %rd155, {%r294,%r295};
	// end inline asm
	xor.b64  	%rd954, %rd155, %rd154;
	popc.b64 	%r2945, %rd954;
	mad.lo.s32 	%r2946, %r2945, 9, %r2940;
	tex.2d.v4.u32.f32 	{%r2947, %r2948, %r2949, %r2950}, [%rd1762, {%f15, %f5}];
	tex.2d.v4.u32.f32 	{%r2951, %r2952, %r2953, %r2954}, [%rd1764, {%f22, %f5}];
	and.b32  	%r2955, %r2947, 255;
	and.b32  	%r2956, %r2951, 255;
	sad.u32 	%r2957, %r2955, %r2956, %r1776;
	add.s32 	%r2958, %r2957, %r2946;
	tex.2d.v4.s32.f32 	{%r296, %r297, %r2959, %r2960}, [%rd1766, {%f15, %f5}];
	tex.2d.v4.s32.f32 	{%r298, %r299, %r2961, %r2962}, [%rd1768, {%f22, %f5}];
	// begin inline asm
	mov.b64 %rd156, {%r296,%r297};
	// end inline asm
	// begin inline asm
	mov.b64 %rd157, {%r298,%r299};
	// end inline asm
	xor.b64  	%rd955, %rd157, %rd156;
	popc.b64 	%r2963, %rd955;
	mad.lo.s32 	%r2964, %r2963, 9, %r2958;
	tex.2d.v4.u32.f32 	{%r2965, %r2966, %r2967, %r2968}, [%rd1762, {%f15, %f34}];
	tex.2d.v4.u32.f32 	{%r2969, %r2970, %r2971, %r2972}, [%rd1764, {%f22, %f34}];
	and.b32  	%r2973, %r2965, 255;
	and.b32  	%r2974, %r2969, 255;
	sad.u32 	%r2975, %r2973, %r2974, %r1776;
	add.s32 	%r2976, %r2975, %r2964;
	tex.2d.v4.s32.f32 	{%r300, %r301, %r2977, %r2978}, [%rd1766, {%f15, %f34}];
	tex.2d.v4.s32.f32 	{%r302, %r303, %r2979, %r2980}, [%rd1768, {%f22, %f34}];
	// begin inline asm
	mov.b64 %rd158, {%r300,%r301};
	// end inline asm
	// begin inline asm
	mov.b64 %rd159, {%r302,%r303};
	// end inline asm
	xor.b64  	%rd956, %rd159, %rd158;
	popc.b64 	%r2981, %rd956;
	mad.lo.s32 	%r2982, %r2981, 9, %r2976;
	tex.2d.v4.u32.f32 	{%r2983, %r2984, %r2985, %r2986}, [%rd1762, {%f15, %f6}];
	tex.2d.v4.u32.f32 	{%r2987, %r2988, %r2989, %r2990}, [%rd1764, {%f22, %f6}];
	and.b32  	%r2991, %r2983, 255;
	and.b32  	%r2992, %r2987, 255;
	sad.u32 	%r2993, %r2991, %r2992, %r1776;
	add.s32 	%r2994, %r2993, %r2982;
	tex.2d.v4.s32.f32 	{%r304, %r305, %r2995, %r2996}, [%rd1766, {%f15, %f6}];
	tex.2d.v4.s32.f32 	{%r306, %r307, %r2997, %r2998}, [%rd1768, {%f22, %f6}];
	// begin inline asm
	mov.b64 %rd160, {%r304,%r305};
	// end inline asm
	// begin inline asm
	mov.b64 %rd161, {%r306,%r307};
	// end inline asm
	xor.b64  	%rd957, %rd161, %rd160;
	popc.b64 	%r2999, %rd957;
	mad.lo.s32 	%r3000, %r2999, 9, %r2994;
	tex.2d.v4.u32.f32 	{%r3001, %r3002, %r3003, %r3004}, [%rd1762, {%f15, %f7}];
	tex.2d.v4.u32.f32 	{%r3005, %r3006, %r3007, %r3008}, [%rd1764, {%f22, %f7}];
	and.b32  	%r3009, %r3001, 255;
	and.b32  	%r3010, %r3005, 255;
	sad.u32 	%r3011, %r3009, %r3010, %r1776;
	add.s32 	%r3012, %r3011, %r3000;
	tex.2d.v4.s32.f32 	{%r308, %r309, %r3013, %r3014}, [%rd1766, {%f15, %f7}];
	tex.2d.v4.s32.f32 	{%r310, %r311, %r3015, %r3016}, [%rd1768, {%f22, %f7}];
	// begin inline asm
	mov.b64 %rd162, {%r308,%r309};
	// end inline asm
	// begin inline asm
	mov.b64 %rd163, {%r310,%r311};
	// end inline asm
	xor.b64  	%rd958, %rd163, %rd162;
	popc.b64 	%r3017, %rd958;
	mad.lo.s32 	%r3018, %r3017, 9, %r3012;
	tex.2d.v4.u32.f32 	{%r3019, %r3020, %r3021, %r3022}, [%rd1762, {%f15, %f8}];
	tex.2d.v4.u32.f32 	{%r3023, %r3024, %r3025, %r3026}, [%rd1764, {%f22, %f8}];
	and.b32  	%r3027, %r3019, 255;
	and.b32  	%r3028, %r3023, 255;
	sad.u32 	%r3029, %r3027, %r3028, %r1776;
	add.s32 	%r3030, %r3029, %r3018;
	tex.2d.v4.s32.f32 	{%r312, %r313, %r3031, %r3032}, [%rd1766, {%f15, %f8}];
	tex.2d.v4.s32.f32 	{%r314, %r315, %r3033, %r3034}, [%rd1768, {%f22, %f8}];
	// begin inline asm
	mov.b64 %rd164, {%r312,%r313};
	// end inline asm
	// begin inline asm
	mov.b64 %rd165, {%r314,%r315};
	// end inline asm
	xor.b64  	%rd959, %rd165, %rd164;
	popc.b64 	%r3035, %rd959;
	mad.lo.s32 	%r3036, %r3035, 9, %r3030;
	tex.2d.v4.u32.f32 	{%r3037, %r3038, %r3039, %r3040}, [%rd1762, {%f15, %f9}];
	tex.2d.v4.u32.f32 	{%r3041, %r3042, %r3043, %r3044}, [%rd1764, {%f22, %f9}];
	and.b32  	%r3045, %r3037, 255;
	and.b32  	%r3046, %r3041, 255;
	sad.u32 	%r3047, %r3045, %r3046, %r1776;
	add.s32 	%r3048, %r3047, %r3036;
	tex.2d.v4.s32.f32 	{%r316, %r317, %r3049, %r3050}, [%rd1766, {%f15, %f9}];
	tex.2d.v4.s32.f32 	{%r318, %r319, %r3051, %r3052}, [%rd1768, {%f22, %f9}];
	// begin inline asm
	mov.b64 %rd166, {%r316,%r317};
	// end inline asm
	// begin inline asm
	mov.b64 %rd167, {%r318,%r319};
	// end inline asm
	xor.b64  	%rd960, %rd167, %rd166;
	popc.b64 	%r3053, %rd960;
	mad.lo.s32 	%r3054, %r3053, 9, %r3048;
	tex.2d.v4.u32.f32 	{%r3055, %r3056, %r3057, %r3058}, [%rd1762, {%f15, %f10}];
	tex.2d.v4.u32.f32 	{%r3059, %r3060, %r3061, %r3062}, [%rd1764, {%f22, %f10}];
	and.b32  	%r3063, %r3055, 255;
	and.b32  	%r3064, %r3059, 255;
	sad.u32 	%r3065, %r3063, %r3064, %r1776;
	add.s32 	%r3066, %r3065, %r3054;
	tex.2d.v4.s32.f32 	{%r320, %r321, %r3067, %r3068}, [%rd1766, {%f15, %f10}];
	tex.2d.v4.s32.f32 	{%r322, %r323, %r3069, %r3070}, [%rd1768, {%f22, %f10}];
	// begin inline asm
	mov.b64 %rd168, {%r320,%r321};
	// end inline asm
	// begin inline asm
	mov.b64 %rd169, {%r322,%r323};
	// end inline asm
	xor.b64  	%rd961, %rd169, %rd168;
	popc.b64 	%r3071, %rd961;
	mad.lo.s32 	%r3072, %r3071, 9, %r3066;
	cvt.rn.f32.u32 	%f23, %r1764;
	mov.u32 	%r3073, %ntid.x;
	mov.u32 	%r3074, %ctaid.x;
	mov.u32 	%r3075, %tid.x;
	mad.lo.s32 	%r3076, %r3073, %r3074, %r3075;
	cvt.rn.f32.s32 	%f37, %r3076;
	tex.2d.v4.u32.f32 	{%r3077, %r3078, %r3079, %r3080}, [%rd1762, {%f37, %f1}];
	tex.2d.v4.u32.f32 	{%r3081, %r3082, %r3083, %r3084}, [%rd1764, {%f23, %f1}];
	and.b32  	%r3085, %r3077, 255;
	and.b32  	%r3086, %r3081, 255;
	sad.u32 	%r3087, %r3085, %r3086, %r1776;
	add.s32 	%r3088, %r3087, %r3072;
	tex.2d.v4.s32.f32 	{%r324, %r325, %r3089, %r3090}, [%rd1766, {%f37, %f1}];
	tex.2d.v4.s32.f32 	{%r326, %r327, %r3091, %r3092}, [%rd1768, {%f23, %f1}];
	// begin inline asm
	mov.b64 %rd170, {%r324,%r325};
	// end inline asm
	// begin inline asm
	mov.b64 %rd171, {%r326,%r327};
	// end inline asm
	xor.b64  	%rd962, %rd171, %rd170;
	popc.b64 	%r3093, %rd962;
	mad.lo.s32 	%r3094, %r3093, 9, %r3088;
	tex.2d.v4.u32.f32 	{%r3095, %r3096, %r3097, %r3098}, [%rd1762, {%f37, %f32}];
	tex.2d.v4.u32.f32 	{%r3099, %r3100, %r3101, %r3102}, [%rd1764, {%f23, %f32}];
	and.b32  	%r3103, %r3095, 255;
	and.b32  	%r3104, %r3099, 255;
	sad.u32 	%r3105, %r3103, %r3104, %r1776;
	add.s32 	%r3106, %r3105, %r3094;
	tex.2d.v4.s32.f32 	{%r328, %r329, %r3107, %r3108}, [%rd1766, {%f37, %f32}];
	tex.2d.v4.s32.f32 	{%r330, %r331, %r3109, %r3110}, [%rd1768, {%f23, %f32}];
	// begin inline asm
	mov.b64 %rd172, {%r328,%r329};
	// end inline asm
	// begin inline asm
	mov.b64 %rd173, {%r330,%r331};
	// end inline asm
	xor.b64  	%rd963, %rd173, %rd172;
	popc.b64 	%r3111, %rd963;
	mad.lo.s32 	%r3112, %r3111, 9, %r3106;
	tex.2d.v4.u32.f32 	{%r3113, %r3114, %r3115, %r3116}, [%rd1762, {%f37, %f33}];
	tex.2d.v4.u32.f32 	{%r3117, %r3118, %r3119, %r3120}, [%rd1764, {%f23, %f33}];
	and.b32  	%r3121, %r3113, 255;
	and.b32  	%r3122, %r3117, 255;
	sad.u32 	%r3123, %r3121, %r3122, %r1776;
	add.s32 	%r3124, %r3123, %r3112;
	tex.2d.v4.s32.f32 	{%r332, %r333, %r3125, %r3126}, [%rd1766, {%f37, %f33}];
	tex.2d.v4.s32.f32 	{%r334, %r335, %r3127, %r3128}, [%rd1768, {%f23, %f33}];
	// begin inline asm
	mov.b64 %rd174, {%r332,%r333};
	// end inline asm
	// begin inline asm
	mov.b64 %rd175, {%r334,%r335};
	// end inline asm
	xor.b64  	%rd964, %rd175, %rd174;
	popc.b64 	%r3129, %rd964;
	mad.lo.s32 	%r3130, %r3129, 9, %r3124;
	tex.2d.v4.u32.f32 	{%r3131, %r3132, %r3133, %r3134}, [%rd1762, {%f37, %f3}];
	tex.2d.v4.u32.f32 	{%r3135, %r3136, %r3137, %r3138}, [%rd1764, {%f23, %f3}];
	and.b32  	%r3139, %r3131, 255;
	and.b32  	%r3140, %r3135, 255;
	sad.u32 	%r3141, %r3139, %r3140, %r1776;
	add.s32 	%r3142, %r3141, %r3130;
	tex.2d.v4.s32.f32 	{%r336, %r337, %r3143, %r3144}, [%rd1766, {%f37, %f3}];
	tex.2d.v4.s32.f32 	{%r338, %r339, %r3145, %r3146}, [%rd1768, {%f23, %f3}];
	// begin inline asm
	mov.b64 %rd176, {%r336,%r337};
	// end inline asm
	// begin inline asm
	mov.b64 %rd177, {%r338,%r339};
	// end inline asm
	xor.b64  	%rd965, %rd177, %rd176;
	popc.b64 	%r3147, %rd965;
	mad.lo.s32 	%r3148, %r3147, 9, %r3142;
	tex.2d.v4.u32.f32 	{%r3149, %r3150, %r3151, %r3152}, [%rd1762, {%f37, %f4}];
	tex.2d.v4.u32.f32 	{%r3153, %r3154, %r3155, %r3156}, [%rd1764, {%f23, %f4}];
	and.b32  	%r3157, %r3149, 255;
	and.b32  	%r3158, %r3153, 255;
	sad.u32 	%r3159, %r3157, %r3158, %r1776;
	add.s32 	%r3160, %r3159, %r3148;
	tex.2d.v4.s32.f32 	{%r340, %r341, %r3161, %r3162}, [%rd1766, {%f37, %f4}];
	tex.2d.v4.s32.f32 	{%r342, %r343, %r3163, %r3164}, [%rd1768, {%f23, %f4}];
	// begin inline asm
	mov.b64 %rd178, {%r340,%r341};
	// end inline asm
	// begin inline asm
	mov.b64 %rd179, {%r342,%r343};
	// end inline asm
	xor.b64  	%rd966, %rd179, %rd178;
	popc.b64 	%r3165, %rd966;
	mad.lo.s32 	%r3166, %r3165, 9, %r3160;
	tex.2d.v4.u32.f32 	{%r3167, %r3168, %r3169, %r3170}, [%rd1762, {%f37, %f5}];
	tex.2d.v4.u32.f32 	{%r3171, %r3172, %r3173, %r3174}, [%rd1764, {%f23, %f5}];
	and.b32  	%r3175, %r3167, 255;
	and.b32  	%r3176, %r3171, 255;
	sad.u32 	%r3177, %r3175, %r3176, %r1776;
	add.s32 	%r3178, %r3177, %r3166;
	tex.2d.v4.s32.f32 	{%r344, %r345, %r3179, %r3180}, [%rd1766, {%f37, %f5}];
	tex.2d.v4.s32.f32 	{%r346, %r347, %r3181, %r3182}, [%rd1768, {%f23, %f5}];
	// begin inline asm
	mov.b64 %rd180, {%r344,%r345};
	// end inline asm
	// begin inline asm
	mov.b64 %rd181, {%r346,%r347};
	// end inline asm
	xor.b64  	%rd967, %rd181, %rd180;
	popc.b64 	%r3183, %rd967;
	mad.lo.s32 	%r3184, %r3183, 9, %r3178;
	tex.2d.v4.u32.f32 	{%r3185, %r3186, %r3187, %r3188}, [%rd1762, {%f37, %f34}];
	tex.2d.v4.u32.f32 	{%r3189, %r3190, %r3191, %r3192}, [%rd1764, {%f23, %f34}];
	and.b32  	%r3193, %r3185, 255;
	and.b32  	%r3194, %r3189, 255;
	sad.u32 	%r3195, %r3193, %r3194, %r1776;
	add.s32 	%r3196, %r3195, %r3184;
	tex.2d.v4.s32.f32 	{%r348, %r349, %r3197, %r3198}, [%rd1766, {%f37, %f34}];
	tex.2d.v4.s32.f32 	{%r350, %r351, %r3199, %r3200}, [%rd1768, {%f23, %f34}];
	// begin inline asm
	mov.b64 %rd182, {%r348,%r349};
	// end inline asm
	// begin inline asm
	mov.b64 %rd183, {%r350,%r351};
	// end inline asm
	xor.b64  	%rd968, %rd183, %rd182;
	popc.b64 	%r3201, %rd968;
	mad.lo.s32 	%r3202, %r3201, 9, %r3196;
	tex.2d.v4.u32.f32 	{%r3203, %r3204, %r3205, %r3206}, [%rd1762, {%f37, %f6}];
	tex.2d.v4.u32.f32 	{%r3207, %r3208, %r3209, %r3210}, [%rd1764, {%f23, %f6}];
	and.b32  	%r3211, %r3203, 255;
	and.b32  	%r3212, %r3207, 255;
	sad.u32 	%r3213, %r3211, %r3212, %r1776;
	add.s32 	%r3214, %r3213, %r3202;
	tex.2d.v4.s32.f32 	{%r352, %r353, %r3215, %r3216}, [%rd1766, {%f37, %f6}];
	tex.2d.v4.s32.f32 	{%r354, %r355, %r3217, %r3218}, [%rd1768, {%f23, %f6}];
	// begin inline asm
	mov.b64 %rd184, {%r352,%r353};
	// end inline asm
	// begin inline asm
	mov.b64 %rd185, {%r354,%r355};
	// end inline asm
	xor.b64  	%rd969, %rd185, %rd184;
	popc.b64 	%r3219, %rd969;
	mad.lo.s32 	%r3220, %r3219, 9, %r3214;
	tex.2d.v4.u32.f32 	{%r3221, %r3222, %r3223, %r3224}, [%rd1762, {%f37, %f7}];
	tex.2d.v4.u32.f32 	{%r3225, %r3226, %r3227, %r3228}, [%rd1764, {%f23, %f7}];
	and.b32  	%r3229, %r3221, 255;
	and.b32  	%r3230, %r3225, 255;
	sad.u32 	%r3231, %r3229, %r3230, %r1776;
	add.s32 	%r3232, %r3231, %r3220;
	tex.2d.v4.s32.f32 	{%r356, %r357, %r3233, %r3234}, [%rd1766, {%f37, %f7}];
	tex.2d.v4.s32.f32 	{%r358, %r359, %r3235, %r3236}, [%rd1768, {%f23, %f7}];
	// begin inline asm
	mov.b64 %rd186, {%r356,%r357};
	// end inline asm
	// begin inline asm
	mov.b64 %rd187, {%r358,%r359};
	// end inline asm
	xor.b64  	%rd970, %rd187, %rd186;
	popc.b64 	%r3237, %rd970;
	mad.lo.s32 	%r3238, %r3237, 9, %r3232;
	tex.2d.v4.u32.f32 	{%r3239, %r3240, %r3241, %r3242}, [%rd1762, {%f37, %f8}];
	tex.2d.v4.u32.f32 	{%r3243, %r3244, %r3245, %r3246}, [%rd1764, {%f23, %f8}];
	and.b32  	%r3247, %r3239, 255;
	and.b32  	%r3248, %r3243, 255;
	sad.u32 	%r3249, %r3247, %r3248, %r1776;
	add.s32 	%r3250, %r3249, %r3238;
	tex.2d.v4.s32.f32 	{%r360, %r361, %r3251, %r3252}, [%rd1766, {%f37, %f8}];
	tex.2d.v4.s32.f32 	{%r362, %r363, %r3253, %r3254}, [%rd1768, {%f23, %f8}];
	// begin inline asm
	mov.b64 %rd188, {%r360,%r361};
	// end inline asm
	// begin inline asm
	mov.b64 %rd189, {%r362,%r363};
	// end inline asm
	xor.b64  	%rd971, %rd189, %rd188;
	popc.b64 	%r3255, %rd971;
	mad.lo.s32 	%r3256, %r3255, 9, %r3250;
	tex.2d.v4.u32.f32 	{%r3257, %r3258, %r3259, %r3260}, [%rd1762, {%f37, %f9}];
	tex.2d.v4.u32.f32 	{%r3261, %r3262, %r3263, %r3264}, [%rd1764, {%f23, %f9}];
	and.b32  	%r3265, %r3257, 255;
	and.b32  	%r3266, %r3261, 255;
	sad.u32 	%r3267, %r3265, %r3266, %r1776;
	add.s32 	%r3268, %r3267, %r3256;
	tex.2d.v4.s32.f32 	{%r364, %r365, %r3269, %r3270}, [%rd1766, {%f37, %f9}];
	tex.2d.v4.s32.f32 	{%r366, %r367, %r3271, %r3272}, [%rd1768, {%f23, %f9}];
	// begin inline asm
	mov.b64 %rd190, {%r364,%r365};
	// end inline asm
	// begin inline asm
	mov.b64 %rd191, {%r366,%r367};
	// end inline asm
	xor.b64  	%rd972, %rd191, %rd190;
	popc.b64 	%r3273, %rd972;
	mad.lo.s32 	%r3274, %r3273, 9, %r3268;
	tex.2d.v4.u32.f32 	{%r3275, %r3276, %r3277, %r3278}, [%rd1762, {%f37, %f10}];
	tex.2d.v4.u32.f32 	{%r3279, %r3280, %r3281, %r3282}, [%rd1764, {%f23, %f10}];
	and.b32  	%r3283, %r3275, 255;
	and.b32  	%r3284, %r3279, 255;
	sad.u32 	%r3285, %r3283, %r3284, %r1776;
	add.s32 	%r3286, %r3285, %r3274;
	tex.2d.v4.s32.f32 	{%r368, %r369, %r3287, %r3288}, [%rd1766, {%f37, %f10}];
	tex.2d.v4.s32.f32 	{%r370, %r371, %r3289, %r3290}, [%rd1768, {%f23, %f10}];
	// begin inline asm
	mov.b64 %rd192, {%r368,%r369};
	// end inline asm
	// begin inline asm
	mov.b64 %rd193, {%r370,%r371};
	// end inline asm
	xor.b64  	%rd973, %rd193, %rd192;
	popc.b64 	%r3291, %rd973;
	mad.lo.s32 	%r3292, %r3291, 9, %r3286;
	cvt.rn.f32.u32 	%f24, %r12744;
	add.s32 	%r3293, %r3076, 1;
	cvt.rn.f32.s32 	%f38, %r3293;
	tex.2d.v4.u32.f32 	{%r3294, %r3295, %r3296, %r3297}, [%rd1762, {%f38, %f1}];
	tex.2d.v4.u32.f32 	{%r3298, %r3299, %r3300, %r3301}, [%rd1764, {%f24, %f1}];
	and.b32  	%r3302, %r3294, 255;
	and.b32  	%r3303, %r3298, 255;
	sad.u32 	%r3304, %r3302, %r3303, %r1776;
	add.s32 	%r3305, %r3304, %r3292;
	tex.2d.v4.s32.f32 	{%r372, %r373, %r3306, %r3307}, [%rd1766, {%f38, %f1}];
	tex.2d.v4.s32.f32 	{%r374, %r375, %r3308, %r3309}, [%rd1768, {%f24, %f1}];
	// begin inline asm
	mov.b64 %rd194, {%r372,%r373};
	// end inline asm
	// begin inline asm
	mov.b64 %rd195, {%r374,%r375};
	// end inline asm
	xor.b64  	%rd974, %rd195, %rd194;
	popc.b64 	%r3310, %rd974;
	mad.lo.s32 	%r3311, %r3310, 9, %r3305;
	tex.2d.v4.u32.f32 	{%r3312, %r3313, %r3314, %r3315}, [%rd1762, {%f38, %f32}];
	tex.2d.v4.u32.f32 	{%r3316, %r3317, %r3318, %r3319}, [%rd1764, {%f24, %f32}];
	and.b32  	%r3320, %r3312, 255;
	and.b32  	%r3321, %r3316, 255;
	sad.u32 	%r3322, %r3320, %r3321, %r1776;
	add.s32 	%r3323, %r3322, %r3311;
	tex.2d.v4.s32.f32 	{%r376, %r377, %r3324, %r3325}, [%rd1766, {%f38, %f32}];
	tex.2d.v4.s32.f32 	{%r378, %r379, %r3326, %r3327}, [%rd1768, {%f24, %f32}];
	// begin inline asm
	mov.b64 %rd196, {%r376,%r377};
	// end inline asm
	// begin inline asm
	mov.b64 %rd197, {%r378,%r379};
	// end inline asm
	xor.b64  	%rd975, %rd197, %rd196;
	popc.b64 	%r3328, %rd975;
	mad.lo.s32 	%r3329, %r3328, 9, %r3323;
	tex.2d.v4.u32.f32 	{%r3330, %r3331, %r3332, %r3333}, [%rd1762, {%f38, %f33}];
	tex.2d.v4.u32.f32 	{%r3334, %r3335, %r3336, %r3337}, [%rd1764, {%f24, %f33}];
	and.b32  	%r3338, %r3330, 255;
	and.b32  	%r3339, %r3334, 255;
	sad.u32 	%r3340, %r3338, %r3339, %r1776;
	add.s32 	%r3341, %r3340, %r3329;
	tex.2d.v4.s32.f32 	{%r380, %r381, %r3342, %r3343}, [%rd1766, {%f38, %f33}];
	tex.2d.v4.s32.f32 	{%r382, %r383, %r3344, %r3345}, [%rd1768, {%f24, %f33}];
	// begin inline asm
	mov.b64 %rd198, {%r380,%r381};
	// end inline asm
	// begin inline asm
	mov.b64 %rd199, {%r382,%r383};
	// end inline asm
	xor.b64  	%rd976, %rd199, %rd198;
	popc.b64 	%r3346, %rd976;
	mad.lo.s32 	%r3347, %r3346, 9, %r3341;
	tex.2d.v4.u32.f32 	{%r3348, %r3349, %r3350, %r3351}, [%rd1762, {%f38, %f3}];
	tex.2d.v4.u32.f32 	{%r3352, %r3353, %r3354, %r3355}, [%rd1764, {%f24, %f3}];
	and.b32  	%r3356, %r3348, 255;
	and.b32  	%r3357, %r3352, 255;
	sad.u32 	%r3358, %r3356, %r3357, %r1776;
	add.s32 	%r3359, %r3358, %r3347;
	tex.2d.v4.s32.f32 	{%r384, %r385, %r3360, %r3361}, [%rd1766, {%f38, %f3}];
	tex.2d.v4.s32.f32 	{%r386, %r387, %r3362, %r3363}, [%rd1768, {%f24, %f3}];
	// begin inline asm
	mov.b64 %rd200, {%r384,%r385};
	// end inline asm
	// begin inline asm
	mov.b64 %rd201, {%r386,%r387};
	// end inline asm
	xor.b64  	%rd977, %rd201, %rd200;
	popc.b64 	%r3364, %rd977;
	mad.lo.s32 	%r3365, %r3364, 9, %r3359;
	tex.2d.v4.u32.f32 	{%r3366, %r3367, %r3368, %r3369}, [%rd1762, {%f38, %f4}];
	tex.2d.v4.u32.f32 	{%r3370, %r3371, %r3372, %r3373}, [%rd1764, {%f24, %f4}];
	and.b32  	%r3374, %r3366, 255;
	and.b32  	%r3375, %r3370, 255;
	sad.u32 	%r3376, %r3374, %r3375, %r1776;
	add.s32 	%r3377, %r3376, %r3365;
	tex.2d.v4.s32.f32 	{%r388, %r389, %r3378, %r3379}, [%rd1766, {%f38, %f4}];
	tex.2d.v4.s32.f32 	{%r390, %r391, %r3380, %r3381}, [%rd1768, {%f24, %f4}];
	// begin inline asm
	mov.b64 %rd202, {%r388,%r389};
	// end inline asm
	// begin inline asm
	mov.b64 %rd203, {%r390,%r391};
	// end inline asm
	xor.b64  	%rd978, %rd203, %rd202;
	popc.b64 	%r3382, %rd978;
	mad.lo.s32 	%r3383, %r3382, 9, %r3377;
	tex.2d.v4.u32.f32 	{%r3384, %r3385, %r3386, %r3387}, [%rd1762, {%f38, %f5}];
	tex.2d.v4.u32.f32 	{%r3388, %r3389, %r3390, %r3391}, [%rd1764, {%f24, %f5}];
	and.b32  	%r3392, %r3384, 255;
	and.b32  	%r3393, %r3388, 255;
	sad.u32 	%r3394, %r3392, %r3393, %r1776;
	add.s32 	%r3395, %r3394, %r3383;
	tex.2d.v4.s32.f32 	{%r392, %r393, %r3396, %r3397}, [%rd1766, {%f38, %f5}];
	tex.2d.v4.s32.f32 	{%r394, %r395, %r3398, %r3399}, [%rd1768, {%f24, %f5}];
	// begin inline asm
	mov.b64 %rd204, {%r392,%r393};
	// end inline asm
	// begin inline asm
	mov.b64 %rd205, {%r394,%r395};
	// end inline asm
	xor.b64  	%rd979, %rd205, %rd204;
	popc.b64 	%r3400, %rd979;
	mad.lo.s32 	%r3401, %r3400, 9, %r3395;
	tex.2d.v4.u32.f32 	{%r3402, %r3403, %r3404, %r3405}, [%rd1762, {%f38, %f34}];
	tex.2d.v4.u32.f32 	{%r3406, %r3407, %r3408, %r3409}, [%rd1764, {%f24, %f34}];
	and.b32  	%r3410, %r3402, 255;
	and.b32  	%r3411, %r3406, 255;
	sad.u32 	%r3412, %r3410, %r3411, %r1776;
	add.s32 	%r3413, %r3412, %r3401;
	tex.2d.v4.s32.f32 	{%r396, %r397, %r3414, %r3415}, [%rd1766, {%f38, %f34}];
	tex.2d.v4.s32.f32 	{%r398, %r399, %r3416, %r3417}, [%rd1768, {%f24, %f34}];
	// begin inline asm
	mov.b64 %rd206, {%r396,%r397};
	// end inline asm
	// begin inline asm
	mov.b64 %rd207, {%r398,%r399};
	// end inline asm
	xor.b64  	%rd980, %rd207, %rd206;
	popc.b64 	%r3418, %rd980;
	mad.lo.s32 	%r3419, %r3418, 9, %r3413;
	tex.2d.v4.u32.f32 	{%r3420, %r3421, %r3422, %r3423}, [%rd1762, {%f38, %f6}];
	tex.2d.v4.u32.f32 	{%r3424, %r3425, %r3426, %r3427}, [%rd1764, {%f24, %f6}];
	and.b32  	%r3428, %r3420, 255;
	and.b32  	%r3429, %r3424, 255;
	sad.u32 	%r3430, %r3428, %r3429, %r1776;
	add.s32 	%r3431, %r3430, %r3419;
	tex.2d.v4.s32.f32 	{%r400, %r401, %r3432, %r3433}, [%rd1766, {%f38, %f6}];
	tex.2d.v4.s32.f32 	{%r402, %r403, %r3434, %r3435}, [%rd1768, {%f24, %f6}];
	// begin inline asm
	mov.b64 %rd208, {%r400,%r401};
	// end inline asm
	// begin inline asm
	mov.b64 %rd209, {%r402,%r403};
	// end inline asm
	xor.b64  	%rd981, %rd209, %rd208;
	popc.b64 	%r3436, %rd981;
	mad.lo.s32 	%r3437, %r3436, 9, %r3431;
	tex.2d.v4.u32.f32 	{%r3438, %r3439, %r3440, %r3441}, [%rd1762, {%f38, %f7}];
	tex.2d.v4.u32.f32 	{%r3442, %r3443, %r3444, %r3445}, [%rd1764, {%f24, %f7}];
	and.b32  	%r3446, %r3438, 255;
	and.b32  	%r3447, %r3442, 255;
	sad.u32 	%r3448, %r3446, %r3447, %r1776;
	add.s32 	%r3449, %r3448, %r3437;
	tex.2d.v4.s32.f32 	{%r404, %r405, %r3450, %r3451}, [%rd1766, {%f38, %f7}];
	tex.2d.v4.s32.f32 	{%r406, %r407, %r3452, %r3453}, [%rd1768, {%f24, %f7}];
	// begin inline asm
	mov.b64 %rd210, {%r404,%r405};
	// end inline asm
	// begin inline asm
	mov.b64 %rd211, {%r406,%r407};
	// end inline asm
	xor.b64  	%rd982, %rd211, %rd210;
	popc.b64 	%r3454, %rd982;
	mad.lo.s32 	%r3455, %r3454, 9, %r3449;
	tex.2d.v4.u32.f32 	{%r3456, %r3457, %r3458, %r3459}, [%rd1762, {%f38, %f8}];
	tex.2d.v4.u32.f32 	{%r3460, %r3461, %r3462, %r3463}, [%rd1764, {%f24, %f8}];
	and.b32  	%r3464, %r3456, 255;
	and.b32  	%r3465, %r3460, 255;
	sad.u32 	%r3466, %r3464, %r3465, %r1776;
	add.s32 	%r3467, %r3466, %r3455;
	tex.2d.v4.s32.f32 	{%r408, %r409, %r3468, %r3469}, [%rd1766, {%f38, %f8}];
	tex.2d.v4.s32.f32 	{%r410, %r411, %r3470, %r3471}, [%rd1768, {%f24, %f8}];
	// begin inline asm
	mov.b64 %rd212, {%r408,%r409};
	// end inline asm
	// begin inline asm
	mov.b64 %rd213, {%r410,%r411};
	// end inline asm
	xor.b64  	%rd983, %rd213, %rd212;
	popc.b64 	%r3472, %rd983;
	mad.lo.s32 	%r3473, %r3472, 9, %r3467;
	tex.2d.v4.u32.f32 	{%r3474, %r3475, %r3476, %r3477}, [%rd1762, {%f38, %f9}];
	tex.2d.v4.u32.f32 	{%r3478, %r3479, %r3480, %r3481}, [%rd1764, {%f24, %f9}];
	and.b32  	%r3482, %r3474, 255;
	and.b32  	%r3483, %r3478, 255;
	sad.u32 	%r3484, %r3482, %r3483, %r1776;
	add.s32 	%r3485, %r3484, %r3473;
	tex.2d.v4.s32.f32 	{%r412, %r413, %r3486, %r3487}, [%rd1766, {%f38, %f9}];
	tex.2d.v4.s32.f32 	{%r414, %r415, %r3488, %r3489}, [%rd1768, {%f24, %f9}];
	// begin inline asm
	mov.b64 %rd214, {%r412,%r413};
	// end inline asm
	// begin inline asm
	mov.b64 %rd215, {%r414,%r415};
	// end inline asm
	xor.b64  	%rd984, %rd215, %rd214;
	popc.b64 	%r3490, %rd984;
	mad.lo.s32 	%r3491, %r3490, 9, %r3485;
	tex.2d.v4.u32.f32 	{%r3492, %r3493, %r3494, %r3495}, [%rd1762, {%f38, %f10}];
	tex.2d.v4.u32.f32 	{%r3496, %r3497, %r3498, %r3499}, [%rd1764, {%f24, %f10}];
	and.b32  	%r3500, %r3492, 255;
	and.b32  	%r3501, %r3496, 255;
	sad.u32 	%r3502, %r3500, %r3501, %r1776;
	add.s32 	%r3503, %r3502, %r3491;
	tex.2d.v4.s32.f32 	{%r416, %r417, %r3504, %r3505}, [%rd1766, {%f38, %f10}];
	tex.2d.v4.s32.f32 	{%r418, %r419, %r3506, %r3507}, [%rd1768, {%f24, %f10}];
	// begin inline asm
	mov.b64 %rd216, {%r416,%r417};
	// end inline asm
	// begin inline asm
	mov.b64 %rd217, {%r418,%r419};
	// end inline asm
	xor.b64  	%rd985, %rd217, %rd216;
	popc.b64 	%r3508, %rd985;
	mad.lo.s32 	%r3509, %r3508, 9, %r3503;
	add.s32 	%r3510, %r12744, 1;
	cvt.rn.f32.u32 	%f25, %r3510;
	tex.2d.v4.u32.f32 	{%r3511, %r3512, %r3513, %r3514}, [%rd1762, {%f16, %f1}];
	tex.2d.v4.u32.f32 	{%r3515, %r3516, %r3517, %r3518}, [%rd1764, {%f25, %f1}];
	and.b32  	%r3519, %r3511, 255;
	and.b32  	%r3520, %r3515, 255;
	sad.u32 	%r3521, %r3519, %r3520, %r1776;
	add.s32 	%r3522, %r3521, %r3509;
	tex.2d.v4.s32.f32 	{%r420, %r421, %r3523, %r3524}, [%rd1766, {%f16, %f1}];
	tex.2d.v4.s32.f32 	{%r422, %r423, %r3525, %r3526}, [%rd1768, {%f25, %f1}];
	// begin inline asm
	mov.b64 %rd218, {%r420,%r421};
	// end inline asm
	// begin inline asm
	mov.b64 %rd219, {%r422,%r423};
	// end inline asm
	xor.b64  	%rd986, %rd219, %rd218;
	popc.b64 	%r3527, %rd986;
	mad.lo.s32 	%r3528, %r3527, 9, %r3522;
	tex.2d.v4.u32.f32 	{%r3529, %r3530, %r3531, %r3532}, [%rd1762, {%f16, %f32}];
	tex.2d.v4.u32.f32 	{%r3533, %r3534, %r3535, %r3536}, [%rd1764, {%f25, %f32}];
	and.b32  	%r3537, %r3529, 255;
	and.b32  	%r3538, %r3533, 255;
	sad.u32 	%r3539, %r3537, %r3538, %r1776;
	add.s32 	%r3540, %r3539, %r3528;
	tex.2d.v4.s32.f32 	{%r424, %r425, %r3541, %r3542}, [%rd1766, {%f16, %f32}];
	tex.2d.v4.s32.f32 	{%r426, %r427, %r3543, %r3544}, [%rd1768, {%f25, %f32}];
	// begin inline asm
	mov.b64 %rd220, {%r424,%r425};
	// end inline asm
	// begin inline asm
	mov.b64 %rd221, {%r426,%r427};
	// end inline asm
	xor.b64  	%rd987, %rd221, %rd220;
	popc.b64 	%r3545, %rd987;
	mad.lo.s32 	%r3546, %r3545, 9, %r3540;
	tex.2d.v4.u32.f32 	{%r3547, %r3548, %r3549, %r3550}, [%rd1762, {%f16, %f33}];
	tex.2d.v4.u32.f32 	{%r3551, %r3552, %r3553, %r3554}, [%rd1764, {%f25, %f33}];
	and.b32  	%r3555, %r3547, 255;
	and.b32  	%r3556, %r3551, 255;
	sad.u32 	%r3557, %r3555, %r3556, %r1776;
	add.s32 	%r3558, %r3557, %r3546;
	tex.2d.v4.s32.f32 	{%r428, %r429, %r3559, %r3560}, [%rd1766, {%f16, %f33}];
	tex.2d.v4.s32.f32 	{%r430, %r431, %r3561, %r3562}, [%rd1768, {%f25, %f33}];
	// begin inline asm
	mov.b64 %rd222, {%r428,%r429};
	// end inline asm
	// begin inline asm
	mov.b64 %rd223, {%r430,%r431};
	// end inline asm
	xor.b64  	%rd988, %rd223, %rd222;
	popc.b64 	%r3563, %rd988;
	mad.lo.s32 	%r3564, %r3563, 9, %r3558;
	tex.2d.v4.u32.f32 	{%r3565, %r3566, %r3567, %r3568}, [%rd1762, {%f16, %f3}];
	tex.2d.v4.u32.f32 	{%r3569, %r3570, %r3571, %r3572}, [%rd1764, {%f25, %f3}];
	and.b32  	%r3573, %r3565, 255;
	and.b32  	%r3574, %r3569, 255;
	sad.u32 	%r3575, %r3573, %r3574, %r1776;
	add.s32 	%r3576, %r3575, %r3564;
	tex.2d.v4.s32.f32 	{%r432, %r433, %r3577, %r3578}, [%rd1766, {%f16, %f3}];
	tex.2d.v4.s32.f32 	{%r434, %r435, %r3579, %r3580}, [%rd1768, {%f25, %f3}];
	// begin inline asm
	mov.b64 %rd224, {%r432,%r433};
	// end inline asm
	// begin inline asm
	mov.b64 %rd225, {%r434,%r435};
	// end inline asm
	xor.b64  	%rd989, %rd225, %rd224;
	popc.b64 	%r3581, %rd989;
	mad.lo.s32 	%r3582, %r3581, 9, %r3576;
	tex.2d.v4.u32.f32 	{%r3583, %r3584, %r3585, %r3586}, [%rd1762, {%f16, %f4}];
	tex.2d.v4.u32.f32 	{%r3587, %r3588, %r3589, %r3590}, [%rd1764, {%f25, %f4}];
	and.b32  	%r3591, %r3583, 255;
	and.b32  	%r3592, %r3587, 255;
	sad.u32 	%r3593, %r3591, %r3592, %r1776;
	add.s32 	%r3594, %r3593, %r3582;
	tex.2d.v4.s32.f32 	{%r436, %r437, %r3595, %r3596}, [%rd1766, {%f16, %f4}];
	tex.2d.v4.s32.f32 	{%r438, %r439, %r3597, %r3598}, [%rd1768, {%f25, %f4}];
	// begin inline asm
	mov.b64 %rd226, {%r436,%r437};
	// end inline asm
	// begin inline asm
	mov.b64 %rd227, {%r438,%r439};
	// end inline asm
	xor.b64  	%rd990, %rd227, %rd226;
	popc.b64 	%r3599, %rd990;
	mad.lo.s32 	%r3600, %r3599, 9, %r3594;
	tex.2d.v4.u32.f32 	{%r3601, %r3602, %r3603, %r3604}, [%rd1762, {%f16, %f5}];
	tex.2d.v4.u32.f32 	{%r3605, %r3606, %r3607, %r3608}, [%rd1764, {%f25, %f5}];
	and.b32  	%r3609, %r3601, 255;
	and.b32  	%r3610, %r3605, 255;
	sad.u32 	%r3611, %r3609, %r3610, %r1776;
	add.s32 	%r3612, %r3611, %r3600;
	tex.2d.v4.s32.f32 	{%r440, %r441, %r3613, %r3614}, [%rd1766, {%f16, %f5}];
	tex.2d.v4.s32.f32 	{%r442, %r443, %r3615, %r3616}, [%rd1768, {%f25, %f5}];
	// begin inline asm
	mov.b64 %rd228, {%r440,%r441};
	// end inline asm
	// begin inline asm
	mov.b64 %rd229, {%r442,%r443};
	// end inline asm
	xor.b64  	%rd991, %rd229, %rd228;
	popc.b64 	%r3617, %rd991;
	mad.lo.s32 	%r3618, %r3617, 9, %r3612;
	tex.2d.v4.u32.f32 	{%r3619, %r3620, %r3621, %r3622}, [%rd1762, {%f16, %f34}];
	tex.2d.v4.u32.f32 	{%r3623, %r3624, %r3625, %r3626}, [%rd1764, {%f25, %f34}];
	and.b32  	%r3627, %r3619, 255;
	and.b32  	%r3628, %r3623, 255;
	sad.u32 	%r3629, %r3627, %r3628, %r1776;
	add.s32 	%r3630, %r3629, %r3618;
	tex.2d.v4.s32.f32 	{%r444, %r445, %r3631, %r3632}, [%rd1766, {%f16, %f34}];
	tex.2d.v4.s32.f32 	{%r446, %r447, %r3633, %r3634}, [%rd1768, {%f25, %f34}];
	// begin inline asm
	mov.b64 %rd230, {%r444,%r445};
	// end inline asm
	// begin inline asm
	mov.b64 %rd231, {%r446,%r447};
	// end inline asm
	xor.b64  	%rd992, %rd231, %rd230;
	popc.b64 	%r3635, %rd992;
	mad.lo.s32 	%r3636, %r3635, 9, %r3630;
	tex.2d.v4.u32.f32 	{%r3637, %r3638, %r3639, %r3640}, [%rd1762, {%f16, %f6}];
	tex.2d.v4.u32.f32 	{%r3641, %r3642, %r3643, %r3644}, [%rd1764, {%f25, %f6}];
	and.b32  	%r3645, %r3637, 255;
	and.b32  	%r3646, %r3641, 255;
	sad.u32 	%r3647, %r3645, %r3646, %r1776;
	add.s32 	%r3648, %r3647, %r3636;
	tex.2d.v4.s32.f32 	{%r448, %r449, %r3649, %r3650}, [%rd1766, {%f16, %f6}];
	tex.2d.v4.s32.f32 	{%r450, %r451, %r3651, %r3652}, [%rd1768, {%f25, %f6}];
	// begin inline asm
	mov.b64 %rd232, {%r448,%r449};
	// end inline asm
	// begin inline asm
	mov.b64 %rd233, {%r450,%r451};
	// end inline asm
	xor.b64  	%rd993, %rd233, %rd232;
	popc.b64 	%r3653, %rd993;
	mad.lo.s32 	%r3654, %r3653, 9, %r3648;
	tex.2d.v4.u32.f32 	{%r3655, %r3656, %r3657, %r3658}, [%rd1762, {%f16, %f7}];
	tex.2d.v4.u32.f32 	{%r3659, %r3660, %r3661, %r3662}, [%rd1764, {%f25, %f7}];
	and.b32  	%r3663, %r3655, 255;
	and.b32  	%r3664, %r3659, 255;
	sad.u32 	%r3665, %r3663, %r3664, %r1776;
	add.s32 	%r3666, %r3665, %r3654;
	tex.2d.v4.s32.f32 	{%r452, %r453, %r3667, %r3668}, [%rd1766, {%f16, %f7}];
	tex.2d.v4.s32.f32 	{%r454, %r455, %r3669, %r3670}, [%rd1768, {%f25, %f7}];
	// begin inline asm
	mov.b64 %rd234, {%r452,%r453};
	// end inline asm
	// begin inline asm
	mov.b64 %rd235, {%r454,%r455};
	// end inline asm
	xor.b64  	%rd994, %rd235, %rd234;
	popc.b64 	%r3671, %rd994;
	mad.lo.s32 	%r3672, %r3671, 9, %r3666;
	tex.2d.v4.u32.f32 	{%r3673, %r3674, %r3675, %r3676}, [%rd1762, {%f16, %f8}];
	tex.2d.v4.u32.f32 	{%r3677, %r3678, %r3679, %r3680}, [%rd1764, {%f25, %f8}];
	and.b32  	%r3681, %r3673, 255;
	and.b32  	%r3682, %r3677, 255;
	sad.u32 	%r3683, %r3681, %r3682, %r1776;
	add.s32 	%r3684, %r3683, %r3672;
	tex.2d.v4.s32.f32 	{%r456, %r457, %r3685, %r3686}, [%rd1766, {%f16, %f8}];
	tex.2d.v4.s32.f32 	{%r458, %r459, %r3687, %r3688}, [%rd1768, {%f25, %f8}];
	// begin inline asm
	mov.b64 %rd236, {%r456,%r457};
	// end inline asm
	// begin inline asm
	mov.b64 %rd237, {%r458,%r459};
	// end inline asm
	xor.b64  	%rd995, %rd237, %rd236;
	popc.b64 	%r3689, %rd995;
	mad.lo.s32 	%r3690, %r3689, 9, %r3684;
	tex.2d.v4.u32.f32 	{%r3691, %r3692, %r3693, %r3694}, [%rd1762, {%f16, %f9}];
	tex.2d.v4.u32.f32 	{%r3695, %r3696, %r3697, %r3698}, [%rd1764, {%f25, %f9}];
	and.b32  	%r3699, %r3691, 255;
	and.b32  	%r3700, %r3695, 255;
	sad.u32 	%r3701, %r3699, %r3700, %r1776;
	add.s32 	%r3702, %r3701, %r3690;
	tex.2d.v4.s32.f32 	{%r460, %r461, %r3703, %r3704}, [%rd1766, {%f16, %f9}];
	tex.2d.v4.s32.f32 	{%r462, %r463, %r3705, %r3706}, [%rd1768, {%f25, %f9}];
	// begin inline asm
	mov.b64 %rd238, {%r460,%r461};
	// end inline asm
	// begin inline asm
	mov.b64 %rd239, {%r462,%r463};
	// end inline asm
	xor.b64  	%rd996, %rd239, %rd238;
	popc.b64 	%r3707, %rd996;
	mad.lo.s32 	%r3708, %r3707, 9, %r3702;
	tex.2d.v4.u32.f32 	{%r3709, %r3710, %r3711, %r3712}, [%rd1762, {%f16, %f10}];
	tex.2d.v4.u32.f32 	{%r3713, %r3714, %r3715, %r3716}, [%rd1764, {%f25, %f10}];
	and.b32  	%r3717, %r3709, 255;
	and.b32  	%r3718, %r3713, 255;
	sad.u32 	%r3719, %r3717, %r3718, %r1776;
	add.s32 	%r3720, %r3719, %r3708;
	tex.2d.v4.s32.f32 	{%r464, %r465, %r3721, %r3722}, [%rd1766, {%f16, %f10}];
	tex.2d.v4.s32.f32 	{%r466, %r467, %r3723, %r3724}, [%rd1768, {%f25, %f10}];
	// begin inline asm
	mov.b64 %rd240, {%r464,%r465};
	// end inline asm
	// begin inline asm
	mov.b64 %rd241, {%r466,%r467};
	// end inline asm
	xor.b64  	%rd997, %rd241, %rd240;
	popc.b64 	%r3725, %rd997;
	mad.lo.s32 	%r3726, %r3725, 9, %r3720;
	add.s32 	%r3727, %r12744, 2;
	cvt.rn.f32.u32 	%f26, %r3727;
	tex.2d.v4.u32.f32 	{%r3728, %r3729, %r3730, %r3731}, [%rd1762, {%f17, %f1}];
	tex.2d.v4.u32.f32 	{%r3732, %r3733, %r3734, %r3735}, [%rd1764, {%f26, %f1}];
	and.b32  	%r3736, %r3728, 255;
	and.b32  	%r3737, %r3732, 255;
	sad.u32 	%r3738, %r3736, %r3737, %r1776;
	add.s32 	%r3739, %r3738, %r3726;
	tex.2d.v4.s32.f32 	{%r468, %r469, %r3740, %r3741}, [%rd1766, {%f17, %f1}];
	tex.2d.v4.s32.f32 	{%r470, %r471, %r3742, %r3743}, [%rd1768, {%f26, %f1}];
	// begin inline asm
	mov.b64 %rd242, {%r468,%r469};
	// end inline asm
	// begin inline asm
	mov.b64 %rd243, {%r470,%r471};
	// end inline asm
	xor.b64  	%rd998, %rd243, %rd242;
	popc.b64 	%r3744, %rd998;
	mad.lo.s32 	%r3745, %r3744, 9, %r3739;
	tex.2d.v4.u32.f32 	{%r3746, %r3747, %r3748, %r3749}, [%rd1762, {%f17, %f32}];
	tex.2d.v4.u32.f32 	{%r3750, %r3751, %r3752, %r3753}, [%rd1764, {%f26, %f32}];
	and.b32  	%r3754, %r3746, 255;
	and.b32  	%r3755, %r3750, 255;
	sad.u32 	%r3756, %r3754, %r3755, %r1776;
	add.s32 	%r3757, %r3756, %r3745;
	tex.2d.v4.s32.f32 	{%r472, %r473, %r3758, %r3759}, [%rd1766, {%f17, %f32}];
	tex.2d.v4.s32.f32 	{%r474, %r475, %r3760, %r3761}, [%rd1768, {%f26, %f32}];
	// begin inline asm
	mov.b64 %rd244, {%r472,%r473};
	// end inline asm
	// begin inline asm
	mov.b64 %rd245, {%r474,%r475};
	// end inline asm
	xor.b64  	%rd999, %rd245, %rd244;
	popc.b64 	%r3762, %rd999;
	mad.lo.s32 	%r3763, %r3762, 9, %r3757;
	tex.2d.v4.u32.f32 	{%r3764, %r3765, %r3766, %r3767}, [%rd1762, {%f17, %f33}];
	tex.2d.v4.u32.f32 	{%r3768, %r3769, %r3770, %r3771}, [%rd1764, {%f26, %f33}];
	and.b32  	%r3772, %r3764, 255;
	and.b32  	%r3773, %r3768, 255;
	sad.u32 	%r3774, %r3772, %r3773, %r1776;
	add.s32 	%r3775, %r3774, %r3763;
	tex.2d.v4.s32.f32 	{%r476, %r477, %r3776, %r3777}, [%rd1766, {%f17, %f33}];
	tex.2d.v4.s32.f32 	{%r478, %r479, %r3778, %r3779}, [%rd1768, {%f26, %f33}];
	// begin inline asm
	mov.b64 %rd246, {%r476,%r477};
	// end inline asm
	// begin inline asm
	mov.b64 %rd247, {%r478,%r479};
	// end inline asm
	xor.b64  	%rd1000, %rd247, %rd246;
	popc.b64 	%r3780, %rd1000;
	mad.lo.s32 	%r3781, %r3780, 9, %r3775;
	tex.2d.v4.u32.f32 	{%r3782, %r3783, %r3784, %r3785}, [%rd1762, {%f17, %f3}];
	tex.2d.v4.u32.f32 	{%r3786, %r3787, %r3788, %r3789}, [%rd1764, {%f26, %f3}];
	and.b32  	%r3790, %r3782, 255;
	and.b32  	%r3791, %r3786, 255;
	sad.u32 	%r3792, %r3790, %r3791, %r1776;
	add.s32 	%r3793, %r3792, %r3781;
	tex.2d.v4.s32.f32 	{%r480, %r481, %r3794, %r3795}, [%rd1766, {%f17, %f3}];
	tex.2d.v4.s32.f32 	{%r482, %r483, %r3796, %r3797}, [%rd1768, {%f26, %f3}];
	// begin inline asm
	mov.b64 %rd248, {%r480,%r481};
	// end inline asm
	// begin inline asm
	mov.b64 %rd249, {%r482,%r483};
	// end inline asm
	xor.b64  	%rd1001, %rd249, %rd248;
	popc.b64 	%r3798, %rd1001;
	mad.lo.s32 	%r3799, %r3798, 9, %r3793;
	tex.2d.v4.u32.f32 	{%r3800, %r3801, %r3802, %r3803}, [%rd1762, {%f17, %f4}];
	tex.2d.v4.u32.f32 	{%r3804, %r3805, %r3806, %r3807}, [%rd1764, {%f26, %f4}];
	and.b32  	%r3808, %r3800, 255;
	and.b32  	%r3809, %r3804, 255;
	sad.u32 	%r3810, %r3808, %r3809, %r1776;
	add.s32 	%r3811, %r3810, %r3799;
	tex.2d.v4.s32.f32 	{%r484, %r485, %r3812, %r3813}, [%rd1766, {%f17, %f4}];
	tex.2d.v4.s32.f32 	{%r486, %r487, %r3814, %r3815}, [%rd1768, {%f26, %f4}];
	// begin inline asm
	mov.b64 %rd250, {%r484,%r485};
	// end inline asm
	// begin inline asm
	mov.b64 %rd251, {%r486,%r487};
	// end inline asm
	xor.b64  	%rd1002, %rd251, %rd250;
	popc.b64 	%r3816, %rd1002;
	mad.lo.s32 	%r3817, %r3816, 9, %r3811;
	tex.2d.v4.u32.f32 	{%r3818, %r3819, %r3820, %r3821}, [%rd1762, {%f17, %f5}];
	tex.2d.v4.u32.f32 	{%r3822, %r3823, %r3824, %r3825}, [%rd1764, {%f26, %f5}];
	and.b32  	%r3826, %r3818, 255;
	and.b32  	%r3827, %r3822, 255;
	sad.u32 	%r3828, %r3826, %r3827, %r1776;
	add.s32 	%r3829, %r3828, %r3817;
	tex.2d.v4.s32.f32 	{%r488, %r489, %r3830, %r3831}, [%rd1766, {%f17, %f5}];
	tex.2d.v4.s32.f32 	{%r490, %r491, %r3832, %r3833}, [%rd1768, {%f26, %f5}];
	// begin inline asm
	mov.b64 %rd252, {%r488,%r489};
	// end inline asm
	// begin inline asm
	mov.b64 %rd253, {%r490,%r491};
	// end inline asm
	xor.b64  	%rd1003, %rd253, %rd252;
	popc.b64 	%r3834, %rd1003;
	mad.lo.s32 	%r3835, %r3834, 9, %r3829;
	tex.2d.v4.u32.f32 	{%r3836, %r3837, %r3838, %r3839}, [%rd1762, {%f17, %f34}];
	tex.2d.v4.u32.f32 	{%r3840, %r3841, %r3842, %r3843}, [%rd1764, {%f26, %f34}];
	and.b32  	%r3844, %r3836, 255;
	and.b32  	%r3845, %r3840, 255;
	sad.u32 	%r3846, %r3844, %r3845, %r1776;
	add.s32 	%r3847, %r3846, %r3835;
	tex.2d.v4.s32.f32 	{%r492, %r493, %r3848, %r3849}, [%rd1766, {%f17, %f34}];
	tex.2d.v4.s32.f32 	{%r494, %r495, %r3850, %r3851}, [%rd1768, {%f26, %f34}];
	// begin inline asm
	mov.b64 %rd254, {%r492,%r493};
	// end inline asm
	// begin inline asm
	mov.b64 %rd255, {%r494,%r495};
	// end inline asm
	xor.b64  	%rd1004, %rd255, %rd254;
	popc.b64 	%r3852, %rd1004;
	mad.lo.s32 	%r3853, %r3852, 9, %r3847;
	tex.2d.v4.u32.f32 	{%r3854, %r3855, %r3856, %r3857}, [%rd1762, {%f17, %f6}];
	tex.2d.v4.u32.f32 	{%r3858, %r3859, %r3860, %r3861}, [%rd1764, {%f26, %f6}];
	and.b32  	%r3862, %r3854, 255;
	and.b32  	%r3863, %r3858, 255;
	sad.u32 	%r3864, %r3862, %r3863, %r1776;
	add.s32 	%r3865, %r3864, %r3853;
	tex.2d.v4.s32.f32 	{%r496, %r497, %r3866, %r3867}, [%rd1766, {%f17, %f6}];
	tex.2d.v4.s32.f32 	{%r498, %r499, %r3868, %r3869}, [%rd1768, {%f26, %f6}];
	// begin inline asm
	mov.b64 %rd256, {%r496,%r497};
	// end inline asm
	// begin inline asm
	mov.b64 %rd257, {%r498,%r499};
	// end inline asm
	xor.b64  	%rd1005, %rd257, %rd256;
	popc.b64 	%r3870, %rd1005;
	mad.lo.s32 	%r3871, %r3870, 9, %r3865;
	tex.2d.v4.u32.f32 	{%r3872, %r3873, %r3874, %r3875}, [%rd1762, {%f17, %f7}];
	tex.2d.v4.u32.f32 	{%r3876, %r3877, %r3878, %r3879}, [%rd1764, {%f26, %f7}];
	and.b32  	%r3880, %r3872, 255;
	and.b32  	%r3881, %r3876, 255;
	sad.u32 	%r3882, %r3880, %r3881, %r1776;
	add.s32 	%r3883, %r3882, %r3871;
	tex.2d.v4.s32.f32 	{%r500, %r501, %r3884, %r3885}, [%rd1766, {%f17, %f7}];
	tex.2d.v4.s32.f32 	{%r502, %r503, %r3886, %r3887}, [%rd1768, {%f26, %f7}];
	// begin inline asm
	mov.b64 %rd258, {%r500,%r501};
	// end inline asm
	// begin inline asm
	mov.b64 %rd259, {%r502,%r503};
	// end inline asm
	xor.b64  	%rd1006, %rd259, %rd258;
	popc.b64 	%r3888, %rd1006;
	mad.lo.s32 	%r3889, %r3888, 9, %r3883;
	tex.2d.v4.u32.f32 	{%r3890, %r3891, %r3892, %r3893}, [%rd1762, {%f17, %f8}];
	tex.2d.v4.u32.f32 	{%r3894, %r3895, %r3896, %r3897}, [%rd1764, {%f26, %f8}];
	and.b32  	%r3898, %r3890, 255;
	and.b32  	%r3899, %r3894, 255;
	sad.u32 	%r3900, %r3898, %r3899, %r1776;
	add.s32 	%r3901, %r3900, %r3889;
	tex.2d.v4.s32.f32 	{%r504, %r505, %r3902, %r3903}, [%rd1766, {%f17, %f8}];
	tex.2d.v4.s32.f32 	{%r506, %r507, %r3904, %r3905}, [%rd1768, {%f26, %f8}];
	// begin inline asm
	mov.b64 %rd260, {%r504,%r505};
	// end inline asm
	// begin inline asm
	mov.b64 %rd261, {%r506,%r507};
	// end inline asm
	xor.b64  	%rd1007, %rd261, %rd260;
	popc.b64 	%r3906, %rd1007;
	mad.lo.s32 	%r3907, %r3906, 9, %r3901;
	tex.2d.v4.u32.f32 	{%r3908, %r3909, %r3910, %r3911}, [%rd1762, {%f17, %f9}];
	tex.2d.v4.u32.f32 	{%r3912, %r3913, %r3914, %r3915}, [%rd1764, {%f26, %f9}];
	and.b32  	%r3916, %r3908, 255;
	and.b32  	%r3917, %r3912, 255;
	sad.u32 	%r3918, %r3916, %r3917, %r1776;
	add.s32 	%r3919, %r3918, %r3907;
	tex.2d.v4.s32.f32 	{%r508, %r509, %r3920, %r3921}, [%rd1766, {%f17, %f9}];
	tex.2d.v4.s32.f32 	{%r510, %r511, %r3922, %r3923}, [%rd1768, {%f26, %f9}];
	// begin inline asm
	mov.b64 %rd262, {%r508,%r509};
	// end inline asm
	// begin inline asm
	mov.b64 %rd263, {%r510,%r511};
	// end inline asm
	xor.b64  	%rd1008, %rd263, %rd262;
	popc.b64 	%r3924, %rd1008;
	mad.lo.s32 	%r3925, %r3924, 9, %r3919;
	tex.2d.v4.u32.f32 	{%r3926, %r3927, %r3928, %r3929}, [%rd1762, {%f17, %f10}];
	tex.2d.v4.u32.f32 	{%r3930, %r3931, %r3932, %r3933}, [%rd1764, {%f26, %f10}];
	and.b32  	%r3934, %r3926, 255;
	and.b32  	%r3935, %r3930, 255;
	sad.u32 	%r3936, %r3934, %r3935, %r1776;
	add.s32 	%r3937, %r3936, %r3925;
	tex.2d.v4.s32.f32 	{%r512, %r513, %r3938, %r3939}, [%rd1766, {%f17, %f10}];
	tex.2d.v4.s32.f32 	{%r514, %r515, %r3940, %r3941}, [%rd1768, {%f26, %f10}];
	// begin inline asm
	mov.b64 %rd264, {%r512,%r513};
	// end inline asm
	// begin inline asm
	mov.b64 %rd265, {%r514,%r515};
	// end inline asm
	xor.b64  	%rd1009, %rd265, %rd264;
	popc.b64 	%r3942, %rd1009;
	mad.lo.s32 	%r3943, %r3942, 9, %r3937;
	add.s32 	%r3944, %r12744, 3;
	cvt.rn.f32.u32 	%f27, %r3944;
	tex.2d.v4.u32.f32 	{%r3945, %r3946, %r3947, %r3948}, [%rd1762, {%f18, %f1}];
	tex.2d.v4.u32.f32 	{%r3949, %r3950, %r3951, %r3952}, [%rd1764, {%f27, %f1}];
	and.b32  	%r3953, %r3945, 255;
	and.b32  	%r3954, %r3949, 255;
	sad.u32 	%r3955, %r3953, %r3954, %r1776;
	add.s32 	%r3956, %r3955, %r3943;
	tex.2d.v4.s32.f32 	{%r516, %r517, %r3957, %r3958}, [%rd1766, {%f18, %f1}];
	tex.2d.v4.s32.f32 	{%r518, %r519, %r3959, %r3960}, [%rd1768, {%f27, %f1}];
	// begin inline asm
	mov.b64 %rd266, {%r516,%r517};
	// end inline asm
	// begin inline asm
	mov.b64 %rd267, {%r518,%r519};
	// end inline asm
	xor.b64  	%rd1010, %rd267, %rd266;
	popc.b64 	%r3961, %rd1010;
	mad.lo.s32 	%r3962, %r3961, 9, %r3956;
	tex.2d.v4.u32.f32 	{%r3963, %r3964, %r3965, %r3966}, [%rd1762, {%f18, %f32}];
	tex.2d.v4.u32.f32 	{%r3967, %r3968, %r3969, %r3970}, [%rd1764, {%f27, %f32}];
	and.b32  	%r3971, %r3963, 255;
	and.b32  	%r3972, %r3967, 255;
	sad.u32 	%r3973, %r3971, %r3972, %r1776;
	add.s32 	%r3974, %r3973, %r3962;
	tex.2d.v4.s32.f32 	{%r520, %r521, %r3975, %r3976}, [%rd1766, {%f18, %f32}];
	tex.2d.v4.s32.f32 	{%r522, %r523, %r3977, %r3978}, [%rd1768, {%f27, %f32}];
	// begin inline asm
	mov.b64 %rd268, {%r520,%r521};
	// end inline asm
	// begin inline asm
	mov.b64 %rd269, {%r522,%r523};
	// end inline asm
	xor.b64  	%rd1011, %rd269, %rd268;
	popc.b64 	%r3979, %rd1011;
	mad.lo.s32 	%r3980, %r3979, 9, %r3974;
	tex.2d.v4.u32.f32 	{%r3981, %r3982, %r3983, %r3984}, [%rd1762, {%f18, %f33}];
	tex.2d.v4.u32.f32 	{%r3985, %r3986, %r3987, %r3988}, [%rd1764, {%f27, %f33}];
	and.b32  	%r3989, %r3981, 255;
	and.b32  	%r3990, %r3985, 255;
	sad.u32 	%r3991, %r3989, %r3990, %r1776;
	add.s32 	%r3992, %r3991, %r3980;
	tex.2d.v4.s32.f32 	{%r524, %r525, %r3993, %r3994}, [%rd1766, {%f18, %f33}];
	tex.2d.v4.s32.f32 	{%r526, %r527, %r3995, %r3996}, [%rd1768, {%f27, %f33}];
	// begin inline asm
	mov.b64 %rd270, {%r524,%r525};
	// end inline asm
	// begin inline asm
	mov.b64 %rd271, {%r526,%r527};
	// end inline asm
	xor.b64  	%rd1012, %rd271, %rd270;
	popc.b64 	%r3997, %rd1012;
	mad.lo.s32 	%r3998, %r3997, 9, %r3992;
	tex.2d.v4.u32.f32 	{%r3999, %r4000, %r4001, %r4002}, [%rd1762, {%f18, %f3}];
	tex.2d.v4.u32.f32 	{%r4003, %r4004, %r4005, %r4006}, [%rd1764, {%f27, %f3}];
	and.b32  	%r4007, %r3999, 255;
	and.b32  	%r4008, %r4003, 255;
	sad.u32 	%r4009, %r4007, %r4008, %r1776;
	add.s32 	%r4010, %r4009, %r3998;
	tex.2d.v4.s32.f32 	{%r528, %r529, %r4011, %r4012}, [%rd1766, {%f18, %f3}];
	tex.2d.v4.s32.f32 	{%r530, %r531, %r4013, %r4014}, [%rd1768, {%f27, %f3}];
	// begin inline asm
	mov.b64 %rd272, {%r528,%r529};
	// end inline asm
	// begin inline asm
	mov.b64 %rd273, {%r530,%r531};
	// end inline asm
	xor.b64  	%rd1013, %rd273, %rd272;
	popc.b64 	%r4015, %rd1013;
	mad.lo.s32 	%r4016, %r4015, 9, %r4010;
	tex.2d.v4.u32.f32 	{%r4017, %r4018, %r4019, %r4020}, [%rd1762, {%f18, %f4}];
	tex.2d.v4.u32.f32 	{%r4021, %r4022, %r4023, %r4024}, [%rd1764, {%f27, %f4}];
	and.b32  	%r4025, %r4017, 255;
	and.b32  	%r4026, %r4021, 255;
	sad.u32 	%r4027, %r4025, %r4026, %r1776;
	add.s32 	%r4028, %r4027, %r4016;
	tex.2d.v4.s32.f32 	{%r532, %r533, %r4029, %r4030}, [%rd1766, {%f18, %f4}];
	tex.2d.v4.s32.f32 	{%r534, %r535, %r4031, %r4032}, [%rd1768, {%f27, %f4}];
	// begin inline asm
	mov.b64 %rd274, {%r532,%r533};
	// end inline asm
	// begin inline asm
	mov.b64 %rd275, {%r534,%r535};
	// end inline asm
	xor.b64  	%rd1014, %rd275, %rd274;
	popc.b64 	%r4033, %rd1014;
	mad.lo.s32 	%r4034, %r4033, 9, %r4028;
	tex.2d.v4.u32.f32 	{%r4035, %r4036, %r4037, %r4038}, [%rd1762, {%f18, %f5}];
	tex.2d.v4.u32.f32 	{%r4039, %r4040, %r4041, %r4042}, [%rd1764, {%f27, %f5}];
	and.b32  	%r4043, %r4035, 255;
	and.b32  	%r4044, %r4039, 255;
	sad.u32 	%r4045, %r4043, %r4044, %r1776;
	add.s32 	%r4046, %r4045, %r4034;
	tex.2d.v4.s32.f32 	{%r536, %r537, %r4047, %r4048}, [%rd1766, {%f18, %f5}];
	tex.2d.v4.s32.f32 	{%r538, %r539, %r4049, %r4050}, [%rd1768, {%f27, %f5}];
	// begin inline asm
	mov.b64 %rd276, {%r536,%r537};
	// end inline asm
	// begin inline asm
	mov.b64 %rd277, {%r538,%r539};
	// end inline asm
	xor.b64  	%rd1015, %rd277, %rd276;
	popc.b64 	%r4051, %rd1015;
	mad.lo.s32 	%r4052, %r4051, 9, %r4046;
	tex.2d.v4.u32.f32 	{%r4053, %r4054, %r4055, %r4056}, [%rd1762, {%f18, %f34}];
	tex.2d.v4.u32.f32 	{%r4057, %r4058, %r4059, %r4060}, [%rd1764, {%f27, %f34}];
	and.b32  	%r4061, %r4053, 255;
	and.b32  	%r4062, %r4057, 255;
	sad.u32 	%r4063, %r4061, %r4062, %r1776;
	add.s32 	%r4064, %r4063, %r4052;
	tex.2d.v4.s32.f32 	{%r540, %r541, %r4065, %r4066}, [%rd1766, {%f18, %f34}];
	tex.2d.v4.s32.f32 	{%r542, %r543, %r4067, %r4068}, [%rd1768, {%f27, %f34}];
	// begin inline asm
	mov.b64 %rd278, {%r540,%r541};
	// end inline asm
	// begin inline asm
	mov.b64 %rd279, {%r542,%r543};
	// end inline asm
	xor.b64  	%rd1016, %rd279, %rd278;
	popc.b64 	%r4069, %rd1016;
	mad.lo.s32 	%r4070, %r4069, 9, %r4064;
	tex.2d.v4.u32.f32 	{%r4071, %r4072, %r4073, %r4074}, [%rd1762, {%f18, %f6}];
	tex.2d.v4.u32.f32 	{%r4075, %r4076, %r4077, %r4078}, [%rd1764, {%f27, %f6}];
	and.b32  	%r4079, %r4071, 255;
	and.b32  	%r4080, %r4075, 255;
	sad.u32 	%r4081, %r4079, %r4080, %r1776;
	add.s32 	%r4082, %r4081, %r4070;
	tex.2d.v4.s32.f32 	{%r544, %r545, %r4083, %r4084}, [%rd1766, {%f18, %f6}];
	tex.2d.v4.s32.f32 	{%r546, %r547, %r4085, %r4086}, [%rd1768, {%f27, %f6}];
	// begin inline asm
	mov.b64 %rd280, {%r544,%r545};
	// end inline asm
	// begin inline asm
	mov.b64 %rd281, {%r546,%r547};
	// end inline asm
	xor.b64  	%rd1017, %rd281, %rd280;
	popc.b64 	%r4087, %rd1017;
	mad.lo.s32 	%r4088, %r4087, 9, %r4082;
	tex.2d.v4.u32.f32 	{%r4089, %r4090, %r4091, %r4092}, [%rd1762, {%f18, %f7}];
	tex.2d.v4.u32.f32 	{%r4093, %r4094, %r4095, %r4096}, [%rd1764, {%f27, %f7}];
	and.b32  	%r4097, %r4089, 255;
	and.b32  	%r4098, %r4093, 255;
	sad.u32 	%r4099, %r4097, %r4098, %r1776;
	add.s32 	%r4100, %r4099, %r4088;
	tex.2d.v4.s32.f32 	{%r548, %r549, %r4101, %r4102}, [%rd1766, {%f18, %f7}];
	tex.2d.v4.s32.f32 	{%r550, %r551, %r4103, %r4104}, [%rd1768, {%f27, %f7}];
	// begin inline asm
	mov.b64 %rd282, {%r548,%r549};
	// end inline asm
	// begin inline asm
	mov.b64 %rd283, {%r550,%r551};
	// end inline asm
	xor.b64  	%rd1018, %rd283, %rd282;
	popc.b64 	%r4105, %rd1018;
	mad.lo.s32 	%r4106, %r4105, 9, %r4100;
	tex.2d.v4.u32.f32 	{%r4107, %r4108, %r4109, %r4110}, [%rd1762, {%f18, %f8}];
	tex.2d.v4.u32.f32 	{%r4111, %r4112, %r4113, %r4114}, [%rd1764, {%f27, %f8}];
	and.b32  	%r4115, %r4107, 255;
	and.b32  	%r4116, %r4111, 255;
	sad.u32 	%r4117, %r4115, %r4116, %r1776;
	add.s32 	%r4118, %r4117, %r4106;
	tex.2d.v4.s32.f32 	{%r552, %r553, %r4119, %r4120}, [%rd1766, {%f18, %f8}];
	tex.2d.v4.s32.f32 	{%r554, %r555, %r4121, %r4122}, [%rd1768, {%f27, %f8}];
	// begin inline asm
	mov.b64 %rd284, {%r552,%r553};
	// end inline asm
	// begin inline asm
	mov.b64 %rd285, {%r554,%r555};
	// end inline asm
	xor.b64  	%rd1019, %rd285, %rd284;
	popc.b64 	%r4123, %rd1019;
	mad.lo.s32 	%r4124, %r4123, 9, %r4118;
	tex.2d.v4.u32.f32 	{%r4125, %r4126, %r4127, %r4128}, [%rd1762, {%f18, %f9}];
	tex.2d.v4.u32.f32 	{%r4129, %r4130, %r4131, %r4132}, [%rd1764, {%f27, %f9}];
	and.b32  	%r4133, %r4125, 255;
	and.b32  	%r4134, %r4129, 255;
	sad.u32 	%r4135, %r4133, %r4134, %r1776;
	add.s32 	%r4136, %r4135, %r4124;
	tex.2d.v4.s32.f32 	{%r556, %r557, %r4137, %r4138}, [%rd1766, {%f18, %f9}];
	tex.2d.v4.s32.f32 	{%r558, %r559, %r4139, %r4140}, [%rd1768, {%f27, %f9}];
	// begin inline asm
	mov.b64 %rd286, {%r556,%r557};
	// end inline asm
	// begin inline asm
	mov.b64 %rd287, {%r558,%r559};
	// end inline asm
	xor.b64  	%rd1020, %rd287, %rd286;
	popc.b64 	%r4141, %rd1020;
	mad.lo.s32 	%r4142, %r4141, 9, %r4136;
	tex.2d.v4.u32.f32 	{%r4143, %r4144, %r4145, %r4146}, [%rd1762, {%f18, %f10}];
	tex.2d.v4.u32.f32 	{%r4147, %r4148, %r4149, %r4150}, [%rd1764, {%f27, %f10}];
	and.b32  	%r4151, %r4143, 255;
	and.b32  	%r4152, %r4147, 255;
	sad.u32 	%r4153, %r4151, %r4152, %r1776;
	add.s32 	%r4154, %r4153, %r4142;
	tex.2d.v4.s32.f32 	{%r560, %r561, %r4155, %r4156}, [%rd1766, {%f18, %f10}];
	tex.2d.v4.s32.f32 	{%r562, %r563, %r4157, %r4158}, [%rd1768, {%f27, %f10}];
	// begin inline asm
	mov.b64 %rd288, {%r560,%r561};
	// end inline asm
	// begin inline asm
	mov.b64 %rd289, {%r562,%r563};
	// end inline asm
	xor.b64  	%rd1021, %rd289, %rd288;
	popc.b64 	%r4159, %rd1021;
	mad.lo.s32 	%r4160, %r4159, 9, %r4154;
	add.s32 	%r4161, %r12744, 4;
	cvt.rn.f32.u32 	%f28, %r4161;
	tex.2d.v4.u32.f32 	{%r4162, %r4163, %r4164, %r4165}, [%rd1762, {%f19, %f1}];
	tex.2d.v4.u32.f32 	{%r4166, %r4167, %r4168, %r4169}, [%rd1764, {%f28, %f1}];
	and.b32  	%r4170, %r4162, 255;
	and.b32  	%r4171, %r4166, 255;
	sad.u32 	%r4172, %r4170, %r4171, %r1776;
	add.s32 	%r4173, %r4172, %r4160;
	tex.2d.v4.s32.f32 	{%r564, %r565, %r4174, %r4175}, [%rd1766, {%f19, %f1}];
	tex.2d.v4.s32.f32 	{%r566, %r567, %r4176, %r4177}, [%rd1768, {%f28, %f1}];
	// begin inline asm
	mov.b64 %rd290, {%r564,%r565};
	// end inline asm
	// begin inline asm
	mov.b64 %rd291, {%r566,%r567};
	// end inline asm
	xor.b64  	%rd1022, %rd291, %rd290;
	popc.b64 	%r4178, %rd1022;
	mad.lo.s32 	%r4179, %r4178, 9, %r4173;
	tex.2d.v4.u32.f32 	{%r4180, %r4181, %r4182, %r4183}, [%rd1762, {%f19, %f32}];
	tex.2d.v4.u32.f32 	{%r4184, %r4185, %r4186, %r4187}, [%rd1764, {%f28, %f32}];
	and.b32  	%r4188, %r4180, 255;
	and.b32  	%r4189, %r4184, 255;
	sad.u32 	%r4190, %r4188, %r4189, %r1776;
	add.s32 	%r4191, %r4190, %r4179;
	tex.2d.v4.s32.f32 	{%r568, %r569, %r4192, %r4193}, [%rd1766, {%f19, %f32}];
	tex.2d.v4.s32.f32 	{%r570, %r571, %r4194, %r4195}, [%rd1768, {%f28, %f32}];
	// begin inline asm
	mov.b64 %rd292, {%r568,%r569};
	// end inline asm
	// begin inline asm
	mov.b64 %rd293, {%r570,%r571};
	// end inline asm
	xor.b64  	%rd1023, %rd293, %rd292;
	popc.b64 	%r4196, %rd1023;
	mad.lo.s32 	%r4197, %r4196, 9, %r4191;
	tex.2d.v4.u32.f32 	{%r4198, %r4199, %r4200, %r4201}, [%rd1762, {%f19, %f33}];
	tex.2d.v4.u32.f32 	{%r4202, %r4203, %r4204, %r4205}, [%rd1764, {%f28, %f33}];
	and.b32  	%r4206, %r4198, 255;
	and.b32  	%r4207, %r4202, 255;
	sad.u32 	%r4208, %r4206, %r4207, %r1776;
	add.s32 	%r4209, %r4208, %r4197;
	tex.2d.v4.s32.f32 	{%r572, %r573, %r4210, %r4211}, [%rd1766, {%f19, %f33}];
	tex.2d.v4.s32.f32 	{%r574, %r575, %r4212, %r4213}, [%rd1768, {%f28, %f33}];
	// begin inline asm
	mov.b64 %rd294, {%r572,%r573};
	// end inline asm
	// begin inline asm
	mov.b64 %rd295, {%r574,%r575};
	// end inline asm
	xor.b64  	%rd1024, %rd295, %rd294;
	popc.b64 	%r4214, %rd1024;
	mad.lo.s32 	%r4215, %r4214, 9, %r4209;
	tex.2d.v4.u32.f32 	{%r4216, %r4217, %r4218, %r4219}, [%rd1762, {%f19, %f3}];
	tex.2d.v4.u32.f32 	{%r4220, %r4221, %r4222, %r4223}, [%rd1764, {%f28, %f3}];
	and.b32  	%r4224, %r4216, 255;
	and.b32  	%r4225, %r4220, 255;
	sad.u32 	%r4226, %r4224, %r4225, %r1776;
	add.s32 	%r4227, %r4226, %r4215;
	tex.2d.v4.s32.f32 	{%r576, %r577, %r4228, %r4229}, [%rd1766, {%f19, %f3}];
	tex.2d.v4.s32.f32 	{%r578, %r579, %r4230, %r4231}, [%rd1768, {%f28, %f3}];
	// begin inline asm
	mov.b64 %rd296, {%r576,%r577};
	// end inline asm
	// begin inline asm
	mov.b64 %rd297, {%r578,%r579};
	// end inline asm
	xor.b64  	%rd1025, %rd297, %rd296;
	popc.b64 	%r4232, %rd1025;
	mad.lo.s32 	%r4233, %r4232, 9, %r4227;
	tex.2d.v4.u32.f32 	{%r4234, %r4235, %r4236, %r4237}, [%rd1762, {%f19, %f4}];
	tex.2d.v4.u32.f32 	{%r4238, %r4239, %r4240, %r4241}, [%rd1764, {%f28, %f4}];
	and.b32  	%r4242, %r4234, 255;
	and.b32  	%r4243, %r4238, 255;
	sad.u32 	%r4244, %r4242, %r4243, %r1776;
	add.s32 	%r4245, %r4244, %r4233;
	tex.2d.v4.s32.f32 	{%r580, %r581, %r4246, %r4247}, [%rd1766, {%f19, %f4}];
	tex.2d.v4.s32.f32 	{%r582, %r583, %r4248, %r4249}, [%rd1768, {%f28, %f4}];
	// begin inline asm
	mov.b64 %rd298, {%r580,%r581};
	// end inline asm
	// begin inline asm
	mov.b64 %rd299, {%r582,%r583};
	// end inline asm
	xor.b64  	%rd1026, %rd299, %rd298;
	popc.b64 	%r4250, %rd1026;
	mad.lo.s32 	%r4251, %r4250, 9, %r4245;
	tex.2d.v4.u32.f32 	{%r4252, %r4253, %r4254, %r4255}, [%rd1762, {%f19, %f5}];
	tex.2d.v4.u32.f32 	{%r4256, %r4257, %r4258, %r4259}, [%rd1764, {%f28, %f5}];
	and.b32  	%r4260, %r4252, 255;
	and.b32  	%r4261, %r4256, 255;
	sad.u32 	%r4262, %r4260, %r4261, %r1776;
	add.s32 	%r4263, %r4262, %r4251;
	tex.2d.v4.s32.f32 	{%r584, %r585, %r4264, %r4265}, [%rd1766, {%f19, %f5}];
	tex.2d.v4.s32.f32 	{%r586, %r587, %r4266, %r4267}, [%rd1768, {%f28, %f5}];
	// begin inline asm
	mov.b64 %rd300, {%r584,%r585};
	// end inline asm
	// begin inline asm
	mov.b64 %rd301, {%r586,%r587};
	// end inline asm
	xor.b64  	%rd1027, %rd301, %rd300;
	popc.b64 	%r4268, %rd1027;
	mad.lo.s32 	%r4269, %r4268, 9, %r4263;
	tex.2d.v4.u32.f32 	{%r4270, %r4271, %r4272, %r4273}, [%rd1762, {%f19, %f34}];
	tex.2d.v4.u32.f32 	{%r4274, %r4275, %r4276, %r4277}, [%rd1764, {%f28, %f34}];
	and.b32  	%r4278, %r4270, 255;
	and.b32  	%r4279, %r4274, 255;
	sad.u32 	%r4280, %r4278, %r4279, %r1776;
	add.s32 	%r4281, %r4280, %r4269;
	tex.2d.v4.s32.f32 	{%r588, %r589, %r4282, %r4283}, [%rd1766, {%f19, %f34}];
	tex.2d.v4.s32.f32 	{%r590, %r591, %r4284, %r4285}, [%rd1768, {%f28, %f34}];
	// begin inline asm
	mov.b64 %rd302, {%r588,%r589};
	// end inline asm
	// begin inline asm
	mov.b64 %rd303, {%r590,%r591};
	// end inline asm
	xor.b64  	%rd1028, %rd303, %rd302;
	popc.b64 	%r4286, %rd1028;
	mad.lo.s32 	%r4287, %r4286, 9, %r4281;
	tex.2d.v4.u32.f32 	{%r4288, %r4289, %r4290, %r4291}, [%rd1762, {%f19, %f6}];
	tex.2d.v4.u32.f32 	{%r4292, %r4293, %r4294, %r4295}, [%rd1764, {%f28, %f6}];
	and.b32  	%r4296, %r4288, 255;
	and.b32  	%r4297, %r4292, 255;
	sad.u32 	%r4298, %r4296, %r4297, %r1776;
	add.s32 	%r4299, %r4298, %r4287;
	tex.2d.v4.s32.f32 	{%r592, %r593, %r4300, %r4301}, [%rd1766, {%f19, %f6}];
	tex.2d.v4.s32.f32 	{%r594, %r595, %r4302, %r4303}, [%rd1768, {%f28, %f6}];
	// begin inline asm
	mov.b64 %rd304, {%r592,%r593};
	// end inline asm
	// begin inline asm
	mov.b64 %rd305, {%r594,%r595};
	// end inline asm
	xor.b64  	%rd1029, %rd305, %rd304;
	popc.b64 	%r4304, %rd1029;
	mad.lo.s32 	%r4305, %r4304, 9, %r4299;
	tex.2d.v4.u32.f32 	{%r4306, %r4307, %r4308, %r4309}, [%rd1762, {%f19, %f7}];
	tex.2d.v4.u32.f32 	{%r4310, %r4311, %r4312, %r4313}, [%rd1764, {%f28, %f7}];
	and.b32  	%r4314, %r4306, 255;
	and.b32  	%r4315, %r4310, 255;
	sad.u32 	%r4316, %r4314, %r4315, %r1776;
	add.s32 	%r4317, %r4316, %r4305;
	tex.2d.v4.s32.f32 	{%r596, %r597, %r4318, %r4319}, [%rd1766, {%f19, %f7}];
	tex.2d.v4.s32.f32 	{%r598, %r599, %r4320, %r4321}, [%rd1768, {%f28, %f7}];
	// begin inline asm
	mov.b64 %rd306, {%r596,%r597};
	// end inline asm
	// begin inline asm
	mov.b64 %rd307, {%r598,%r599};
	// end inline asm
	xor.b64  	%rd1030, %rd307, %rd306;
	popc.b64 	%r4322, %rd1030;
	mad.lo.s32 	%r4323, %r4322, 9, %r4317;
	tex.2d.v4.u32.f32 	{%r4324, %r4325, %r4326, %r4327}, [%rd1762, {%f19, %f8}];
	tex.2d.v4.u32.f32 	{%r4328, %r4329, %r4330, %r4331}, [%rd1764, {%f28, %f8}];
	and.b32  	%r4332, %r4324, 255;
	and.b32  	%r4333, %r4328, 255;
	sad.u32 	%r4334, %r4332, %r4333, %r1776;
	add.s32 	%r4335, %r4334, %r4323;
	tex.2d.v4.s32.f32 	{%r600, %r601, %r4336, %r4337}, [%rd1766, {%f19, %f8}];
	tex.2d.v4.s32.f32 	{%r602, %r603, %r4338, %r4339}, [%rd1768, {%f28, %f8}];
	// begin inline asm
	mov.b64 %rd308, {%r600,%r601};
	// end inline asm
	// begin inline asm
	mov.b64 %rd309, {%r602,%r603};
	// end inline asm
	xor.b64  	%rd1031, %rd309, %rd308;
	popc.b64 	%r4340, %rd1031;
	mad.lo.s32 	%r4341, %r4340, 9, %r4335;
	tex.2d.v4.u32.f32 	{%r4342, %r4343, %r4344, %r4345}, [%rd1762, {%f19, %f9}];
	tex.2d.v4.u32.f32 	{%r4346, %r4347, %r4348, %r4349}, [%rd1764, {%f28, %f9}];
	and.b32  	%r4350, %r4342, 255;
	and.b32  	%r4351, %r4346, 255;
	sad.u32 	%r4352, %r4350, %r4351, %r1776;
	add.s32 	%r4353, %r4352, %r4341;
	tex.2d.v4.s32.f32 	{%r604, %r605, %r4354, %r4355}, [%rd1766, {%f19, %f9}];
	tex.2d.v4.s32.f32 	{%r606, %r607, %r4356, %r4357}, [%rd1768, {%f28, %f9}];
	// begin inline asm
	mov.b64 %rd310, {%r604,%r605};
	// end inline asm
	// begin inline asm
	mov.b64 %rd311, {%r606,%r607};
	// end inline asm
	xor.b64  	%rd1032, %rd311, %rd310;
	popc.b64 	%r4358, %rd1032;
	mad.lo.s32 	%r4359, %r4358, 9, %r4353;
	tex.2d.v4.u32.f32 	{%r4360, %r4361, %r4362, %r4363}, [%rd1762, {%f19, %f10}];
	tex.2d.v4.u32.f32 	{%r4364, %r4365, %r4366, %r4367}, [%rd1764, {%f28, %f10}];
	and.b32  	%r4368, %r4360, 255;
	and.b32  	%r4369, %r4364, 255;
	sad.u32 	%r4370, %r4368, %r4369, %r1776;
	add.s32 	%r4371, %r4370, %r4359;
	tex.2d.v4.s32.f32 	{%r608, %r609, %r4372, %r4373}, [%rd1766, {%f19, %f10}];
	tex.2d.v4.s32.f32 	{%r610, %r611, %r4374, %r4375}, [%rd1768, {%f28, %f10}];
	// begin inline asm
	mov.b64 %rd312, {%r608,%r609};
	// end inline asm
	// begin inline asm
	mov.b64 %rd313, {%r610,%r611};
	// end inline asm
	xor.b64  	%rd1033, %rd313, %rd312;
	popc.b64 	%r4376, %rd1033;
	mad.lo.s32 	%r4377, %r4376, 9, %r4371;
	cvt.u64.u32 	%rd1034, %r1787;
	mad.lo.s64 	%rd1035, %rd8, %rd1034, %rd1770;
	st.global.u32 	[%rd1035], %r4377;
	tex.2d.v4.u32.f32 	{%r4378, %r4379, %r4380, %r4381}, [%rd1762, {%f2, %f1}];
	tex.2d.v4.u32.f32 	{%r4382, %r4383, %r4384, %r4385}, [%rd1764, {%f35, %f1}];
	and.b32  	%r4386, %r4378, 255;
	and.b32  	%r4387, %r4382, 255;
	sad.u32 	%r4388, %r4386, %r4387, %r1776;
	tex.2d.v4.s32.f32 	{%r612, %r613, %r4389, %r4390}, [%rd1766, {%f2, %f1}];
	tex.2d.v4.s32.f32 	{%r614, %r615, %r4391, %r4392}, [%rd1768, {%f35, %f1}];
	// begin inline asm
	mov.b64 %rd314, {%r612,%r613};
	// end inline asm
	// begin inline asm
	mov.b64 %rd315, {%r614,%r615};
	// end inline asm
	xor.b64  	%rd1036, %rd315, %rd314;
	popc.b64 	%r4393, %rd1036;
	mad.lo.s32 	%r4394, %r4393, 9, %r4388;
	tex.2d.v4.u32.f32 	{%r4395, %r4396, %r4397, %r4398}, [%rd1762, {%f2, %f32}];
	tex.2d.v4.u32.f32 	{%r4399, %r4400, %r4401, %r4402}, [%rd1764, {%f35, %f32}];
	and.b32  	%r4403, %r4395, 255;
	and.b32  	%r4404, %r4399, 255;
	sad.u32 	%r4405, %r4403, %r4404, %r1776;
	add.s32 	%r4406, %r4405, %r4394;
	tex.2d.v4.s32.f32 	{%r616, %r617, %r4407, %r4408}, [%rd1766, {%f2, %f32}];
	tex.2d.v4.s32.f32 	{%r618, %r619, %r4409, %r4410}, [%rd1768, {%f35, %f32}];
	// begin inline asm
	mov.b64 %rd316, {%r616,%r617};
	// end inline asm
	// begin inline asm
	mov.b64 %rd317, {%r618,%r619};
	// end inline asm
	xor.b64  	%rd1037, %rd317, %rd316;
	popc.b64 	%r4411, %rd1037;
	mad.lo.s32 	%r4412, %r4411, 9, %r4406;
	tex.2d.v4.u32.f32 	{%r4413, %r4414, %r4415, %r4416}, [%rd1762, {%f2, %f33}];
	tex.2d.v4.u32.f32 	{%r4417, %r4418, %r4419, %r4420}, [%rd1764, {%f35, %f33}];
	and.b32  	%r4421, %r4413, 255;
	and.b32  	%r4422, %r4417, 255;
	sad.u32 	%r4423, %r4421, %r4422, %r1776;
	add.s32 	%r4424, %r4423, %r4412;
	tex.2d.v4.s32.f32 	{%r620, %r621, %r4425, %r4426}, [%rd1766, {%f2, %f33}];
	tex.2d.v4.s32.f32 	{%r622, %r623, %r4427, %r4428}, [%rd1768, {%f35, %f33}];
	// begin inline asm
	mov.b64 %rd318, {%r620,%r621};
	// end inline asm
	// begin inline asm
	mov.b64 %rd319, {%r622,%r623};
	// end inline asm
	xor.b64  	%rd1038, %rd319, %rd318;
	popc.b64 	%r4429, %rd1038;
	mad.lo.s32 	%r4430, %r4429, 9, %r4424;
	tex.2d.v4.u32.f32 	{%r4431, %r4432, %r4433, %r4434}, [%rd1762, {%f2, %f3}];
	tex.2d.v4.u32.f32 	{%r4435, %r4436, %r4437, %r4438}, [%rd1764, {%f35, %f3}];
	and.b32  	%r4439, %r4431, 255;
	and.b32  	%r4440, %r4435, 255;
	sad.u32 	%r4441, %r4439, %r4440, %r1776;
	add.s32 	%r4442, %r4441, %r4430;
	tex.2d.v4.s32.f32 	{%r624, %r625, %r4443, %r4444}, [%rd1766, {%f2, %f3}];
	tex.2d.v4.s32.f32 	{%r626, %r627, %r4445, %r4446}, [%rd1768, {%f35, %f3}];
	// begin inline asm
	mov.b64 %rd320, {%r624,%r625};
	// end inline asm
	// begin inline asm
	mov.b64 %rd321, {%r626,%r627};
	// end inline asm
	xor.b64  	%rd1039, %rd321, %rd320;
	popc.b64 	%r4447, %rd1039;
	mad.lo.s32 	%r4448, %r4447, 9, %r4442;
	tex.2d.v4.u32.f32 	{%r4449, %r4450, %r4451, %r4452}, [%rd1762, {%f2, %f4}];
	tex.2d.v4.u32.f32 	{%r4453, %r4454, %r4455, %r4456}, [%rd1764, {%f35, %f4}];
	and.b32  	%r4457, %r4449, 255;
	and.b32  	%r4458, %r4453, 255;
	sad.u32 	%r4459, %r4457, %r4458, %r1776;
	add.s32 	%r4460, %r4459, %r4448;
	tex.2d.v4.s32.f32 	{%r628, %r629, %r4461, %r4462}, [%rd1766, {%f2, %f4}];
	tex.2d.v4.s32.f32 	{%r630, %r631, %r4463, %r4464}, [%rd1768, {%f35, %f4}];
	// begin inline asm
	mov.b64 %rd322, {%r628,%r629};
	// end inline asm
	// begin inline asm
	mov.b64 %rd323, {%r630,%r631};
	// end inline asm
	xor.b64  	%rd1040, %rd323, %rd322;
	popc.b64 	%r4465, %rd1040;
	mad.lo.s32 	%r4466, %r4465, 9, %r4460;
	tex.2d.v4.u32.f32 	{%r4467, %r4468, %r4469, %r4470}, [%rd1762, {%f2, %f5}];
	tex.2d.v4.u32.f32 	{%r4471, %r4472, %r4473, %r4474}, [%rd1764, {%f35, %f5}];
	and.b32  	%r4475, %r4467, 255;
	and.b32  	%r4476, %r4471, 255;
	sad.u32 	%r4477, %r4475, %r4476, %r1776;
	add.s32 	%r4478, %r4477, %r4466;
	tex.2d.v4.s32.f32 	{%r632, %r633, %r4479, %r4480}, [%rd1766, {%f2, %f5}];
	tex.2d.v4.s32.f32 	{%r634, %r635, %r4481, %r4482}, [%rd1768, {%f35, %f5}];
	// begin inline asm
	mov.b64 %rd324, {%r632,%r633};
	// end inline asm
	// begin inline asm
	mov.b64 %rd325, {%r634,%r635};
	// end inline asm
	xor.b64  	%rd1041, %rd325, %rd324;
	popc.b64 	%r4483, %rd1041;
	mad.lo.s32 	%r4484, %r4483, 9, %r4478;
	tex.2d.v4.u32.f32 	{%r4485, %r4486, %r4487, %r4488}, [%rd1762, {%f2, %f34}];
	tex.2d.v4.u32.f32 	{%r4489, %r4490, %r4491, %r4492}, [%rd1764, {%f35, %f34}];
	and.b32  	%r4493, %r4485, 255;
	and.b32  	%r4494, %r4489, 255;
	sad.u32 	%r4495, %r4493, %r4494, %r1776;
	add.s32 	%r4496, %r4495, %r4484;
	tex.2d.v4.s32.f32 	{%r636, %r637, %r4497, %r4498}, [%rd1766, {%f2, %f34}];
	tex.2d.v4.s32.f32 	{%r638, %r639, %r4499, %r4500}, [%rd1768, {%f35, %f34}];
	// begin inline asm
	mov.b64 %rd326, {%r636,%r637};
	// end inline asm
	// begin inline asm
	mov.b64 %rd327, {%r638,%r639};
	// end inline asm
	xor.b64  	%rd1042, %rd327, %rd326;
	popc.b64 	%r4501, %rd1042;
	mad.lo.s32 	%r4502, %r4501, 9, %r4496;
	tex.2d.v4.u32.f32 	{%r4503, %r4504, %r4505, %r4506}, [%rd1762, {%f2, %f6}];
	tex.2d.v4.u32.f32 	{%r4507, %r4508, %r4509, %r4510}, [%rd1764, {%f35, %f6}];
	and.b32  	%r4511, %r4503, 255;
	and.b32  	%r4512, %r4507, 255;
	sad.u32 	%r4513, %r4511, %r4512, %r1776;
	add.s32 	%r4514, %r4513, %r4502;
	tex.2d.v4.s32.f32 	{%r640, %r641, %r4515, %r4516}, [%rd1766, {%f2, %f6}];
	tex.2d.v4.s32.f32 	{%r642, %r643, %r4517, %r4518}, [%rd1768, {%f35, %f6}];
	// begin inline asm
	mov.b64 %rd328, {%r640,%r641};
	// end inline asm
	// begin inline asm
	mov.b64 %rd329, {%r642,%r643};
	// end inline asm
	xor.b64  	%rd1043, %rd329, %rd328;
	popc.b64 	%r4519, %rd1043;
	mad.lo.s32 	%r4520, %r4519, 9, %r4514;
	tex.2d.v4.u32.f32 	{%r4521, %r4522, %r4523, %r4524}, [%rd1762, {%f2, %f7}];
	tex.2d.v4.u32.f32 	{%r4525, %r4526, %r4527, %r4528}, [%rd1764, {%f35, %f7}];
	and.b32  	%r4529, %r4521, 255;
	and.b32  	%r4530, %r4525, 255;
	sad.u32 	%r4531, %r4529, %r4530, %r1776;
	add.s32 	%r4532, %r4531, %r4520;
	tex.2d.v4.s32.f32 	{%r644, %r645, %r4533, %r4534}, [%rd1766, {%f2, %f7}];
	tex.2d.v4.s32.f32 	{%r646, %r647, %r4535, %r4536}, [%rd1768, {%f35, %f7}];
	// begin inline asm
	mov.b64 %rd330, {%r644,%r645};
	// end inline asm
	// begin inline asm
	mov.b64 %rd331, {%r646,%r647};
	// end inline asm
	xor.b64  	%rd1044, %rd331, %rd330;
	popc.b64 	%r4537, %rd1044;
	mad.lo.s32 	%r4538, %r4537, 9, %r4532;
	tex.2d.v4.u32.f32 	{%r4539, %r4540, %r4541, %r4542}, [%rd1762, {%f2, %f8}];
	tex.2d.v4.u32.f32 	{%r4543, %r4544, %r4545, %r4546}, [%rd1764, {%f35, %f8}];
	and.b32  	%r4547, %r4539, 255;
	and.b32  	%r4548, %r4543, 255;
	sad.u32 	%r4549, %r4547, %r4548, %r1776;
	add.s32 	%r4550, %r4549, %r4538;
	tex.2d.v4.s32.f32 	{%r648, %r649, %r4551, %r4552}, [%rd1766, {%f2, %f8}];
	tex.2d.v4.s32.f32 	{%r650, %r651, %r4553, %r4554}, [%rd1768, {%f35, %f8}];
	// begin inline asm
	mov.b64 %rd332, {%r648,%r649};
	// end inline asm
	// begin inline asm
	mov.b64 %rd333, {%r650,%r651};
	// end inline asm
	xor.b64  	%rd1045, %rd333, %rd332;
	popc.b64 	%r4555, %rd1045;
	mad.lo.s32 	%r4556, %r4555, 9, %r4550;
	tex.2d.v4.u32.f32 	{%r4557, %r4558, %r4559, %r4560}, [%rd1762, {%f2, %f9}];
	tex.2d.v4.u32.f32 	{%r4561, %r4562, %r4563, %r4564}, [%rd1764, {%f35, %f9}];
	and.b32  	%r4565, %r4557, 255;
	and.b32  	%r4566, %r4561, 255;
	sad.u32 	%r4567, %r4565, %r4566, %r1776;
	add.s32 	%r4568, %r4567, %r4556;
	tex.2d.v4.s32.f32 	{%r652, %r653, %r4569, %r4570}, [%rd1766, {%f2, %f9}];
	tex.2d.v4.s32.f32 	{%r654, %r655, %r4571, %r4572}, [%rd1768, {%f35, %f9}];
	// begin inline asm
	mov.b64 %rd334, {%r652,%r653};
	// end inline asm
	// begin inline asm
	mov.b64 %rd335, {%r654,%r655};
	// end inline asm
	xor.b64  	%rd1046, %rd335, %rd334;
	popc.b64 	%r4573, %rd1046;
	mad.lo.s32 	%r4574, %r4573, 9, %r4568;
	tex.2d.v4.u32.f32 	{%r4575, %r4576, %r4577, %r4578}, [%rd1762, {%f2, %f10}];
	tex.2d.v4.u32.f32 	{%r4579, %r4580, %r4581, %r4582}, [%rd1764, {%f35, %f10}];
	and.b32  	%r4583, %r4575, 255;
	and.b32  	%r4584, %r4579, 255;
	sad.u32 	%r4585, %r4583, %r4584, %r1776;
	add.s32 	%r4586, %r4585, %r4574;
	tex.2d.v4.s32.f32 	{%r656, %r657, %r4587, %r4588}, [%rd1766, {%f2, %f10}];
	tex.2d.v4.s32.f32 	{%r658, %r659, %r4589, %r4590}, [%rd1768, {%f35, %f10}];
	// begin inline asm
	mov.b64 %rd336, {%r656,%r657};
	// end inline asm
	// begin inline asm
	mov.b64 %rd337, {%r658,%r659};
	// end inline asm
	xor.b64  	%rd1047, %rd337, %rd336;
	popc.b64 	%r4591, %rd1047;
	mad.lo.s32 	%r4592, %r4591, 9, %r4586;
	tex.2d.v4.u32.f32 	{%r4593, %r4594, %r4595, %r4596}, [%rd1762, {%f11, %f1}];
	tex.2d.v4.u32.f32 	{%r4597, %r4598, %r4599, %r4600}, [%rd1764, {%f36, %f1}];
	and.b32  	%r4601, %r4593, 255;
	and.b32  	%r4602, %r4597, 255;
	sad.u32 	%r4603, %r4601, %r4602, %r1776;
	add.s32 	%r4604, %r4603, %r4592;
	tex.2d.v4.s32.f32 	{%r660, %r661, %r4605, %r4606}, [%rd1766, {%f11, %f1}];
	tex.2d.v4.s32.f32 	{%r662, %r663, %r4607, %r4608}, [%rd1768, {%f36, %f1}];
	// begin inline asm
	mov.b64 %rd338, {%r660,%r661};
	// end inline asm
	// begin inline asm
	mov.b64 %rd339, {%r662,%r663};
	// end inline asm
	xor.b64  	%rd1048, %rd339, %rd338;
	popc.b64 	%r4609, %rd1048;
	mad.lo.s32 	%r4610, %r4609, 9, %r4604;
	tex.2d.v4.u32.f32 	{%r4611, %r4612, %r4613, %r4614}, [%rd1762, {%f11, %f32}];
	tex.2d.v4.u32.f32 	{%r4615, %r4616, %r4617, %r4618}, [%rd1764, {%f36, %f32}];
	and.b32  	%r4619, %r4611, 255;
	and.b32  	%r4620, %r4615, 255;
	sad.u32 	%r4621, %r4619, %r4620, %r1776;
	add.s32 	%r4622, %r4621, %r4610;
	tex.2d.v4.s32.f32 	{%r664, %r665, %r4623, %r4624}, [%rd1766, {%f11, %f32}];
	tex.2d.v4.s32.f32 	{%r666, %r667, %r4625, %r4626}, [%rd1768, {%f36, %f32}];
	// begin inline asm
	mov.b64 %rd340, {%r664,%r665};
	// end inline asm
	// begin inline asm
	mov.b64 %rd341, {%r666,%r667};
	// end inline asm
	xor.b64  	%rd1049, %rd341, %rd340;
	popc.b64 	%r4627, %rd1049;
	mad.lo.s32 	%r4628, %r4627, 9, %r4622;
	tex.2d.v4.u32.f32 	{%r4629, %r4630, %r4631, %r4632}, [%rd1762, {%f11, %f33}];
	tex.2d.v4.u32.f32 	{%r4633, %r4634, %r4635, %r4636}, [%rd1764, {%f36, %f33}];
	and.b32  	%r4637, %r4629, 255;
	and.b32  	%r4638, %r4633, 255;
	sad.u32 	%r4639, %r4637, %r4638, %r1776;
	add.s32 	%r4640, %r4639, %r4628;
	tex.2d.v4.s32.f32 	{%r668, %r669, %r4641, %r4642}, [%rd1766, {%f11, %f33}];
	tex.2d.v4.s32.f32 	{%r670, %r671, %r4643, %r4644}, [%rd1768, {%f36, %f33}];
	// begin inline asm
	mov.b64 %rd342, {%r668,%r669};
	// end inline asm
	// begin inline asm
	mov.b64 %rd343, {%r670,%r671};
	// end inline asm
	xor.b64  	%rd1050, %rd343, %rd342;
	popc.b64 	%r4645, %rd1050;
	mad.lo.s32 	%r4646, %r4645, 9, %r4640;
	tex.2d.v4.u32.f32 	{%r4647, %r4648, %r4649, %r4650}, [%rd1762, {%f11, %f3}];
	tex.2d.v4.u32.f32 	{%r4651, %r4652, %r4653, %r4654}, [%rd1764, {%f36, %f3}];
	and.b32  	%r4655, %r4647, 255;
	and.b32  	%r4656, %r4651, 255;
	sad.u32 	%r4657, %r4655, %r4656, %r1776;
	add.s32 	%r4658, %r4657, %r4646;
	tex.2d.v4.s32.f32 	{%r672, %r673, %r4659, %r4660}, [%rd1766, {%f11, %f3}];
	tex.2d.v4.s32.f32 	{%r674, %r675, %r4661, %r4662}, [%rd1768, {%f36, %f3}];
	// begin inline asm
	mov.b64 %rd344, {%r672,%r673};
	// end inline asm
	// begin inline asm
	mov.b64 %rd345, {%r674,%r675};
	// end inline asm
	xor.b64  	%rd1051, %rd345, %rd344;
	popc.b64 	%r4663, %rd1051;
	mad.lo.s32 	%r4664, %r4663, 9, %r4658;
	tex.2d.v4.u32.f32 	{%r4665, %r4666, %r4667, %r4668}, [%rd1762, {%f11, %f4}];
	tex.2d.v4.u32.f32 	{%r4669, %r4670, %r4671, %r4672}, [%rd1764, {%f36, %f4}];
	and.b32  	%r4673, %r4665, 255;
	and.b32  	%r4674, %r4669, 255;
	sad.u32 	%r4675, %r4673, %r4674, %r1776;
	add.s32 	%r4676, %r4675, %r4664;
	tex.2d.v4.s32.f32 	{%r676, %r677, %r4677, %r4678}, [%rd1766, {%f11, %f4}];
	tex.2d.v4.s32.f32 	{%r678, %r679, %r4679, %r4680}, [%rd1768, {%f36, %f4}];
	// begin inline asm
	mov.b64 %rd346, {%r676,%r677};
	// end inline asm
	// begin inline asm
	mov.b64 %rd347, {%r678,%r679};
	// end inline asm
	xor.b64  	%rd1052, %rd347, %rd346;
	popc.b64 	%r4681, %rd1052;
	mad.lo.s32 	%r4682, %r4681, 9, %r4676;
	tex.2d.v4.u32.f32 	{%r4683, %r4684, %r4685, %r4686}, [%rd1762, {%f11, %f5}];
	tex.2d.v4.u32.f32 	{%r4687, %r4688, %r4689, %r4690}, [%rd1764, {%f36, %f5}];
	and.b32  	%r4691, %r4683, 255;
	and.b32  	%r4692, %r4687, 255;
	sad.u32 	%r4693, %r4691, %r4692, %r1776;
	add.s32 	%r4694, %r4693, %r4682;
	tex.2d.v4.s32.f32 	{%r680, %r681, %r4695, %r4696}, [%rd1766, {%f11, %f5}];
	tex.2d.v4.s32.f32 	{%r682, %r683, %r4697, %r4698}, [%rd1768, {%f36, %f5}];
	// begin inline asm
	mov.b64 %rd348, {%r680,%r681};
	// end inline asm
	// begin inline asm
	mov.b64 %rd349, {%r682,%r683};
	// end inline asm
	xor.b64  	%rd1053, %rd349, %rd348;
	popc.b64 	%r4699, %rd1053;
	mad.lo.s32 	%r4700, %r4699, 9, %r4694;
	tex.2d.v4.u32.f32 	{%r4701, %r4702, %r4703, %r4704}, [%rd1762, {%f11, %f34}];
	tex.2d.v4.u32.f32 	{%r4705, %r4706, %r4707, %r4708}, [%rd1764, {%f36, %f34}];
	and.b32  	%r4709, %r4701, 255;
	and.b32  	%r4710, %r4705, 255;
	sad.u32 	%r4711, %r4709, %r4710, %r1776;
	add.s32 	%r4712, %r4711, %r4700;
	tex.2d.v4.s32.f32 	{%r684, %r685, %r4713, %r4714}, [%rd1766, {%f11, %f34}];
	tex.2d.v4.s32.f32 	{%r686, %r687, %r4715, %r4716}, [%rd1768, {%f36, %f34}];
	// begin inline asm
	mov.b64 %rd350, {%r684,%r685};
	// end inline asm
	// begin inline asm
	mov.b64 %rd351, {%r686,%r687};
	// end inline asm
	xor.b64  	%rd1054, %rd351, %rd350;
	popc.b64 	%r4717, %rd1054;
	mad.lo.s32 	%r4718, %r4717, 9, %r4712;
	tex.2d.v4.u32.f32 	{%r4719, %r4720, %r4721, %r4722}, [%rd1762, {%f11, %f6}];
	tex.2d.v4.u32.f32 	{%r4723, %r4724, %r4725, %r4726}, [%rd1764, {%f36, %f6}];
	and.b32  	%r4727, %r4719, 255;
	and.b32  	%r4728, %r4723, 255;
	sad.u32 	%r4729, %r4727, %r4728, %r1776;
	add.s32 	%r4730, %r4729, %r4718;
	tex.2d.v4.s32.f32 	{%r688, %r689, %r4731, %r4732}, [%rd1766, {%f11, %f6}];
	tex.2d.v4.s32.f32 	{%r690, %r691, %r4733, %r4734}, [%rd1768, {%f36, %f6}];
	// begin inline asm
	mov.b64 %rd352, {%r688,%r689};
	// end inline asm
	// begin inline asm
	mov.b64 %rd353, {%r690,%r691};
	// end inline asm
	xor.b64  	%rd1055, %rd353, %rd352;
	popc.b64 	%r4735, %rd1055;
	mad.lo.s32 	%r4736, %r4735, 9, %r4730;
	tex.2d.v4.u32.f32 	{%r4737, %r4738, %r4739, %r4740}, [%rd1762, {%f11, %f7}];
	tex.2d.v4.u32.f32 	{%r4741, %r4742, %r4743, %r4744}, [%rd1764, {%f36, %f7}];
	and.b32  	%r4745, %r4737, 255;
	and.b32  	%r4746, %r4741, 255;
	sad.u32 	%r4747, %r4745, %r4746, %r1776;
	add.s32 	%r4748, %r4747, %r4736;
	tex.2d.v4.s32.f32 	{%r692, %r693, %r4749, %r4750}, [%rd1766, {%f11, %f7}];
	tex.2d.v4.s32.f32 	{%r694, %r695, %r4751, %r4752}, [%rd1768, {%f36, %f7}];
	// begin inline asm
	mov.b64 %rd354, {%r692,%r693};
	// end inline asm
	// begin inline asm
	mov.b64 %rd355, {%r694,%r695};
	// end inline asm
	xor.b64  	%rd1056, %rd355, %rd354;
	popc.b64 	%r4753, %rd1056;
	mad.lo.s32 	%r4754, %r4753, 9, %r4748;
	tex.2d.v4.u32.f32 	{%r4755, %r4756, %r4757, %r4758}, [%rd1762, {%f11, %f8}];
	tex.2d.v4.u32.f32 	{%r4759, %r4760, %r4761, %r4762}, [%rd1764, {%f36, %f8}];
	and.b32  	%r4763, %r4755, 255;
	and.b32  	%r4764, %r4759, 255;
	sad.u32 	%r4765, %r4763, %r4764, %r1776;
	add.s32 	%r4766, %r4765, %r4754;
	tex.2d.v4.s32.f32 	{%r696, %r697, %r4767, %r4768}, [%rd1766, {%f11, %f8}];
	tex.2d.v4.s32.f32 	{%r698, %r699, %r4769, %r4770}, [%rd1768, {%f36, %f8}];
	// begin inline asm
	mov.b64 %rd356, {%r696,%r697};
	// end inline asm
	// begin inline asm
	mov.b64 %rd357, {%r698,%r699};
	// end inline asm
	xor.b64  	%rd1057, %rd357, %rd356;
	popc.b64 	%r4771, %rd1057;
	mad.lo.s32 	%r4772, %r4771, 9, %r4766;
	tex.2d.v4.u32.f32 	{%r4773, %r4774, %r4775, %r4776}, [%rd1762, {%f11, %f9}];
	tex.2d.v4.u32.f32 	{%r4777, %r4778, %r4779, %r4780}, [%rd1764, {%f36, %f9}];
	and.b32  	%r4781, %r4773, 255;
	and.b32  	%r4782, %r4777, 255;
	sad.u32 	%r4783, %r4781, %r4782, %r1776;
	add.s32 	%r4784, %r4783, %r4772;
	tex.2d.v4.s32.f32 	{%r700, %r701, %r4785, %r4786}, [%rd1766, {%f11, %f9}];
	tex.2d.v4.s32.f32 	{%r702, %r703, %r4787, %r4788}, [%rd1768, {%f36, %f9}];
	// begin inline asm
	mov.b64 %rd358, {%r700,%r701};
	// end inline asm
	// begin inline asm
	mov.b64 %rd359, {%r702,%r703};
	// end inline asm
	xor.b64  	%rd1058, %rd359, %rd358;
	popc.b64 	%r4789, %rd1058;
	mad.lo.s32 	%r4790, %r4789, 9, %r4784;
	tex.2d.v4.u32.f32 	{%r4791, %r4792, %r4793, %r4794}, [%rd1762, {%f11, %f10}];
	tex.2d.v4.u32.f32 	{%r4795, %r4796, %r4797, %r4798}, [%rd1764, {%f36, %f10}];
	and.b32  	%r4799, %r4791, 255;
	and.b32  	%r4800, %r4795, 255;
	sad.u32 	%r4801, %r4799, %r4800, %r1776;
	add.s32 	%r4802, %r4801, %r4790;
	tex.2d.v4.s32.f32 	{%r704, %r705, %r4803, %r4804}, [%rd1766, {%f11, %f10}];
	tex.2d.v4.s32.f32 	{%r706, %r707, %r4805, %r4806}, [%rd1768, {%f36, %f10}];
	// begin inline asm
	mov.b64 %rd360, {%r704,%r705};
	// end inline asm
	// begin inline asm
	mov.b64 %rd361, {%r706,%r707};
	// end inline asm
	xor.b64  	%rd1059, %rd361, %rd360;
	popc.b64 	%r4807, %rd1059;
	mad.lo.s32 	%r4808, %r4807, 9, %r4802;
	tex.2d.v4.u32.f32 	{%r4809, %r4810, %r4811, %r4812}, [%rd1762, {%f12, %f1}];
	tex.2d.v4.u32.f32 	{%r4813, %r4814, %r4815, %r4816}, [%rd1764, {%f20, %f1}];
	and.b32  	%r4817, %r4809, 255;
	and.b32  	%r4818, %r4813, 255;
	sad.u32 	%r4819, %r4817, %r4818, %r1776;
	add.s32 	%r4820, %r4819, %r4808;
	tex.2d.v4.s32.f32 	{%r708, %r709, %r4821, %r4822}, [%rd1766, {%f12, %f1}];
	tex.2d.v4.s32.f32 	{%r710, %r711, %r4823, %r4824}, [%rd1768, {%f20, %f1}];
	// begin inline asm
	mov.b64 %rd362, {%r708,%r709};
	// end inline asm
	// begin inline asm
	mov.b64 %rd363, {%r710,%r711};
	// end inline asm
	xor.b64  	%rd1060, %rd363, %rd362;
	popc.b64 	%r4825, %rd1060;
	mad.lo.s32 	%r4826, %r4825, 9, %r4820;
	tex.2d.v4.u32.f32 	{%r4827, %r4828, %r4829, %r4830}, [%rd1762, {%f12, %f32}];
	tex.2d.v4.u32.f32 	{%r4831, %r4832, %r4833, %r4834}, [%rd1764, {%f20, %f32}];
	and.b32  	%r4835, %r4827, 255;
	and.b32  	%r4836, %r4831, 255;
	sad.u32 	%r4837, %r4835, %r4836, %r1776;
	add.s32 	%r4838, %r4837, %r4826;
	tex.2d.v4.s32.f32 	{%r712, %r713, %r4839, %r4840}, [%rd1766, {%f12, %f32}];
	tex.2d.v4.s32.f32 	{%r714, %r715, %r4841, %r4842}, [%rd1768, {%f20, %f32}];
	// begin inline asm
	mov.b64 %rd364, {%r712,%r713};
	// end inline asm
	// begin inline asm
	mov.b64 %rd365, {%r714,%r715};
	// end inline asm
	xor.b64  	%rd1061, %rd365, %rd364;
	popc.b64 	%r4843, %rd1061;
	mad.lo.s32 	%r4844, %r4843, 9, %r4838;
	tex.2d.v4.u32.f32 	{%r4845, %r4846, %r4847, %r4848}, [%rd1762, {%f12, %f33}];
	tex.2d.v4.u32.f32 	{%r4849, %r4850, %r4851, %r4852}, [%rd1764, {%f20, %f33}];
	and.b32  	%r4853, %r4845, 255;
	and.b32  	%r4854, %r4849, 255;
	sad.u32 	%r4855, %r4853, %r4854, %r1776;
	add.s32 	%r4856, %r4855, %r4844;
	tex.2d.v4.s32.f32 	{%r716, %r717, %r4857, %r4858}, [%rd1766, {%f12, %f33}];
	tex.2d.v4.s32.f32 	{%r718, %r719, %r4859, %r4860}, [%rd1768, {%f20, %f33}];
	// begin inline asm
	mov.b64 %rd366, {%r716,%r717};
	// end inline asm
	// begin inline asm
	mov.b64 %rd367, {%r718,%r719};
	// end inline asm
	xor.b64  	%rd1062, %rd367, %rd366;
	popc.b64 	%r4861, %rd1062;
	mad.lo.s32 	%r4862, %r4861, 9, %r4856;
	tex.2d.v4.u32.f32 	{%r4863, %r4864, %r4865, %r4866}, [%rd1762, {%f12, %f3}];
	tex.2d.v4.u32.f32 	{%r4867, %r4868, %r4869, %r4870}, [%rd1764, {%f20, %f3}];
	and.b32  	%r4871, %r4863, 255;
	and.b32  	%r4872, %r4867, 255;
	sad.u32 	%r4873, %r4871, %r4872, %r1776;
	add.s32 	%r4874, %r4873, %r4862;
	tex.2d.v4.s32.f32 	{%r720, %r721, %r4875, %r4876}, [%rd1766, {%f12, %f3}];
	tex.2d.v4.s32.f32 	{%r722, %r723, %r4877, %r4878}, [%rd1768, {%f20, %f3}];
	// begin inline asm
	mov.b64 %rd368, {%r720,%r721};
	// end inline asm
	// begin inline asm
	mov.b64 %rd369, {%r722,%r723};
	// end inline asm
	xor.b64  	%rd1063, %rd369, %rd368;
	popc.b64 	%r4879, %rd1063;
	mad.lo.s32 	%r4880, %r4879, 9, %r4874;
	tex.2d.v4.u32.f32 	{%r4881, %r4882, %r4883, %r4884}, [%rd1762, {%f12, %f4}];
	tex.2d.v4.u32.f32 	{%r4885, %r4886, %r4887, %r4888}, [%rd1764, {%f20, %f4}];
	and.b32  	%r4889, %r4881, 255;
	and.b32  	%r4890, %r4885, 255;
	sad.u32 	%r4891, %r4889, %r4890, %r1776;
	add.s32 	%r4892, %r4891, %r4880;
	tex.2d.v4.s32.f32 	{%r724, %r725, %r4893, %r4894}, [%rd1766, {%f12, %f4}];
	tex.2d.v4.s32.f32 	{%r726, %r727, %r4895, %r4896}, [%rd1768, {%f20, %f4}];
	// begin inline asm
	mov.b64 %rd370, {%r724,%r725};
	// end inline asm
	// begin inline asm
	mov.b64 %rd371, {%r726,%r727};
	// end inline asm
	xor.b64  	%rd1064, %rd371, %rd370;
	popc.b64 	%r4897, %rd1064;
	mad.lo.s32 	%r4898, %r4897, 9, %r4892;
	tex.2d.v4.u32.f32 	{%r4899, %r4900, %r4901, %r4902}, [%rd1762, {%f12, %f5}];
	tex.2d.v4.u32.f32 	{%r4903, %r4904, %r4905, %r4906}, [%rd1764, {%f20, %f5}];
	and.b32  	%r4907, %r4899, 255;
	and.b32  	%r4908, %r4903, 255;
	sad.u32 	%r4909, %r4907, %r4908, %r1776;
	add.s32 	%r4910, %r4909, %r4898;
	tex.2d.v4.s32.f32 	{%r728, %r729, %r4911, %r4912}, [%rd1766, {%f12, %f5}];
	tex.2d.v4.s32.f32 	{%r730, %r731, %r4913, %r4914}, [%rd1768, {%f20, %f5}];
	// begin inline asm
	mov.b64 %rd372, {%r728,%r729};
	// end inline asm
	// begin inline asm
	mov.b64 %rd373, {%r730,%r731};
	// end inline asm
	xor.b64  	%rd1065, %rd373, %rd372;
	popc.b64 	%r4915, %rd1065;
	mad.lo.s32 	%r4916, %r4915, 9, %r4910;
	tex.2d.v4.u32.f32 	{%r4917, %r4918, %r4919, %r4920}, [%rd1762, {%f12, %f34}];
	tex.2d.v4.u32.f32 	{%r4921, %r4922, %r4923, %r4924}, [%rd1764, {%f20, %f34}];
	and.b32  	%r4925, %r4917, 255;
	and.b32  	%r4926, %r4921, 255;
	sad.u32 	%r4927, %r4925, %r4926, %r1776;
	add.s32 	%r4928, %r4927, %r4916;
	tex.2d.v4.s32.f32 	{%r732, %r733, %r4929, %r4930}, [%rd1766, {%f12, %f34}];
	tex.2d.v4.s32.f32 	{%r734, %r735, %r4931, %r4932}, [%rd1768, {%f20, %f34}];
	// begin inline asm
	mov.b64 %rd374, {%r732,%r733};
	// end inline asm
	// begin inline asm
	mov.b64 %rd375, {%r734,%r735};
	// end inline asm
	xor.b64  	%rd1066, %rd375, %rd374;
	popc.b64 	%r4933, %rd1066;
	mad.lo.s32 	%r4934, %r4933, 9, %r4928;
	tex.2d.v4.u32.f32 	{%r4935, %r4936, %r4937, %r4938}, [%rd1762, {%f12, %f6}];
	tex.2d.v4.u32.f32 	{%r4939, %r4940, %r4941, %r4942}, [%rd1764, {%f20, %f6}];
	and.b32  	%r4943, %r4935, 255;
	and.b32  	%r4944, %r4939, 255;
	sad.u32 	%r4945, %r4943, %r4944, %r1776;
	add.s32 	%r4946, %r4945, %r4934;
	tex.2d.v4.s32.f32 	{%r736, %r737, %r4947, %r4948}, [%rd1766, {%f12, %f6}];
	tex.2d.v4.s32.f32 	{%r738, %r739, %r4949, %r4950}, [%rd1768, {%f20, %f6}];
	// begin inline asm
	mov.b64 %rd376, {%r736,%r737};
	// end inline asm
	// begin inline asm
	mov.b64 %rd377, {%r738,%r739};
	// end inline asm
	xor.b64  	%rd1067, %rd377, %rd376;
	popc.b64 	%r4951, %rd1067;
	mad.lo.s32 	%r4952, %r4951, 9, %r4946;
	tex.2d.v4.u32.f32 	{%r4953, %r4954, %r4955, %r4956}, [%rd1762, {%f12, %f7}];
	tex.2d.v4.u32.f32 	{%r4957, %r4958, %r4959, %r4960}, [%rd1764, {%f20, %f7}];
	and.b32  	%r4961, %r4953, 255;
	and.b32  	%r4962, %r4957, 255;
	sad.u32 	%r4963, %r4961, %r4962, %r1776;
	add.s32 	%r4964, %r4963, %r4952;
	tex.2d.v4.s32.f32 	{%r740, %r741, %r4965, %r4966}, [%rd1766, {%f12, %f7}];
	tex.2d.v4.s32.f32 	{%r742, %r743, %r4967, %r4968}, [%rd1768, {%f20, %f7}];
	// begin inline asm
	mov.b64 %rd378, {%r740,%r741};
	// end inline asm
	// begin inline asm
	mov.b64 %rd379, {%r742,%r743};
	// end inline asm
	xor.b64  	%rd1068, %rd379, %rd378;
	popc.b64 	%r4969, %rd1068;
	mad.lo.s32 	%r4970, %r4969, 9, %r4964;
	tex.2d.v4.u32.f32 	{%r4971, %r4972, %r4973, %r4974}, [%rd1762, {%f12, %f8}];
	tex.2d.v4.u32.f32 	{%r4975, %r4976, %r4977, %r4978}, [%rd1764, {%f20, %f8}];
	and.b32  	%r4979, %r4971, 255;
	and.b32  	%r4980, %r4975, 255;
	sad.u32 	%r4981, %r4979, %r4980, %r1776;
	add.s32 	%r4982, %r4981, %r4970;
	tex.2d.v4.s32.f32 	{%r744, %r745, %r4983, %r4984}, [%rd1766, {%f12, %f8}];
	tex.2d.v4.s32.f32 	{%r746, %r747, %r4985, %r4986}, [%rd1768, {%f20, %f8}];
	// begin inline asm
	mov.b64 %rd380, {%r744,%r745};
	// end inline asm
	// begin inline asm
	mov.b64 %rd381, {%r746,%r747};
	// end inline asm
	xor.b64  	%rd1069, %rd381, %rd380;
	popc.b64 	%r4987, %rd1069;
	mad.lo.s32 	%r4988, %r4987, 9, %r4982;
	tex.2d.v4.u32.f32 	{%r4989, %r4990, %r4991, %r4992}, [%rd1762, {%f12, %f9}];
	tex.2d.v4.u32.f32 	{%r4993, %r4994, %r4995, %r4996}, [%rd1764, {%f20, %f9}];
	and.b32  	%r4997, %r4989, 255;
	and.b32  	%r4998, %r4993, 255;
	sad.u32 	%r4999, %r4997, %r4998, %r1776;
	add.s32 	%r5000, %r4999, %r4988;
	tex.2d.v4.s32.f32 	{%r748, %r749, %r5001, %r5002}, [%rd1766, {%f12, %f9}];
	tex.2d.v4.s32.f32 	{%r750, %r751, %r5003, %r5004}, [%rd1768, {%f20, %f9}];
	// begin inline asm
	mov.b64 %rd382, {%r748,%r749};
	// end inline asm
	// begin inline asm
	mov.b64 %rd383, {%r750,%r751};
	// end inline asm
	xor.b64  	%rd1070, %rd383, %rd382;
	popc.b64 	%r5005, %rd1070;
	mad.lo.s32 	%r5006, %r5005, 9, %r5000;
	tex.2d.v4.u32.f32 	{%r5007, %r5008, %r5009, %r5010}, [%rd1762, {%f12, %f10}];
	tex.2d.v4.u32.f32 	{%r5011, %r5012, %r5013, %r5014}, [%rd1764, {%f20, %f10}];
	and.b32  	%r5015, %r5007, 255;
	and.b32  	%r5016, %r5011, 255;
	sad.u32 	%r5017, %r5015, %r5016, %r1776;
	add.s32 	%r5018, %r5017, %r5006;
	tex.2d.v4.s32.f32 	{%r752, %r753, %r5019, %r5020}, [%rd1766, {%f12, %f10}];
	tex.2d.v4.s32.f32 	{%r754, %r755, %r5021, %r5022}, [%rd1768, {%f20, %f10}];
	// begin inline asm
	mov.b64 %rd384, {%r752,%r753};
	// end inline asm
	// begin inline asm
	mov.b64 %rd385, {%r754,%r755};
	// end inline asm
	xor.b64  	%rd1071, %rd385, %rd384;
	popc.b64 	%r5023, %rd1071;
	mad.lo.s32 	%r5024, %r5023, 9, %r5018;
	tex.2d.v4.u32.f32 	{%r5025, %r5026, %r5027, %r5028}, [%rd1762, {%f13, %f1}];
	tex.2d.v4.u32.f32 	{%r5029, %r5030, %r5031, %r5032}, [%rd1764, {%f21, %f1}];
	and.b32  	%r5033, %r5025, 255;
	and.b32  	%r5034, %r5029, 255;
	sad.u32 	%r5035, %r5033, %r5034, %r1776;
	add.s32 	%r5036, %r5035, %r5024;
	tex.2d.v4.s32.f32 	{%r756, %r757, %r5037, %r5038}, [%rd1766, {%f13, %f1}];
	tex.2d.v4.s32.f32 	{%r758, %r759, %r5039, %r5040}, [%rd1768, {%f21, %f1}];
	// begin inline asm
	mov.b64 %rd386, {%r756,%r757};
	// end inline asm
	// begin inline asm
	mov.b64 %rd387, {%r758,%r759};
	// end inline asm
	xor.b64  	%rd1072, %rd387, %rd386;
	popc.b64 	%r5041, %rd1072;
	mad.lo.s32 	%r5042, %r5041, 9, %r5036;
	tex.2d.v4.u32.f32 	{%r5043, %r5044, %r5045, %r5046}, [%rd1762, {%f13, %f32}];
	tex.2d.v4.u32.f32 	{%r5047, %r5048, %r5049, %r5050}, [%rd1764, {%f21, %f32}];
	and.b32  	%r5051, %r5043, 255;
	and.b32  	%r5052, %r5047, 255;
	sad.u32 	%r5053, %r5051, %r5052, %r1776;
	add.s32 	%r5054, %r5053, %r5042;
	tex.2d.v4.s32.f32 	{%r760, %r761, %r5055, %r5056}, [%rd1766, {%f13, %f32}];
	tex.2d.v4.s32.f32 	{%r762, %r763, %r5057, %r5058}, [%rd1768, {%f21, %f32}];
	// begin inline asm
	mov.b64 %rd388, {%r760,%r761};
	// end inline asm
	// begin inline asm
	mov.b64 %rd389, {%r762,%r763};
	// end inline asm
	xor.b64  	%rd1073, %rd389, %rd388;
	popc.b64 	%r5059, %rd1073;
	mad.lo.s32 	%r5060, %r5059, 9, %r5054;
	tex.2d.v4.u32.f32 	{%r5061, %r5062, %r5063, %r5064}, [%rd1762, {%f13, %f33}];
	tex.2d.v4.u32.f32 	{%r5065, %r5066, %r5067, %r5068}, [%rd1764, {%f21, %f33}];
	and.b32  	%r5069, %r5061, 255;
	and.b32  	%r5070, %r5065, 255;
	sad.u32 	%r5071, %r5069, %r5070, %r1776;
	add.s32 	%r5072, %r5071, %r5060;
	tex.2d.v4.s32.f32 	{%r764, %r765, %r5073, %r5074}, [%rd1766, {%f13, %f33}];
	tex.2d.v4.s32.f32 	{%r766, %r767, %r5075, %r5076}, [%rd1768, {%f21, %f33}];
	// begin inline asm
	mov.b64 %rd390, {%r764,%r765};
	// end inline asm
	// begin inline asm
	mov.b64 %rd391, {%r766,%r767};
	// end inline asm
	xor.b64  	%rd1074, %rd391, %rd390;
	popc.b64 	%r5077, %rd1074;
	mad.lo.s32 	%r5078, %r5077, 9, %r5072;
	tex.2d.v4.u32.f32 	{%r5079, %r5080, %r5081, %r5082}, [%rd1762, {%f13, %f3}];
	tex.2d.v4.u32.f32 	{%r5083, %r5084, %r5085, %r5086}, [%rd1764, {%f21, %f3}];
	and.b32  	%r5087, %r5079, 255;
	and.b32  	%r5088, %r5083, 255;
	sad.u32 	%r5089, %r5087, %r5088, %r1776;
	add.s32 	%r5090, %r5089, %r5078;
	tex.2d.v4.s32.f32 	{%r768, %r769, %r5091, %r5092}, [%rd1766, {%f13, %f3}];
	tex.2d.v4.s32.f32 	{%r770, %r771, %r5093, %r5094}, [%rd1768, {%f21, %f3}];
	// begin inline asm
	mov.b64 %rd392, {%r768,%r769};
	// end inline asm
	// begin inline asm
	mov.b64 %rd393, {%r770,%r771};
	// end inline asm
	xor.b64  	%rd1075, %rd393, %rd392;
	popc.b64 	%r5095, %rd1075;
	mad.lo.s32 	%r5096, %r5095, 9, %r5090;
	tex.2d.v4.u32.f32 	{%r5097, %r5098, %r5099, %r5100}, [%rd1762, {%f13, %f4}];
	tex.2d.v4.u32.f32 	{%r5101, %r5102, %r5103, %r5104}, [%rd1764, {%f21, %f4}];
	and.b32  	%r5105, %r5097, 255;
	and.b32  	%r5106, %r5101, 255;
	sad.u32 	%r5107, %r5105, %r5106, %r1776;
	add.s32 	%r5108, %r5107, %r5096;
	tex.2d.v4.s32.f32 	{%r772, %r773, %r5109, %r5110}, [%rd1766, {%f13, %f4}];
	tex.2d.v4.s32.f32 	{%r774, %r775, %r5111, %r5112}, [%rd1768, {%f21, %f4}];
	// begin inline asm
	mov.b64 %rd394, {%r772,%r773};
	// end inline asm
	// begin inline asm
	mov.b64 %rd395, {%r774,%r775};
	// end inline asm
	xor.b64  	%rd1076, %rd395, %rd394;
	popc.b64 	%r5113, %rd1076;
	mad.lo.s32 	%r5114, %r5113, 9, %r5108;
	tex.2d.v4.u32.f32 	{%r5115, %r5116, %r5117, %r5118}, [%rd1762, {%f13, %f5}];
	tex.2d.v4.u32.f32 	{%r5119, %r5120, %r5121, %r5122}, [%rd1764, {%f21, %f5}];
	and.b32  	%r5123, %r5115, 255;
	and.b32  	%r5124, %r5119, 255;
	sad.u32 	%r5125, %r5123, %r5124, %r1776;
	add.s32 	%r5126, %r5125, %r5114;
	tex.2d.v4.s32.f32 	{%r776, %r777, %r5127, %r5128}, [%rd1766, {%f13, %f5}];
	tex.2d.v4.s32.f32 	{%r778, %r779, %r5129, %r5130}, [%rd1768, {%f21, %f5}];
	// begin inline asm
	mov.b64 %rd396, {%r776,%r777};
	// end inline asm
	// begin inline asm
	mov.b64 %rd397, {%r778,%r779};
	// end inline asm
	xor.b64  	%rd1077, %rd397, %rd396;
	popc.b64 	%r5131, %rd1077;
	mad.lo.s32 	%r5132, %r5131, 9, %r5126;
	tex.2d.v4.u32.f32 	{%r5133, %r5134, %r5135, %r5136}, [%rd1762, {%f13, %f34}];
	tex.2d.v4.u32.f32 	{%r5137, %r5138, %r5139, %r5140}, [%rd1764, {%f21, %f34}];
	and.b32  	%r5141, %r5133, 255;
	and.b32  	%r5142, %r5137, 255;
	sad.u32 	%r5143, %r5141, %r5142, %r1776;
	add.s32 	%r5144, %r5143, %r5132;
	tex.2d.v4.s32.f32 	{%r780, %r781, %r5145, %r5146}, [%rd1766, {%f13, %f34}];
	tex.2d.v4.s32.f32 	{%r782, %r783, %r5147, %r5148}, [%rd1768, {%f21, %f34}];
	// begin inline asm
	mov.b64 %rd398, {%r780,%r781};
	// end inline asm
	// begin inline asm
	mov.b64 %rd399, {%r782,%r783};
	// end inline asm
	xor.b64  	%rd1078, %rd399, %rd398;
	popc.b64 	%r5149, %rd1078;
	mad.lo.s32 	%r5150, %r5149, 9, %r5144;
	tex.2d.v4.u32.f32 	{%r5151, %r5152, %r5153, %r5154}, [%rd1762, {%f13, %f6}];
	tex.2d.v4.u32.f32 	{%r5155, %r5156, %r5157, %r5158}, [%rd1764, {%f21, %f6}];
	and.b32  	%r5159, %r5151, 255;
	and.b32  	%r5160, %r5155, 255;
	sad.u32 	%r5161, %r5159, %r5160, %r1776;
	add.s32 	%r5162, %r5161, %r5150;
	tex.2d.v4.s32.f32 	{%r784, %r785, %r5163, %r5164}, [%rd1766, {%f13, %f6}];
	tex.2d.v4.s32.f32 	{%r786, %r787, %r5165, %r5166}, [%rd1768, {%f21, %f6}];
	// begin inline asm
	mov.b64 %rd400, {%r784,%r785};
	// end inline asm
	// begin inline asm
	mov.b64 %rd401, {%r786,%r787};
	// end inline asm
	xor.b64  	%rd1079, %rd401, %rd400;
	popc.b64 	%r5167, %rd1079;
	mad.lo.s32 	%r5168, %r5167, 9, %r5162;
	tex.2d.v4.u32.f32 	{%r5169, %r5170, %r5171, %r5172}, [%rd1762, {%f13, %f7}];
	tex.2d.v4.u32.f32 	{%r5173, %r5174, %r5175, %r5176}, [%rd1764, {%f21, %f7}];
	and.b32  	%r5177, %r5169, 255;
	and.b32  	%r5178, %r5173, 255;
	sad.u32 	%r5179, %r5177, %r5178, %r1776;
	add.s32 	%r5180, %r5179, %r5168;
	tex.2d.v4.s32.f32 	{%r788, %r789, %r5181, %r5182}, [%rd1766, {%f13, %f7}];
	tex.2d.v4.s32.f32 	{%r790, %r791, %r5183, %r5184}, [%rd1768, {%f21, %f7}];
	// begin inline asm
	mov.b64 %rd402, {%r788,%r789};
	// end inline asm
	// begin inline asm
	mov.b64 %rd403, {%r790,%r791};
	// end inline asm
	xor.b64  	%rd1080, %rd403, %rd402;
	popc.b64 	%r5185, %rd1080;
	mad.lo.s32 	%r5186, %r5185, 9, %r5180;
	tex.2d.v4.u32.f32 	{%r5187, %r5188, %r5189, %r5190}, [%rd1762, {%f13, %f8}];
	tex.2d.v4.u32.f32 	{%r5191, %r5192, %r5193, %r5194}, [%rd1764, {%f21, %f8}];
	and.b32  	%r5195, %r5187, 255;
	and.b32  	%r5196, %r5191, 255;
	sad.u32 	%r5197, %r5195, %r5196, %r1776;
	add.s32 	%r5198, %r5197, %r5186;
	tex.2d.v4.s32.f32 	{%r792, %r793, %r5199, %r5200}, [%rd1766, {%f13, %f8}];
	tex.2d.v4.s32.f32 	{%r794, %r795, %r5201, %r5202}, [%rd1768, {%f21, %f8}];
	// begin inline asm
	mov.b64 %rd404, {%r792,%r793};
	// end inline asm
	// begin inline asm
	mov.b64 %rd405, {%r794,%r795};
	// end inline asm
	xor.b64  	%rd1081, %rd405, %rd404;
	popc.b64 	%r5203, %rd1081;
	mad.lo.s32 	%r5204, %r5203, 9, %r5198;
	tex.2d.v4.u32.f32 	{%r5205, %r5206, %r5207, %r5208}, [%rd1762, {%f13, %f9}];
	tex.2d.v4.u32.f32 	{%r5209, %r5210, %r5211, %r5212}, [%rd1764, {%f21, %f9}];
	and.b32  	%r5213, %r5205, 255;
	and.b32  	%r5214, %r5209, 255;
	sad.u32 	%r5215, %r5213, %r5214, %r1776;
	add.s32 	%r5216, %r5215, %r5204;
	tex.2d.v4.s32.f32 	{%r796, %r797, %r5217, %r5218}, [%rd1766, {%f13, %f9}];
	tex.2d.v4.s32.f32 	{%r798, %r799, %r5219, %r5220}, [%rd1768, {%f21, %f9}];
	// begin inline asm
	mov.b64 %rd406, {%r796,%r797};
	// end inline asm
	// begin inline asm
	mov.b64 %rd407, {%r798,%r799};
	// end inline asm
	xor.b64  	%rd1082, %rd407, %rd406;
	popc.b64 	%r5221, %rd1082;
	mad.lo.s32 	%r5222, %r5221, 9, %r5216;
	tex.2d.v4.u32.f32 	{%r5223, %r5224, %r5225, %r5226}, [%rd1762, {%f13, %f10}];
	tex.2d.v4.u32.f32 	{%r5227, %r5228, %r5229, %r5230}, [%rd1764, {%f21, %f10}];
	and.b32  	%r5231, %r5223, 255;
	and.b32  	%r5232, %r5227, 255;
	sad.u32 	%r5233, %r5231, %r5232, %r1776;
	add.s32 	%r5234, %r5233, %r5222;
	tex.2d.v4.s32.f32 	{%r800, %r801, %r5235, %r5236}, [%rd1766, {%f13, %f10}];
	tex.2d.v4.s32.f32 	{%r802, %r803, %r5237, %r5238}, [%rd1768, {%f21, %f10}];
	// begin inline asm
	mov.b64 %rd408, {%r800,%r801};
	// end inline asm
	// begin inline asm
	mov.b64 %rd409, {%r802,%r803};
	// end inline asm
	xor.b64  	%rd1083, %rd409, %rd408;
	popc.b64 	%r5239, %rd1083;
	mad.lo.s32 	%r5240, %r5239, 9, %r5234;
	tex.2d.v4.u32.f32 	{%r5241, %r5242, %r5243, %r5244}, [%rd1762, {%f14, %f1}];
	tex.2d.v4.u32.f32 	{%r5245, %r5246, %r5247, %r5248}, [%rd1764, {%f22, %f1}];
	and.b32  	%r5249, %r5241, 255;
	and.b32  	%r5250, %r5245, 255;
	sad.u32 	%r5251, %r5249, %r5250, %r1776;
	add.s32 	%r5252, %r5251, %r5240;
	tex.2d.v4.s32.f32 	{%r804, %r805, %r5253, %r5254}, [%rd1766, {%f14, %f1}];
	tex.2d.v4.s32.f32 	{%r806, %r807, %r5255, %r5256}, [%rd1768, {%f22, %f1}];
	// begin inline asm
	mov.b64 %rd410, {%r804,%r805};
	// end inline asm
	// begin inline asm
	mov.b64 %rd411, {%r806,%r807};
	// end inline asm
	xor.b64  	%rd1084, %rd411, %rd410;
	popc.b64 	%r5257, %rd1084;
	mad.lo.s32 	%r5258, %r5257, 9, %r5252;
	tex.2d.v4.u32.f32 	{%r5259, %r5260, %r5261, %r5262}, [%rd1762, {%f14, %f32}];
	tex.2d.v4.u32.f32 	{%r5263, %r5264, %r5265, %r5266}, [%rd1764, {%f22, %f32}];
	and.b32  	%r5267, %r5259, 255;
	and.b32  	%r5268, %r5263, 255;
	sad.u32 	%r5269, %r5267, %r5268, %r1776;
	add.s32 	%r5270, %r5269, %r5258;
	tex.2d.v4.s32.f32 	{%r808, %r809, %r5271, %r5272}, [%rd1766, {%f14, %f32}];
	tex.2d.v4.s32.f32 	{%r810, %r811, %r5273, %r5274}, [%rd1768, {%f22, %f32}];
	// begin inline asm
	mov.b64 %rd412, {%r808,%r809};
	// end inline asm
	// begin inline asm
	mov.b64 %rd413, {%r810,%r811};
	// end inline asm
	xor.b64  	%rd1085, %rd413, %rd412;
	popc.b64 	%r5275, %rd1085;
	mad.lo.s32 	%r5276, %r5275, 9, %r5270;
	tex.2d.v4.u32.f32 	{%r5277, %r5278, %r5279, %r5280}, [%rd1762, {%f14, %f33}];
	tex.2d.v4.u32.f32 	{%r5281, %r5282, %r5283, %r5284}, [%rd1764, {%f22, %f33}];
	and.b32  	%r5285, %r5277, 255;
	and.b32  	%r5286, %r5281, 255;
	sad.u32 	%r5287, %r5285, %r5286, %r1776;
	add.s32 	%r5288, %r5287, %r5276;
	tex.2d.v4.s32.f32 	{%r812, %r813, %r5289, %r5290}, [%rd1766, {%f14, %f33}];
	tex.2d.v4.s32.f32 	{%r814, %r815, %r5291, %r5292}, [%rd1768, {%f22, %f33}];
	// begin inline asm
	mov.b64 %rd414, {%r812,%r813};
	// end inline asm
	// begin inline asm
	mov.b64 %rd415, {%r814,%r815};
	// end inline asm
	xor.b64  	%rd1086, %rd415, %rd414;
	popc.b64 	%r5293, %rd1086;
	mad.lo.s32 	%r5294, %r5293, 9, %r5288;
	tex.2d.v4.u32.f32 	{%r5295, %r5296, %r5297, %r5298}, [%rd1762, {%f14, %f3}];
	tex.2d.v4.u32.f32 	{%r5299, %r5300, %r5301, %r5302}, [%rd1764, {%f22, %f3}];
	and.b32  	%r5303, %r5295, 255;
	and.b32  	%r5304, %r5299, 255;
	sad.u32 	%r5305, %r5303, %r5304, %r1776;
	add.s32 	%r5306, %r5305, %r5294;
	tex.2d.v4.s32.f32 	{%r816, %r817, %r5307, %r5308}, [%rd1766, {%f14, %f3}];
	tex.2d.v4.s32.f32 	{%r818, %r819, %r5309, %r5310}, [%rd1768, {%f22, %f3}];
	// begin inline asm
	mov.b64 %rd416, {%r816,%r817};
	// end inline asm
	// begin inline asm
	mov.b64 %rd417, {%r818,%r819};
	// end inline asm
	xor.b64  	%rd1087, %rd417, %rd416;
	popc.b64 	%r5311, %rd1087;
	mad.lo.s32 	%r5312, %r5311, 9, %r5306;
	tex.2d.v4.u32.f32 	{%r5313, %r5314, %r5315, %r5316}, [%rd1762, {%f14, %f4}];
	tex.2d.v4.u32.f32 	{%r5317, %r5318, %r5319, %r5320}, [%rd1764, {%f22, %f4}];
	and.b32  	%r5321, %r5313, 255;
	and.b32  	%r5322, %r5317, 255;
	sad.u32 	%r5323, %r5321, %r5322, %r1776;
	add.s32 	%r5324, %r5323, %r5312;
	tex.2d.v4.s32.f32 	{%r820, %r821, %r5325, %r5326}, [%rd1766, {%f14, %f4}];
	tex.2d.v4.s32.f32 	{%r822, %r823, %r5327, %r5328}, [%rd1768, {%f22, %f4}];
	// begin inline asm
	mov.b64 %rd418, {%r820,%r821};
	// end inline asm
	// begin inline asm
	mov.b64 %rd419, {%r822,%r823};
	// end inline asm
	xor.b64  	%rd1088, %rd419, %rd418;
	popc.b64 	%r5329, %rd1088;
	mad.lo.s32 	%r5330, %r5329, 9, %r5324;
	tex.2d.v4.u32.f32 	{%r5331, %r5332, %r5333, %r5334}, [%rd1762, {%f14, %f5}];
	tex.2d.v4.u32.f32 	{%r5335, %r5336, %r5337, %r5338}, [%rd1764, {%f22, %f5}];
	and.b32  	%r5339, %r5331, 255;
	and.b32  	%r5340, %r5335, 255;
	sad.u32 	%r5341, %r5339, %r5340, %r1776;
	add.s32 	%r5342, %r5341, %r5330;
	tex.2d.v4.s32.f32 	{%r824, %r825, %r5343, %r5344}, [%rd1766, {%f14, %f5}];
	tex.2d.v4.s32.f32 	{%r826, %r827, %r5345, %r5346}, [%rd1768, {%f22, %f5}];
	// begin inline asm
	mov.b64 %rd420, {%r824,%r825};
	// end inline asm
	// begin inline asm
	mov.b64 %rd421, {%r826,%r827};
	// end inline asm
	xor.b64  	%rd1089, %rd421, %rd420;
	popc.b64 	%r5347, %rd1089;
	mad.lo.s32 	%r5348, %r5347, 9, %r5342;
	tex.2d.v4.u32.f32 	{%r5349, %r5350, %r5351, %r5352}, [%rd1762, {%f14, %f34}];
	tex.2d.v4.u32.f32 	{%r5353, %r5354, %r5355, %r5356}, [%rd1764, {%f22, %f34}];
	and.b32  	%r5357, %r5349, 255;
	and.b32  	%r5358, %r5353, 255;
	sad.u32 	%r5359, %r5357, %r5358, %r1776;
	add.s32 	%r5360, %r5359, %r5348;
	tex.2d.v4.s32.f32 	{%r828, %r829, %r5361, %r5362}, [%rd1766, {%f14, %f34}];
	tex.2d.v4.s32.f32 	{%r830, %r831, %r5363, %r5364}, [%rd1768, {%f22, %f34}];
	// begin inline asm
	mov.b64 %rd422, {%r828,%r829};
	// end inline asm
	// begin inline asm
	mov.b64 %rd423, {%r830,%r831};
	// end inline asm
	xor.b64  	%rd1090, %rd423, %rd422;
	popc.b64 	%r5365, %rd1090;
	mad.lo.s32 	%r5366, %r5365, 9, %r5360;
	tex.2d.v4.u32.f32 	{%r5367, %r5368, %r5369, %r5370}, [%rd1762, {%f14, %f6}];
	tex.2d.v4.u32.f32 	{%r5371, %r5372, %r5373, %r5374}, [%rd1764, {%f22, %f6}];
	and.b32  	%r5375, %r5367, 255;
	and.b32  	%r5376, %r5371, 255;
	sad.u32 	%r5377, %r5375, %r5376, %r1776;
	add.s32 	%r5378, %r5377, %r5366;
	tex.2d.v4.s32.f32 	{%r832, %r833, %r5379, %r5380}, [%rd1766, {%f14, %f6}];
	tex.2d.v4.s32.f32 	{%r834, %r835, %r5381, %r5382}, [%rd1768, {%f22, %f6}];
	// begin inline asm
	mov.b64 %rd424, {%r832,%r833};
	// end inline asm
	// begin inline asm
	mov.b64 %rd425, {%r834,%r835};
	// end inline asm
	xor.b64  	%rd1091, %rd425, %rd424;
	popc.b64 	%r5383, %rd1091;
	mad.lo.s32 	%r5384, %r5383, 9, %r5378;
	tex.2d.v4.u32.f32 	{%r5385, %r5386, %r5387, %r5388}, [%rd1762, {%f14, %f7}];
	tex.2d.v4.u32.f32 	{%r5389, %r5390, %r5391, %r5392}, [%rd1764, {%f22, %f7}];
	and.b32  	%r5393, %r5385, 255;
	and.b32  	%r5394, %r5389, 255;
	sad.u32 	%r5395, %r5393, %r5394, %r1776;
	add.s32 	%r5396, %r5395, %r5384;
	tex.2d.v4.s32.f32 	{%r836, %r837, %r5397, %r5398}, [%rd1766, {%f14, %f7}];
	tex.2d.v4.s32.f32 	{%r838, %r839, %r5399, %r5400}, [%rd1768, {%f22, %f7}];
	// begin inline asm
	mov.b64 %rd426, {%r836,%r837};
	// end inline asm
	// begin inline asm
	mov.b64 %rd427, {%r838,%r839};
	// end inline asm
	xor.b64  	%rd1092, %rd427, %rd426;
	popc.b64 	%r5401, %rd1092;
	mad.lo.s32 	%r5402, %r5401, 9, %r5396;
	tex.2d.v4.u32.f32 	{%r5403, %r5404, %r5405, %r5406}, [%rd1762, {%f14, %f8}];
	tex.2d.v4.u32.f32 	{%r5407, %r5408, %r5409, %r5410}, [%rd1764, {%f22, %f8}];
	and.b32  	%r5411, %r5403, 255;
	and.b32  	%r5412, %r5407, 255;
	sad.u32 	%r5413, %r5411, %r5412, %r1776;
	add.s32 	%r5414, %r5413, %r5402;
	tex.2d.v4.s32.f32 	{%r840, %r841, %r5415, %r5416}, [%rd1766, {%f14, %f8}];
	tex.2d.v4.s32.f32 	{%r842, %r843, %r5417, %r5418}, [%rd1768, {%f22, %f8}];
	// begin inline asm
	mov.b64 %rd428, {%r840,%r841};
	// end inline asm
	// begin inline asm
	mov.b64 %rd429, {%r842,%r843};
	// end inline asm
	xor.b64  	%rd1093, %rd429, %rd428;
	popc.b64 	%r5419, %rd1093;
	mad.lo.s32 	%r5420, %r5419, 9, %r5414;
	tex.2d.v4.u32.f32 	{%r5421, %r5422, %r5423, %r5424}, [%rd1762, {%f14, %f9}];
	tex.2d.v4.u32.f32 	{%r5425, %r5426, %r5427, %r5428}, [%rd1764, {%f22, %f9}];
	and.b32  	%r5429, %r5421, 255;
	and.b32  	%r5430, %r5425, 255;
	sad.u32 	%r5431, %r5429, %r5430, %r1776;
	add.s32 	%r5432, %r5431, %r5420;
	tex.2d.v4.s32.f32 	{%r844, %r845, %r5433, %r5434}, [%rd1766, {%f14, %f9}];
	tex.2d.v4.s32.f32 	{%r846, %r847, %r5435, %r5436}, [%rd1768, {%f22, %f9}];
	// begin inline asm
	mov.b64 %rd430, {%r844,%r845};
	// end inline asm
	// begin inline asm
	mov.b64 %rd431, {%r846,%r847};
	// end inline asm
	xor.b64  	%rd1094, %rd431, %rd430;
	popc.b64 	%r5437, %rd1094;
	mad.lo.s32 	%r5438, %r5437, 9, %r5432;
	tex.2d.v4.u32.f32 	{%r5439, %r5440, %r5441, %r5442}, [%rd1762, {%f14, %f10}];
	tex.2d.v4.u32.f32 	{%r5443, %r5444, %r5445, %r5446}, [%rd1764, {%f22, %f10}];
	and.b32  	%r5447, %r5439, 255;
	and.b32  	%r5448, %r5443, 255;
	sad.u32 	%r5449, %r5447, %r5448, %r1776;
	add.s32 	%r5450, %r5449, %r5438;
	tex.2d.v4.s32.f32 	{%r848, %r849, %r5451, %r5452}, [%rd1766, {%f14, %f10}];
	tex.2d.v4.s32.f32 	{%r850, %r851, %r5453, %r5454}, [%rd1768, {%f22, %f10}];
	// begin inline asm
	mov.b64 %rd432, {%r848,%r849};
	// end inline asm
	// begin inline asm
	mov.b64 %rd433, {%r850,%r851};
	// end inline asm
	xor.b64  	%rd1095, %rd433, %rd432;
	popc.b64 	%r5455, %rd1095;
	mad.lo.s32 	%r5456, %r5455, 9, %r5450;
	tex.2d.v4.u32.f32 	{%r5457, %r5458, %r5459, %r5460}, [%rd1762, {%f15, %f1}];
	tex.2d.v4.u32.f32 	{%r5461, %r5462, %r5463, %r5464}, [%rd1764, {%f23, %f1}];
	and.b32  	%r5465, %r5457, 255;
	and.b32  	%r5466, %r5461, 255;
	sad.u32 	%r5467, %r5465, %r5466, %r1776;
	add.s32 	%r5468, %r5467, %r5456;
	tex.2d.v4.s32.f32 	{%r852, %r853, %r5469, %r5470}, [%rd1766, {%f15, %f1}];
	tex.2d.v4.s32.f32 	{%r854, %r855, %r5471, %r5472}, [%rd1768, {%f23, %f1}];
	// begin inline asm
	mov.b64 %rd434, {%r852,%r853};
	// end inline asm
	// begin inline asm
	mov.b64 %rd435, {%r854,%r855};
	// end inline asm
	xor.b64  	%rd1096, %rd435, %rd434;
	popc.b64 	%r5473, %rd1096;
	mad.lo.s32 	%r5474, %r5473, 9, %r5468;
	tex.2d.v4.u32.f32 	{%r5475, %r5476, %r5477, %r5478}, [%rd1762, {%f15, %f32}];
	tex.2d.v4.u32.f32 	{%r5479, %r5480, %r5481, %r5482}, [%rd1764, {%f23, %f32}];
	and.b32  	%r5483, %r5475, 255;
	and.b32  	%r5484, %r5479, 255;
	sad.u32 	%r5485, %r5483, %r5484, %r1776;
	add.s32 	%r5486, %r5485, %r5474;
	tex.2d.v4.s32.f32 	{%r856, %r857, %r5487, %r5488}, [%rd1766, {%f15, %f32}];
	tex.2d.v4.s32.f32 	{%r858, %r859, %r5489, %r5490}, [%rd1768, {%f23, %f32}];
	// begin inline asm
	mov.b64 %rd436, {%r856,%r857};
	// end inline asm
	// begin inline asm
	mov.b64 %rd437, {%r858,%r859};
	// end inline asm
	xor.b64  	%rd1097, %rd437, %rd436;
	popc.b64 	%r5491, %rd1097;
	mad.lo.s32 	%r5492, %r5491, 9, %r5486;
	tex.2d.v4.u32.f32 	{%r5493, %r5494, %r5495, %r5496}, [%rd1762, {%f15, %f33}];
	tex.2d.v4.u32.f32 	{%r5497, %r5498, %r5499, %r5500}, [%rd1764, {%f23, %f33}];
	and.b32  	%r5501, %r5493, 255;
	and.b32  	%r5502, %r5497, 255;
	sad.u32 	%r5503, %r5501, %r5502, %r1776;
	add.s32 	%r5504, %r5503, %r5492;
	tex.2d.v4.s32.f32 	{%r860, %r861, %r5505, %r5506}, [%rd1766, {%f15, %f33}];
	tex.2d.v4.s32.f32 	{%r862, %r863, %r5507, %r5508}, [%rd1768, {%f23, %f33}];
	// begin inline asm
	mov.b64 %rd438, {%r860,%r861};
	// end inline asm
	// begin inline asm
	mov.b64 %rd439, {%r862,%r863};
	// end inline asm
	xor.b64  	%rd1098, %rd439, %rd438;
	popc.b64 	%r5509, %rd1098;
	mad.lo.s32 	%r5510, %r5509, 9, %r5504;
	tex.2d.v4.u32.f32 	{%r5511, %r5512, %r5513, %r5514}, [%rd1762, {%f15, %f3}];
	tex.2d.v4.u32.f32 	{%r5515, %r5516, %r5517, %r5518}, [%rd1764, {%f23, %f3}];
	and.b32  	%r5519, %r5511, 255;
	and.b32  	%r5520, %r5515, 255;
	sad.u32 	%r5521, %r5519, %r5520, %r1776;
	add.s32 	%r5522, %r5521, %r5510;
	tex.2d.v4.s32.f32 	{%r864, %r865, %r5523, %r5524}, [%rd1766, {%f15, %f3}];
	tex.2d.v4.s32.f32 	{%r866, %r867, %r5525, %r5526}, [%rd1768, {%f23, %f3}];
	// begin inline asm
	mov.b64 %rd440, {%r864,%r865};
	// end inline asm
	// begin inline asm
	mov.b64 %rd441, {%r866,%r867};
	// end inline asm
	xor.b64  	%rd1099, %rd441, %rd440;
	popc.b64 	%r5527, %rd1099;
	mad.lo.s32 	%r5528, %r5527, 9, %r5522;
	tex.2d.v4.u32.f32 	{%r5529, %r5530, %r5531, %r5532}, [%rd1762, {%f15, %f4}];
	tex.2d.v4.u32.f32 	{%r5533, %r5534, %r5535, %r5536}, [%rd1764, {%f23, %f4}];
	and.b32  	%r5537, %r5529, 255;
	and.b32  	%r5538, %r5533, 255;
	sad.u32 	%r5539, %r5537, %r5538, %r1776;
	add.s32 	%r5540, %r5539, %r5528;
	tex.2d.v4.s32.f32 	{%r868, %r869, %r5541, %r5542}, [%rd1766, {%f15, %f4}];
	tex.2d.v4.s32.f32 	{%r870, %r871, %r5543, %r5544}, [%rd1768, {%f23, %f4}];
	// begin inline asm
	mov.b64 %rd442, {%r868,%r869};
	// end inline asm
	// begin inline asm
	mov.b64 %rd443, {%r870,%r871};
	// end inline asm
	xor.b64  	%rd1100, %rd443, %rd442;
	popc.b64 	%r5545, %rd1100;
	mad.lo.s32 	%r5546, %r5545, 9, %r5540;
	tex.2d.v4.u32.f32 	{%r5547, %r5548, %r5549, %r5550}, [%rd1762, {%f15, %f5}];
	tex.2d.v4.u32.f32 	{%r5551, %r5552, %r5553, %r5554}, [%rd1764, {%f23, %f5}];
	and.b32  	%r5555, %r5547, 255;
	and.b32  	%r5556, %r5551, 255;
	sad.u32 	%r5557, %r5555, %r5556, %r1776;
	add.s32 	%r5558, %r5557, %r5546;
	tex.2d.v4.s32.f32 	{%r872, %r873, %r5559, %r5560}, [%rd1766, {%f15, %f5}];
	tex.2d.v4.s32.f32 	{%r874, %r875, %r5561, %r5562}, [%rd1768, {%f23, %f5}];
	// begin inline asm
	mov.b64 %rd444, {%r872,%r873};
	// end inline asm
	// begin inline asm
	mov.b64 %rd445, {%r874,%r875};
	// end inline asm
	xor.b64  	%rd1101, %rd445, %rd444;
	popc.b64 	%r5563, %rd1101;
	mad.lo.s32 	%r5564, %r5563, 9, %r5558;
	tex.2d.v4.u32.f32 	{%r5565, %r5566, %r5567, %r5568}, [%rd1762, {%f15, %f34}];
	tex.2d.v4.u32.f32 	{%r5569, %r5570, %r5571, %r5572}, [%rd1764, {%f23, %f34}];
	and.b32  	%r5573, %r5565, 255;
	and.b32  	%r5574, %r5569, 255;
	sad.u32 	%r5575, %r5573, %r5574, %r1776;
	add.s32 	%r5576, %r5575, %r5564;
	tex.2d.v4.s32.f32 	{%r876, %r877, %r5577, %r5578}, [%rd1766, {%f15, %f34}];
	tex.2d.v4.s32.f32 	{%r878, %r879, %r5579, %r5580}, [%rd1768, {%f23, %f34}];
	// begin inline asm
	mov.b64 %rd446, {%r876,%r877};
	// end inline asm
	// begin inline asm
	mov.b64 %rd447, {%r878,%r879};
	// end inline asm
	xor.b64  	%rd1102, %rd447, %rd446;
	popc.b64 	%r5581, %rd1102;
	mad.lo.s32 	%r5582, %r5581, 9, %r5576;
	tex.2d.v4.u32.f32 	{%r5583, %r5584, %r5585, %r5586}, [%rd1762, {%f15, %f6}];
	tex.2d.v4.u32.f32 	{%r5587, %r5588, %r5589, %r5590}, [%rd1764, {%f23, %f6}];
	and.b32  	%r5591, %r5583, 255;
	and.b32  	%r5592, %r5587, 255;
	sad.u32 	%r5593, %r5591, %r5592, %r1776;
	add.s32 	%r5594, %r5593, %r5582;
	tex.2d.v4.s32.f32 	{%r880, %r881, %r5595, %r5596}, [%rd1766, {%f15, %f6}];
	tex.2d.v4.s32.f32 	{%r882, %r883, %r5597, %r5598}, [%rd1768, {%f23, %f6}];
	// begin inline asm
	mov.b64 %rd448, {%r880,%r881};
	// end inline asm
	// begin inline asm
	mov.b64 %rd449, {%r882,%r883};
	// end inline asm
	xor.b64  	%rd1103, %rd449, %rd448;
	popc.b64 	%r5599, %rd1103;
	mad.lo.s32 	%r5600, %r5599, 9, %r5594;
	tex.2d.v4.u32.f32 	{%r5601, %r5602, %r5603, %r5604}, [%rd1762, {%f15, %f7}];
	tex.2d.v4.u32.f32 	{%r5605, %r5606, %r5607, %r5608}, [%rd1764, {%f23, %f7}];
	and.b32  	%r5609, %r5601, 255;
	and.b32  	%r5610, %r5605, 255;
	sad.u32 	%r5611, %r5609, %r5610, %r1776;
	add.s32 	%r5612, %r5611, %r5600;
	tex.2d.v4.s32.f32 	{%r884, %r885, %r5613, %r5614}, [%rd1766, {%f15, %f7}];
	tex.2d.v4.s32.f32 	{%r886, %r887, %r5615, %r5616}, [%rd1768, {%f23, %f7}];
	// begin inline asm
	mov.b64 %rd450, {%r884,%r885};
	// end inline asm
	// begin inline asm
	mov.b64 %rd451, {%r886,%r887};
	// end inline asm
	xor.b64  	%rd1104, %rd451, %rd450;
	popc.b64 	%r5617, %rd1104;
	mad.lo.s32 	%r5618, %r5617, 9, %r5612;
	tex.2d.v4.u32.f32 	{%r5619, %r5620, %r5621, %r5622}, [%rd1762, {%f15, %f8}];
	tex.2d.v4.u32.f32 	{%r5623, %r5624, %r5625, %r5626}, [%rd1764, {%f23, %f8}];
	and.b32  	%r5627, %r5619, 255;
	and.b32  	%r5628, %r5623, 255;
	sad.u32 	%r5629, %r5627, %r5628, %r1776;
	add.s32 	%r5630, %r5629, %r5618;
	tex.2d.v4.s32.f32 	{%r888, %r889, %r5631, %r5632}, [%rd1766, {%f15, %f8}];
	tex.2d.v4.s32.f32 	{%r890, %r891, %r5633, %r5634}, [%rd1768, {%f23, %f8}];
	// begin inline asm
	mov.b64 %rd452, {%r888,%r889};
	// end inline asm
	// begin inline asm
	mov.b64 %rd453, {%r890,%r891};
	// end inline asm
	xor.b64  	%rd1105, %rd453, %rd452;
	popc.b64 	%r5635, %rd1105;
	mad.lo.s32 	%r5636, %r5635, 9, %r5630;
	tex.2d.v4.u32.f32 	{%r5637, %r5638, %r5639, %r5640}, [%rd1762, {%f15, %f9}];
	tex.2d.v4.u32.f32 	{%r5641, %r5642, %r5643, %r5644}, [%rd1764, {%f23, %f9}];
	and.b32  	%r5645, %r5637, 255;
	and.b32  	%r5646, %r5641, 255;
	sad.u32 	%r5647, %r5645, %r5646, %r1776;
	add.s32 	%r5648, %r5647, %r5636;
	tex.2d.v4.s32.f32 	{%r892, %r893, %r5649, %r5650}, [%rd1766, {%f15, %f9}];
	tex.2d.v4.s32.f32 	{%r894, %r895, %r5651, %r5652}, [%rd1768, {%f23, %f9}];
	// begin inline asm
	mov.b64 %rd454, {%r892,%r893};
	// end inline asm
	// begin inline asm
	mov.b64 %rd455, {%r894,%r895};
	// end inline asm
	xor.b64  	%rd1106, %rd455, %rd454;
	popc.b64 	%r5653, %rd1106;
	mad.lo.s32 	%r5654, %r5653, 9, %r5648;
	tex.2d.v4.u32.f32 	{%r5655, %r5656, %r5657, %r5658}, [%rd1762, {%f15, %f10}];
	tex.2d.v4.u32.f32 	{%r5659, %r5660, %r5661, %r5662}, [%rd1764, {%f23, %f10}];
	and.b32  	%r5663, %r5655, 255;
	and.b32  	%r5664, %r5659, 255;
	sad.u32 	%r5665, %r5663, %r5664, %r1776;
	add.s32 	%r5666, %r5665, %r5654;
	tex.2d.v4.s32.f32 	{%r896, %r897, %r5667, %r5668}, [%rd1766, {%f15, %f10}];
	tex.2d.v4.s32.f32 	{%r898, %r899, %r5669, %r5670}, [%rd1768, {%f23, %f10}];
	// begin inline asm
	mov.b64 %rd456, {%r896,%r897};
	// end inline asm
	// begin inline asm
	mov.b64 %rd457, {%r898,%r899};
	// end inline asm
	xor.b64  	%rd1107, %rd457, %rd456;
	popc.b64 	%r5671, %rd1107;
	mad.lo.s32 	%r5672, %r5671, 9, %r5666;
	tex.2d.v4.u32.f32 	{%r5673, %r5674, %r5675, %r5676}, [%rd1762, {%f37, %f1}];
	tex.2d.v4.u32.f32 	{%r5677, %r5678, %r5679, %r5680}, [%rd1764, {%f24, %f1}];
	and.b32  	%r5681, %r5673, 255;
	and.b32  	%r5682, %r5677, 255;
	sad.u32 	%r5683, %r5681, %r5682, %r1776;
	add.s32 	%r5684, %r5683, %r5672;
	tex.2d.v4.s32.f32 	{%r900, %r901, %r5685, %r5686}, [%rd1766, {%f37, %f1}];
	tex.2d.v4.s32.f32 	{%r902, %r903, %r5687, %r5688}, [%rd1768, {%f24, %f1}];
	// begin inline asm
	mov.b64 %rd458, {%r900,%r901};
	// end inline asm
	// begin inline asm
	mov.b64 %rd459, {%r902,%r903};
	// end inline asm
	xor.b64  	%rd1108, %rd459, %rd458;
	popc.b64 	%r5689, %rd1108;
	mad.lo.s32 	%r5690, %r5689, 9, %r5684;
	tex.2d.v4.u32.f32 	{%r5691, %r5692, %r5693, %r5694}, [%rd1762, {%f37, %f32}];
	tex.2d.v4.u32.f32 	{%r5695, %r5696, %r5697, %r5698}, [%rd1764, {%f24, %f32}];
	and.b32  	%r5699, %r5691, 255;
	and.b32  	%r5700, %r5695, 255;
	sad.u32 	%r5701, %r5699, %r5700, %r1776;
	add.s32 	%r5702, %r5701, %r5690;
	tex.2d.v4.s32.f32 	{%r904, %r905, %r5703, %r5704}, [%rd1766, {%f37, %f32}];
	tex.2d.v4.s32.f32 	{%r906, %r907, %r5705, %r5706}, [%rd1768, {%f24, %f32}];
	// begin inline asm
	mov.b64 %rd460, {%r904,%r905};
	// end inline asm
	// begin inline asm
	mov.b64 %rd461, {%r906,%r907};
	// end inline asm
	xor.b64  	%rd1109, %rd461, %rd460;
	popc.b64 	%r5707, %rd1109;
	mad.lo.s32 	%r5708, %r5707, 9, %r5702;
	tex.2d.v4.u32.f32 	{%r5709, %r5710, %r5711, %r5712}, [%rd1762, {%f37, %f33}];
	tex.2d.v4.u32.f32 	{%r5713, %r5714, %r5715, %r5716}, [%rd1764, {%f24, %f33}];
	and.b32  	%r5717, %r5709, 255;
	and.b32  	%r5718, %r5713, 255;
	sad.u32 	%r5719, %r5717, %r5718, %r1776;
	add.s32 	%r5720, %r5719, %r5708;
	tex.2d.v4.s32.f32 	{%r908, %r909, %r5721, %r5722}, [%rd1766, {%f37, %f33}];
	tex.2d.v4.s32.f32 	{%r910, %r911, %r5723, %r5724}, [%rd1768, {%f24, %f33}];
	// begin inline asm
	mov.b64 %rd462, {%r908,%r909};
	// end inline asm
	// begin inline asm
	mov.b64 %rd463, {%r910,%r911};
	// end inline asm
	xor.b64  	%rd1110, %rd463, %rd462;
	popc.b64 	%r5725, %rd1110;
	mad.lo.s32 	%r5726, %r5725, 9, %r5720;
	tex.2d.v4.u32.f32 	{%r5727, %r5728, %r5729, %r5730}, [%rd1762, {%f37, %f3}];
	tex.2d.v4.u32.f32 	{%r5731, %r5732, %r5733, %r5734}, [%rd1764, {%f24, %f3}];
	and.b32  	%r5735, %r5727, 255;
	and.b32  	%r5736, %r5731, 255;
	sad.u32 	%r5737, %r5735, %r5736, %r1776;
	add.s32 	%r5738, %r5737, %r5726;
	tex.2d.v4.s32.f32 	{%r912, %r913, %r5739, %r5740}, [%rd1766, {%f37, %f3}];
	tex.2d.v4.s32.f32 	{%r914, %r915, %r5741, %r5742}, [%rd1768, {%f24, %f3}];
	// begin inline asm
	mov.b64 %rd464, {%r912,%r913};
	// end inline asm
	// begin inline asm
	mov.b64 %rd465, {%r914,%r915};
	// end inline asm
	xor.b64  	%rd1111, %rd465, %rd464;
	popc.b64 	%r5743, %rd1111;
	mad.lo.s32 	%r5744, %r5743, 9, %r5738;
	tex.2d.v4.u32.f32 	{%r5745, %r5746, %r5747, %r5748}, [%rd1762, {%f37, %f4}];
	tex.2d.v4.u32.f32 	{%r5749, %r5750, %r5751, %r5752}, [%rd1764, {%f24, %f4}];
	and.b32  	%r5753, %r5745, 255;
	and.b32  	%r5754, %r5749, 255;
	sad.u32 	%r5755, %r5753, %r5754, %r1776;
	add.s32 	%r5756, %r5755, %r5744;
	tex.2d.v4.s32.f32 	{%r916, %r917, %r5757, %r5758}, [%rd1766, {%f37, %f4}];
	tex.2d.v4.s32.f32 	{%r918, %r919, %r5759, %r5760}, [%rd1768, {%f24, %f4}];
	// begin inline asm
	mov.b64 %rd466, {%r916,%r917};
	// end inline asm
	// begin inline asm
	mov.b64 %rd467, {%r918,%r919};
	// end inline asm
	xor.b64  	%rd1112, %rd467, %rd466;
	popc.b64 	%r5761, %rd1112;
	mad.lo.s32 	%r5762, %r5761, 9, %r5756;
	tex.2d.v4.u32.f32 	{%r5763, %r5764, %r5765, %r5766}, [%rd1762, {%f37, %f5}];
	tex.2d.v4.u32.f32 	{%r5767, %r5768, %r5769, %r5770}, [%rd1764, {%f24, %f5}];
	and.b32  	%r5771, %r5763, 255;
	and.b32  	%r5772, %r5767, 255;
	sad.u32 	%r5773, %r5771, %r5772, %r1776;
	add.s32 	%r5774, %r5773, %r5762;
	tex.2d.v4.s32.f32 	{%r920, %r921, %r5775, %r5776}, [%rd1766, {%f37, %f5}];
	tex.2d.v4.s32.f32 	{%r922, %r923, %r5777, %r5778}, [%rd1768, {%f24, %f5}];
	// begin inline asm
	mov.b64 %rd468, {%r920,%r921};
	// end inline asm
	// begin inline asm
	mov.b64 %rd469, {%r922,%r923};
	// end inline asm
	xor.b64  	%rd1113, %rd469, %rd468;
	popc.b64 	%r5779, %rd1113;
	mad.lo.s32 	%r5780, %r5779, 9, %r5774;
	tex.2d.v4.u32.f32 	{%r5781, %r5782, %r5783, %r5784}, [%rd1762, {%f37, %f34}];
	tex.2d.v4.u32.f32 	{%r5785, %r5786, %r5787, %r5788}, [%rd1764, {%f24, %f34}];
	and.b32  	%r5789, %r5781, 255;
	and.b32  	%r5790, %r5785, 255;
	sad.u32 	%r5791, %r5789, %r5790, %r1776;
	add.s32 	%r5792, %r5791, %r5780;
	tex.2d.v4.s32.f32 	{%r924, %r925, %r5793, %r5794}, [%rd1766, {%f37, %f34}];
	tex.2d.v4.s32.f32 	{%r926, %r927, %r5795, %r5796}, [%rd1768, {%f24, %f34}];
	// begin inline asm
	mov.b64 %rd470, {%r924,%r925};
	// end inline asm
	// begin inline asm
	mov.b64 %rd471, {%r926,%r927};
	// end inline asm
	xor.b64  	%rd1114, %rd471, %rd470;
	popc.b64 	%r5797, %rd1114;
	mad.lo.s32 	%r5798, %r5797, 9, %r5792;
	tex.2d.v4.u32.f32 	{%r5799, %r5800, %r5801, %r5802}, [%rd1762, {%f37, %f6}];
	tex.2d.v4.u32.f32 	{%r5803, %r5804, %r5805, %r5806}, [%rd1764, {%f24, %f6}];
	and.b32  	%r5807, %r5799, 255;
	and.b32  	%r5808, %r5803, 255;
	sad.u32 	%r5809, %r5807, %r5808, %r1776;
	add.s32 	%r5810, %r5809, %r5798;
	tex.2d.v4.s32.f32 	{%r928, %r929, %r5811, %r5812}, [%rd1766, {%f37, %f6}];
	tex.2d.v4.s32.f32 	{%r930, %r931, %r5813, %r5814}, [%rd1768, {%f24, %f6}];
	// begin inline asm
	mov.b64 %rd472, {%r928,%r929};
	// end inline asm
	// begin inline asm
	mov.b64 %rd473, {%r930,%r931};
	// end inline asm
	xor.b64  	%rd1115, %rd473, %rd472;
	popc.b64 	%r5815, %rd1115;
	mad.lo.s32 	%r5816, %r5815, 9, %r5810;
	tex.2d.v4.u32.f32 	{%r5817, %r5818, %r5819, %r5820}, [%rd1762, {%f37, %f7}];
	tex.2d.v4.u32.f32 	{%r5821, %r5822, %r5823, %r5824}, [%rd1764, {%f24, %f7}];
	and.b32  	%r5825, %r5817, 255;
	and.b32  	%r5826, %r5821, 255;
	sad.u32 	%r5827, %r5825, %r5826, %r1776;
	add.s32 	%r5828, %r5827, %r5816;
	tex.2d.v4.s32.f32 	{%r932, %r933, %r5829, %r5830}, [%rd1766, {%f37, %f7}];
	tex.2d.v4.s32.f32 	{%r934, %r935, %r5831, %r5832}, [%rd1768, {%f24, %f7}];
	// begin inline asm
	mov.b64 %rd474, {%r932,%r933};
	// end inline asm
	// begin inline asm
	mov.b64 %rd475, {%r934,%r935};
	// end inline asm
	xor.b64  	%rd1116, %rd475, %rd474;
	popc.b64 	%r5833, %rd1116;
	mad.lo.s32 	%r5834, %r5833, 9, %r5828;
	tex.2d.v4.u32.f32 	{%r5835, %r5836, %r5837, %r5838}, [%rd1762, {%f37, %f8}];
	tex.2d.v4.u32.f32 	{%r5839, %r5840, %r5841, %r5842}, [%rd1764, {%f24, %f8}];
	and.b32  	%r5843, %r5835, 255;
	and.b32  	%r5844, %r5839, 255;
	sad.u32 	%r5845, %r5843, %r5844, %r1776;
	add.s32 	%r5846, %r5845, %r5834;
	tex.2d.v4.s32.f32 	{%r936, %r937, %r5847, %r5848}, [%rd1766, {%f37, %f8}];
	tex.2d.v4.s32.f32 	{%r938, %r939, %r5849, %r5850}, [%rd1768, {%f24, %f8}];
	// begin inline asm
	mov.b64 %rd476, {%r936,%r937};
	// end inline asm
	// begin inline asm
	mov.b64 %rd477, {%r938,%r939};
	// end inline asm
	xor.b64  	%rd1117, %rd477, %rd476;
	popc.b64 	%r5851, %rd1117;
	mad.lo.s32 	%r5852, %r5851, 9, %r5846;
	tex.2d.v4.u32.f32 	{%r5853, %r5854, %r5855, %r5856}, [%rd1762, {%f37, %f9}];
	tex.2d.v4.u32.f32 	{%r5857, %r5858, %r5859, %r5860}, [%rd1764, {%f24, %f9}];
	and.b32  	%r5861, %r5853, 255;
	and.b32  	%r5862, %r5857, 255;
	sad.u32 	%r5863, %r5861, %r5862, %r1776;
	add.s32 	%r5864, %r5863, %r5852;
	tex.2d.v4.s32.f32 	{%r940, %r941, %r5865, %r5866}, [%rd1766, {%f37, %f9}];
	tex.2d.v4.s32.f32 	{%r942, %r943, %r5867, %r5868}, [%rd1768, {%f24, %f9}];
	// begin inline asm
	mov.b64 %rd478, {%r940,%r941};
	// end inline asm
	// begin inline asm
	mov.b64 %rd479, {%r942,%r943};
	// end inline asm
	xor.b64  	%rd1118, %rd479, %rd478;
	popc.b64 	%r5869, %rd1118;
	mad.lo.s32 	%r5870, %r5869, 9, %r5864;
	tex.2d.v4.u32.f32 	{%r5871, %r5872, %r5873, %r5874}, [%rd1762, {%f37, %f10}];
	tex.2d.v4.u32.f32 	{%r5875, %r5876, %r5877, %r5878}, [%rd1764, {%f24, %f10}];
	and.b32  	%r5879, %r5871, 255;
	and.b32  	%r5880, %r5875, 255;
	sad.u32 	%r5881, %r5879, %r5880, %r1776;
	add.s32 	%r5882, %r5881, %r5870;
	tex.2d.v4.s32.f32 	{%r944, %r945, %r5883, %r5884}, [%rd1766, {%f37, %f10}];
	tex.2d.v4.s32.f32 	{%r946, %r947, %r5885, %r5886}, [%rd1768, {%f24, %f10}];
	// begin inline asm
	mov.b64 %rd480, {%r944,%r945};
	// end inline asm
	// begin inline asm
	mov.b64 %rd481, {%r946,%r947};
	// end inline asm
	xor.b64  	%rd1119, %rd481, %rd480;
	popc.b64 	%r5887, %rd1119;
	mad.lo.s32 	%r5888, %r5887, 9, %r5882;
	tex.2d.v4.u32.f32 	{%r5889, %r5890, %r5891, %r5892}, [%rd1762, {%f38, %f1}];
	tex.2d.v4.u32.f32 	{%r5893, %r5894, %r5895, %r5896}, [%rd1764, {%f25, %f1}];
	and.b32  	%r5897, %r5889, 255;
	and.b32  	%r5898, %r5893, 255;
	sad.u32 	%r5899, %r5897, %r5898, %r1776;
	add.s32 	%r5900, %r5899, %r5888;
	tex.2d.v4.s32.f32 	{%r948, %r949, %r5901, %r5902}, [%rd1766, {%f38, %f1}];
	tex.2d.v4.s32.f32 	{%r950, %r951, %r5903, %r5904}, [%rd1768, {%f25, %f1}];
	// begin inline asm
	mov.b64 %rd482, {%r948,%r949};
	// end inline asm
	// begin inline asm
	mov.b64 %rd483, {%r950,%r951};
	// end inline asm
	xor.b64  	%rd1120, %rd483, %rd482;
	popc.b64 	%r5905, %rd1120;
	mad.lo.s32 	%r5906, %r5905, 9, %r5900;
	tex.2d.v4.u32.f32 	{%r5907, %r5908, %r5909, %r5910}, [%rd1762, {%f38, %f32}];
	tex.2d.v4.u32.f32 	{%r5911, %r5912, %r5913, %r5914}, [%rd1764, {%f25, %f32}];
	and.b32  	%r5915, %r5907, 255;
	and.b32  	%r5916, %r5911, 255;
	sad.u32 	%r5917, %r5915, %r5916, %r1776;
	add.s32 	%r5918, %r5917, %r5906;
	tex.2d.v4.s32.f32 	{%r952, %r953, %r5919, %r5920}, [%rd1766, {%f38, %f32}];
	tex.2d.v4.s32.f32 	{%r954, %r955, %r5921, %r5922}, [%rd1768, {%f25, %f32}];
	// begin inline asm
	mov.b64 %rd484, {%r952,%r953};
	// end inline asm
	// begin inline asm
	mov.b64 %rd485, {%r954,%r955};
	// end inline asm
	xor.b64  	%rd1121, %rd485, %rd484;
	popc.b64 	%r5923, %rd1121;
	mad.lo.s32 	%r5924, %r5923, 9, %r5918;
	tex.2d.v4.u32.f32 	{%r5925, %r5926, %r5927, %r5928}, [%rd1762, {%f38, %f33}];
	tex.2d.v4.u32.f32 	{%r5929, %r5930, %r5931, %r5932}, [%rd1764, {%f25, %f33}];
	and.b32  	%r5933, %r5925, 255;
	and.b32  	%r5934, %r5929, 255;
	sad.u32 	%r5935, %r5933, %r5934, %r1776;
	add.s32 	%r5936, %r5935, %r5924;
	tex.2d.v4.s32.f32 	{%r956, %r957, %r5937, %r5938}, [%rd1766, {%f38, %f33}];
	tex.2d.v4.s32.f32 	{%r958, %r959, %r5939, %r5940}, [%rd1768, {%f25, %f33}];
	// begin inline asm
	mov.b64 %rd486, {%r956,%r957};
	// end inline asm
	// begin inline asm
	mov.b64 %rd487, {%r958,%r959};
	// end inline asm
	xor.b64  	%rd1122, %rd487, %rd486;
	popc.b64 	%r5941, %rd1122;
	mad.lo.s32 	%r5942, %r5941, 9, %r5936;
	tex.2d.v4.u32.f32 	{%r5943, %r5944, %r5945, %r5946}, [%rd1762, {%f38, %f3}];
	tex.2d.v4.u32.f32 	{%r5947, %r5948, %r5949, %r5950}, [%rd1764, {%f25, %f3}];
	and.b32  	%r5951, %r5943, 255;
	and.b32  	%r5952, %r5947, 255;
	sad.u32 	%r5953, %r5951, %r5952, %r1776;
	add.s32 	%r5954, %r5953, %r5942;
	tex.2d.v4.s32.f32 	{%r960, %r961, %r5955, %r5956}, [%rd1766, {%f38, %f3}];
	tex.2d.v4.s32.f32 	{%r962, %r963, %r5957, %r5958}, [%rd1768, {%f25, %f3}];
	// begin inline asm
	mov.b64 %rd488, {%r960,%r961};
	// end inline asm
	// begin inline asm
	mov.b64 %rd489, {%r962,%r963};
	// end inline asm
	xor.b64  	%rd1123, %rd489, %rd488;
	popc.b64 	%r5959, %rd1123;
	mad.lo.s32 	%r5960, %r5959, 9, %r5954;
	tex.2d.v4.u32.f32 	{%r5961, %r5962, %r5963, %r5964}, [%rd1762, {%f38, %f4}];
	tex.2d.v4.u32.f32 	{%r5965, %r5966, %r5967, %r5968}, [%rd1764, {%f25, %f4}];
	and.b32  	%r5969, %r5961, 255;
	and.b32  	%r5970, %r5965, 255;
	sad.u32 	%r5971, %r5969, %r5970, %r1776;
	add.s32 	%r5972, %r5971, %r5960;
	tex.2d.v4.s32.f32 	{%r964, %r965, %r5973, %r5974}, [%rd1766, {%f38, %f4}];
	tex.2d.v4.s32.f32 	{%r966, %r967, %r5975, %r5976}, [%rd1768, {%f25, %f4}];
	// begin inline asm
	mov.b64 %rd490, {%r964,%r965};
	// end inline asm
	// begin inline asm
	mov.b64 %rd491, {%r966,%r967};
	// end inline asm
	xor.b64  	%rd1124, %rd491, %rd490;
	popc.b64 	%r5977, %rd1124;
	mad.lo.s32 	%r5978, %r5977, 9, %r5972;
	tex.2d.v4.u32.f32 	{%r5979, %r5980, %r5981, %r5982}, [%rd1762, {%f38, %f5}];
	tex.2d.v4.u32.f32 	{%r5983, %r5984, %r5985, %r5986}, [%rd1764, {%f25, %f5}];
	and.b32  	%r5987, %r5979, 255;
	and.b32  	%r5988, %r5983, 255;
	sad.u32 	%r5989, %r5987, %r5988, %r1776;
	add.s32 	%r5990, %r5989, %r5978;
	tex.2d.v4.s32.f32 	{%r968, %r969, %r5991, %r5992}, [%rd1766, {%f38, %f5}];
	tex.2d.v4.s32.f32 	{%r970, %r971, %r5993, %r5994}, [%rd1768, {%f25, %f5}];
	// begin inline asm
	mov.b64 %rd492, {%r968,%r969};
	// end inline asm
	// begin inline asm
	mov.b64 %rd493, {%r970,%r971};
	// end inline asm
	xor.b64  	%rd1125, %rd493, %rd492;
	popc.b64 	%r5995, %rd1125;
	mad.lo.s32 	%r5996, %r5995, 9, %r5990;
	tex.2d.v4.u32.f32 	{%r5997, %r5998, %r5999, %r6000}, [%rd1762, {%f38, %f34}];
	tex.2d.v4.u32.f32 	{%r6001, %r6002, %r6003, %r6004}, [%rd1764, {%f25, %f34}];
	and.b32  	%r6005, %r5997, 255;
	and.b32  	%r6006, %r6001, 255;
	sad.u32 	%r6007, %r6005, %r6006, %r1776;
	add.s32 	%r6008, %r6007, %r5996;
	tex.2d.v4.s32.f32 	{%r972, %r973, %r6009, %r6010}, [%rd1766, {%f38, %f34}];
	tex.2d.v4.s32.f32 	{%r974, %r975, %r6011, %r6012}, [%rd1768, {%f25, %f34}];
	// begin inline asm
	mov.b64 %rd494, {%r972,%r973};
	// end inline asm
	// begin inline asm
	mov.b64 %rd495, {%r974,%r975};
	// end inline asm
	xor.b64  	%rd1126, %rd495, %rd494;
	popc.b64 	%r6013, %rd1126;
	mad.lo.s32 	%r6014, %r6013, 9, %r6008;
	tex.2d.v4.u32.f32 	{%r6015, %r6016, %r6017, %r6018}, [%rd1762, {%f38, %f6}];
	tex.2d.v4.u32.f32 	{%r6019, %r6020, %r6021, %r6022}, [%rd1764, {%f25, %f6}];
	and.b32  	%r6023, %r6015, 255;
	and.b32  	%r6024, %r6019, 255;
	sad.u32 	%r6025, %r6023, %r6024, %r1776;
	add.s32 	%r6026, %r6025, %r6014;
	tex.2d.v4.s32.f32 	{%r976, %r977, %r6027, %r6028}, [%rd1766, {%f38, %f6}];
	tex.2d.v4.s32.f32 	{%r978, %r979, %r6029, %r6030}, [%rd1768, {%f25, %f6}];
	// begin inline asm
	mov.b64 %rd496, {%r976,%r977};
	// end inline asm
	// begin inline asm
	mov.b64 %rd497, {%r978,%r979};
	// end inline asm
	xor.b64  	%rd1127, %rd497, %rd496;
	popc.b64 	%r6031, %rd1127;
	mad.lo.s32 	%r6032, %r6031, 9, %r6026;
	tex.2d.v4.u32.f32 	{%r6033, %r6034, %r6035, %r6036}, [%rd1762, {%f38, %f7}];
	tex.2d.v4.u32.f32 	{%r6037, %r6038, %r6039, %r6040}, [%rd1764, {%f25, %f7}];
	and.b32  	%r6041, %r6033, 255;
	and.b32  	%r6042, %r6037, 255;
	sad.u32 	%r6043, %r6041, %r6042, %r1776;
	add.s32 	%r6044, %r6043, %r6032;
	tex.2d.v4.s32.f32 	{%r980, %r981, %r6045, %r6046}, [%rd1766, {%f38, %f7}];
	tex.2d.v4.s32.f32 	{%r982, %r983, %r6047, %r6048}, [%rd1768, {%f25, %f7}];
	// begin inline asm
	mov.b64 %rd498, {%r980,%r981};
	// end inline asm
	// begin inline asm
	mov.b64 %rd499, {%r982,%r983};
	// end inline asm
	xor.b64  	%rd1128, %rd499, %rd498;
	popc.b64 	%r6049, %rd1128;
	mad.lo.s32 	%r6050, %r6049, 9, %r6044;
	tex.2d.v4.u32.f32 	{%r6051, %r6052, %r6053, %r6054}, [%rd1762, {%f38, %f8}];
	tex.2d.v4.u32.f32 	{%r6055, %r6056, %r6057, %r6058}, [%rd1764, {%f25, %f8}];
	and.b32  	%r6059, %r6051, 255;
	and.b32  	%r6060, %r6055, 255;
	sad.u32 	%r6061, %r6059, %r6060, %r1776;
	add.s32 	%r6062, %r6061, %r6050;
	tex.2d.v4.s32.f32 	{%r984, %r985, %r6063, %r6064}, [%rd1766, {%f38, %f8}];
	tex.2d.v4.s32.f32 	{%r986, %r987, %r6065, %r6066}, [%rd1768, {%f25, %f8}];
	// begin inline asm
	mov.b64 %rd500, {%r984,%r985};
	// end inline asm
	// begin inline asm
	mov.b64 %rd501, {%r986,%r987};
	// end inline asm
	xor.b64  	%rd1129, %rd501, %rd500;
	popc.b64 	%r6067, %rd1129;
	mad.lo.s32 	%r6068, %r6067, 9, %r6062;
	tex.2d.v4.u32.f32 	{%r6069, %r6070, %r6071, %r6072}, [%rd1762, {%f38, %f9}];
	tex.2d.v4.u32.f32 	{%r6073, %r6074, %r6075, %r6076}, [%rd1764, {%f25, %f9}];
	and.b32  	%r6077, %r6069, 255;
	and.b32  	%r6078, %r6073, 255;
	sad.u32 	%r6079, %r6077, %r6078, %r1776;
	add.s32 	%r6080, %r6079, %r6068;
	tex.2d.v4.s32.f32 	{%r988, %r989, %r6081, %r6082}, [%rd1766, {%f38, %f9}];
	tex.2d.v4.s32.f32 	{%r990, %r991, %r6083, %r6084}, [%rd1768, {%f25, %f9}];
	// begin inline asm
	mov.b64 %rd502, {%r988,%r989};
	// end inline asm
	// begin inline asm
	mov.b64 %rd503, {%r990,%r991};
	// end inline asm
	xor.b64  	%rd1130, %rd503, %rd502;
	popc.b64 	%r6085, %rd1130;
	mad.lo.s32 	%r6086, %r6085, 9, %r6080;
	tex.2d.v4.u32.f32 	{%r6087, %r6088, %r6089, %r6090}, [%rd1762, {%f38, %f10}];
	tex.2d.v4.u32.f32 	{%r6091, %r6092, %r6093, %r6094}, [%rd1764, {%f25, %f10}];
	and.b32  	%r6095, %r6087, 255;
	and.b32  	%r6096, %r6091, 255;
	sad.u32 	%r6097, %r6095, %r6096, %r1776;
	add.s32 	%r6098, %r6097, %r6086;
	tex.2d.v4.s32.f32 	{%r992, %r993, %r6099, %r6100}, [%rd1766, {%f38, %f10}];
	tex.2d.v4.s32.f32 	{%r994, %r995, %r6101, %r6102}, [%rd1768, {%f25, %f10}];
	// begin inline asm
	mov.b64 %rd504, {%r992,%r993};
	// end inline asm
	// begin inline asm
	mov.b64 %rd505, {%r994,%r995};
	// end inline asm
	xor.b64  	%rd1131, %rd505, %rd504;
	popc.b64 	%r6103, %rd1131;
	mad.lo.s32 	%r6104, %r6103, 9, %r6098;
	tex.2d.v4.u32.f32 	{%r6105, %r6106, %r6107, %r6108}, [%rd1762, {%f16, %f1}];
	tex.2d.v4.u32.f32 	{%r6109, %r6110, %r6111, %r6112}, [%rd1764, {%f26, %f1}];
	and.b32  	%r6113, %r6105, 255;
	and.b32  	%r6114, %r6109, 255;
	sad.u32 	%r6115, %r6113, %r6114, %r1776;
	add.s32 	%r6116, %r6115, %r6104;
	tex.2d.v4.s32.f32 	{%r996, %r997, %r6117, %r6118}, [%rd1766, {%f16, %f1}];
	tex.2d.v4.s32.f32 	{%r998, %r999, %r6119, %r6120}, [%rd1768, {%f26, %f1}];
	// begin inline asm
	mov.b64 %rd506, {%r996,%r997};
	// end inline asm
	// begin inline asm
	mov.b64 %rd507, {%r998,%r999};
	// end inline asm
	xor.b64  	%rd1132, %rd507, %rd506;
	popc.b64 	%r6121, %rd1132;
	mad.lo.s32 	%r6122, %r6121, 9, %r6116;
	tex.2d.v4.u32.f32 	{%r6123, %r6124, %r6125, %r6126}, [%rd1762, {%f16, %f32}];
	tex.2d.v4.u32.f32 	{%r6127, %r6128, %r6129, %r6130}, [%rd1764, {%f26, %f32}];
	and.b32  	%r6131, %r6123, 255;
	and.b32  	%r6132, %r6127, 255;
	sad.u32 	%r6133, %r6131, %r6132, %r1776;
	add.s32 	%r6134, %r6133, %r6122;
	tex.2d.v4.s32.f32 	{%r1000, %r1001, %r6135, %r6136}, [%rd1766, {%f16, %f32}];
	tex.2d.v4.s32.f32 	{%r1002, %r1003, %r6137, %r6138}, [%rd1768, {%f26, %f32}];
	// begin inline asm
	mov.b64 %rd508, {%r1000,%r1001};
	// end inline asm
	// begin inline asm
	mov.b64 %rd509, {%r1002,%r1003};
	// end inline asm
	xor.b64  	%rd1133, %rd509, %rd508;
	popc.b64 	%r6139, %rd1133;
	mad.lo.s32 	%r6140, %r6139, 9, %r6134;
	tex.2d.v4.u32.f32 	{%r6141, %r6142, %r6143, %r6144}, [%rd1762, {%f16, %f33}];
	tex.2d.v4.u32.f32 	{%r6145, %r6146, %r6147, %r6148}, [%rd1764, {%f26, %f33}];
	and.b32  	%r6149, %r6141, 255;
	and.b32  	%r6150, %r6145, 255;
	sad.u32 	%r6151, %r6149, %r6150, %r1776;
	add.s32 	%r6152, %r6151, %r6140;
	tex.2d.v4.s32.f32 	{%r1004, %r1005, %r6153, %r6154}, [%rd1766, {%f16, %f33}];
	tex.2d.v4.s32.f32 	{%r1006, %r1007, %r6155, %r6156}, [%rd1768, {%f26, %f33}];
	// begin inline asm
	mov.b64 %rd510, {%r1004,%r1005};
	// end inline asm
	// begin inline asm
	mov.b64 %rd511, {%r1006,%r1007};
	// end inline asm
	xor.b64  	%rd1134, %rd511, %rd510;
	popc.b64 	%r6157, %rd1134;
	mad.lo.s32 	%r6158, %r6157, 9, %r6152;
	tex.2d.v4.u32.f32 	{%r6159, %r6160, %r6161, %r6162}, [%rd1762, {%f16, %f3}];
	tex.2d.v4.u32.f32 	{%r6163, %r6164, %r6165, %r6166}, [%rd1764, {%f26, %f3}];
	and.b32  	%r6167, %r6159, 255;
	and.b32  	%r6168, %r6163, 255;
	sad.u32 	%r6169, %r6167, %r6168, %r1776;
	add.s32 	%r6170, %r6169, %r6158;
	tex.2d.v4.s32.f32 	{%r1008, %r1009, %r6171, %r6172}, [%rd1766, {%f16, %f3}];
	tex.2d.v4.s32.f32 	{%r1010, %r1011, %r6173, %r6174}, [%rd1768, {%f26, %f3}];
	// begin inline asm
	mov.b64 %rd512, {%r1008,%r1009};
	// end inline asm
	// begin inline asm
	mov.b64 %rd513, {%r1010,%r1011};
	// end inline asm
	xor.b64  	%rd1135, %rd513, %rd512;
	popc.b64 	%r6175, %rd1135;
	mad.lo.s32 	%r6176, %r6175, 9, %r6170;
	tex.2d.v4.u32.f32 	{%r6177, %r6178, %r6179, %r6180}, [%rd1762, {%f16, %f4}];
	tex.2d.v4.u32.f32 	{%r6181, %r6182, %r6183, %r6184}, [%rd1764, {%f26, %f4}];
	and.b32  	%r6185, %r6177, 255;
	and.b32  	%r6186, %r6181, 255;
	sad.u32 	%r6187, %r6185, %r6186, %r1776;
	add.s32 	%r6188, %r6187, %r6176;
	tex.2d.v4.s32.f32 	{%r1012, %r1013, %r6189, %r6190}, [%rd1766, {%f16, %f4}];
	tex.2d.v4.s32.f32 	{%r1014, %r1015, %r6191, %r6192}, [%rd1768, {%f26, %f4}];
	// begin inline asm
	mov.b64 %rd514, {%r1012,%r1013};
	// end inline asm
	// begin inline asm
	mov.b64 %rd515, {%r1014,%r1015};
	// end inline asm
	xor.b64  	%rd1136, %rd515, %rd514;
	popc.b64 	%r6193, %rd1136;
	mad.lo.s32 	%r6194, %r6193, 9, %r6188;
	tex.2d.v4.u32.f32 	{%r6195, %r6196, %r6197, %r6198}, [%rd1762, {%f16, %f5}];
	tex.2d.v4.u32.f32 	{%r6199, %r6200, %r6201, %r6202}, [%rd1764, {%f26, %f5}];
	and.b32  	%r6203, %r6195, 255;
	and.b32  	%r6204, %r6199, 255;
	sad.u32 	%r6205, %r6203, %r6204, %r1776;
	add.s32 	%r6206, %r6205, %r6194;
	tex.2d.v4.s32.f32 	{%r1016, %r1017, %r6207, %r6208}, [%rd1766, {%f16, %f5}];
	tex.2d.v4.s32.f32 	{%r1018, %r1019, %r6209, %r6210}, [%rd1768, {%f26, %f5}];
	// begin inline asm
	mov.b64 %rd516, {%r1016,%r1017};
	// end inline asm
	// begin inline asm
	mov.b64 %rd517, {%r1018,%r1019};
	// end inline asm
	xor.b64  	%rd1137, %rd517, %rd516;
	popc.b64 	%r6211, %rd1137;
	mad.lo.s32 	%r6212, %r6211, 9, %r6206;
	tex.2d.v4.u32.f32 	{%r6213, %r6214, %r6215, %r6216}, [%rd1762, {%f16, %f34}];
	tex.2d.v4.u32.f32 	{%r6217, %r6218, %r6219, %r6220}, [%rd1764, {%f26, %f34}];
	and.b32  	%r6221, %r6213, 255;
	and.b32  	%r6222, %r6217, 255;
	sad.u32 	%r6223, %r6221, %r6222, %r1776;
	add.s32 	%r6224, %r6223, %r6212;
	tex.2d.v4.s32.f32 	{%r1020, %r1021, %r6225, %r6226}, [%rd1766, {%f16, %f34}];
	tex.2d.v4.s32.f32 	{%r1022, %r1023, %r6227, %r6228}, [%rd1768, {%f26, %f34}];
	// begin inline asm
	mov.b64 %rd518, {%r1020,%r1021};
	// end inline asm
	// begin inline asm
	mov.b64 %rd519, {%r1022,%r1023};
	// end inline asm
	xor.b64  	%rd1138, %rd519, %rd518;
	popc.b64 	%r6229, %rd1138;
	mad.lo.s32 	%r6230, %r6229, 9, %r6224;
	tex.2d.v4.u32.f32 	{%r6231, %r6232, %r6233, %r6234}, [%rd1762, {%f16, %f6}];
	tex.2d.v4.u32.f32 	{%r6235, %r6236, %r6237, %r6238}, [%rd1764, {%f26, %f6}];
	and.b32  	%r6239, %r6231, 255;
	and.b32  	%r6240, %r6235, 255;
	sad.u32 	%r6241, %r6239, %r6240, %r1776;
	add.s32 	%r6242, %r6241, %r6230;
	tex.2d.v4.s32.f32 	{%r1024, %r1025, %r6243, %r6244}, [%rd1766, {%f16, %f6}];
	tex.2d.v4.s32.f32 	{%r1026, %r1027, %r6245, %r6246}, [%rd1768, {%f26, %f6}];
	// begin inline asm
	mov.b64 %rd520, {%r1024,%r1025};
	// end inline asm
	// begin inline asm
	mov.b64 %rd521, {%r1026,%r1027};
	// end inline asm
	xor.b64  	%rd1139, %rd521, %rd520;
	popc.b64 	%r6247, %rd1139;
	mad.lo.s32 	%r6248, %r6247, 9, %r6242;
	tex.2d.v4.u32.f32 	{%r6249, %r6250, %r6251, %r6252}, [%rd1762, {%f16, %f7}];
	tex.2d.v4.u32.f32 	{%r6253, %r6254, %r6255, %r6256}, [%rd1764, {%f26, %f7}];
	and.b32  	%r6257, %r6249, 255;
	and.b32  	%r6258, %r6253, 255;
	sad.u32 	%r6259, %r6257, %r6258, %r1776;
	add.s32 	%r6260, %r6259, %r6248;
	tex.2d.v4.s32.f32 	{%r1028, %r1029, %r6261, %r6262}, [%rd1766, {%f16, %f7}];
	tex.2d.v4.s32.f32 	{%r1030, %r1031, %r6263, %r6264}, [%rd1768, {%f26, %f7}];
	// begin inline asm
	mov.b64 %rd522, {%r1028,%r1029};
	// end inline asm
	// begin inline asm
	mov.b64 %rd523, {%r1030,%r1031};
	// end inline asm
	xor.b64  	%rd1140, %rd523, %rd522;
	popc.b64 	%r6265, %rd1140;
	mad.lo.s32 	%r6266, %r6265, 9, %r6260;
	tex.2d.v4.u32.f32 	{%r6267, %r6268, %r6269, %r6270}, [%rd1762, {%f16, %f8}];
	tex.2d.v4.u32.f32 	{%r6271, %r6272, %r6273, %r6274}, [%rd1764, {%f26, %f8}];
	and.b32  	%r6275, %r6267, 255;
	and.b32  	%r6276, %r6271, 255;
	sad.u32 	%r6277, %r6275, %r6276, %r1776;
	add.s32 	%r6278, %r6277, %r6266;
	tex.2d.v4.s32.f32 	{%r1032, %r1033, %r6279, %r6280}, [%rd1766, {%f16, %f8}];
	tex.2d.v4.s32.f32 	{%r1034, %r1035, %r6281, %r6282}, [%rd1768, {%f26, %f8}];
	// begin inline asm
	mov.b64 %rd524, {%r1032,%r1033};
	// end inline asm
	// begin inline asm
	mov.b64 %rd525, {%r1034,%r1035};
	// end inline asm
	xor.b64  	%rd1141, %rd525, %rd524;
	popc.b64 	%r6283, %rd1141;
	mad.lo.s32 	%r6284, %r6283, 9, %r6278;
	tex.2d.v4.u32.f32 	{%r6285, %r6286, %r6287, %r6288}, [%rd1762, {%f16, %f9}];
	tex.2d.v4.u32.f32 	{%r6289, %r6290, %r6291, %r6292}, [%rd1764, {%f26, %f9}];
	and.b32  	%r6293, %r6285, 255;
	and.b32  	%r6294, %r6289, 255;
	sad.u32 	%r6295, %r6293, %r6294, %r1776;
	add.s32 	%r6296, %r6295, %r6284;
	tex.2d.v4.s32.f32 	{%r1036, %r1037, %r6297, %r6298}, [%rd1766, {%f16, %f9}];
	tex.2d.v4.s32.f32 	{%r1038, %r1039, %r6299, %r6300}, [%rd1768, {%f26, %f9}];
	// begin inline asm
	mov.b64 %rd526, {%r1036,%r1037};
	// end inline asm
	// begin inline asm
	mov.b64 %rd527, {%r1038,%r1039};
	// end inline asm
	xor.b64  	%rd1142, %rd527, %rd526;
	popc.b64 	%r6301, %rd1142;
	mad.lo.s32 	%r6302, %r6301, 9, %r6296;
	tex.2d.v4.u32.f32 	{%r6303, %r6304, %r6305, %r6306}, [%rd1762, {%f16, %f10}];
	tex.2d.v4.u32.f32 	{%r6307, %r6308, %r6309, %r6310}, [%rd1764, {%f26, %f10}];
	and.b32  	%r6311, %r6303, 255;
	and.b32  	%r6312, %r6307, 255;
	sad.u32 	%r6313, %r6311, %r6312, %r1776;
	add.s32 	%r6314, %r6313, %r6302;
	tex.2d.v4.s32.f32 	{%r1040, %r1041, %r6315, %r6316}, [%rd1766, {%f16, %f10}];
	tex.2d.v4.s32.f32 	{%r1042, %r1043, %r6317, %r6318}, [%rd1768, {%f26, %f10}];
	// begin inline asm
	mov.b64 %rd528, {%r1040,%r1041};
	// end inline asm
	// begin inline asm
	mov.b64 %rd529, {%r1042,%r1043};
	// end inline asm
	xor.b64  	%rd1143, %rd529, %rd528;
	popc.b64 	%r6319, %rd1143;
	mad.lo.s32 	%r6320, %r6319, 9, %r6314;
	tex.2d.v4.u32.f32 	{%r6321, %r6322, %r6323, %r6324}, [%rd1762, {%f17, %f1}];
	tex.2d.v4.u32.f32 	{%r6325, %r6326, %r6327, %r6328}, [%rd1764, {%f27, %f1}];
	and.b32  	%r6329, %r6321, 255;
	and.b32  	%r6330, %r6325, 255;
	sad.u32 	%r6331, %r6329, %r6330, %r1776;
	add.s32 	%r6332, %r6331, %r6320;
	tex.2d.v4.s32.f32 	{%r1044, %r1045, %r6333, %r6334}, [%rd1766, {%f17, %f1}];
	tex.2d.v4.s32.f32 	{%r1046, %r1047, %r6335, %r6336}, [%rd1768, {%f27, %f1}];
	// begin inline asm
	mov.b64 %rd530, {%r1044,%r1045};
	// end inline asm
	// begin inline asm
	mov.b64 %rd531, {%r1046,%r1047};
	// end inline asm
	xor.b64  	%rd1144, %rd531, %rd530;
	popc.b64 	%r6337, %rd1144;
	mad.lo.s32 	%r6338, %r6337, 9, %r6332;
	tex.2d.v4.u32.f32 	{%r6339, %r6340, %r6341, %r6342}, [%rd1762, {%f17, %f32}];
	tex.2d.v4.u32.f32 	{%r6343, %r6344, %r6345, %r6346}, [%rd1764, {%f27, %f32}];
	and.b32  	%r6347, %r6339, 255;
	and.b32  	%r6348, %r6343, 255;
	sad.u32 	%r6349, %r6347, %r6348, %r1776;
	add.s32 	%r6350, %r6349, %r6338;
	tex.2d.v4.s32.f32 	{%r1048, %r1049, %r6351, %r6352}, [%rd1766, {%f17, %f32}];
	tex.2d.v4.s32.f32 	{%r1050, %r1051, %r6353, %r6354}, [%rd1768, {%f27, %f32}];
	// begin inline asm
	mov.b64 %rd532, {%r1048,%r1049};
	// end inline asm
	// begin inline asm
	mov.b64 %rd533, {%r1050,%r1051};
	// end inline asm
	xor.b64  	%rd1145, %rd533, %rd532;
	popc.b64 	%r6355, %rd1145;
	mad.lo.s32 	%r6356, %r6355, 9, %r6350;
	tex.2d.v4.u32.f32 	{%r6357, %r6358, %r6359, %r6360}, [%rd1762, {%f17, %f33}];
	tex.2d.v4.u32.f32 	{%r6361, %r6362, %r6363, %r6364}, [%rd1764, {%f27, %f33}];
	and.b32  	%r6365, %r6357, 255;
	and.b32  	%r6366, %r6361, 255;
	sad.u32 	%r6367, %r6365, %r6366, %r1776;
	add.s32 	%r6368, %r6367, %r6356;
	tex.2d.v4.s32.f32 	{%r1052, %r1053, %r6369, %r6370}, [%rd1766, {%f17, %f33}];
	tex.2d.v4.s32.f32 	{%r1054, %r1055, %r6371, %r6372}, [%rd1768, {%f27, %f33}];
	// begin inline asm
	mov.b64 %rd534, {%r1052,%r1053};
	// end inline asm
	// begin inline asm
	mov.b64 %rd535, {%r1054,%r1055};
	// end inline asm
	xor.b64  	%rd1146, %rd535, %rd534;
	popc.b64 	%r6373, %rd1146;
	mad.lo.s32 	%r6374, %r6373, 9, %r6368;
	tex.2d.v4.u32.f32 	{%r6375, %r6376, %r6377, %r6378}, [%rd1762, {%f17, %f3}];
	tex.2d.v4.u32.f32 	{%r6379, %r6380, %r6381, %r6382}, [%rd1764, {%f27, %f3}];
	and.b32  	%r6383, %r6375, 255;
	and.b32  	%r6384, %r6379, 255;
	sad.u32 	%r6385, %r6383, %r6384, %r1776;
	add.s32 	%r6386, %r6385, %r6374;
	tex.2d.v4.s32.f32 	{%r1056, %r1057, %r6387, %r6388}, [%rd1766, {%f17, %f3}];
	tex.2d.v4.s32.f32 	{%r1058, %r1059, %r6389, %r6390}, [%rd1768, {%f27, %f3}];
	// begin inline asm
	mov.b64 %rd536, {%r1056,%r1057};
	// end inline asm
	// begin inline asm
	mov.b64 %rd537, {%r1058,%r1059};
	// end inline asm
	xor.b64  	%rd1147, %rd537, %rd536;
	popc.b64 	%r6391, %rd1147;
	mad.lo.s32 	%r6392, %r6391, 9, %r6386;
	tex.2d.v4.u32.f32 	{%r6393, %r6394, %r6395, %r6396}, [%rd1762, {%f17, %f4}];
	tex.2d.v4.u32.f32 	{%r6397, %r6398, %r6399, %r6400}, [%rd1764, {%f27, %f4}];
	and.b32  	%r6401, %r6393, 255;
	and.b32  	%r6402, %r6397, 255;
	sad.u32 	%r6403, %r6401, %r6402, %r1776;
	add.s32 	%r6404, %r6403, %r6392;
	tex.2d.v4.s32.f32 	{%r1060, %r1061, %r6405, %r6406}, [%rd1766, {%f17, %f4}];
	tex.2d.v4.s32.f32 	{%r1062, %r1063, %r6407, %r6408}, [%rd1768, {%f27, %f4}];
	// begin inline asm
	mov.b64 %rd538, {%r1060,%r1061};
	// end inline asm
	// begin inline asm
	mov.b64 %rd539, {%r1062,%r1063};
	// end inline asm
	xor.b64  	%rd1148, %rd539, %rd538;
	popc.b64 	%r6409, %rd1148;
	mad.lo.s32 	%r6410, %r6409, 9, %r6404;
	tex.2d.v4.u32.f32 	{%r6411, %r6412, %r6413, %r6414}, [%rd1762, {%f17, %f5}];
	tex.2d.v4.u32.f32 	{%r6415, %r6416, %r6417, %r6418}, [%rd1764, {%f27, %f5}];
	and.b32  	%r6419, %r6411, 255;
	and.b32  	%r6420, %r6415, 255;
	sad.u32 	%r6421, %r6419, %r6420, %r1776;
	add.s32 	%r6422, %r6421, %r6410;
	tex.2d.v4.s32.f32 	{%r1064, %r1065, %r6423, %r6424}, [%rd1766, {%f17, %f5}];
	tex.2d.v4.s32.f32 	{%r1066, %r1067, %r6425, %r6426}, [%rd1768, {%f27, %f5}];
	// begin inline asm
	mov.b64 %rd540, {%r1064,%r1065};
	// end inline asm
	// begin inline asm
	mov.b64 %rd541, {%r1066,%r1067};
	// end inline asm
	xor.b64  	%rd1149, %rd541, %rd540;
	popc.b64 	%r6427, %rd1149;
	mad.lo.s32 	%r6428, %r6427, 9, %r6422;
	tex.2d.v4.u32.f32 	{%r6429, %r6430, %r6431, %r6432}, [%rd1762, {%f17, %f34}];
	tex.2d.v4.u32.f32 	{%r6433, %r6434, %r6435, %r6436}, [%rd1764, {%f27, %f34}];
	and.b32  	%r6437, %r6429, 255;
	and.b32  	%r6438, %r6433, 255;
	sad.u32 	%r6439, %r6437, %r6438, %r1776;
	add.s32 	%r6440, %r6439, %r6428;
	tex.2d.v4.s32.f32 	{%r1068, %r1069, %r6441, %r6442}, [%rd1766, {%f17, %f34}];
	tex.2d.v4.s32.f32 	{%r1070, %r1071, %r6443, %r6444}, [%rd1768, {%f27, %f34}];
	// begin inline asm
	mov.b64 %rd542, {%r1068,%r1069};
	// end inline asm
	// begin inline asm
	mov.b64 %rd543, {%r1070,%r1071};
	// end inline asm
	xor.b64  	%rd1150, %rd543, %rd542;
	popc.b64 	%r6445, %rd1150;
	mad.lo.s32 	%r6446, %r6445, 9, %r6440;
	tex.2d.v4.u32.f32 	{%r6447, %r6448, %r6449, %r6450}, [%rd1762, {%f17, %f6}];
	tex.2d.v4.u32.f32 	{%r6451, %r6452, %r6453, %r6454}, [%rd1764, {%f27, %f6}];
	and.b32  	%r6455, %r6447, 255;
	and.b32  	%r6456, %r6451, 255;
	sad.u32 	%r6457, %r6455, %r6456, %r1776;
	add.s32 	%r6458, %r6457, %r6446;
	tex.2d.v4.s32.f32 	{%r1072, %r1073, %r6459, %r6460}, [%rd1766, {%f17, %f6}];
	tex.2d.v4.s32.f32 	{%r1074, %r1075, %r6461, %r6462}, [%rd1768, {%f27, %f6}];
	// begin inline asm
	mov.b64 %rd544, {%r1072,%r1073};
	// end inline asm
	// begin inline asm
	mov.b64 %rd545, {%r1074,%r1075};
	// end inline asm
	xor.b64  	%rd1151, %rd545, %rd544;
	popc.b64 	%r6463, %rd1151;
	mad.lo.s32 	%r6464, %r6463, 9, %r6458;
	tex.2d.v4.u32.f32 	{%r6465, %r6466, %r6467, %r6468}, [%rd1762, {%f17, %f7}];
	tex.2d.v4.u32.f32 	{%r6469, %r6470, %r6471, %r6472}, [%rd1764, {%f27, %f7}];
	and.b32  	%r6473, %r6465, 255;
	and.b32  	%r6474, %r6469, 255;
	sad.u32 	%r6475, %r6473, %r6474, %r1776;
	add.s32 	%r6476, %r6475, %r6464;
	tex.2d.v4.s32.f32 	{%r1076, %r1077, %r6477, %r6478}, [%rd1766, {%f17, %f7}];
	tex.2d.v4.s32.f32 	{%r1078, %r1079, %r6479, %r6480}, [%rd1768, {%f27, %f7}];
	// begin inline asm
	mov.b64 %rd546, {%r1076,%r1077};
	// end inline asm
	// begin inline asm
	mov.b64 %rd547, {%r1078,%r1079};
	// end inline asm
	xor.b64  	%rd1152, %rd547, %rd546;
	popc.b64 	%r6481, %rd1152;
	mad.lo.s32 	%r6482, %r6481, 9, %r6476;
	tex.2d.v4.u32.f32 	{%r6483, %r6484, %r6485, %r6486}, [%rd1762, {%f17, %f8}];
	tex.2d.v4.u32.f32 	{%r6487, %r6488, %r6489, %r6490}, [%rd1764, {%f27, %f8}];
	and.b32  	%r6491, %r6483, 255;
	and.b32  	%r6492, %r6487, 255;
	sad.u32 	%r6493, %r6491, %r6492, %r1776;
	add.s32 	%r6494, %r6493, %r6482;
	tex.2d.v4.s32.f32 	{%r1080, %r1081, %r6495, %r6496}, [%rd1766, {%f17, %f8}];
	tex.2d.v4.s32.f32 	{%r1082, %r1083, %r6497, %r6498}, [%rd1768, {%f27, %f8}];
	// begin inline asm
	mov.b64 %rd548, {%r1080,%r1081};
	// end inline asm
	// begin inline asm
	mov.b64 %rd549, {%r1082,%r1083};
	// end inline asm
	xor.b64  	%rd1153, %rd549, %rd548;
	popc.b64 	%r6499, %rd1153;
	mad.lo.s32 	%r6500, %r6499, 9, %r6494;
	tex.2d.v4.u32.f32 	{%r6501, %r6502, %r6503, %r6504}, [%rd1762, {%f17, %f9}];
	tex.2d.v4.u32.f32 	{%r6505, %r6506, %r6507, %r6508}, [%rd1764, {%f27, %f9}];
	and.b32  	%r6509, %r6501, 255;
	and.b32  	%r6510, %r6505, 255;
	sad.u32 	%r6511, %r6509, %r6510, %r1776;
	add.s32 	%r6512, %r6511, %r6500;
	tex.2d.v4.s32.f32 	{%r1084, %r1085, %r6513, %r6514}, [%rd1766, {%f17, %f9}];
	tex.2d.v4.s32.f32 	{%r1086, %r1087, %r6515, %r6516}, [%rd1768, {%f27, %f9}];
	// begin inline asm
	mov.b64 %rd550, {%r1084,%r1085};
	// end inline asm
	// begin inline asm
	mov.b64 %rd551, {%r1086,%r1087};
	// end inline asm
	xor.b64  	%rd1154, %rd551, %rd550;
	popc.b64 	%r6517, %rd1154;
	mad.lo.s32 	%r6518, %r6517, 9, %r6512;
	tex.2d.v4.u32.f32 	{%r6519, %r6520, %r6521, %r6522}, [%rd1762, {%f17, %f10}];
	tex.2d.v4.u32.f32 	{%r6523, %r6524, %r6525, %r6526}, [%rd1764, {%f27, %f10}];
	and.b32  	%r6527, %r6519, 255;
	and.b32  	%r6528, %r6523, 255;
	sad.u32 	%r6529, %r6527, %r6528, %r1776;
	add.s32 	%r6530, %r6529, %r6518;
	tex.2d.v4.s32.f32 	{%r1088, %r1089, %r6531, %r6532}, [%rd1766, {%f17, %f10}];
	tex.2d.v4.s32.f32 	{%r1090, %r1091, %r6533, %r6534}, [%rd1768, {%f27, %f10}];
	// begin inline asm
	mov.b64 %rd552, {%r1088,%r1089};
	// end inline asm
	// begin inline asm
	mov.b64 %rd553, {%r1090,%r1091};
	// end inline asm
	xor.b64  	%rd1155, %rd553, %rd552;
	popc.b64 	%r6535, %rd1155;
	mad.lo.s32 	%r6536, %r6535, 9, %r6530;
	tex.2d.v4.u32.f32 	{%r6537, %r6538, %r6539, %r6540}, [%rd1762, {%f18, %f1}];
	tex.2d.v4.u32.f32 	{%r6541, %r6542, %r6543, %r6544}, [%rd1764, {%f28, %f1}];
	and.b32  	%r6545, %r6537, 255;
	and.b32  	%r6546, %r6541, 255;
	sad.u32 	%r6547, %r6545, %r6546, %r1776;
	add.s32 	%r6548, %r6547, %r6536;
	tex.2d.v4.s32.f32 	{%r1092, %r1093, %r6549, %r6550}, [%rd1766, {%f18, %f1}];
	tex.2d.v4.s32.f32 	{%r1094, %r1095, %r6551, %r6552}, [%rd1768, {%f28, %f1}];
	// begin inline asm
	mov.b64 %rd554, {%r1092,%r1093};
	// end inline asm
	// begin inline asm
	mov.b64 %rd555, {%r1094,%r1095};
	// end inline asm
	xor.b64  	%rd1156, %rd555, %rd554;
	popc.b64 	%r6553, %rd1156;
	mad.lo.s32 	%r6554, %r6553, 9, %r6548;
	tex.2d.v4.u32.f32 	{%r6555, %r6556, %r6557, %r6558}, [%rd1762, {%f18, %f32}];
	tex.2d.v4.u32.f32 	{%r6559, %r6560, %r6561, %r6562}, [%rd1764, {%f28, %f32}];
	and.b32  	%r6563, %r6555, 255;
	and.b32  	%r6564, %r6559, 255;
	sad.u32 	%r6565, %r6563, %r6564, %r1776;
	add.s32 	%r6566, %r6565, %r6554;
	tex.2d.v4.s32.f32 	{%r1096, %r1097, %r6567, %r6568}, [%rd1766, {%f18, %f32}];
	tex.2d.v4.s32.f32 	{%r1098, %r1099, %r6569, %r6570}, [%rd1768, {%f28, %f32}];
	// begin inline asm
	mov.b64 %rd556, {%r1096,%r1097};
	// end inline asm
	// begin inline asm
	mov.b64 %rd557, {%r1098,%r1099};
	// end inline asm
	xor.b64  	%rd1157, %rd557, %rd556;
	popc.b64 	%r6571, %rd1157;
	mad.lo.s32 	%r6572, %r6571, 9, %r6566;
	tex.2d.v4.u32.f32 	{%r6573, %r6574, %r6575, %r6576}, [%rd1762, {%f18, %f33}];
	tex.2d.v4.u32.f32 	{%r6577, %r6578, %r6579, %r6580}, [%rd1764, {%f28, %f33}];
	and.b32  	%r6581, %r6573, 255;
	and.b32  	%r6582, %r6577, 255;
	sad.u32 	%r6583, %r6581, %r6582, %r1776;
	add.s32 	%r6584, %r6583, %r6572;
	tex.2d.v4.s32.f32 	{%r1100, %r1101, %r6585, %r6586}, [%rd1766, {%f18, %f33}];
	tex.2d.v4.s32.f32 	{%r1102, %r1103, %r6587, %r6588}, [%rd1768, {%f28, %f33}];
	// begin inline asm
	mov.b64 %rd558, {%r1100,%r1101};
	// end inline asm
	// begin inline asm
	mov.b64 %rd559, {%r1102,%r1103};
	// end inline asm
	xor.b64  	%rd1158, %rd559, %rd558;
	popc.b64 	%r6589, %rd1158;
	mad.lo.s32 	%r6590, %r6589, 9, %r6584;
	tex.2d.v4.u32.f32 	{%r6591, %r6592, %r6593, %r6594}, [%rd1762, {%f18, %f3}];
	tex.2d.v4.u32.f32 	{%r6595, %r6596, %r6597, %r6598}, [%rd1764, {%f28, %f3}];
	and.b32  	%r6599, %r6591, 255;
	and.b32  	%r6600, %r6595, 255;
	sad.u32 	%r6601, %r6599, %r6600, %r1776;
	add.s32 	%r6602, %r6601, %r6590;
	tex.2d.v4.s32.f32 	{%r1104, %r1105, %r6603, %r6604}, [%rd1766, {%f18, %f3}];
	tex.2d.v4.s32.f32 	{%r1106, %r1107, %r6605, %r6606}, [%rd1768, {%f28, %f3}];
	// begin inline asm
	mov.b64 %rd560, {%r1104,%r1105};
	// end inline asm
	// begin inline asm
	mov.b64 %rd561, {%r1106,%r1107};
	// end inline asm
	xor.b64  	%rd1159, %rd561, %rd560;
	popc.b64 	%r6607, %rd1159;
	mad.lo.s32 	%r6608, %r6607, 9, %r6602;
	tex.2d.v4.u32.f32 	{%r6609, %r6610, %r6611, %r6612}, [%rd1762, {%f18, %f4}];
	tex.2d.v4.u32.f32 	{%r6613, %r6614, %r6615, %r6616}, [%rd1764, {%f28, %f4}];
	and.b32  	%r6617, %r6609, 255;
	and.b32  	%r6618, %r6613, 255;
	sad.u32 	%r6619, %r6617, %r6618, %r1776;
	add.s32 	%r6620, %r6619, %r6608;
	tex.2d.v4.s32.f32 	{%r1108, %r1109, %r6621, %r6622}, [%rd1766, {%f18, %f4}];
	tex.2d.v4.s32.f32 	{%r1110, %r1111, %r6623, %r6624}, [%rd1768, {%f28, %f4}];
	// begin inline asm
	mov.b64 %rd562, {%r1108,%r1109};
	// end inline asm
	// begin inline asm
	mov.b64 %rd563, {%r1110,%r1111};
	// end inline asm
	xor.b64  	%rd1160, %rd563, %rd562;
	popc.b64 	%r6625, %rd1160;
	mad.lo.s32 	%r6626, %r6625, 9, %r6620;
	tex.2d.v4.u32.f32 	{%r6627, %r6628, %r6629, %r6630}, [%rd1762, {%f18, %f5}];
	tex.2d.v4.u32.f32 	{%r6631, %r6632, %r6633, %r6634}, [%rd1764, {%f28, %f5}];
	and.b32  	%r6635, %r6627, 255;
	and.b32  	%r6636, %r6631, 255;
	sad.u32 	%r6637, %r6635, %r6636, %r1776;
	add.s32 	%r6638, %r6637, %r6626;
	tex.2d.v4.s32.f32 	{%r1112, %r1113, %r6639, %r6640}, [%rd1766, {%f18, %f5}];
	tex.2d.v4.s32.f32 	{%r1114, %r1115, %r6641, %r6642}, [%rd1768, {%f28, %f5}];
	// begin inline asm
	mov.b64 %rd564, {%r1112,%r1113};
	// end inline asm
	// begin inline asm
	mov.b64 %rd565, {%r1114,%r1115};
	// end inline asm
	xor.b64  	%rd1161, %rd565, %rd564;
	popc.b64 	%r6643, %rd1161;
	mad.lo.s32 	%r6644, %r6643, 9, %r6638;
	tex.2d.v4.u32.f32 	{%r6645, %r6646, %r6647, %r6648}, [%rd1762, {%f18, %f34}];
	tex.2d.v4.u32.f32 	{%r6649, %r6650, %r6651, %r6652}, [%rd1764, {%f28, %f34}];
	and.b32  	%r6653, %r6645, 255;
	and.b32  	%r6654, %r6649, 255;
	sad.u32 	%r6655, %r6653, %r6654, %r1776;
	add.s32 	%r6656, %r6655, %r6644;
	tex.2d.v4.s32.f32 	{%r1116, %r1117, %r6657, %r6658}, [%rd1766, {%f18, %f34}];
	tex.2d.v4.s32.f32 	{%r1118, %r1119, %r6659, %r6660}, [%rd1768, {%f28, %f34}];
	// begin inline asm
	mov.b64 %rd566, {%r1116,%r1117};
	// end inline asm
	// begin inline asm
	mov.b64 %rd567, {%r1118,%r1119};
	// end inline asm
	xor.b64  	%rd1162, %rd567, %rd566;
	popc.b64 	%r6661, %rd1162;
	mad.lo.s32 	%r6662, %r6661, 9, %r6656;
	tex.2d.v4.u32.f32 	{%r6663, %r6664, %r6665, %r6666}, [%rd1762, {%f18, %f6}];
	tex.2d.v4.u32.f32 	{%r6667, %r6668, %r6669, %r6670}, [%rd1764, {%f28, %f6}];
	and.b32  	%r6671, %r6663, 255;
	and.b32  	%r6672, %r6667, 255;
	sad.u32 	%r6673, %r6671, %r6672, %r1776;
	add.s32 	%r6674, %r6673, %r6662;
	tex.2d.v4.s32.f32 	{%r1120, %r1121, %r6675, %r6676}, [%rd1766, {%f18, %f6}];
	tex.2d.v4.s32.f32 	{%r1122, %r1123, %r6677, %r6678}, [%rd1768, {%f28, %f6}];
	// begin inline asm
	mov.b64 %rd568, {%r1120,%r1121};
	// end inline asm
	// begin inline asm
	mov.b64 %rd569, {%r1122,%r1123};
	// end inline asm
	xor.b64  	%rd1163, %rd569, %rd568;
	popc.b64 	%r6679, %rd1163;
	mad.lo.s32 	%r6680, %r6679, 9, %r6674;
	tex.2d.v4.u32.f32 	{%r6681, %r6682, %r6683, %r6684}, [%rd1762, {%f18, %f7}];
	tex.2d.v4.u32.f32 	{%r6685, %r6686, %r6687, %r6688}, [%rd1764, {%f28, %f7}];
	and.b32  	%r6689, %r6681, 255;
	and.b32  	%r6690, %r6685, 255;
	sad.u32 	%r6691, %r6689, %r6690, %r1776;
	add.s32 	%r6692, %r6691, %r6680;
	tex.2d.v4.s32.f32 	{%r1124, %r1125, %r6693, %r6694}, [%rd1766, {%f18, %f7}];
	tex.2d.v4.s32.f32 	{%r1126, %r1127, %r6695, %r6696}, [%rd1768, {%f28, %f7}];
	// begin inline asm
	mov.b64 %rd570, {%r1124,%r1125};
	// end inline asm
	// begin inline asm
	mov.b64 %rd571, {%r1126,%r1127};
	// end inline asm
	xor.b64  	%rd1164, %rd571, %rd570;
	popc.b64 	%r6697, %rd1164;
	mad.lo.s32 	%r6698, %r6697, 9, %r6692;
	tex.2d.v4.u32.f32 	{%r6699, %r6700, %r6701, %r6702}, [%rd1762, {%f18, %f8}];
	tex.2d.v4.u32.f32 	{%r6703, %r6704, %r6705, %r6706}, [%rd1764, {%f28, %f8}];
	and.b32  	%r6707, %r6699, 255;
	and.b32  	%r6708, %r6703, 255;
	sad.u32 	%r6709, %r6707, %r6708, %r1776;
	add.s32 	%r6710, %r6709, %r6698;
	tex.2d.v4.s32.f32 	{%r1128, %r1129, %r6711, %r6712}, [%rd1766, {%f18, %f8}];
	tex.2d.v4.s32.f32 	{%r1130, %r1131, %r6713, %r6714}, [%rd1768, {%f28, %f8}];
	// begin inline asm
	mov.b64 %rd572, {%r1128,%r1129};
	// end inline asm
	// begin inline asm
	mov.b64 %rd573, {%r1130,%r1131};
	// end inline asm
	xor.b64  	%rd1165, %rd573, %rd572;
	popc.b64 	%r6715, %rd1165;
	mad.lo.s32 	%r6716, %r6715, 9, %r6710;
	tex.2d.v4.u32.f32 	{%r6717, %r6718, %r6719, %r6720}, [%rd1762, {%f18, %f9}];
	tex.2d.v4.u32.f32 	{%r6721, %r6722, %r6723, %r6724}, [%rd1764, {%f28, %f9}];
	and.b32  	%r6725, %r6717, 255;
	and.b32  	%r6726, %r6721, 255;
	sad.u32 	%r6727, %r6725, %r6726, %r1776;
	add.s32 	%r6728, %r6727, %r6716;
	tex.2d.v4.s32.f32 	{%r1132, %r1133, %r6729, %r6730}, [%rd1766, {%f18, %f9}];
	tex.2d.v4.s32.f32 	{%r1134, %r1135, %r6731, %r6732}, [%rd1768, {%f28, %f9}];
	// begin inline asm
	mov.b64 %rd574, {%r1132,%r1133};
	// end inline asm
	// begin inline asm
	mov.b64 %rd575, {%r1134,%r1135};
	// end inline asm
	xor.b64  	%rd1166, %rd575, %rd574;
	popc.b64 	%r6733, %rd1166;
	mad.lo.s32 	%r6734, %r6733, 9, %r6728;
	tex.2d.v4.u32.f32 	{%r6735, %r6736, %r6737, %r6738}, [%rd1762, {%f18, %f10}];
	tex.2d.v4.u32.f32 	{%r6739, %r6740, %r6741, %r6742}, [%rd1764, {%f28, %f10}];
	and.b32  	%r6743, %r6735, 255;
	and.b32  	%r6744, %r6739, 255;
	sad.u32 	%r6745, %r6743, %r6744, %r1776;
	add.s32 	%r6746, %r6745, %r6734;
	tex.2d.v4.s32.f32 	{%r1136, %r1137, %r6747, %r6748}, [%rd1766, {%f18, %f10}];
	tex.2d.v4.s32.f32 	{%r1138, %r1139, %r6749, %r6750}, [%rd1768, {%f28, %f10}];
	// begin inline asm
	mov.b64 %rd576, {%r1136,%r1137};
	// end inline asm
	// begin inline asm
	mov.b64 %rd577, {%r1138,%r1139};
	// end inline asm
	xor.b64  	%rd1167, %rd577, %rd576;
	popc.b64 	%r6751, %rd1167;
	mad.lo.s32 	%r6752, %r6751, 9, %r6746;
	add.s32 	%r6753, %r12744, 5;
	cvt.rn.f32.u32 	%f29, %r6753;
	tex.2d.v4.u32.f32 	{%r6754, %r6755, %r6756, %r6757}, [%rd1762, {%f19, %f1}];
	tex.2d.v4.u32.f32 	{%r6758, %r6759, %r6760, %r6761}, [%rd1764, {%f29, %f1}];
	and.b32  	%r6762, %r6754, 255;
	and.b32  	%r6763, %r6758, 255;
	sad.u32 	%r6764, %r6762, %r6763, %r1776;
	add.s32 	%r6765, %r6764, %r6752;
	tex.2d.v4.s32.f32 	{%r1140, %r1141, %r6766, %r6767}, [%rd1766, {%f19, %f1}];
	tex.2d.v4.s32.f32 	{%r1142, %r1143, %r6768, %r6769}, [%rd1768, {%f29, %f1}];
	// begin inline asm
	mov.b64 %rd578, {%r1140,%r1141};
	// end inline asm
	// begin inline asm
	mov.b64 %rd579, {%r1142,%r1143};
	// end inline asm
	xor.b64  	%rd1168, %rd579, %rd578;
	popc.b64 	%r6770, %rd1168;
	mad.lo.s32 	%r6771, %r6770, 9, %r6765;
	tex.2d.v4.u32.f32 	{%r6772, %r6773, %r6774, %r6775}, [%rd1762, {%f19, %f32}];
	tex.2d.v4.u32.f32 	{%r6776, %r6777, %r6778, %r6779}, [%rd1764, {%f29, %f32}];
	and.b32  	%r6780, %r6772, 255;
	and.b32  	%r6781, %r6776, 255;
	sad.u32 	%r6782, %r6780, %r6781, %r1776;
	add.s32 	%r6783, %r6782, %r6771;
	tex.2d.v4.s32.f32 	{%r1144, %r1145, %r6784, %r6785}, [%rd1766, {%f19, %f32}];
	tex.2d.v4.s32.f32 	{%r1146, %r1147, %r6786, %r6787}, [%rd1768, {%f29, %f32}];
	// begin inline asm
	mov.b64 %rd580, {%r1144,%r1145};
	// end inline asm
	// begin inline asm
	mov.b64 %rd581, {%r1146,%r1147};
	// end inline asm
	xor.b64  	%rd1169, %rd581, %rd580;
	popc.b64 	%r6788, %rd1169;
	mad.lo.s32 	%r6789, %r6788, 9, %r6783;
	tex.2d.v4.u32.f32 	{%r6790, %r6791, %r6792, %r6793}, [%rd1762, {%f19, %f33}];
	tex.2d.v4.u32.f32 	{%r6794, %r6795, %r6796, %r6797}, [%rd1764, {%f29, %f33}];
	and.b32  	%r6798, %r6790, 255;
	and.b32  	%r6799, %r6794, 255;
	sad.u32 	%r6800, %r6798, %r6799, %r1776;
	add.s32 	%r6801, %r6800, %r6789;
	tex.2d.v4.s32.f32 	{%r1148, %r1149, %r6802, %r6803}, [%rd1766, {%f19, %f33}];
	tex.2d.v4.s32.f32 	{%r1150, %r1151, %r6804, %r6805}, [%rd1768, {%f29, %f33}];
	// begin inline asm
	mov.b64 %rd582, {%r1148,%r1149};
	// end inline asm
	// begin inline asm
	mov.b64 %rd583, {%r1150,%r1151};
	// end inline asm
	xor.b64  	%rd1170, %rd583, %rd582;
	popc.b64 	%r6806, %rd1170;
	mad.lo.s32 	%r6807, %r6806, 9, %r6801;
	tex.2d.v4.u32.f32 	{%r6808, %r6809, %r6810, %r6811}, [%rd1762, {%f19, %f3}];
	tex.2d.v4.u32.f32 	{%r6812, %r6813, %r6814, %r6815}, [%rd1764, {%f29, %f3}];
	and.b32  	%r6816, %r6808, 255;
	and.b32  	%r6817, %r6812, 255;
	sad.u32 	%r6818, %r6816, %r6817, %r1776;
	add.s32 	%r6819, %r6818, %r6807;
	tex.2d.v4.s32.f32 	{%r1152, %r1153, %r6820, %r6821}, [%rd1766, {%f19, %f3}];
	tex.2d.v4.s32.f32 	{%r1154, %r1155, %r6822, %r6823}, [%rd1768, {%f29, %f3}];
	// begin inline asm
	mov.b64 %rd584, {%r1152,%r1153};
	// end inline asm
	// begin inline asm
	mov.b64 %rd585, {%r1154,%r1155};
	// end inline asm
	xor.b64  	%rd1171, %rd585, %rd584;
	popc.b64 	%r6824, %rd1171;
	mad.lo.s32 	%r6825, %r6824, 9, %r6819;
	tex.2d.v4.u32.f32 	{%r6826, %r6827, %r6828, %r6829}, [%rd1762, {%f19, %f4}];
	tex.2d.v4.u32.f32 	{%r6830, %r6831, %r6832, %r6833}, [%rd1764, {%f29, %f4}];
	and.b32  	%r6834, %r6826, 255;
	and.b32  	%r6835, %r6830, 255;
	sad.u32 	%r6836, %r6834, %r6835, %r1776;
	add.s32 	%r6837, %r6836, %r6825;
	tex.2d.v4.s32.f32 	{%r1156, %r1157, %r6838, %r6839}, [%rd1766, {%f19, %f4}];
	tex.2d.v4.s32.f32 	{%r1158, %r1159, %r6840, %r6841}, [%rd1768, {%f29, %f4}];
	// begin inline asm
	mov.b64 %rd586, {%r1156,%r1157};
	// end inline asm
	// begin inline asm
	mov.b64 %rd587, {%r1158,%r1159};
	// end inline asm
	xor.b64  	%rd1172, %rd587, %rd586;
	popc.b64 	%r6842, %rd1172;
	mad.lo.s32 	%r6843, %r6842, 9, %r6837;
	tex.2d.v4.u32.f32 	{%r6844, %r6845, %r6846, %r6847}, [%rd1762, {%f19, %f5}];
	tex.2d.v4.u32.f32 	{%r6848, %r6849, %r6850, %r6851}, [%rd1764, {%f29, %f5}];
	and.b32  	%r6852, %r6844, 255;
	and.b32  	%r6853, %r6848, 255;
	sad.u32 	%r6854, %r6852, %r6853, %r1776;
	add.s32 	%r6855, %r6854, %r6843;
	tex.2d.v4.s32.f32 	{%r1160, %r1161, %r6856, %r6857}, [%rd1766, {%f19, %f5}];
	tex.2d.v4.s32.f32 	{%r1162, %r1163, %r6858, %r6859}, [%rd1768, {%f29, %f5}];
	// begin inline asm
	mov.b64 %rd588, {%r1160,%r1161};
	// end inline asm
	// begin inline asm
	mov.b64 %rd589, {%r1162,%r1163};
	// end inline asm
	xor.b64  	%rd1173, %rd589, %rd588;
	popc.b64 	%r6860, %rd1173;
	mad.lo.s32 	%r6861, %r6860, 9, %r6855;
	tex.2d.v4.u32.f32 	{%r6862, %r6863, %r6864, %r6865}, [%rd1762, {%f19, %f34}];
	tex.2d.v4.u32.f32 	{%r6866, %r6867, %r6868, %r6869}, [%rd1764, {%f29, %f34}];
	and.b32  	%r6870, %r6862, 255;
	and.b32  	%r6871, %r6866, 255;
	sad.u32 	%r6872, %r6870, %r6871, %r1776;
	add.s32 	%r6873, %r6872, %r6861;
	tex.2d.v4.s32.f32 	{%r1164, %r1165, %r6874, %r6875}, [%rd1766, {%f19, %f34}];
	tex.2d.v4.s32.f32 	{%r1166, %r1167, %r6876, %r6877}, [%rd1768, {%f29, %f34}];
	// begin inline asm
	mov.b64 %rd590, {%r1164,%r1165};
	// end inline asm
	// begin inline asm
	mov.b64 %rd591, {%r1166,%r1167};
	// end inline asm
	xor.b64  	%rd1174, %rd591, %rd590;
	popc.b64 	%r6878, %rd1174;
	mad.lo.s32 	%r6879, %r6878, 9, %r6873;
	tex.2d.v4.u32.f32 	{%r6880, %r6881, %r6882, %r6883}, [%rd1762, {%f19, %f6}];
	tex.2d.v4.u32.f32 	{%r6884, %r6885, %r6886, %r6887}, [%rd1764, {%f29, %f6}];
	and.b32  	%r6888, %r6880, 255;
	and.b32  	%r6889, %r6884, 255;
	sad.u32 	%r6890, %r6888, %r6889, %r1776;
	add.s32 	%r6891, %r6890, %r6879;
	tex.2d.v4.s32.f32 	{%r1168, %r1169, %r6892, %r6893}, [%rd1766, {%f19, %f6}];
	tex.2d.v4.s32.f32 	{%r1170, %r1171, %r6894, %r6895}, [%rd1768, {%f29, %f6}];
	// begin inline asm
	mov.b64 %rd592, {%r1168,%r1169};
	// end inline asm
	// begin inline asm
	mov.b64 %rd593, {%r1170,%r1171};
	// end inline asm
	xor.b64  	%rd1175, %rd593, %rd592;
	popc.b64 	%r6896, %rd1175;
	mad.lo.s32 	%r6897, %r6896, 9, %r6891;
	tex.2d.v4.u32.f32 	{%r6898, %r6899, %r6900, %r6901}, [%rd1762, {%f19, %f7}];
	tex.2d.v4.u32.f32 	{%r6902, %r6903, %r6904, %r6905}, [%rd1764, {%f29, %f7}];
	and.b32  	%r6906, %r6898, 255;
	and.b32  	%r6907, %r6902, 255;
	sad.u32 	%r6908, %r6906, %r6907, %r1776;
	add.s32 	%r6909, %r6908, %r6897;
	tex.2d.v4.s32.f32 	{%r1172, %r1173, %r6910, %r6911}, [%rd1766, {%f19, %f7}];
	tex.2d.v4.s32.f32 	{%r1174, %r1175, %r6912, %r6913}, [%rd1768, {%f29, %f7}];
	// begin inline asm
	mov.b64 %rd594, {%r1172,%r1173};
	// end inline asm
	// begin inline asm
	mov.b64 %rd595, {%r1174,%r1175};
	// end inline asm
	xor.b64  	%rd1176, %rd595, %rd594;
	popc.b64 	%r6914, %rd1176;
	mad.lo.s32 	%r6915, %r6914, 9, %r6909;
	tex.2d.v4.u32.f32 	{%r6916, %r6917, %r6918, %r6919}, [%rd1762, {%f19, %f8}];
	tex.2d.v4.u32.f32 	{%r6920, %r6921, %r6922, %r6923}, [%rd1764, {%f29, %f8}];
	and.b32  	%r6924, %r6916, 255;
	and.b32  	%r6925, %r6920, 255;
	sad.u32 	%r6926, %r6924, %r6925, %r1776;
	add.s32 	%r6927, %r6926, %r6915;
	tex.2d.v4.s32.f32 	{%r1176, %r1177, %r6928, %r6929}, [%rd1766, {%f19, %f8}];
	tex.2d.v4.s32.f32 	{%r1178, %r1179, %r6930, %r6931}, [%rd1768, {%f29, %f8}];
	// begin inline asm
	mov.b64 %rd596, {%r1176,%r1177};
	// end inline asm
	// begin inline asm
	mov.b64 %rd597, {%r1178,%r1179};
	// end inline asm
	xor.b64  	%rd1177, %rd597, %rd596;
	popc.b64 	%r6932, %rd1177;
	mad.lo.s32 	%r6933, %r6932, 9, %r6927;
	tex.2d.v4.u32.f32 	{%r6934, %r6935, %r6936, %r6937}, [%rd1762, {%f19, %f9}];
	tex.2d.v4.u32.f32 	{%r6938, %r6939, %r6940, %r6941}, [%rd1764, {%f29, %f9}];
	and.b32  	%r6942, %r6934, 255;
	and.b32  	%r6943, %r6938, 255;
	sad.u32 	%r6944, %r6942, %r6943, %r1776;
	add.s32 	%r6945, %r6944, %r6933;
	tex.2d.v4.s32.f32 	{%r1180, %r1181, %r6946, %r6947}, [%rd1766, {%f19, %f9}];
	tex.2d.v4.s32.f32 	{%r1182, %r1183, %r6948, %r6949}, [%rd1768, {%f29, %f9}];
	// begin inline asm
	mov.b64 %rd598, {%r1180,%r1181};
	// end inline asm
	// begin inline asm
	mov.b64 %rd599, {%r1182,%r1183};
	// end inline asm
	xor.b64  	%rd1178, %rd599, %rd598;
	popc.b64 	%r6950, %rd1178;
	mad.lo.s32 	%r6951, %r6950, 9, %r6945;
	tex.2d.v4.u32.f32 	{%r6952, %r6953, %r6954, %r6955}, [%rd1762, {%f19, %f10}];
	tex.2d.v4.u32.f32 	{%r6956, %r6957, %r6958, %r6959}, [%rd1764, {%f29, %f10}];
	and.b32  	%r6960, %r6952, 255;
	and.b32  	%r6961, %r6956, 255;
	sad.u32 	%r6962, %r6960, %r6961, %r1776;
	add.s32 	%r6963, %r6962, %r6951;
	tex.2d.v4.s32.f32 	{%r1184, %r1185, %r6964, %r6965}, [%rd1766, {%f19, %f10}];
	tex.2d.v4.s32.f32 	{%r1186, %r1187, %r6966, %r6967}, [%rd1768, {%f29, %f10}];
	// begin inline asm
	mov.b64 %rd600, {%r1184,%r1185};
	// end inline asm
	// begin inline asm
	mov.b64 %rd601, {%r1186,%r1187};
	// end inline asm
	xor.b64  	%rd1179, %rd601, %rd600;
	popc.b64 	%r6968, %rd1179;
	mad.lo.s32 	%r6969, %r6968, 9, %r6963;
	add.s64 	%rd1180, %rd1770, %rd3;
	st.global.u32 	[%rd1180], %r6969;
	tex.2d.v4.u32.f32 	{%r6970, %r6971, %r6972, %r6973}, [%rd1762, {%f2, %f1}];
	tex.2d.v4.u32.f32 	{%r6974, %r6975, %r6976, %r6977}, [%rd1764, {%f36, %f1}];
	and.b32  	%r6978, %r6970, 255;
	and.b32  	%r6979, %r6974, 255;
	sad.u32 	%r6980, %r6978, %r6979, %r1776;
	tex.2d.v4.s32.f32 	{%r1188, %r1189, %r6981, %r6982}, [%rd1766, {%f2, %f1}];
	tex.2d.v4.s32.f32 	{%r1190, %r1191, %r6983, %r6984}, [%rd1768, {%f36, %f1}];
	// begin inline asm
	mov.b64 %rd602, {%r1188,%r1189};
	// end inline asm
	// begin inline asm
	mov.b64 %rd603, {%r1190,%r1191};
	// end inline asm
	xor.b64  	%rd1181, %rd603, %rd602;
	popc.b64 	%r6985, %rd1181;
	mad.lo.s32 	%r6986, %r6985, 9, %r6980;
	tex.2d.v4.u32.f32 	{%r6987, %r6988, %r6989, %r6990}, [%rd1762, {%f2, %f32}];
	tex.2d.v4.u32.f32 	{%r6991, %r6992, %r6993, %r6994}, [%rd1764, {%f36, %f32}];
	and.b32  	%r6995, %r6987, 255;
	and.b32  	%r6996, %r6991, 255;
	sad.u32 	%r6997, %r6995, %r6996, %r1776;
	add.s32 	%r6998, %r6997, %r6986;
	tex.2d.v4.s32.f32 	{%r1192, %r1193, %r6999, %r7000}, [%rd1766, {%f2, %f32}];
	tex.2d.v4.s32.f32 	{%r1194, %r1195, %r7001, %r7002}, [%rd1768, {%f36, %f32}];
	// begin inline asm
	mov.b64 %rd604, {%r1192,%r1193};
	// end inline asm
	// begin inline asm
	mov.b64 %rd605, {%r1194,%r1195};
	// end inline asm
	xor.b64  	%rd1182, %rd605, %rd604;
	popc.b64 	%r7003, %rd1182;
	mad.lo.s32 	%r7004, %r7003, 9, %r6998;
	tex.2d.v4.u32.f32 	{%r7005, %r7006, %r7007, %r7008}, [%rd1762, {%f2, %f33}];
	tex.2d.v4.u32.f32 	{%r7009, %r7010, %r7011, %r7012}, [%rd1764, {%f36, %f33}];
	and.b32  	%r7013, %r7005, 255;
	and.b32  	%r7014, %r7009, 255;
	sad.u32 	%r7015, %r7013, %r7014, %r1776;
	add.s32 	%r7016, %r7015, %r7004;
	tex.2d.v4.s32.f32 	{%r1196, %r1197, %r7017, %r7018}, [%rd1766, {%f2, %f33}];
	tex.2d.v4.s32.f32 	{%r1198, %r1199, %r7019, %r7020}, [%rd1768, {%f36, %f33}];
	// begin inline asm
	mov.b64 %rd606, {%r1196,%r1197};
	// end inline asm
	// begin inline asm
	mov.b64 %rd607, {%r1198,%r1199};
	// end inline asm
	xor.b64  	%rd1183, %rd607, %rd606;
	popc.b64 	%r7021, %rd1183;
	mad.lo.s32 	%r7022, %r7021, 9, %r7016;
	tex.2d.v4.u32.f32 	{%r7023, %r7024, %r7025, %r7026}, [%rd1762, {%f2, %f3}];
	tex.2d.v4.u32.f32 	{%r7027, %r7028, %r7029, %r7030}, [%rd1764, {%f36, %f3}];
	and.b32  	%r7031, %r7023, 255;
	and.b32  	%r7032, %r7027, 255;
	sad.u32 	%r7033, %r7031, %r7032, %r1776;
	add.s32 	%r7034, %r7033, %r7022;
	tex.2d.v4.s32.f32 	{%r1200, %r1201, %r7035, %r7036}, [%rd1766, {%f2, %f3}];
	tex.2d.v4.s32.f32 	{%r1202, %r1203, %r7037, %r7038}, [%rd1768, {%f36, %f3}];
	// begin inline asm
	mov.b64 %rd608, {%r1200,%r1201};
	// end inline asm
	// begin inline asm
	mov.b64 %rd609, {%r1202,%r1203};
	// end inline asm
	xor.b64  	%rd1184, %rd609, %rd608;
	popc.b64 	%r7039, %rd1184;
	mad.lo.s32 	%r7040, %r7039, 9, %r7034;
	tex.2d.v4.u32.f32 	{%r7041, %r7042, %r7043, %r7044}, [%rd1762, {%f2, %f4}];
	tex.2d.v4.u32.f32 	{%r7045, %r7046, %r7047, %r7048}, [%rd1764, {%f36, %f4}];
	and.b32  	%r7049, %r7041, 255;
	and.b32  	%r7050, %r7045, 255;
	sad.u32 	%r7051, %r7049, %r7050, %r1776;
	add.s32 	%r7052, %r7051, %r7040;
	tex.2d.v4.s32.f32 	{%r1204, %r1205, %r7053, %r7054}, [%rd1766, {%f2, %f4}];
	tex.2d.v4.s32.f32 	{%r1206, %r1207, %r7055, %r7056}, [%rd1768, {%f36, %f4}];
	// begin inline asm
	mov.b64 %rd610, {%r1204,%r1205};
	// end inline asm
	// begin inline asm
	mov.b64 %rd611, {%r1206,%r1207};
	// end inline asm
	xor.b64  	%rd1185, %rd611, %rd610;
	popc.b64 	%r7057, %rd1185;
	mad.lo.s32 	%r7058, %r7057, 9, %r7052;
	tex.2d.v4.u32.f32 	{%r7059, %r7060, %r7061, %r7062}, [%rd1762, {%f2, %f5}];
	tex.2d.v4.u32.f32 	{%r7063, %r7064, %r7065, %r7066}, [%rd1764, {%f36, %f5}];
	and.b32  	%r7067, %r7059, 255;
	and.b32  	%r7068, %r7063, 255;
	sad.u32 	%r7069, %r7067, %r7068, %r1776;
	add.s32 	%r7070, %r7069, %r7058;
	tex.2d.v4.s32.f32 	{%r1208, %r1209, %r7071, %r7072}, [%rd1766, {%f2, %f5}];
	tex.2d.v4.s32.f32 	{%r1210, %r1211, %r7073, %r7074}, [%rd1768, {%f36, %f5}];
	// begin inline asm
	mov.b64 %rd612, {%r1208,%r1209};
	// end inline asm
	// begin inline asm
	mov.b64 %rd613, {%r1210,%r1211};
	// end inline asm
	xor.b64  	%rd1186, %rd613, %rd612;
	popc.b64 	%r7075, %rd1186;
	mad.lo.s32 	%r7076, %r7075, 9, %r7070;
	tex.2d.v4.u32.f32 	{%r7077, %r7078, %r7079, %r7080}, [%rd1762, {%f2, %f34}];
	tex.2d.v4.u32.f32 	{%r7081, %r7082, %r7083, %r7084}, [%rd1764, {%f36, %f34}];
	and.b32  	%r7085, %r7077, 255;
	and.b32  	%r7086, %r7081, 255;
	sad.u32 	%r7087, %r7085, %r7086, %r1776;
	add.s32 	%r7088, %r7087, %r7076;
	tex.2d.v4.s32.f32 	{%r1212, %r1213, %r7089, %r7090}, [%rd1766, {%f2, %f34}];
	tex.2d.v4.s32.f32 	{%r1214, %r1215, %r7091, %r7092}, [%rd1768, {%f36, %f34}];
	// begin inline asm
	mov.b64 %rd614, {%r1212,%r1213};
	// end inline asm
	// begin inline asm
	mov.b64 %rd615, {%r1214,%r1215};
	// end inline asm
	xor.b64  	%rd1187, %rd615, %rd614;
	popc.b64 	%r7093, %rd1187;
	mad.lo.s32 	%r7094, %r7093, 9, %r7088;
	tex.2d.v4.u32.f32 	{%r7095, %r7096, %r7097, %r7098}, [%rd1762, {%f2, %f6}];
	tex.2d.v4.u32.f32 	{%r7099, %r7100, %r7101, %r7102}, [%rd1764, {%f36, %f6}];
	and.b32  	%r7103, %r7095, 255;
	and.b32  	%r7104, %r7099, 255;
	sad.u32 	%r7105, %r7103, %r7104, %r1776;
	add.s32 	%r7106, %r7105, %r7094;
	tex.2d.v4.s32.f32 	{%r1216, %r1217, %r7107, %r7108}, [%rd1766, {%f2, %f6}];
	tex.2d.v4.s32.f32 	{%r1218, %r1219, %r7109, %r7110}, [%rd1768, {%f36, %f6}];
	// begin inline asm
	mov.b64 %rd616, {%r1216,%r1217};
	// end inline asm
	// begin inline asm
	mov.b64 %rd617, {%r1218,%r1219};
	// end inline asm
	xor.b64  	%rd1188, %rd617, %rd616;
	popc.b64 	%r7111, %rd1188;
	mad.lo.s32 	%r7112, %r7111, 9, %r7106;
	tex.2d.v4.u32.f32 	{%r7113, %r7114, %r7115, %r7116}, [%rd1762, {%f2, %f7}];
	tex.2d.v4.u32.f32 	{%r7117, %r7118, %r7119, %r7120}, [%rd1764, {%f36, %f7}];
	and.b32  	%r7121, %r7113, 255;
	and.b32  	%r7122, %r7117, 255;
	sad.u32 	%r7123, %r7121, %r7122, %r1776;
	add.s32 	%r7124, %r7123, %r7112;
	tex.2d.v4.s32.f32 	{%r1220, %r1221, %r7125, %r7126}, [%rd1766, {%f2, %f7}];
	tex.2d.v4.s32.f32 	{%r1222, %r1223, %r7127, %r7128}, [%rd1768, {%f36, %f7}];
	// begin inline asm
	mov.b64 %rd618, {%r1220,%r1221};
	// end inline asm
	// begin inline asm
	mov.b64 %rd619, {%r1222,%r1223};
	// end inline asm
	xor.b64  	%rd1189, %rd619, %rd618;
	popc.b64 	%r7129, %rd1189;
	mad.lo.s32 	%r7130, %r7129, 9, %r7124;
	tex.2d.v4.u32.f32 	{%r7131, %r7132, %r7133, %r7134}, [%rd1762, {%f2, %f8}];
	tex.2d.v4.u32.f32 	{%r7135, %r7136, %r7137, %r7138}, [%rd1764, {%f36, %f8}];
	and.b32  	%r7139, %r7131, 255;
	and.b32  	%r7140, %r7135, 255;
	sad.u32 	%r7141, %r7139, %r7140, %r1776;
	add.s32 	%r7142, %r7141, %r7130;
	tex.2d.v4.s32.f32 	{%r1224, %r1225, %r7143, %r7144}, [%rd1766, {%f2, %f8}];
	tex.2d.v4.s32.f32 	{%r1226, %r1227, %r7145, %r7146}, [%rd1768, {%f36, %f8}];
	// begin inline asm
	mov.b64 %rd620, {%r1224,%r1225};
	// end inline asm
	// begin inline asm
	mov.b64 %rd621, {%r1226,%r1227};
	// end inline asm
	xor.b64  	%rd1190, %rd621, %rd620;
	popc.b64 	%r7147, %rd1190;
	mad.lo.s32 	%r7148, %r7147, 9, %r7142;
	tex.2d.v4.u32.f32 	{%r7149, %r7150, %r7151, %r7152}, [%rd1762, {%f2, %f9}];
	tex.2d.v4.u32.f32 	{%r7153, %r7154, %r7155, %r7156}, [%rd1764, {%f36, %f9}];
	and.b32  	%r7157, %r7149, 255;
	and.b32  	%r7158, %r7153, 255;
	sad.u32 	%r7159, %r7157, %r7158, %r1776;
	add.s32 	%r7160, %r7159, %r7148;
	tex.2d.v4.s32.f32 	{%r1228, %r1229, %r7161, %r7162}, [%rd1766, {%f2, %f9}];
	tex.2d.v4.s32.f32 	{%r1230, %r1231, %r7163, %r7164}, [%rd1768, {%f36, %f9}];
	// begin inline asm
	mov.b64 %rd622, {%r1228,%r1229};
	// end inline asm
	// begin inline asm
	mov.b64 %rd623, {%r1230,%r1231};
	// end inline asm
	xor.b64  	%rd1191, %rd623, %rd622;
	popc.b64 	%r7165, %rd1191;
	mad.lo.s32 	%r7166, %r7165, 9, %r7160;
	tex.2d.v4.u32.f32 	{%r7167, %r7168, %r7169, %r7170}, [%rd1762, {%f2, %f10}];
	tex.2d.v4.u32.f32 	{%r7171, %r7172, %r7173, %r7174}, [%rd1764, {%f36, %f10}];
	and.b32  	%r7175, %r7167, 255;
	and.b32  	%r7176, %r7171, 255;
	sad.u32 	%r7177, %r7175, %r7176, %r1776;
	add.s32 	%r7178, %r7177, %r7166;
	tex.2d.v4.s32.f32 	{%r1232, %r1233, %r7179, %r7180}, [%rd1766, {%f2, %f10}];
	tex.2d.v4.s32.f32 	{%r1234, %r1235, %r7181, %r7182}, [%rd1768, {%f36, %f10}];
	// begin inline asm
	mov.b64 %rd624, {%r1232,%r1233};
	// end inline asm
	// begin inline asm
	mov.b64 %rd625, {%r1234,%r1235};
	// end inline asm
	xor.b64  	%rd1192, %rd625, %rd624;
	popc.b64 	%r7183, %rd1192;
	mad.lo.s32 	%r7184, %r7183, 9, %r7178;
	tex.2d.v4.u32.f32 	{%r7185, %r7186, %r7187, %r7188}, [%rd1762, {%f11, %f1}];
	tex.2d.v4.u32.f32 	{%r7189, %r7190, %r7191, %r7192}, [%rd1764, {%f20, %f1}];
	and.b32  	%r7193, %r7185, 255;
	and.b32  	%r7194, %r7189, 255;
	sad.u32 	%r7195, %r7193, %r7194, %r1776;
	add.s32 	%r7196, %r7195, %r7184;
	tex.2d.v4.s32.f32 	{%r1236, %r1237, %r7197, %r7198}, [%rd1766, {%f11, %f1}];
	tex.2d.v4.s32.f32 	{%r1238, %r1239, %r7199, %r7200}, [%rd1768, {%f20, %f1}];
	// begin inline asm
	mov.b64 %rd626, {%r1236,%r1237};
	// end inline asm
	// begin inline asm
	mov.b64 %rd627, {%r1238,%r1239};
	// end inline asm
	xor.b64  	%rd1193, %rd627, %rd626;
	popc.b64 	%r7201, %rd1193;
	mad.lo.s32 	%r7202, %r7201, 9, %r7196;
	tex.2d.v4.u32.f32 	{%r7203, %r7204, %r7205, %r7206}, [%rd1762, {%f11, %f32}];
	tex.2d.v4.u32.f32 	{%r7207, %r7208, %r7209, %r7210}, [%rd1764, {%f20, %f32}];
	and.b32  	%r7211, %r7203, 255;
	and.b32  	%r7212, %r7207, 255;
	sad.u32 	%r7213, %r7211, %r7212, %r1776;
	add.s32 	%r7214, %r7213, %r7202;
	tex.2d.v4.s32.f32 	{%r1240, %r1241, %r7215, %r7216}, [%rd1766, {%f11, %f32}];
	tex.2d.v4.s32.f32 	{%r1242, %r1243, %r7217, %r7218}, [%rd1768, {%f20, %f32}];
	// begin inline asm
	mov.b64 %rd628, {%r1240,%r1241};
	// end inline asm
	// begin inline asm
	mov.b64 %rd629, {%r1242,%r1243};
	// end inline asm
	xor.b64  	%rd1194, %rd629, %rd628;
	popc.b64 	%r7219, %rd1194;
	mad.lo.s32 	%r7220, %r7219, 9, %r7214;
	tex.2d.v4.u32.f32 	{%r7221, %r7222, %r7223, %r7224}, [%rd1762, {%f11, %f33}];
	tex.2d.v4.u32.f32 	{%r7225, %r7226, %r7227, %r7228}, [%rd1764, {%f20, %f33}];
	and.b32  	%r7229, %r7221, 255;
	and.b32  	%r7230, %r7225, 255;
	sad.u32 	%r7231, %r7229, %r7230, %r1776;
	add.s32 	%r7232, %r7231, %r7220;
	tex.2d.v4.s32.f32 	{%r1244, %r1245, %r7233, %r7234}, [%rd1766, {%f11, %f33}];
	tex.2d.v4.s32.f32 	{%r1246, %r1247, %r7235, %r7236}, [%rd1768, {%f20, %f33}];
	// begin inline asm
	mov.b64 %rd630, {%r1244,%r1245};
	// end inline asm
	// begin inline asm
	mov.b64 %rd631, {%r1246,%r1247};
	// end inline asm
	xor.b64  	%rd1195, %rd631, %rd630;
	popc.b64 	%r7237, %rd1195;
	mad.lo.s32 	%r7238, %r7237, 9, %r7232;
	tex.2d.v4.u32.f32 	{%r7239, %r7240, %r7241, %r7242}, [%rd1762, {%f11, %f3}];
	tex.2d.v4.u32.f32 	{%r7243, %r7244, %r7245, %r7246}, [%rd1764, {%f20, %f3}];
	and.b32  	%r7247, %r7239, 255;
	and.b32  	%r7248, %r7243, 255;
	sad.u32 	%r7249, %r7247, %r7248, %r1776;
	add.s32 	%r7250, %r7249, %r7238;
	tex.2d.v4.s32.f32 	{%r1248, %r1249, %r7251, %r7252}, [%rd1766, {%f11, %f3}];
	tex.2d.v4.s32.f32 	{%r1250, %r1251, %r7253, %r7254}, [%rd1768, {%f20, %f3}];
	// begin inline asm
	mov.b64 %rd632, {%r1248,%r1249};
	// end inline asm
	// begin inline asm
	mov.b64 %rd633, {%r1250,%r1251};
	// end inline asm
	xor.b64  	%rd1196, %rd633, %rd632;
	popc.b64 	%r7255, %rd1196;
	mad.lo.s32 	%r7256, %r7255, 9, %r7250;
	tex.2d.v4.u32.f32 	{%r7257, %r7258, %r7259, %r7260}, [%rd1762, {%f11, %f4}];
	tex.2d.v4.u32.f32 	{%r7261, %r7262, %r7263, %r7264}, [%rd1764, {%f20, %f4}];
	and.b32  	%r7265, %r7257, 255;
	and.b32  	%r7266, %r7261, 255;
	sad.u32 	%r7267, %r7265, %r7266, %r1776;
	add.s32 	%r7268, %r7267, %r7256;
	tex.2d.v4.s32.f32 	{%r1252, %r1253, %r7269, %r7270}, [%rd1766, {%f11, %f4}];
	tex.2d.v4.s32.f32 	{%r1254, %r1255, %r7271, %r7272}, [%rd1768, {%f20, %f4}];
	// begin inline asm
	mov.b64 %rd634, {%r1252,%r1253};
	// end inline asm
	// begin inline asm
	mov.b64 %rd635, {%r1254,%r1255};
	// end inline asm
	xor.b64  	%rd1197, %rd635, %rd634;
	popc.b64 	%r7273, %rd1197;
	mad.lo.s32 	%r7274, %r7273, 9, %r7268;
	tex.2d.v4.u32.f32 	{%r7275, %r7276, %r7277, %r7278}, [%rd1762, {%f11, %f5}];
	tex.2d.v4.u32.f32 	{%r7279, %r7280, %r7281, %r7282}, [%rd1764, {%f20, %f5}];
	and.b32  	%r7283, %r7275, 255;
	and.b32  	%r7284, %r7279, 255;
	sad.u32 	%r7285, %r7283, %r7284, %r1776;
	add.s32 	%r7286, %r7285, %r7274;
	tex.2d.v4.s32.f32 	{%r1256, %r1257, %r7287, %r7288}, [%rd1766, {%f11, %f5}];
	tex.2d.v4.s32.f32 	{%r1258, %r1259, %r7289, %r7290}, [%rd1768, {%f20, %f5}];
	// begin inline asm
	mov.b64 %rd636, {%r1256,%r1257};
	// end inline asm
	// begin inline asm
	mov.b64 %rd637, {%r1258,%r1259};
	// end inline asm
	xor.b64  	%rd1198, %rd637, %rd636;
	popc.b64 	%r7291, %rd1198;
	mad.lo.s32 	%r7292, %r7291, 9, %r7286;
	tex.2d.v4.u32.f32 	{%r7293, %r7294, %r7295, %r7296}, [%rd1762, {%f11, %f34}];
	tex.2d.v4.u32.f32 	{%r7297, %r7298, %r7299, %r7300}, [%rd1764, {%f20, %f34}];
	and.b32  	%r7301, %r7293, 255;
	and.b32  	%r7302, %r7297, 255;
	sad.u32 	%r7303, %r7301, %r7302, %r1776;
	add.s32 	%r7304, %r7303, %r7292;
	tex.2d.v4.s32.f32 	{%r1260, %r1261, %r7305, %r7306}, [%rd1766, {%f11, %f34}];
	tex.2d.v4.s32.f32 	{%r1262, %r1263, %r7307, %r7308}, [%rd1768, {%f20, %f34}];
	// begin inline asm
	mov.b64 %rd638, {%r1260,%r1261};
	// end inline asm
	// begin inline asm
	mov.b64 %rd639, {%r1262,%r1263};
	// end inline asm
	xor.b64  	%rd1199, %rd639, %rd638;
	popc.b64 	%r7309, %rd1199;
	mad.lo.s32 	%r7310, %r7309, 9, %r7304;
	tex.2d.v4.u32.f32 	{%r7311, %r7312, %r7313, %r7314}, [%rd1762, {%f11, %f6}];
	tex.2d.v4.u32.f32 	{%r7315, %r7316, %r7317, %r7318}, [%rd1764, {%f20, %f6}];
	and.b32  	%r7319, %r7311, 255;
	and.b32  	%r7320, %r7315, 255;
	sad.u32 	%r7321, %r7319, %r7320, %r1776;
	add.s32 	%r7322, %r7321, %r7310;
	tex.2d.v4.s32.f32 	{%r1264, %r1265, %r7323, %r7324}, [%rd1766, {%f11, %f6}];
	tex.2d.v4.s32.f32 	{%r1266, %r1267, %r7325, %r7326}, [%rd1768, {%f20, %f6}];
	// begin inline asm
	mov.b64 %rd640, {%r1264,%r1265};
	// end inline asm
	// begin inline asm
	mov.b64 %rd641, {%r1266,%r1267};
	// end inline asm
	xor.b64  	%rd1200, %rd641, %rd640;
	popc.b64 	%r7327, %rd1200;
	mad.lo.s32 	%r7328, %r7327, 9, %r7322;
	tex.2d.v4.u32.f32 	{%r7329, %r7330, %r7331, %r7332}, [%rd1762, {%f11, %f7}];
	tex.2d.v4.u32.f32 	{%r7333, %r7334, %r7335, %r7336}, [%rd1764, {%f20, %f7}];
	and.b32  	%r7337, %r7329, 255;
	and.b32  	%r7338, %r7333, 255;
	sad.u32 	%r7339, %r7337, %r7338, %r1776;
	add.s32 	%r7340, %r7339, %r7328;
	tex.2d.v4.s32.f32 	{%r1268, %r1269, %r7341, %r7342}, [%rd1766, {%f11, %f7}];
	tex.2d.v4.s32.f32 	{%r1270, %r1271, %r7343, %r7344}, [%rd1768, {%f20, %f7}];
	// begin inline asm
	mov.b64 %rd642, {%r1268,%r1269};
	// end inline asm
	// begin inline asm
	mov.b64 %rd643, {%r1270,%r1271};
	// end inline asm
	xor.b64  	%rd1201, %rd643, %rd642;
	popc.b64 	%r7345, %rd1201;
	mad.lo.s32 	%r7346, %r7345, 9, %r7340;
	tex.2d.v4.u32.f32 	{%r7347, %r7348, %r7349, %r7350}, [%rd1762, {%f11, %f8}];
	tex.2d.v4.u32.f32 	{%r7351, %r7352, %r7353, %r7354}, [%rd1764, {%f20, %f8}];
	and.b32  	%r7355, %r7347, 255;
	and.b32  	%r7356, %r7351, 255;
	sad.u32 	%r7357, %r7355, %r7356, %r1776;
	add.s32 	%r7358, %r7357, %r7346;
	tex.2d.v4.s32.f32 	{%r1272, %r1273, %r7359, %r7360}, [%rd1766, {%f11, %f8}];
	tex.2d.v4.s32.f32 	{%r1274, %r1275, %r7361, %r7362}, [%rd1768, {%f20, %f8}];
	// begin inline asm
	mov.b64 %rd644, {%r1272,%r1273};
	// end inline asm
	// begin inline asm
	mov.b64 %rd645, {%r1274,%r1275};
	// end inline asm
	xor.b64  	%rd1202, %rd645, %rd644;
	popc.b64 	%r7363, %rd1202;
	mad.lo.s32 	%r7364, %r7363, 9, %r7358;
	tex.2d.v4.u32.f32 	{%r7365, %r7366, %r7367, %r7368}, [%rd1762, {%f11, %f9}];
	tex.2d.v4.u32.f32 	{%r7369, %r7370, %r7371, %r7372}, [%rd1764, {%f20, %f9}];
	and.b32  	%r7373, %r7365, 255;
	and.b32  	%r7374, %r7369, 255;
	sad.u32 	%r7375, %r7373, %r7374, %r1776;
	add.s32 	%r7376, %r7375, %r7364;
	tex.2d.v4.s32.f32 	{%r1276, %r1277, %r7377, %r7378}, [%rd1766, {%f11, %f9}];
	tex.2d.v4.s32.f32 	{%r1278, %r1279, %r7379, %r7380}, [%rd1768, {%f20, %f9}];
	// begin inline asm
	mov.b64 %rd646, {%r1276,%r1277};
	// end inline asm
	// begin inline asm
	mov.b64 %rd647, {%r1278,%r1279};
	// end inline asm
	xor.b64  	%rd1203, %rd647, %rd646;
	popc.b64 	%r7381, %rd1203;
	mad.lo.s32 	%r7382, %r7381, 9, %r7376;
	tex.2d.v4.u32.f32 	{%r7383, %r7384, %r7385, %r7386}, [%rd1762, {%f11, %f10}];
	tex.2d.v4.u32.f32 	{%r7387, %r7388, %r7389, %r7390}, [%rd1764, {%f20, %f10}];
	and.b32  	%r7391, %r7383, 255;
	and.b32  	%r7392, %r7387, 255;
	sad.u32 	%r7393, %r7391, %r7392, %r1776;
	add.s32 	%r7394, %r7393, %r7382;
	tex.2d.v4.s32.f32 	{%r1280, %r1281, %r7395, %r7396}, [%rd1766, {%f11, %f10}];
	tex.2d.v4.s32.f32 	{%r1282, %r1283, %r7397, %r7398}, [%rd1768, {%f20, %f10}];
	// begin inline asm
	mov.b64 %rd648, {%r1280,%r1281};
	// end inline asm
	// begin inline asm
	mov.b64 %rd649, {%r1282,%r1283};
	// end inline asm
	xor.b64  	%rd1204, %rd649, %rd648;
	popc.b64 	%r7399, %rd1204;
	mad.lo.s32 	%r7400, %r7399, 9, %r7394;
	tex.2d.v4.u32.f32 	{%r7401, %r7402, %r7403, %r7404}, [%rd1762, {%f12, %f1}];
	tex.2d.v4.u32.f32 	{%r7405, %r7406, %r7407, %r7408}, [%rd1764, {%f21, %f1}];
	and.b32  	%r7409, %r7401, 255;
	and.b32  	%r7410, %r7405, 255;
	sad.u32 	%r7411, %r7409, %r7410, %r1776;
	add.s32 	%r7412, %r7411, %r7400;
	tex.2d.v4.s32.f32 	{%r1284, %r1285, %r7413, %r7414}, [%rd1766, {%f12, %f1}];
	tex.2d.v4.s32.f32 	{%r1286, %r1287, %r7415, %r7416}, [%rd1768, {%f21, %f1}];
	// begin inline asm
	mov.b64 %rd650, {%r1284,%r1285};
	// end inline asm
	// begin inline asm
	mov.b64 %rd651, {%r1286,%r1287};
	// end inline asm
	xor.b64  	%rd1205, %rd651, %rd650;
	popc.b64 	%r7417, %rd1205;
	mad.lo.s32 	%r7418, %r7417, 9, %r7412;
	tex.2d.v4.u32.f32 	{%r7419, %r7420, %r7421, %r7422}, [%rd1762, {%f12, %f32}];
	tex.2d.v4.u32.f32 	{%r7423, %r7424, %r7425, %r7426}, [%rd1764, {%f21, %f32}];
	and.b32  	%r7427, %r7419, 255;
	and.b32  	%r7428, %r7423, 255;
	sad.u32 	%r7429, %r7427, %r7428, %r1776;
	add.s32 	%r7430, %r7429, %r7418;
	tex.2d.v4.s32.f32 	{%r1288, %r1289, %r7431, %r7432}, [%rd1766, {%f12, %f32}];
	tex.2d.v4.s32.f32 	{%r1290, %r1291, %r7433, %r7434}, [%rd1768, {%f21, %f32}];
	// begin inline asm
	mov.b64 %rd652, {%r1288,%r1289};
	// end inline asm
	// begin inline asm
	mov.b64 %rd653, {%r1290,%r1291};
	// end inline asm
	xor.b64  	%rd1206, %rd653, %rd652;
	popc.b64 	%r7435, %rd1206;
	mad.lo.s32 	%r7436, %r7435, 9, %r7430;
	tex.2d.v4.u32.f32 	{%r7437, %r7438, %r7439, %r7440}, [%rd1762, {%f12, %f33}];
	tex.2d.v4.u32.f32 	{%r7441, %r7442, %r7443, %r7444}, [%rd1764, {%f21, %f33}];
	and.b32  	%r7445, %r7437, 255;
	and.b32  	%r7446, %r7441, 255;
	sad.u32 	%r7447, %r7445, %r7446, %r1776;
	add.s32 	%r7448, %r7447, %r7436;
	tex.2d.v4.s32.f32 	{%r1292, %r1293, %r7449, %r7450}, [%rd1766, {%f12, %f33}];
	tex.2d.v4.s32.f32 	{%r1294, %r1295, %r7451, %r7452}, [%rd1768, {%f21, %f33}];
	// begin inline asm
	mov.b64 %rd654, {%r1292,%r1293};
	// end inline asm
	// begin inline asm
	mov.b64 %rd655, {%r1294,%r1295};
	// end inline asm
	xor.b64  	%rd1207, %rd655, %rd654;
	popc.b64 	%r7453, %rd1207;
	mad.lo.s32 	%r7454, %r7453, 9, %r7448;
	tex.2d.v4.u32.f32 	{%r7455, %r7456, %r7457, %r7458}, [%rd1762, {%f12, %f3}];
	tex.2d.v4.u32.f32 	{%r7459, %r7460, %r7461, %r7462}, [%rd1764, {%f21, %f3}];
	and.b32  	%r7463, %r7455, 255;
	and.b32  	%r7464, %r7459, 255;
	sad.u32 	%r7465, %r7463, %r7464, %r1776;
	add.s32 	%r7466, %r7465, %r7454;
	tex.2d.v4.s32.f32 	{%r1296, %r1297, %r7467, %r7468}, [%rd1766, {%f12, %f3}];
	tex.2d.v4.s32.f32 	{%r1298, %r1299, %r7469, %r7470}, [%rd1768, {%f21, %f3}];
	// begin inline asm
	mov.b64 %rd656, {%r1296,%r1297};
	// end inline asm
	// begin inline asm
	mov.b64 %rd657, {%r1298,%r1299};
	// end inline asm
	xor.b64  	%rd1208, %rd657, %rd656;
	popc.b64 	%r7471, %rd1208;
	mad.lo.s32 	%r7472, %r7471, 9, %r7466;
	tex.2d.v4.u32.f32 	{%r7473, %r7474, %r7475, %r7476}, [%rd1762, {%f12, %f4}];
	tex.2d.v4.u32.f32 	{%r7477, %r7478, %r7479, %r7480}, [%rd1764, {%f21, %f4}];
	and.b32  	%r7481, %r7473, 255;
	and.b32  	%r7482, %r7477, 255;
	sad.u32 	%r7483, %r7481, %r7482, %r1776;
	add.s32 	%r7484, %r7483, %r7472;
	tex.2d.v4.s32.f32 	{%r1300, %r1301, %r7485, %r7486}, [%rd1766, {%f12, %f4}];
	tex.2d.v4.s32.f32 	{%r1302, %r1303, %r7487, %r7488}, [%rd1768, {%f21, %f4}];
	// begin inline asm
	mov.b64 %rd658, {%r1300,%r1301};
	// end inline asm
	// begin inline asm
	mov.b64 %rd659, {%r1302,%r1303};
	// end inline asm
	xor.b64  	%rd1209, %rd659, %rd658;
	popc.b64 	%r7489, %rd1209;
	mad.lo.s32 	%r7490, %r7489, 9, %r7484;
	tex.2d.v4.u32.f32 	{%r7491, %r7492, %r7493, %r7494}, [%rd1762, {%f12, %f5}];
	tex.2d.v4.u32.f32 	{%r7495, %r7496, %r7497, %r7498}, [%rd1764, {%f21, %f5}];
	and.b32  	%r7499, %r7491, 255;
	and.b32  	%r7500, %r7495, 255;
	sad.u32 	%r7501, %r7499, %r7500, %r1776;
	add.s32 	%r7502, %r7501, %r7490;
	tex.2d.v4.s32.f32 	{%r1304, %r1305, %r7503, %r7504}, [%rd1766, {%f12, %f5}];
	tex.2d.v4.s32.f32 	{%r1306, %r1307, %r7505, %r7506}, [%rd1768, {%f21, %f5}];
	// begin inline asm
	mov.b64 %rd660, {%r1304,%r1305};
	// end inline asm
	// begin inline asm
	mov.b64 %rd661, {%r1306,%r1307};
	// end inline asm
	xor.b64  	%rd1210, %rd661, %rd660;
	popc.b64 	%r7507, %rd1210;
	mad.lo.s32 	%r7508, %r7507, 9, %r7502;
	tex.2d.v4.u32.f32 	{%r7509, %r7510, %r7511, %r7512}, [%rd1762, {%f12, %f34}];
	tex.2d.v4.u32.f32 	{%r7513, %r7514, %r7515, %r7516}, [%rd1764, {%f21, %f34}];
	and.b32  	%r7517, %r7509, 255;
	and.b32  	%r7518, %r7513, 255;
	sad.u32 	%r7519, %r7517, %r7518, %r1776;
	add.s32 	%r7520, %r7519, %r7508;
	tex.2d.v4.s32.f32 	{%r1308, %r1309, %r7521, %r7522}, [%rd1766, {%f12, %f34}];
	tex.2d.v4.s32.f32 	{%r1310, %r1311, %r7523, %r7524}, [%rd1768, {%f21, %f34}];
	// begin inline asm
	mov.b64 %rd662, {%r1308,%r1309};
	// end inline asm
	// begin inline asm
	mov.b64 %rd663, {%r1310,%r1311};
	// end inline asm
	xor.b64  	%rd1211, %rd663, %rd662;
	popc.b64 	%r7525, %rd1211;
	mad.lo.s32 	%r7526, %r7525, 9, %r7520;
	tex.2d.v4.u32.f32 	{%r7527, %r7528, %r7529, %r7530}, [%rd1762, {%f12, %f6}];
	tex.2d.v4.u32.f32 	{%r7531, %r7532, %r7533, %r7534}, [%rd1764, {%f21, %f6}];
	and.b32  	%r7535, %r7527, 255;
	and.b32  	%r7536, %r7531, 255;
	sad.u32 	%r7537, %r7535, %r7536, %r1776;
	add.s32 	%r7538, %r7537, %r7526;
	tex.2d.v4.s32.f32 	{%r1312, %r1313, %r7539, %r7540}, [%rd1766, {%f12, %f6}];
	tex.2d.v4.s32.f32 	{%r1314, %r1315, %r7541, %r7542}, [%rd1768, {%f21, %f6}];
	// begin inline asm
	mov.b64 %rd664, {%r1312,%r1313};
	// end inline asm
	// begin inline asm
	mov.b64 %rd665, {%r1314,%r1315};
	// end inline asm
	xor.b64  	%rd1212, %rd665, %rd664;
	popc.b64 	%r7543, %rd1212;
	mad.lo.s32 	%r7544, %r7543, 9, %r7538;
	tex.2d.v4.u32.f32 	{%r7545, %r7546, %r7547, %r7548}, [%rd1762, {%f12, %f7}];
	tex.2d.v4.u32.f32 	{%r7549, %r7550, %r7551, %r7552}, [%rd1764, {%f21, %f7}];
	and.b32  	%r7553, %r7545, 255;
	and.b32  	%r7554, %r7549, 255;
	sad.u32 	%r7555, %r7553, %r7554, %r1776;
	add.s32 	%r7556, %r7555, %r7544;
	tex.2d.v4.s32.f32 	{%r1316, %r1317, %r7557, %r7558}, [%rd1766, {%f12, %f7}];
	tex.2d.v4.s32.f32 	{%r1318, %r1319, %r7559, %r7560}, [%rd1768, {%f21, %f7}];
	// begin inline asm
	mov.b64 %rd666, {%r1316,%r1317};
	// end inline asm
	// begin inline asm
	mov.b64 %rd667, {%r1318,%r1319};
	// end inline asm
	xor.b64  	%rd1213, %rd667, %rd666;
	popc.b64 	%r7561, %rd1213;
	mad.lo.s32 	%r7562, %r7561, 9, %r7556;
	tex.2d.v4.u32.f32 	{%r7563, %r7564, %r7565, %r7566}, [%rd1762, {%f12, %f8}];
	tex.2d.v4.u32.f32 	{%r7567, %r7568, %r7569, %r7570}, [%rd1764, {%f21, %f8}];
	and.b32  	%r7571, %r7563, 255;
	and.b32  	%r7572, %r7567, 255;
	sad.u32 	%r7573, %r7571, %r7572, %r1776;
	add.s32 	%r7574, %r7573, %r7562;
	tex.2d.v4.s32.f32 	{%r1320, %r1321, %r7575, %r7576}, [%rd1766, {%f12, %f8}];
	tex.2d.v4.s32.f32 	{%r1322, %r1323, %r7577, %r7578}, [%rd1768, {%f21, %f8}];
	// begin inline asm
	mov.b64 %rd668, {%r1320,%r1321};
	// end inline asm
	// begin inline asm
	mov.b64 %rd669, {%r1322,%r1323};
	// end inline asm
	xor.b64  	%rd1214, %rd669, %rd668;
	popc.b64 	%r7579, %rd1214;
	mad.lo.s32 	%r7580, %r7579, 9, %r7574;
	tex.2d.v4.u32.f32 	{%r7581, %r7582, %r7583, %r7584}, [%rd1762, {%f12, %f9}];
	tex.2d.v4.u32.f32 	{%r7585, %r7586, %r7587, %r7588}, [%rd1764, {%f21, %f9}];
	and.b32  	%r7589, %r7581, 255;
	and.b32  	%r7590, %r7585, 255;
	sad.u32 	%r7591, %r7589, %r7590, %r1776;
	add.s32 	%r7592, %r7591, %r7580;
	tex.2d.v4.s32.f32 	{%r1324, %r1325, %r7593, %r7594}, [%rd1766, {%f12, %f9}];
	tex.2d.v4.s32.f32 	{%r1326, %r1327, %r7595, %r7596}, [%rd1768, {%f21, %f9}];
	// begin inline asm
	mov.b64 %rd670, {%r1324,%r1325};
	// end inline asm
	// begin inline asm
	mov.b64 %rd671, {%r1326,%r1327};
	// end inline asm
	xor.b64  	%rd1215, %rd671, %rd670;
	popc.b64 	%r7597, %rd1215;
	mad.lo.s32 	%r7598, %r7597, 9, %r7592;
	tex.2d.v4.u32.f32 	{%r7599, %r7600, %r7601, %r7602}, [%rd1762, {%f12, %f10}];
	tex.2d.v4.u32.f32 	{%r7603, %r7604, %r7605, %r7606}, [%rd1764, {%f21, %f10}];
	and.b32  	%r7607, %r7599, 255;
	and.b32  	%r7608, %r7603, 255;
	sad.u32 	%r7609, %r7607, %r7608, %r1776;
	add.s32 	%r7610, %r7609, %r7598;
	tex.2d.v4.s32.f32 	{%r1328, %r1329, %r7611, %r7612}, [%rd1766, {%f12, %f10}];
	tex.2d.v4.s32.f32 	{%r1330, %r1331, %r7613, %r7614}, [%rd1768, {%f21, %f10}];
	// begin inline asm
	mov.b64 %rd672, {%r1328,%r1329};
	// end inline asm
	// begin inline asm
	mov.b64 %rd673, {%r1330,%r1331};
	// end inline asm
	xor.b64  	%rd1216, %rd673, %rd672;
	popc.b64 	%r7615, %rd1216;
	mad.lo.s32 	%r7616, %r7615, 9, %r7610;
	tex.2d.v4.u32.f32 	{%r7617, %r7618, %r7619, %r7620}, [%rd1762, {%f13, %f1}];
	tex.2d.v4.u32.f32 	{%r7621, %r7622, %r7623, %r7624}, [%rd1764, {%f22, %f1}];
	and.b32  	%r7625, %r7617, 255;
	and.b32  	%r7626, %r7621, 255;
	sad.u32 	%r7627, %r7625, %r7626, %r1776;
	add.s32 	%r7628, %r7627, %r7616;
	tex.2d.v4.s32.f32 	{%r1332, %r1333, %r7629, %r7630}, [%rd1766, {%f13, %f1}];
	tex.2d.v4.s32.f32 	{%r1334, %r1335, %r7631, %r7632}, [%rd1768, {%f22, %f1}];
	// begin inline asm
	mov.b64 %rd674, {%r1332,%r1333};
	// end inline asm
	// begin inline asm
	mov.b64 %rd675, {%r1334,%r1335};
	// end inline asm
	xor.b64  	%rd1217, %rd675, %rd674;
	popc.b64 	%r7633, %rd1217;
	mad.lo.s32 	%r7634, %r7633, 9, %r7628;
	tex.2d.v4.u32.f32 	{%r7635, %r7636, %r7637, %r7638}, [%rd1762, {%f13, %f32}];
	tex.2d.v4.u32.f32 	{%r7639, %r7640, %r7641, %r7642}, [%rd1764, {%f22, %f32}];
	and.b32  	%r7643, %r7635, 255;
	and.b32  	%r7644, %r7639, 255;
	sad.u32 	%r7645, %r7643, %r7644, %r1776;
	add.s32 	%r7646, %r7645, %r7634;
	tex.2d.v4.s32.f32 	{%r1336, %r1337, %r7647, %r7648}, [%rd1766, {%f13, %f32}];
	tex.2d.v4.s32.f32 	{%r1338, %r1339, %r7649, %r7650}, [%rd1768, {%f22, %f32}];
	// begin inline asm
	mov.b64 %rd676, {%r1336,%r1337};
	// end inline asm
	// begin inline asm
	mov.b64 %rd677, {%r1338,%r1339};
	// end inline asm
	xor.b64  	%rd1218, %rd677, %rd676;
	popc.b64 	%r7651, %rd1218;
	mad.lo.s32 	%r7652, %r7651, 9, %r7646;
	tex.2d.v4.u32.f32 	{%r7653, %r7654, %r7655, %r7656}, [%rd1762, {%f13, %f33}];
	tex.2d.v4.u32.f32 	{%r7657, %r7658, %r7659, %r7660}, [%rd1764, {%f22, %f33}];
	and.b32  	%r7661, %r7653, 255;
	and.b32  	%r7662, %r7657, 255;
	sad.u32 	%r7663, %r7661, %r7662, %r1776;
	add.s32 	%r7664, %r7663, %r7652;
	tex.2d.v4.s32.f32 	{%r1340, %r1341, %r7665, %r7666}, [%rd1766, {%f13, %f33}];
	tex.2d.v4.s32.f32 	{%r1342, %r1343, %r7667, %r7668}, [%rd1768, {%f22, %f33}];
	// begin inline asm
	mov.b64 %rd678, {%r1340,%r1341};
	// end inline asm
	// begin inline asm
	mov.b64 %rd679, {%r1342,%r1343};
	// end inline asm
	xor.b64  	%rd1219, %rd679, %rd678;
	popc.b64 	%r7669, %rd1219;
	mad.lo.s32 	%r7670, %r7669, 9, %r7664;
	tex.2d.v4.u32.f32 	{%r7671, %r7672, %r7673, %r7674}, [%rd1762, {%f13, %f3}];
	tex.2d.v4.u32.f32 	{%r7675, %r7676, %r7677, %r7678}, [%rd1764, {%f22, %f3}];
	and.b32  	%r7679, %r7671, 255;
	and.b32  	%r7680, %r7675, 255;
	sad.u32 	%r7681, %r7679, %r7680, %r1776;
	add.s32 	%r7682, %r7681, %r7670;
	tex.2d.v4.s32.f32 	{%r1344, %r1345, %r7683, %r7684}, [%rd1766, {%f13, %f3}];
	tex.2d.v4.s32.f32 	{%r1346, %r1347, %r7685, %r7686}, [%rd1768, {%f22, %f3}];
	// begin inline asm
	mov.b64 %rd680, {%r1344,%r1345};
	// end inline asm
	// begin inline asm
	mov.b64 %rd681, {%r1346,%r1347};
	// end inline asm
	xor.b64  	%rd1220, %rd681, %rd680;
	popc.b64 	%r7687, %rd1220;
	mad.lo.s32 	%r7688, %r7687, 9, %r7682;
	tex.2d.v4.u32.f32 	{%r7689, %r7690, %r7691, %r7692}, [%rd1762, {%f13, %f4}];
	tex.2d.v4.u32.f32 	{%r7693, %r7694, %r7695, %r7696}, [%rd1764, {%f22, %f4}];
	and.b32  	%r7697, %r7689, 255;
	and.b32  	%r7698, %r7693, 255;
	sad.u32 	%r7699, %r7697, %r7698, %r1776;
	add.s32 	%r7700, %r7699, %r7688;
	tex.2d.v4.s32.f32 	{%r1348, %r1349, %r7701, %r7702}, [%rd1766, {%f13, %f4}];
	tex.2d.v4.s32.f32 	{%r1350, %r1351, %r7703, %r7704}, [%rd1768, {%f22, %f4}];
	// begin inline asm
	mov.b64 %rd682, {%r1348,%r1349};
	// end inline asm
	// begin inline asm
	mov.b64 %rd683, {%r1350,%r1351};
	// end inline asm
	xor.b64  	%rd1221, %rd683, %rd682;
	popc.b64 	%r7705, %rd1221;
	mad.lo.s32 	%r7706, %r7705, 9, %r7700;
	tex.2d.v4.u32.f32 	{%r7707, %r7708, %r7709, %r7710}, [%rd1762, {%f13, %f5}];
	tex.2d.v4.u32.f32 	{%r7711, %r7712, %r7713, %r7714}, [%rd1764, {%f22, %f5}];
	and.b32  	%r7715, %r7707, 255;
	and.b32  	%r7716, %r7711, 255;
	sad.u32 	%r7717, %r7715, %r7716, %r1776;
	add.s32 	%r7718, %r7717, %r7706;
	tex.2d.v4.s32.f32 	{%r1352, %r1353, %r7719, %r7720}, [%rd1766, {%f13, %f5}];
	tex.2d.v4.s32.f32 	{%r1354, %r1355, %r7721, %r7722}, [%rd1768, {%f22, %f5}];
	// begin inline asm
	mov.b64 %rd684, {%r1352,%r1353};
	// end inline asm
	// begin inline asm
	mov.b64 %rd685, {%r1354,%r1355};
	// end inline asm
	xor.b64  	%rd1222, %rd685, %rd684;
	popc.b64 	%r7723, %rd1222;
	mad.lo.s32 	%r7724, %r7723, 9, %r7718;
	tex.2d.v4.u32.f32 	{%r7725, %r7726, %r7727, %r7728}, [%rd1762, {%f13, %f34}];
	tex.2d.v4.u32.f32 	{%r7729, %r7730, %r7731, %r7732}, [%rd1764, {%f22, %f34}];
	and.b32  	%r7733, %r7725, 255;
	and.b32  	%r7734, %r7729, 255;
	sad.u32 	%r7735, %r7733, %r7734, %r1776;
	add.s32 	%r7736, %r7735, %r7724;
	tex.2d.v4.s32.f32 	{%r1356, %r1357, %r7737, %r7738}, [%rd1766, {%f13, %f34}];
	tex.2d.v4.s32.f32 	{%r1358, %r1359, %r7739, %r7740}, [%rd1768, {%f22, %f34}];
	// begin inline asm
	mov.b64 %rd686, {%r1356,%r1357};
	// end inline asm
	// begin inline asm
	mov.b64 %rd687, {%r1358,%r1359};
	// end inline asm
	xor.b64  	%rd1223, %rd687, %rd686;
	popc.b64 	%r7741, %rd1223;
	mad.lo.s32 	%r7742, %r7741, 9, %r7736;
	tex.2d.v4.u32.f32 	{%r7743, %r7744, %r7745, %r7746}, [%rd1762, {%f13, %f6}];
	tex.2d.v4.u32.f32 	{%r7747, %r7748, %r7749, %r7750}, [%rd1764, {%f22, %f6}];
	and.b32  	%r7751, %r7743, 255;
	and.b32  	%r7752, %r7747, 255;
	sad.u32 	%r7753, %r7751, %r7752, %r1776;
	add.s32 	%r7754, %r7753, %r7742;
	tex.2d.v4.s32.f32 	{%r1360, %r1361, %r7755, %r7756}, [%rd1766, {%f13, %f6}];
	tex.2d.v4.s32.f32 	{%r1362, %r1363, %r7757, %r7758}, [%rd1768, {%f22, %f6}];
	// begin inline asm
	mov.b64 %rd688, {%r1360,%r1361};
	// end inline asm
	// begin inline asm
	mov.b64 %rd689, {%r1362,%r1363};
	// end inline asm
	xor.b64  	%rd1224, %rd689, %rd688;
	popc.b64 	%r7759, %rd1224;
	mad.lo.s32 	%r7760, %r7759, 9, %r7754;
	tex.2d.v4.u32.f32 	{%r7761, %r7762, %r7763, %r7764}, [%rd1762, {%f13, %f7}];
	tex.2d.v4.u32.f32 	{%r7765, %r7766, %r7767, %r7768}, [%rd1764, {%f22, %f7}];
	and.b32  	%r7769, %r7761, 255;
	and.b32  	%r7770, %r7765, 255;
	sad.u32 	%r7771, %r7769, %r7770, %r1776;
	add.s32 	%r7772, %r7771, %r7760;
	tex.2d.v4.s32.f32 	{%r1364, %r1365, %r7773, %r7774}, [%rd1766, {%f13, %f7}];
	tex.2d.v4.s32.f32 	{%r1366, %r1367, %r7775, %r7776}, [%rd1768, {%f22, %f7}];
	// begin inline asm
	mov.b64 %rd690, {%r1364,%r1365};
	// end inline asm
	// begin inline asm
	mov.b64 %rd691, {%r1366,%r1367};
	// end inline asm
	xor.b64  	%rd1225, %rd691, %rd690;
	popc.b64 	%r7777, %rd1225;
	mad.lo.s32 	%r7778, %r7777, 9, %r7772;
	tex.2d.v4.u32.f32 	{%r7779, %r7780, %r7781, %r7782}, [%rd1762, {%f13, %f8}];
	tex.2d.v4.u32.f32 	{%r7783, %r7784, %r7785, %r7786}, [%rd1764, {%f22, %f8}];
	and.b32  	%r7787, %r7779, 255;
	and.b32  	%r7788, %r7783, 255;
	sad.u32 	%r7789, %r7787, %r7788, %r1776;
	add.s32 	%r7790, %r7789, %r7778;
	tex.2d.v4.s32.f32 	{%r1368, %r1369, %r7791, %r7792}, [%rd1766, {%f13, %f8}];
	tex.2d.v4.s32.f32 	{%r1370, %r1371, %r7793, %r7794}, [%rd1768, {%f22, %f8}];
	// begin inline asm
	mov.b64 %rd692, {%r1368,%r1369};
	// end inline asm
	// begin inline asm
	mov.b64 %rd693, {%r1370,%r1371};
	// end inline asm
	xor.b64  	%rd1226, %rd693, %rd692;
	popc.b64 	%r7795, %rd1226;
	mad.lo.s32 	%r7796, %r7795, 9, %r7790;
	tex.2d.v4.u32.f32 	{%r7797, %r7798, %r7799, %r7800}, [%rd1762, {%f13, %f9}];
	tex.2d.v4.u32.f32 	{%r7801, %r7802, %r7803, %r7804}, [%rd1764, {%f22, %f9}];
	and.b32  	%r7805, %r7797, 255;
	and.b32  	%r7806, %r7801, 255;
	sad.u32 	%r7807, %r7805, %r7806, %r1776;
	add.s32 	%r7808, %r7807, %r7796;
	tex.2d.v4.s32.f32 	{%r1372, %r1373, %r7809, %r7810}, [%rd1766, {%f13, %f9}];
	tex.2d.v4.s32.f32 	{%r1374, %r1375, %r7811, %r7812}, [%rd1768, {%f22, %f9}];
	// begin inline asm
	mov.b64 %rd694, {%r1372,%r1373};
	// end inline asm
	// begin inline asm
	mov.b64 %rd695, {%r1374,%r1375};
	// end inline asm
	xor.b64  	%rd1227, %rd695, %rd694;
	popc.b64 	%r7813, %rd1227;
	mad.lo.s32 	%r7814, %r7813, 9, %r7808;
	tex.2d.v4.u32.f32 	{%r7815, %r7816, %r7817, %r7818}, [%rd1762, {%f13, %f10}];
	tex.2d.v4.u32.f32 	{%r7819, %r7820, %r7821, %r7822}, [%rd1764, {%f22, %f10}];
	and.b32  	%r7823, %r7815, 255;
	and.b32  	%r7824, %r7819, 255;
	sad.u32 	%r7825, %r7823, %r7824, %r1776;
	add.s32 	%r7826, %r7825, %r7814;
	tex.2d.v4.s32.f32 	{%r1376, %r1377, %r7827, %r7828}, [%rd1766, {%f13, %f10}];
	tex.2d.v4.s32.f32 	{%r1378, %r1379, %r7829, %r7830}, [%rd1768, {%f22, %f10}];
	// begin inline asm
	mov.b64 %rd696, {%r1376,%r1377};
	// end inline asm
	// begin inline asm
	mov.b64 %rd697, {%r1378,%r1379};
	// end inline asm
	xor.b64  	%rd1228, %rd697, %rd696;
	popc.b64 	%r7831, %rd1228;
	mad.lo.s32 	%r7832, %r7831, 9, %r7826;
	tex.2d.v4.u32.f32 	{%r7833, %r7834, %r7835, %r7836}, [%rd1762, {%f14, %f1}];
	tex.2d.v4.u32.f32 	{%r7837, %r7838, %r7839, %r7840}, [%rd1764, {%f23, %f1}];
	and.b32  	%r7841, %r7833, 255;
	and.b32  	%r7842, %r7837, 255;
	sad.u32 	%r7843, %r7841, %r7842, %r1776;
	add.s32 	%r7844, %r7843, %r7832;
	tex.2d.v4.s32.f32 	{%r1380, %r1381, %r7845, %r7846}, [%rd1766, {%f14, %f1}];
	tex.2d.v4.s32.f32 	{%r1382, %r1383, %r7847, %r7848}, [%rd1768, {%f23, %f1}];
	// begin inline asm
	mov.b64 %rd698, {%r1380,%r1381};
	// end inline asm
	// begin inline asm
	mov.b64 %rd699, {%r1382,%r1383};
	// end inline asm
	xor.b64  	%rd1229, %rd699, %rd698;
	popc.b64 	%r7849, %rd1229;
	mad.lo.s32 	%r7850, %r7849, 9, %r7844;
	tex.2d.v4.u32.f32 	{%r7851, %r7852, %r7853, %r7854}, [%rd1762, {%f14, %f32}];
	tex.2d.v4.u32.f32 	{%r7855, %r7856, %r7857, %r7858}, [%rd1764, {%f23, %f32}];
	and.b32  	%r7859, %r7851, 255;
	and.b32  	%r7860, %r7855, 255;
	sad.u32 	%r7861, %r7859, %r7860, %r1776;
	add.s32 	%r7862, %r7861, %r7850;
	tex.2d.v4.s32.f32 	{%r1384, %r1385, %r7863, %r7864}, [%rd1766, {%f14, %f32}];
	tex.2d.v4.s32.f32 	{%r1386, %r1387, %r7865, %r7866}, [%rd1768, {%f23, %f32}];
	// begin inline asm
	mov.b64 %rd700, {%r1384,%r1385};
	// end inline asm
	// begin inline asm
	mov.b64 %rd701, {%r1386,%r1387};
	// end inline asm
	xor.b64  	%rd1230, %rd701, %rd700;
	popc.b64 	%r7867, %rd1230;
	mad.lo.s32 	%r7868, %r7867, 9, %r7862;
	tex.2d.v4.u32.f32 	{%r7869, %r7870, %r7871, %r7872}, [%rd1762, {%f14, %f33}];
	tex.2d.v4.u32.f32 	{%r7873, %r7874, %r7875, %r7876}, [%rd1764, {%f23, %f33}];
	and.b32  	%r7877, %r7869, 255;
	and.b32  	%r7878, %r7873, 255;
	sad.u32 	%r7879, %r7877, %r7878, %r1776;
	add.s32 	%r7880, %r7879, %r7868;
	tex.2d.v4.s32.f32 	{%r1388, %r1389, %r7881, %r7882}, [%rd1766, {%f14, %f33}];
	tex.2d.v4.s32.f32 	{%r1390, %r1391, %r7883, %r7884}, [%rd1768, {%f23, %f33}];
	// begin inline asm
	mov.b64 %rd702, {%r1388,%r1389};
	// end inline asm
	// begin inline asm
	mov.b64 %rd703, {%r1390,%r1391};
	// end inline asm
	xor.b64  	%rd1231, %rd703, %rd702;
	popc.b64 	%r7885, %rd1231;
	mad.lo.s32 	%r7886, %r7885, 9, %r7880;
	tex.2d.v4.u32.f32 	{%r7887, %r7888, %r7889, %r7890}, [%rd1762, {%f14, %f3}];
	tex.2d.v4.u32.f32 	{%r7891, %r7892, %r7893, %r7894}, [%rd1764, {%f23, %f3}];
	and.b32  	%r7895, %r7887, 255;
	and.b32  	%r7896, %r7891, 255;
	sad.u32 	%r7897, %r7895, %r7896, %r1776;
	add.s32 	%r7898, %r7897, %r7886;
	tex.2d.v4.s32.f32 	{%r1392, %r1393, %r7899, %r7900}, [%rd1766, {%f14, %f3}];
	tex.2d.v4.s32.f32 	{%r1394, %r1395, %r7901, %r7902}, [%rd1768, {%f23, %f3}];
	// begin inline asm
	mov.b64 %rd704, {%r1392,%r1393};
	// end inline asm
	// begin inline asm
	mov.b64 %rd705, {%r1394,%r1395};
	// end inline asm
	xor.b64  	%rd1232, %rd705, %rd704;
	popc.b64 	%r7903, %rd1232;
	mad.lo.s32 	%r7904, %r7903, 9, %r7898;
	tex.2d.v4.u32.f32 	{%r7905, %r7906, %r7907, %r7908}, [%rd1762, {%f14, %f4}];
	tex.2d.v4.u32.f32 	{%r7909, %r7910, %r7911, %r7912}, [%rd1764, {%f23, %f4}];
	and.b32  	%r7913, %r7905, 255;
	and.b32  	%r7914, %r7909, 255;
	sad.u32 	%r7915, %r7913, %r7914, %r1776;
	add.s32 	%r7916, %r7915, %r7904;
	tex.2d.v4.s32.f32 	{%r1396, %r1397, %r7917, %r7918}, [%rd1766, {%f14, %f4}];
	tex.2d.v4.s32.f32 	{%r1398, %r1399, %r7919, %r7920}, [%rd1768, {%f23, %f4}];
	// begin inline asm
	mov.b64 %rd706, {%r1396,%r1397};
	// end inline asm
	// begin inline asm
	mov.b64 %rd707, {%r1398,%r1399};
	// end inline asm
	xor.b64  	%rd1233, %rd707, %rd706;
	popc.b64 	%r7921, %rd1233;
	mad.lo.s32 	%r7922, %r7921, 9, %r7916;
	tex.2d.v4.u32.f32 	{%r7923, %r7924, %r7925, %r7926}, [%rd1762, {%f14, %f5}];
	tex.2d.v4.u32.f32 	{%r7927, %r7928, %r7929, %r7930}, [%rd1764, {%f23, %f5}];
	and.b32  	%r7931, %r7923, 255;
	and.b32  	%r7932, %r7927, 255;
	sad.u32 	%r7933, %r7931, %r7932, %r1776;
	add.s32 	%r7934, %r7933, %r7922;
	tex.2d.v4.s32.f32 	{%r1400, %r1401, %r7935, %r7936}, [%rd1766, {%f14, %f5}];
	tex.2d.v4.s32.f32 	{%r1402, %r1403, %r7937, %r7938}, [%rd1768, {%f23, %f5}];
	// begin inline asm
	mov.b64 %rd708, {%r1400,%r1401};
	// end inline asm
	// begin inline asm
	mov.b64 %rd709, {%r1402,%r1403};
	// end inline asm
	xor.b64  	%rd1234, %rd709, %rd708;
	popc.b64 	%r7939, %rd1234;
	mad.lo.s32 	%r7940, %r7939, 9, %r7934;
	tex.2d.v4.u32.f32 	{%r7941, %r7942, %r7943, %r7944}, [%rd1762, {%f14, %f34}];
	tex.2d.v4.u32.f32 	{%r7945, %r7946, %r7947, %r7948}, [%rd1764, {%f23, %f34}];
	and.b32  	%r7949, %r7941, 255;
	and.b32  	%r7950, %r7945, 255;
	sad.u32 	%r7951, %r7949, %r7950, %r1776;
	add.s32 	%r7952, %r7951, %r7940;
	tex.2d.v4.s32.f32 	{%r1404, %r1405, %r7953, %r7954}, [%rd1766, {%f14, %f34}];
	tex.2d.v4.s32.f32 	{%r1406, %r1407, %r7955, %r7956}, [%rd1768, {%f23, %f34}];
	// begin inline asm
	mov.b64 %rd710, {%r1404,%r1405};
	// end inline asm
	// begin inline asm
	mov.b64 %rd711, {%r1406,%r1407};
	// end inline asm
	xor.b64  	%rd1235, %rd711, %rd710;
	popc.b64 	%r7957, %rd1235;
	mad.lo.s32 	%r7958, %r7957, 9, %r7952;
	tex.2d.v4.u32.f32 	{%r7959, %r7960, %r7961, %r7962}, [%rd1762, {%f14, %f6}];
	tex.2d.v4.u32.f32 	{%r7963, %r7964, %r7965, %r7966}, [%rd1764, {%f23, %f6}];
	and.b32  	%r7967, %r7959, 255;
	and.b32  	%r7968, %r7963, 255;
	sad.u32 	%r7969, %r7967, %r7968, %r1776;
	add.s32 	%r7970, %r7969, %r7958;
	tex.2d.v4.s32.f32 	{%r1408, %r1409, %r7971, %r7972}, [%rd1766, {%f14, %f6}];
	tex.2d.v4.s32.f32 	{%r1410, %r1411, %r7973, %r7974}, [%rd1768, {%f23, %f6}];
	// begin inline asm
	mov.b64 %rd712, {%r1408,%r1409};
	// end inline asm
	// begin inline asm
	mov.b64 %rd713, {%r1410,%r1411};
	// end inline asm
	xor.b64  	%rd1236, %rd713, %rd712;
	popc.b64 	%r7975, %rd1236;
	mad.lo.s32 	%r7976, %r7975, 9, %r7970;
	tex.2d.v4.u32.f32 	{%r7977, %r7978, %r7979, %r7980}, [%rd1762, {%f14, %f7}];
	tex.2d.v4.u32.f32 	{%r7981, %r7982, %r7983, %r7984}, [%rd1764, {%f23, %f7}];
	and.b32  	%r7985, %r7977, 255;
	and.b32  	%r7986, %r7981, 255;
	sad.u32 	%r7987, %r7985, %r7986, %r1776;
	add.s32 	%r7988, %r7987, %r7976;
	tex.2d.v4.s32.f32 	{%r1412, %r1413, %r7989, %r7990}, [%rd1766, {%f14, %f7}];
	tex.2d.v4.s32.f32 	{%r1414, %r1415, %r7991, %r7992}, [%rd1768, {%f23, %f7}];
	// begin inline asm
	mov.b64 %rd714, {%r1412,%r1413};
	// end inline asm
	// begin inline asm
	mov.b64 %rd715, {%r1414,%r1415};
	// end inline asm
	xor.b64  	%rd1237, %rd715, %rd714;
	popc.b64 	%r7993, %rd1237;
	mad.lo.s32 	%r7994, %r7993, 9, %r7988;
	tex.2d.v4.u32.f32 	{%r7995, %r7996, %r7997, %r7998}, [%rd1762, {%f14, %f8}];
	tex.2d.v4.u32.f32 	{%r7999, %r8000, %r8001, %r8002}, [%rd1764, {%f23, %f8}];
	and.b32  	%r8003, %r7995, 255;
	and.b32  	%r8004, %r7999, 255;
	sad.u32 	%r8005, %r8003, %r8004, %r1776;
	add.s32 	%r8006, %r8005, %r7994;
	tex.2d.v4.s32.f32 	{%r1416, %r1417, %r8007, %r8008}, [%rd1766, {%f14, %f8}];
	tex.2d.v4.s32.f32 	{%r1418, %r1419, %r8009, %r8010}, [%rd1768, {%f23, %f8}];
	// begin inline asm
	mov.b64 %rd716, {%r1416,%r1417};
	// end inline asm
	// begin inline asm
	mov.b64 %rd717, {%r1418,%r1419};
	// end inline asm
	xor.b64  	%rd1238, %rd717, %rd716;
	popc.b64 	%r8011, %rd1238;
	mad.lo.s32 	%r8012, %r8011, 9, %r8006;
	tex.2d.v4.u32.f32 	{%r8013, %r8014, %r8015, %r8016}, [%rd1762, {%f14, %f9}];
	tex.2d.v4.u32.f32 	{%r8017, %r8018, %r8019, %r8020}, [%rd1764, {%f23, %f9}];
	and.b32  	%r8021, %r8013, 255;
	and.b32  	%r8022, %r8017, 255;
	sad.u32 	%r8023, %r8021, %r8022, %r1776;
	add.s32 	%r8024, %r8023, %r8012;
	tex.2d.v4.s32.f32 	{%r1420, %r1421, %r8025, %r8026}, [%rd1766, {%f14, %f9}];
	tex.2d.v4.s32.f32 	{%r1422, %r1423, %r8027, %r8028}, [%rd1768, {%f23, %f9}];
	// begin inline asm
	mov.b64 %rd718, {%r1420,%r1421};
	// end inline asm
	// begin inline asm
	mov.b64 %rd719, {%r1422,%r1423};
	// end inline asm
	xor.b64  	%rd1239, %rd719, %rd718;
	popc.b64 	%r8029, %rd1239;
	mad.lo.s32 	%r8030, %r8029, 9, %r8024;
	tex.2d.v4.u32.f32 	{%r8031, %r8032, %r8033, %r8034}, [%rd1762, {%f14, %f10}];
	tex.2d.v4.u32.f32 	{%r8035, %r8036, %r8037, %r8038}, [%rd1764, {%f23, %f10}];
	and.b32  	%r8039, %r8031, 255;
	and.b32  	%r8040, %r8035, 255;
	sad.u32 	%r8041, %r8039, %r8040, %r1776;
	add.s32 	%r8042, %r8041, %r8030;
	tex.2d.v4.s32.f32 	{%r1424, %r1425, %r8043, %r8044}, [%rd1766, {%f14, %f10}];
	tex.2d.v4.s32.f32 	{%r1426, %r1427, %r8045, %r8046}, [%rd1768, {%f23, %f10}];
	// begin inline asm
	mov.b64 %rd720, {%r1424,%r1425};
	// end inline asm
	// begin inline asm
	mov.b64 %rd721, {%r1426,%r1427};
	// end inline asm
	xor.b64  	%rd1240, %rd721, %rd720;
	popc.b64 	%r8047, %rd1240;
	mad.lo.s32 	%r8048, %r8047, 9, %r8042;
	tex.2d.v4.u32.f32 	{%r8049, %r8050, %r8051, %r8052}, [%rd1762, {%f15, %f1}];
	tex.2d.v4.u32.f32 	{%r8053, %r8054, %r8055, %r8056}, [%rd1764, {%f24, %f1}];
	and.b32  	%r8057, %r8049, 255;
	and.b32  	%r8058, %r8053, 255;
	sad.u32 	%r8059, %r8057, %r8058, %r1776;
	add.s32 	%r8060, %r8059, %r8048;
	tex.2d.v4.s32.f32 	{%r1428, %r1429, %r8061, %r8062}, [%rd1766, {%f15, %f1}];
	tex.2d.v4.s32.f32 	{%r1430, %r1431, %r8063, %r8064}, [%rd1768, {%f24, %f1}];
	// begin inline asm
	mov.b64 %rd722, {%r1428,%r1429};
	// end inline asm
	// begin inline asm
	mov.b64 %rd723, {%r1430,%r1431};
	// end inline asm
	xor.b64  	%rd1241, %rd723, %rd722;
	popc.b64 	%r8065, %rd1241;
	mad.lo.s32 	%r8066, %r8065, 9, %r8060;
	tex.2d.v4.u32.f32 	{%r8067, %r8068, %r8069, %r8070}, [%rd1762, {%f15, %f32}];
	tex.2d.v4.u32.f32 	{%r8071, %r8072, %r8073, %r8074}, [%rd1764, {%f24, %f32}];
	and.b32  	%r8075, %r8067, 255;
	and.b32  	%r8076, %r8071, 255;
	sad.u32 	%r8077, %r8075, %r8076, %r1776;
	add.s32 	%r8078, %r8077, %r8066;
	tex.2d.v4.s32.f32 	{%r1432, %r1433, %r8079, %r8080}, [%rd1766, {%f15, %f32}];
	tex.2d.v4.s32.f32 	{%r1434, %r1435, %r8081, %r8082}, [%rd1768, {%f24, %f32}];
	// begin inline asm
	mov.b64 %rd724, {%r1432,%r1433};
	// end inline asm
	// begin inline asm
	mov.b64 %rd725, {%r1434,%r1435};
	// end inline asm
	xor.b64  	%rd1242, %rd725, %rd724;
	popc.b64 	%r8083, %rd1242;
	mad.lo.s32 	%r8084, %r8083, 9, %r8078;
	tex.2d.v4.u32.f32 	{%r8085, %r8086, %r8087, %r8088}, [%rd1762, {%f15, %f33}];
	tex.2d.v4.u32.f32 	{%r8089, %r8090, %r8091, %r8092}, [%rd1764, {%f24, %f33}];
	and.b32  	%r8093, %r8085, 255;
	and.b32  	%r8094, %r8089, 255;
	sad.u32 	%r8095, %r8093, %r8094, %r1776;
	add.s32 	%r8096, %r8095, %r8084;
	tex.2d.v4.s32.f32 	{%r1436, %r1437, %r8097, %r8098}, [%rd1766, {%f15, %f33}];
	tex.2d.v4.s32.f32 	{%r1438, %r1439, %r8099, %r8100}, [%rd1768, {%f24, %f33}];
	// begin inline asm
	mov.b64 %rd726, {%r1436,%r1437};
	// end inline asm
	// begin inline asm
	mov.b64 %rd727, {%r1438,%r1439};
	// end inline asm
	xor.b64  	%rd1243, %rd727, %rd726;
	popc.b64 	%r8101, %rd1243;
	mad.lo.s32 	%r8102, %r8101, 9, %r8096;
	tex.2d.v4.u32.f32 	{%r8103, %r8104, %r8105, %r8106}, [%rd1762, {%f15, %f3}];
	tex.2d.v4.u32.f32 	{%r8107, %r8108, %r8109, %r8110}, [%rd1764, {%f24, %f3}];
	and.b32  	%r8111, %r8103, 255;
	and.b32  	%r8112, %r8107, 255;
	sad.u32 	%r8113, %r8111, %r8112, %r1776;
	add.s32 	%r8114, %r8113, %r8102;
	tex.2d.v4.s32.f32 	{%r1440, %r1441, %r8115, %r8116}, [%rd1766, {%f15, %f3}];
	tex.2d.v4.s32.f32 	{%r1442, %r1443, %r8117, %r8118}, [%rd1768, {%f24, %f3}];
	// begin inline asm
	mov.b64 %rd728, {%r1440,%r1441};
	// end inline asm
	// begin inline asm
	mov.b64 %rd729, {%r1442,%r1443};
	// end inline asm
	xor.b64  	%rd1244, %rd729, %rd728;
	popc.b64 	%r8119, %rd1244;
	mad.lo.s32 	%r8120, %r8119, 9, %r8114;
	tex.2d.v4.u32.f32 	{%r8121, %r8122, %r8123, %r8124}, [%rd1762, {%f15, %f4}];
	tex.2d.v4.u32.f32 	{%r8125, %r8126, %r8127, %r8128}, [%rd1764, {%f24, %f4}];
	and.b32  	%r8129, %r8121, 255;
	and.b32  	%r8130, %r8125, 255;
	sad.u32 	%r8131, %r8129, %r8130, %r1776;
	add.s32 	%r8132, %r8131, %r8120;
	tex.2d.v4.s32.f32 	{%r1444, %r1445, %r8133, %r8134}, [%rd1766, {%f15, %f4}];
	tex.2d.v4.s32.f32 	{%r1446, %r1447, %r8135, %r8136}, [%rd1768, {%f24, %f4}];
	// begin inline asm
	mov.b64 %rd730, {%r1444,%r1445};
	// end inline asm
	// begin inline asm
	mov.b64 %rd731, {%r1446,%r1447};
	// end inline asm
	xor.b64  	%rd1245, %rd731, %rd730;
	popc.b64 	%r8137, %rd1245;
	mad.lo.s32 	%r8138, %r8137, 9, %r8132;
	tex.2d.v4.u32.f32 	{%r8139, %r8140, %r8141, %r8142}, [%rd1762, {%f15, %f5}];
	tex.2d.v4.u32.f32 	{%r8143, %r8144, %r8145, %r8146}, [%rd1764, {%f24, %f5}];
	and.b32  	%r8147, %r8139, 255;
	and.b32  	%r8148, %r8143, 255;
	sad.u32 	%r8149, %r8147, %r8148, %r1776;
	add.s32 	%r8150, %r8149, %r8138;
	tex.2d.v4.s32.f32 	{%r1448, %r1449, %r8151, %r8152}, [%rd1766, {%f15, %f5}];
	tex.2d.v4.s32.f32 	{%r1450, %r1451, %r8153, %r8154}, [%rd1768, {%f24, %f5}];
	// begin inline asm
	mov.b64 %rd732, {%r1448,%r1449};
	// end inline asm
	// begin inline asm
	mov.b64 %rd733, {%r1450,%r1451};
	// end inline asm
	xor.b64  	%rd1246, %rd733, %rd732;
	popc.b64 	%r8155, %rd1246;
	mad.lo.s32 	%r8156, %r8155, 9, %r8150;
	tex.2d.v4.u32.f32 	{%r8157, %r8158, %r8159, %r8160}, [%rd1762, {%f15, %f34}];
	tex.2d.v4.u32.f32 	{%r8161, %r8162, %r8163, %r8164}, [%rd1764, {%f24, %f34}];
	and.b32  	%r8165, %r8157, 255;
	and.b32  	%r8166, %r8161, 255;
	sad.u32 	%r8167, %r8165, %r8166, %r1776;
	add.s32 	%r8168, %r8167, %r8156;
	tex.2d.v4.s32.f32 	{%r1452, %r1453, %r8169, %r8170}, [%rd1766, {%f15, %f34}];
	tex.2d.v4.s32.f32 	{%r1454, %r1455, %r8171, %r8172}, [%rd1768, {%f24, %f34}];
	// begin inline asm
	mov.b64 %rd734, {%r1452,%r1453};
	// end inline asm
	// begin inline asm
	mov.b64 %rd735, {%r1454,%r1455};
	// end inline asm
	xor.b64  	%rd1247, %rd735, %rd734;
	popc.b64 	%r8173, %rd1247;
	mad.lo.s32 	%r8174, %r8173, 9, %r8168;
	tex.2d.v4.u32.f32 	{%r8175, %r8176, %r8177, %r8178}, [%rd1762, {%f15, %f6}];
	tex.2d.v4.u32.f32 	{%r8179, %r8180, %r8181, %r8182}, [%rd1764, {%f24, %f6}];
	and.b32  	%r8183, %r8175, 255;
	and.b32  	%r8184, %r8179, 255;
	sad.u32 	%r8185, %r8183, %r8184, %r1776;
	add.s32 	%r8186, %r8185, %r8174;
	tex.2d.v4.s32.f32 	{%r1456, %r1457, %r8187, %r8188}, [%rd1766, {%f15, %f6}];
	tex.2d.v4.s32.f32 	{%r1458, %r1459, %r8189, %r8190}, [%rd1768, {%f24, %f6}];
	// begin inline asm
	mov.b64 %rd736, {%r1456,%r1457};
	// end inline asm
	// begin inline asm
	mov.b64 %rd737, {%r1458,%r1459};
	// end inline asm
	xor.b64  	%rd1248, %rd737, %rd736;
	popc.b64 	%r8191, %rd1248;
	mad.lo.s32 	%r8192, %r8191, 9, %r8186;
	tex.2d.v4.u32.f32 	{%r8193, %r8194, %r8195, %r8196}, [%rd1762, {%f15, %f7}];
	tex.2d.v4.u32.f32 	{%r8197, %r8198, %r8199, %r8200}, [%rd1764, {%f24, %f7}];
	and.b32  	%r8201, %r8193, 255;
	and.b32  	%r8202, %r8197, 255;
	sad.u32 	%r8203, %r8201, %r8202, %r1776;
	add.s32 	%r8204, %r8203, %r8192;
	tex.2d.v4.s32.f32 	{%r1460, %r1461, %r8205, %r8206}, [%rd1766, {%f15, %f7}];
	tex.2d.v4.s32.f32 	{%r1462, %r1463, %r8207, %r8208}, [%rd1768, {%f24, %f7}];
	// begin inline asm
	mov.b64 %rd738, {%r1460,%r1461};
	// end inline asm
	// begin inline asm
	mov.b64 %rd739, {%r1462,%r1463};
	// end inline asm
	xor.b64  	%rd1249, %rd739, %rd738;
	popc.b64 	%r8209, %rd1249;
	mad.lo.s32 	%r8210, %r8209, 9, %r8204;
	tex.2d.v4.u32.f32 	{%r8211, %r8212, %r8213, %r8214}, [%rd1762, {%f15, %f8}];
	tex.2d.v4.u32.f32 	{%r8215, %r8216, %r8217, %r8218}, [%rd1764, {%f24, %f8}];
	and.b32  	%r8219, %r8211, 255;
	and.b32  	%r8220, %r8215, 255;
	sad.u32 	%r8221, %r8219, %r8220, %r1776;
	add.s32 	%r8222, %r8221, %r8210;
	tex.2d.v4.s32.f32 	{%r1464, %r1465, %r8223, %r8224}, [%rd1766, {%f15, %f8}];
	tex.2d.v4.s32.f32 	{%r1466, %r1467, %r8225, %r8226}, [%rd1768, {%f24, %f8}];
	// begin inline asm
	mov.b64 %rd740, {%r1464,%r1465};
	// end inline asm
	// begin inline asm
	mov.b64 %rd741, {%r1466,%r1467};
	// end inline asm
	xor.b64  	%rd1250, %rd741, %rd740;
	popc.b64 	%r8227, %rd1250;
	mad.lo.s32 	%r8228, %r8227, 9, %r8222;
	tex.2d.v4.u32.f32 	{%r8229, %r8230, %r8231, %r8232}, [%rd1762, {%f15, %f9}];
	tex.2d.v4.u32.f32 	{%r8233, %r8234, %r8235, %r8236}, [%rd1764, {%f24, %f9}];
	and.b32  	%r8237, %r8229, 255;
	and.b32  	%r8238, %r8233, 255;
	sad.u32 	%r8239, %r8237, %r8238, %r1776;
	add.s32 	%r8240, %r8239, %r8228;
	tex.2d.v4.s32.f32 	{%r1468, %r1469, %r8241, %r8242}, [%rd1766, {%f15, %f9}];
	tex.2d.v4.s32.f32 	{%r1470, %r1471, %r8243, %r8244}, [%rd1768, {%f24, %f9}];
	// begin inline asm
	mov.b64 %rd742, {%r1468,%r1469};
	// end inline asm
	// begin inline asm
	mov.b64 %rd743, {%r1470,%r1471};
	// end inline asm
	xor.b64  	%rd1251, %rd743, %rd742;
	popc.b64 	%r8245, %rd1251;
	mad.lo.s32 	%r8246, %r8245, 9, %r8240;
	tex.2d.v4.u32.f32 	{%r8247, %r8248, %r8249, %r8250}, [%rd1762, {%f15, %f10}];
	tex.2d.v4.u32.f32 	{%r8251, %r8252, %r8253, %r8254}, [%rd1764, {%f24, %f10}];
	and.b32  	%r8255, %r8247, 255;
	and.b32  	%r8256, %r8251, 255;
	sad.u32 	%r8257, %r8255, %r8256, %r1776;
	add.s32 	%r8258, %r8257, %r8246;
	tex.2d.v4.s32.f32 	{%r1472, %r1473, %r8259, %r8260}, [%rd1766, {%f15, %f10}];
	tex.2d.v4.s32.f32 	{%r1474, %r1475, %r8261, %r8262}, [%rd1768, {%f24, %f10}];
	// begin inline asm
	mov.b64 %rd744, {%r1472,%r1473};
	// end inline asm
	// begin inline asm
	mov.b64 %rd745, {%r1474,%r1475};
	// end inline asm
	xor.b64  	%rd1252, %rd745, %rd744;
	popc.b64 	%r8263, %rd1252;
	mad.lo.s32 	%r8264, %r8263, 9, %r8258;
	tex.2d.v4.u32.f32 	{%r8265, %r8266, %r8267, %r8268}, [%rd1762, {%f37, %f1}];
	tex.2d.v4.u32.f32 	{%r8269, %r8270, %r8271, %r8272}, [%rd1764, {%f25, %f1}];
	and.b32  	%r8273, %r8265, 255;
	and.b32  	%r8274, %r8269, 255;
	sad.u32 	%r8275, %r8273, %r8274, %r1776;
	add.s32 	%r8276, %r8275, %r8264;
	tex.2d.v4.s32.f32 	{%r1476, %r1477, %r8277, %r8278}, [%rd1766, {%f37, %f1}];
	tex.2d.v4.s32.f32 	{%r1478, %r1479, %r8279, %r8280}, [%rd1768, {%f25, %f1}];
	// begin inline asm
	mov.b64 %rd746, {%r1476,%r1477};
	// end inline asm
	// begin inline asm
	mov.b64 %rd747, {%r1478,%r1479};
	// end inline asm
	xor.b64  	%rd1253, %rd747, %rd746;
	popc.b64 	%r8281, %rd1253;
	mad.lo.s32 	%r8282, %r8281, 9, %r8276;
	tex.2d.v4.u32.f32 	{%r8283, %r8284, %r8285, %r8286}, [%rd1762, {%f37, %f32}];
	tex.2d.v4.u32.f32 	{%r8287, %r8288, %r8289, %r8290}, [%rd1764, {%f25, %f32}];
	and.b32  	%r8291, %r8283, 255;
	and.b32  	%r8292, %r8287, 255;
	sad.u32 	%r8293, %r8291, %r8292, %r1776;
	add.s32 	%r8294, %r8293, %r8282;
	tex.2d.v4.s32.f32 	{%r1480, %r1481, %r8295, %r8296}, [%rd1766, {%f37, %f32}];
	tex.2d.v4.s32.f32 	{%r1482, %r1483, %r8297, %r8298}, [%rd1768, {%f25, %f32}];
	// begin inline asm
	mov.b64 %rd748, {%r1480,%r1481};
	// end inline asm
	// begin inline asm
	mov.b64 %rd749, {%r1482,%r1483};
	// end inline asm
	xor.b64  	%rd1254, %rd749, %rd748;
	popc.b64 	%r8299, %rd1254;
	mad.lo.s32 	%r8300, %r8299, 9, %r8294;
	tex.2d.v4.u32.f32 	{%r8301, %r8302, %r8303, %r8304}, [%rd1762, {%f37, %f33}];
	tex.2d.v4.u32.f32 	{%r8305, %r8306, %r8307, %r8308}, [%rd1764, {%f25, %f33}];
	and.b32  	%r8309, %r8301, 255;
	and.b32  	%r8310, %r8305, 255;
	sad.u32 	%r8311, %r8309, %r8310, %r1776;
	add.s32 	%r8312, %r8311, %r8300;
	tex.2d.v4.s32.f32 	{%r1484, %r1485, %r8313, %r8314}, [%rd1766, {%f37, %f33}];
	tex.2d.v4.s32.f32 	{%r1486, %r1487, %r8315, %r8316}, [%rd1768, {%f25, %f33}];
	// begin inline asm
	mov.b64 %rd750, {%r1484,%r1485};
	// end inline asm
	// begin inline asm
	mov.b64 %rd751, {%r1486,%r1487};
	// end inline asm
	xor.b64  	%rd1255, %rd751, %rd750;
	popc.b64 	%r8317, %rd1255;
	mad.lo.s32 	%r8318, %r8317, 9, %r8312;
	tex.2d.v4.u32.f32 	{%r8319, %r8320, %r8321, %r8322}, [%rd1762, {%f37, %f3}];
	tex.2d.v4.u32.f32 	{%r8323, %r8324, %r8325, %r8326}, [%rd1764, {%f25, %f3}];
	and.b32  	%r8327, %r8319, 255;
	and.b32  	%r8328, %r8323, 255;
	sad.u32 	%r8329, %r8327, %r8328, %r1776;
	add.s32 	%r8330, %r8329, %r8318;
	tex.2d.v4.s32.f32 	{%r1488, %r1489, %r8331, %r8332}, [%rd1766, {%f37, %f3}];
	tex.2d.v4.s32.f32 	{%r1490, %r1491, %r8333, %r8334}, [%rd1768, {%f25, %f3}];
	// begin inline asm
	mov.b64 %rd752, {%r1488,%r1489};
	// end inline asm
	// begin inline asm
	mov.b64 %rd753, {%r1490,%r1491};
	// end inline asm
	xor.b64  	%rd1256, %rd753, %rd752;
	popc.b64 	%r8335, %rd1256;
	mad.lo.s32 	%r8336, %r8335, 9, %r8330;
	tex.2d.v4.u32.f32 	{%r8337, %r8338, %r8339, %r8340}, [%rd1762, {%f37, %f4}];
	tex.2d.v4.u32.f32 	{%r8341, %r8342, %r8343, %r8344}, [%rd1764, {%f25, %f4}];
	and.b32  	%r8345, %r8337, 255;
	and.b32  	%r8346, %r8341, 255;
	sad.u32 	%r8347, %r8345, %r8346, %r1776;
	add.s32 	%r8348, %r8347, %r8336;
	tex.2d.v4.s32.f32 	{%r1492, %r1493, %r8349, %r8350}, [%rd1766, {%f37, %f4}];
	tex.2d.v4.s32.f32 	{%r1494, %r1495, %r8351, %r8352}, [%rd1768, {%f25, %f4}];
	// begin inline asm
	mov.b64 %rd754, {%r1492,%r1493};
	// end inline asm
	// begin inline asm
	mov.b64 %rd755, {%r1494,%r1495};
	// end inline asm
	xor.b64  	%rd1257, %rd755, %rd754;
	popc.b64 	%r8353, %rd1257;
	mad.lo.s32 	%r8354, %r8353, 9, %r8348;
	tex.2d.v4.u32.f32 	{%r8355, %r8356, %r8357, %r8358}, [%rd1762, {%f37, %f5}];
	tex.2d.v4.u32.f32 	{%r8359, %r8360, %r8361, %r8362}, [%rd1764, {%f25, %f5}];
	and.b32  	%r8363, %r8355, 255;
	and.b32  	%r8364, %r8359, 255;
	sad.u32 	%r8365, %r8363, %r8364, %r1776;
	add.s32 	%r8366, %r8365, %r8354;
	tex.2d.v4.s32.f32 	{%r1496, %r1497, %r8367, %r8368}, [%rd1766, {%f37, %f5}];
	tex.2d.v4.s32.f32 	{%r1498, %r1499, %r8369, %r8370}, [%rd1768, {%f25, %f5}];
	// begin inline asm
	mov.b64 %rd756, {%r1496,%r1497};
	// end inline asm
	// begin inline asm
	mov.b64 %rd757, {%r1498,%r1499};
	// end inline asm
	xor.b64  	%rd1258, %rd757, %rd756;
	popc.b64 	%r8371, %rd1258;
	mad.lo.s32 	%r8372, %r8371, 9, %r8366;
	tex.2d.v4.u32.f32 	{%r8373, %r8374, %r8375, %r8376}, [%rd1762, {%f37, %f34}];
	tex.2d.v4.u32.f32 	{%r8377, %r8378, %r8379, %r8380}, [%rd1764, {%f25, %f34}];
	and.b32  	%r8381, %r8373, 255;
	and.b32  	%r8382, %r8377, 255;
	sad.u32 	%r8383, %r8381, %r8382, %r1776;
	add.s32 	%r8384, %r8383, %r8372;
	tex.2d.v4.s32.f32 	{%r1500, %r1501, %r8385, %r8386}, [%rd1766, {%f37, %f34}];
	tex.2d.v4.s32.f32 	{%r1502, %r1503, %r8387, %r8388}, [%rd1768, {%f25, %f34}];
	// begin inline asm
	mov.b64 %rd758, {%r1500,%r1501};
	// end inline asm
	// begin inline asm
	mov.b64 %rd759, {%r1502,%r1503};
	// end inline asm
	xor.b64  	%rd1259, %rd759, %rd758;
	popc.b64 	%r8389, %rd1259;
	mad.lo.s32 	%r8390, %r8389, 9, %r8384;
	tex.2d.v4.u32.f32 	{%r8391, %r8392, %r8393, %r8394}, [%rd1762, {%f37, %f6}];
	tex.2d.v4.u32.f32 	{%r8395, %r8396, %r8397, %r8398}, [%rd1764, {%f25, %f6}];
	and.b32  	%r8399, %r8391, 255;
	and.b32  	%r8400, %r8395, 255;
	sad.u32 	%r8401, %r8399, %r8400, %r1776;
	add.s32 	%r8402, %r8401, %r8390;
	tex.2d.v4.s32.f32 	{%r1504, %r1505, %r8403, %r8404}, [%rd1766, {%f37, %f6}];
	tex.2d.v4.s32.f32 	{%r1506, %r1507, %r8405, %r8406}, [%rd1768, {%f25, %f6}];
	// begin inline asm
	mov.b64 %rd760, {%r1504,%r1505};
	// end inline asm
	// begin inline asm
	mov.b64 %rd761, {%r1506,%r1507};
	// end inline asm
	xor.b64  	%rd1260, %rd761, %rd760;
	popc.b64 	%r8407, %rd1260;
	mad.lo.s32 	%r8408, %r8407, 9, %r8402;
	tex.2d.v4.u32.f32 	{%r8409, %r8410, %r8411, %r8412}, [%rd1762, {%f37, %f7}];
	tex.2d.v4.u32.f32 	{%r8413, %r8414, %r8415, %r8416}, [%rd1764, {%f25, %f7}];
	and.b32  	%r8417, %r8409, 255;
	and.b32  	%r8418, %r8413, 255;
	sad.u32 	%r8419, %r8417, %r8418, %r1776;
	add.s32 	%r8420, %r8419, %r8408;
	tex.2d.v4.s32.f32 	{%r1508, %r1509, %r8421, %r8422}, [%rd1766, {%f37, %f7}];
	tex.2d.v4.s32.f32 	{%r1510, %r1511, %r8423, %r8424}, [%rd1768, {%f25, %f7}];
	// begin inline asm
	mov.b64 %rd762, {%r1508,%r1509};
	// end inline asm
	// begin inline asm
	mov.b64 %rd763, {%r1510,%r1511};
	// end inline asm
	xor.b64  	%rd1261, %rd763, %rd762;
	popc.b64 	%r8425, %rd1261;
	mad.lo.s32 	%r8426, %r8425, 9, %r8420;
	tex.2d.v4.u32.f32 	{%r8427, %r8428, %r8429, %r8430}, [%rd1762, {%f37, %f8}];
	tex.2d.v4.u32.f32 	{%r8431, %r8432, %r8433, %r8434}, [%rd1764, {%f25, %f8}];
	and.b32  	%r8435, %r8427, 255;
	and.b32  	%r8436, %r8431, 255;
	sad.u32 	%r8437, %r8435, %r8436, %r1776;
	add.s32 	%r8438, %r8437, %r8426;
	tex.2d.v4.s32.f32 	{%r1512, %r1513, %r8439, %r8440}, [%rd1766, {%f37, %f8}];
	tex.2d.v4.s32.f32 	{%r1514, %r1515, %r8441, %r8442}, [%rd1768, {%f25, %f8}];
	// begin inline asm
	mov.b64 %rd764, {%r1512,%r1513};
	// end inline asm
	// begin inline asm
	mov.b64 %rd765, {%r1514,%r1515};
	// end inline asm
	xor.b64  	%rd1262, %rd765, %rd764;
	popc.b64 	%r8443, %rd1262;
	mad.lo.s32 	%r8444, %r8443, 9, %r8438;
	tex.2d.v4.u32.f32 	{%r8445, %r8446, %r8447, %r8448}, [%rd1762, {%f37, %f9}];
	tex.2d.v4.u32.f32 	{%r8449, %r8450, %r8451, %r8452}, [%rd1764, {%f25, %f9}];
	and.b32  	%r8453, %r8445, 255;
	and.b32  	%r8454, %r8449, 255;
	sad.u32 	%r8455, %r8453, %r8454, %r1776;
	add.s32 	%r8456, %r8455, %r8444;
	tex.2d.v4.s32.f32 	{%r1516, %r1517, %r8457, %r8458}, [%rd1766, {%f37, %f9}];
	tex.2d.v4.s32.f32 	{%r1518, %r1519, %r8459, %r8460}, [%rd1768, {%f25, %f9}];
	// begin inline asm
	mov.b64 %rd766, {%r1516,%r1517};
	// end inline asm
	// begin inline asm
	mov.b64 %rd767, {%r1518,%r1519};
	// end inline asm
	xor.b64  	%rd1263, %rd767, %rd766;
	popc.b64 	%r8461, %rd1263;
	mad.lo.s32 	%r8462, %r8461, 9, %r8456;
	tex.2d.v4.u32.f32 	{%r8463, %r8464, %r8465, %r8466}, [%rd1762, {%f37, %f10}];
	tex.2d.v4.u32.f32 	{%r8467, %r8468, %r8469, %r8470}, [%rd1764, {%f25, %f10}];
	and.b32  	%r8471, %r8463, 255;
	and.b32  	%r8472, %r8467, 255;
	sad.u32 	%r8473, %r8471, %r8472, %r1776;
	add.s32 	%r8474, %r8473, %r8462;
	tex.2d.v4.s32.f32 	{%r1520, %r1521, %r8475, %r8476}, [%rd1766, {%f37, %f10}];
	tex.2d.v4.s32.f32 	{%r1522, %r1523, %r8477, %r8478}, [%rd1768, {%f25, %f10}];
	// begin inline asm
	mov.b64 %rd768, {%r1520,%r1521};
	// end inline asm
	// begin inline asm
	mov.b64 %rd769, {%r1522,%r1523};
	// end inline asm
	xor.b64  	%rd1264, %rd769, %rd768;
	popc.b64 	%r8479, %rd1264;
	mad.lo.s32 	%r8480, %r8479, 9, %r8474;
	tex.2d.v4.u32.f32 	{%r8481, %r8482, %r8483, %r8484}, [%rd1762, {%f38, %f1}];
	tex.2d.v4.u32.f32 	{%r8485, %r8486, %r8487, %r8488}, [%rd1764, {%f26, %f1}];
	and.b32  	%r8489, %r8481, 255;
	and.b32  	%r8490, %r8485, 255;
	sad.u32 	%r8491, %r8489, %r8490, %r1776;
	add.s32 	%r8492, %r8491, %r8480;
	tex.2d.v4.s32.f32 	{%r1524, %r1525, %r8493, %r8494}, [%rd1766, {%f38, %f1}];
	tex.2d.v4.s32.f32 	{%r1526, %r1527, %r8495, %r8496}, [%rd1768, {%f26, %f1}];
	// begin inline asm
	mov.b64 %rd770, {%r1524,%r1525};
	// end inline asm
	// begin inline asm
	mov.b64 %rd771, {%r1526,%r1527};
	// end inline asm
	xor.b64  	%rd1265, %rd771, %rd770;
	popc.b64 	%r8497, %rd1265;
	mad.lo.s32 	%r8498, %r8497, 9, %r8492;
	tex.2d.v4.u32.f32 	{%r8499, %r8500, %r8501, %r8502}, [%rd1762, {%f38, %f32}];
	tex.2d.v4.u32.f32 	{%r8503, %r8504, %r8505, %r8506}, [%rd1764, {%f26, %f32}];
	and.b32  	%r8507, %r8499, 255;
	and.b32  	%r8508, %r8503, 255;
	sad.u32 	%r8509, %r8507, %r8508, %r1776;
	add.s32 	%r8510, %r8509, %r8498;
	tex.2d.v4.s32.f32 	{%r1528, %r1529, %r8511, %r8512}, [%rd1766, {%f38, %f32}];
	tex.2d.v4.s32.f32 	{%r1530, %r1531, %r8513, %r8514}, [%rd1768, {%f26, %f32}];
	// begin inline asm
	mov.b64 %rd772, {%r1528,%r1529};
	// end inline asm
	// begin inline asm
	mov.b64 %rd773, {%r1530,%r1531};
	// end inline asm
	xor.b64  	%rd1266, %rd773, %rd772;
	popc.b64 	%r8515, %rd1266;
	mad.lo.s32 	%r8516, %r8515, 9, %r8510;
	tex.2d.v4.u32.f32 	{%r8517, %r8518, %r8519, %r8520}, [%rd1762, {%f38, %f33}];
	tex.2d.v4.u32.f32 	{%r8521, %r8522, %r8523, %r8524}, [%rd1764, {%f26, %f33}];
	and.b32  	%r8525, %r8517, 255;
	and.b32  	%r8526, %r8521, 255;
	sad.u32 	%r8527, %r8525, %r8526, %r1776;
	add.s32 	%r8528, %r8527, %r8516;
	tex.2d.v4.s32.f32 	{%r1532, %r1533, %r8529, %r8530}, [%rd1766, {%f38, %f33}];
	tex.2d.v4.s32.f32 	{%r1534, %r1535, %r8531, %r8532}, [%rd1768, {%f26, %f33}];
	// begin inline asm
	mov.b64 %rd774, {%r1532,%r1533};
	// end inline asm
	// begin inline asm
	mov.b64 %rd775, {%r1534,%r1535};
	// end inline asm
	xor.b64  	%rd1267, %rd775, %rd774;
	popc.b64 	%r8533, %rd1267;
	mad.lo.s32 	%r8534, %r8533, 9, %r8528;
	tex.2d.v4.u32.f32 	{%r8535, %r8536, %r8537, %r8538}, [%rd1762, {%f38, %f3}];
	tex.2d.v4.u32.f32 	{%r8539, %r8540, %r8541, %r8542}, [%rd1764, {%f26, %f3}];
	and.b32  	%r8543, %r8535, 255;
	and.b32  	%r8544, %r8539, 255;
	sad.u32 	%r8545, %r8543, %r8544, %r1776;
	add.s32 	%r8546, %r8545, %r8534;
	tex.2d.v4.s32.f32 	{%r1536, %r1537, %r8547, %r8548}, [%rd1766, {%f38, %f3}];
	tex.2d.v4.s32.f32 	{%r1538, %r1539, %r8549, %r8550}, [%rd1768, {%f26, %f3}];
	// begin inline asm
	mov.b64 %rd776, {%r1536,%r1537};
	// end inline asm
	// begin inline asm
	mov.b64 %rd777, {%r1538,%r1539};
	// end inline asm
	xor.b64  	%rd1268, %rd777, %rd776;
	popc.b64 	%r8551, %rd1268;
	mad.lo.s32 	%r8552, %r8551, 9, %r8546;
	tex.2d.v4.u32.f32 	{%r8553, %r8554, %r8555, %r8556}, [%rd1762, {%f38, %f4}];
	tex.2d.v4.u32.f32 	{%r8557, %r8558, %r8559, %r8560}, [%rd1764, {%f26, %f4}];
	and.b32  	%r8561, %r8553, 255;
	and.b32  	%r8562, %r8557, 255;
	sad.u32 	%r8563, %r8561, %r8562, %r1776;
	add.s32 	%r8564, %r8563, %r8552;
	tex.2d.v4.s32.f32 	{%r1540, %r1541, %r8565, %r8566}, [%rd1766, {%f38, %f4}];
	tex.2d.v4.s32.f32 	{%r1542, %r1543, %r8567, %r8568}, [%rd1768, {%f26, %f4}];
	// begin inline asm
	mov.b64 %rd778, {%r1540,%r1541};
	// end inline asm
	// begin inline asm
	mov.b64 %rd779, {%r1542,%r1543};
	// end inline asm
	xor.b64  	%rd1269, %rd779, %rd778;
	popc.b64 	%r8569, %rd1269;
	mad.lo.s32 	%r8570, %r8569, 9, %r8564;
	tex.2d.v4.u32.f32 	{%r8571, %r8572, %r8573, %r8574}, [%rd1762, {%f38, %f5}];
	tex.2d.v4.u32.f32 	{%r8575, %r8576, %r8577, %r8578}, [%rd1764, {%f26, %f5}];
	and.b32  	%r8579, %r8571, 255;
	and.b32  	%r8580, %r8575, 255;
	sad.u32 	%r8581, %r8579, %r8580, %r1776;
	add.s32 	%r8582, %r8581, %r8570;
	tex.2d.v4.s32.f32 	{%r1544, %r1545, %r8583, %r8584}, [%rd1766, {%f38, %f5}];
	tex.2d.v4.s32.f32 	{%r1546, %r1547, %r8585, %r8586}, [%rd1768, {%f26, %f5}];
	// begin inline asm
	mov.b64 %rd780, {%r1544,%r1545};
	// end inline asm
	// begin inline asm
	mov.b64 %rd781, {%r1546,%r1547};
	// end inline asm
	xor.b64  	%rd1270, %rd781, %rd780;
	popc.b64 	%r8587, %rd1270;
	mad.lo.s32 	%r8588, %r8587, 9, %r8582;
	tex.2d.v4.u32.f32 	{%r8589, %r8590, %r8591, %r8592}, [%rd1762, {%f38, %f34}];
	tex.2d.v4.u32.f32 	{%r8593, %r8594, %r8595, %r8596}, [%rd1764, {%f26, %f34}];
	and.b32  	%r8597, %r8589, 255;
	and.b32  	%r8598, %r8593, 255;
	sad.u32 	%r8599, %r8597, %r8598, %r1776;
	add.s32 	%r8600, %r8599, %r8588;
	tex.2d.v4.s32.f32 	{%r1548, %r1549, %r8601, %r8602}, [%rd1766, {%f38, %f34}];
	tex.2d.v4.s32.f32 	{%r1550, %r1551, %r8603, %r8604}, [%rd1768, {%f26, %f34}];
	// begin inline asm
	mov.b64 %rd782, {%r1548,%r1549};
	// end inline asm
	// begin inline asm
	mov.b64 %rd783, {%r1550,%r1551};
	// end inline asm
	xor.b64  	%rd1271, %rd783, %rd782;
	popc.b64 	%r8605, %rd1271;
	mad.lo.s32 	%r8606, %r8605, 9, %r8600;
	tex.2d.v4.u32.f32 	{%r8607, %r8608, %r8609, %r8610}, [%rd1762, {%f38, %f6}];
	tex.2d.v4.u32.f32 	{%r8611, %r8612, %r8613, %r8614}, [%rd1764, {%f26, %f6}];
	and.b32  	%r8615, %r8607, 255;
	and.b32  	%r8616, %r8611, 255;
	sad.u32 	%r8617, %r8615, %r8616, %r1776;
	add.s32 	%r8618, %r8617, %r8606;
	tex.2d.v4.s32.f32 	{%r1552, %r1553, %r8619, %r8620}, [%rd1766, {%f38, %f6}];
	tex.2d.v4.s32.f32 	{%r1554, %r1555, %r8621, %r8622}, [%rd1768, {%f26, %f6}];
	// begin inline asm
	mov.b64 %rd784, {%r1552,%r1553};
	// end inline asm
	// begin inline asm
	mov.b64 %rd785, {%r1554,%r1555};
	// end inline asm
	xor.b64  	%rd1272, %rd785, %rd784;
	popc.b64 	%r8623, %rd1272;
	mad.lo.s32 	%r8624, %r8623, 9, %r8618;
	tex.2d.v4.u32.f32 	{%r8625, %r8626, %r8627, %r8628}, [%rd1762, {%f38, %f7}];
	tex.2d.v4.u32.f32 	{%r8629, %r8630, %r8631, %r8632}, [%rd1764, {%f26, %f7}];
	and.b32  	%r8633, %r8625, 255;
	and.b32  	%r8634, %r8629, 255;
	sad.u32 	%r8635, %r8633, %r8634, %r1776;
	add.s32 	%r8636, %r8635, %r8624;
	tex.2d.v4.s32.f32 	{%r1556, %r1557, %r8637, %r8638}, [%rd1766, {%f38, %f7}];
	tex.2d.v4.s32.f32 	{%r1558, %r1559, %r8639, %r8640}, [%rd1768, {%f26, %f7}];
	// begin inline asm
	mov.b64 %rd786, {%r1556,%r1557};
	// end inline asm
	// begin inline asm
	mov.b64 %rd787, {%r1558,%r1559};
	// end inline asm
	xor.b64  	%rd1273, %rd787, %rd786;
	popc.b64 	%r8641, %rd1273;
	mad.lo.s32 	%r8642, %r8641, 9, %r8636;
	tex.2d.v4.u32.f32 	{%r8643, %r8644, %r8645, %r8646}, [%rd1762, {%f38, %f8}];
	tex.2d.v4.u32.f32 	{%r8647, %r8648, %r8649, %r8650}, [%rd1764, {%f26, %f8}];
	and.b32  	%r8651, %r8643, 255;
	and.b32  	%r8652, %r8647, 255;
	sad.u32 	%r8653, %r8651, %r8652, %r1776;
	add.s32 	%r8654, %r8653, %r8642;
	tex.2d.v4.s32.f32 	{%r1560, %r1561, %r8655, %r8656}, [%rd1766, {%f38, %f8}];
	tex.2d.v4.s32.f32 	{%r1562, %r1563, %r8657, %r8658}, [%rd1768, {%f26, %f8}];
	// begin inline asm
	mov.b64 %rd788, {%r1560,%r1561};
	// end inline asm
	// begin inline asm
	mov.b64 %rd789, {%r1562,%r1563};
	// end inline asm
	xor.b64  	%rd1274, %rd789, %rd788;
	popc.b64 	%r8659, %rd1274;
	mad.lo.s32 	%r8660, %r8659, 9, %r8654;
	tex.2d.v4.u32.f32 	{%r8661, %r8662, %r8663, %r8664}, [%rd1762, {%f38, %f9}];
	tex.2d.v4.u32.f32 	{%r8665, %r8666, %r8667, %r8668}, [%rd1764, {%f26, %f9}];
	and.b32  	%r8669, %r8661, 255;
	and.b32  	%r8670, %r8665, 255;
	sad.u32 	%r8671, %r8669, %r8670, %r1776;
	add.s32 	%r8672, %r8671, %r8660;
	tex.2d.v4.s32.f32 	{%r1564, %r1565, %r8673, %r8674}, [%rd1766, {%f38, %f9}];
	tex.2d.v4.s32.f32 	{%r1566, %r1567, %r8675, %r8676}, [%rd1768, {%f26, %f9}];
	// begin inline asm
	mov.b64 %rd790, {%r1564,%r1565};
	// end inline asm
	// begin inline asm
	mov.b64 %rd791, {%r1566,%r1567};
	// end inline asm
	xor.b64  	%rd1275, %rd791, %rd790;
	popc.b64 	%r8677, %rd1275;
	mad.lo.s32 	%r8678, %r8677, 9, %r8672;
	tex.2d.v4.u32.f32 	{%r8679, %r8680, %r8681, %r8682}, [%rd1762, {%f38, %f10}];
	tex.2d.v4.u32.f32 	{%r8683, %r8684, %r8685, %r8686}, [%rd1764, {%f26, %f10}];
	and.b32  	%r8687, %r8679, 255;
	and.b32  	%r8688, %r8683, 255;
	sad.u32 	%r8689, %r8687, %r8688, %r1776;
	add.s32 	%r8690, %r8689, %r8678;
	tex.2d.v4.s32.f32 	{%r1568, %r1569, %r8691, %r8692}, [%rd1766, {%f38, %f10}];
	tex.2d.v4.s32.f32 	{%r1570, %r1571, %r8693, %r8694}, [%rd1768, {%f26, %f10}];
	// begin inline asm
	mov.b64 %rd792, {%r1568,%r1569};
	// end inline asm
	// begin inline asm
	mov.b64 %rd793, {%r1570,%r1571};
	// end inline asm
	xor.b64  	%rd1276, %rd793, %rd792;
	popc.b64 	%r8695, %rd1276;
	mad.lo.s32 	%r8696, %r8695, 9, %r8690;
	tex.2d.v4.u32.f32 	{%r8697, %r8698, %r8699, %r8700}, [%rd1762, {%f16, %f1}];
	tex.2d.v4.u32.f32 	{%r8701, %r8702, %r8703, %r8704}, [%rd1764, {%f27, %f1}];
	and.b32  	%r8705, %r8697, 255;
	and.b32  	%r8706, %r8701, 255;
	sad.u32 	%r8707, %r8705, %r8706, %r1776;
	add.s32 	%r8708, %r8707, %r8696;
	tex.2d.v4.s32.f32 	{%r1572, %r1573, %r8709, %r8710}, [%rd1766, {%f16, %f1}];
	tex.2d.v4.s32.f32 	{%r1574, %r1575, %r8711, %r8712}, [%rd1768, {%f27, %f1}];
	// begin inline asm
	mov.b64 %rd794, {%r1572,%r1573};
	// end inline asm
	// begin inline asm
	mov.b64 %rd795, {%r1574,%r1575};
	// end inline asm
	xor.b64  	%rd1277, %rd795, %rd794;
	popc.b64 	%r8713, %rd1277;
	mad.lo.s32 	%r8714, %r8713, 9, %r8708;
	tex.2d.v4.u32.f32 	{%r8715, %r8716, %r8717, %r8718}, [%rd1762, {%f16, %f32}];
	tex.2d.v4.u32.f32 	{%r8719, %r8720, %r8721, %r8722}, [%rd1764, {%f27, %f32}];
	and.b32  	%r8723, %r8715, 255;
	and.b32  	%r8724, %r8719, 255;
	sad.u32 	%r8725, %r8723, %r8724, %r1776;
	add.s32 	%r8726, %r8725, %r8714;
	tex.2d.v4.s32.f32 	{%r1576, %r1577, %r8727, %r8728}, [%rd1766, {%f16, %f32}];
	tex.2d.v4.s32.f32 	{%r1578, %r1579, %r8729, %r8730}, [%rd1768, {%f27, %f32}];
	// begin inline asm
	mov.b64 %rd796, {%r1576,%r1577};
	// end inline asm
	// begin inline asm
	mov.b64 %rd797, {%r1578,%r1579};
	// end inline asm
	xor.b64  	%rd1278, %rd797, %rd796;
	popc.b64 	%r8731, %rd1278;
	mad.lo.s32 	%r8732, %r8731, 9, %r8726;
	tex.2d.v4.u32.f32 	{%r8733, %r8734, %r8735, %r8736}, [%rd1762, {%f16, %f33}];
	tex.2d.v4.u32.f32 	{%r8737, %r8738, %r8739, %r8740}, [%rd1764, {%f27, %f33}];
	and.b32  	%r8741, %r8733, 255;
	and.b32  	%r8742, %r8737, 255;
	sad.u32 	%r8743, %r8741, %r8742, %r1776;
	add.s32 	%r8744, %r8743, %r8732;
	tex.2d.v4.s32.f32 	{%r1580, %r1581, %r8745, %r8746}, [%rd1766, {%f16, %f33}];
	tex.2d.v4.s32.f32 	{%r1582, %r1583, %r8747, %r8748}, [%rd1768, {%f27, %f33}];
	// begin inline asm
	mov.b64 %rd798, {%r1580,%r1581};
	// end inline asm
	// begin inline asm
	mov.b64 %rd799, {%r1582,%r1583};
	// end inline asm
	xor.b64  	%rd1279, %rd799, %rd798;
	popc.b64 	%r8749, %rd1279;
	mad.lo.s32 	%r8750, %r8749, 9, %r8744;
	tex.2d.v4.u32.f32 	{%r8751, %r8752, %r8753, %r8754}, [%rd1762, {%f16, %f3}];
	tex.2d.v4.u32.f32 	{%r8755, %r8756, %r8757, %r8758}, [%rd1764, {%f27, %f3}];
	and.b32  	%r8759, %r8751, 255;
	and.b32  	%r8760, %r8755, 255;
	sad.u32 	%r8761, %r8759, %r8760, %r1776;
	add.s32 	%r8762, %r8761, %r8750;
	tex.2d.v4.s32.f32 	{%r1584, %r1585, %r8763, %r8764}, [%rd1766, {%f16, %f3}];
	tex.2d.v4.s32.f32 	{%r1586, %r1587, %r8765, %r8766}, [%rd1768, {%f27, %f3}];
	// begin inline asm
	mov.b64 %rd800, {%r1584,%r1585};
	// end inline asm
	// begin inline asm
	mov.b64 %rd801, {%r1586,%r1587};
	// end inline asm
	xor.b64  	%rd1280, %rd801, %rd800;
	popc.b64 	%r8767, %rd1280;
	mad.lo.s32 	%r8768, %r8767, 9, %r8762;
	tex.2d.v4.u32.f32 	{%r8769, %r8770, %r8771, %r8772}, [%rd1762, {%f16, %f4}];
	tex.2d.v4.u32.f32 	{%r8773, %r8774, %r8775, %r8776}, [%rd1764, {%f27, %f4}];
	and.b32  	%r8777, %r8769, 255;
	and.b32  	%r8778, %r8773, 255;
	sad.u32 	%r8779, %r8777, %r8778, %r1776;
	add.s32 	%r8780, %r8779, %r8768;
	tex.2d.v4.s32.f32 	{%r1588, %r1589, %r8781, %r8782}, [%rd1766, {%f16, %f4}];
	tex.2d.v4.s32.f32 	{%r1590, %r1591, %r8783, %r8784}, [%rd1768, {%f27, %f4}];
	// begin inline asm
	mov.b64 %rd802, {%r1588,%r1589};
	// end inline asm
	// begin inline asm
	mov.b64 %rd803, {%r1590,%r1591};
	// end inline asm
	xor.b64  	%rd1281, %rd803, %rd802;
	popc.b64 	%r8785, %rd1281;
	mad.lo.s32 	%r8786, %r8785, 9, %r8780;
	tex.2d.v4.u32.f32 	{%r8787, %r8788, %r8789, %r8790}, [%rd1762, {%f16, %f5}];
	tex.2d.v4.u32.f32 	{%r8791, %r8792, %r8793, %r8794}, [%rd1764, {%f27, %f5}];
	and.b32  	%r8795, %r8787, 255;
	and.b32  	%r8796, %r8791, 255;
	sad.u32 	%r8797, %r8795, %r8796, %r1776;
	add.s32 	%r8798, %r8797, %r8786;
	tex.2d.v4.s32.f32 	{%r1592, %r1593, %r8799, %r8800}, [%rd1766, {%f16, %f5}];
	tex.2d.v4.s32.f32 	{%r1594, %r1595, %r8801, %r8802}, [%rd1768, {%f27, %f5}];
	// begin inline asm
	mov.b64 %rd804, {%r1592,%r1593};
	// end inline asm
	// begin inline asm
	mov.b64 %rd805, {%r1594,%r1595};
	// end inline asm
	xor.b64  	%rd1282, %rd805, %rd804;
	popc.b64 	%r8803, %rd1282;
	mad.lo.s32 	%r8804, %r8803, 9, %r8798;
	tex.2d.v4.u32.f32 	{%r8805, %r8806, %r8807, %r8808}, [%rd1762, {%f16, %f34}];
	tex.2d.v4.u32.f32 	{%r8809, %r8810, %r8811, %r8812}, [%rd1764, {%f27, %f34}];
	and.b32  	%r8813, %r8805, 255;
	and.b32  	%r8814, %r8809, 255;
	sad.u32 	%r8815, %r8813, %r8814, %r1776;
	add.s32 	%r8816, %r8815, %r8804;
	tex.2d.v4.s32.f32 	{%r1596, %r1597, %r8817, %r8818}, [%rd1766, {%f16, %f34}];
	tex.2d.v4.s32.f32 	{%r1598, %r1599, %r8819, %r8820}, [%rd1768, {%f27, %f34}];
	// begin inline asm
	mov.b64 %rd806, {%r1596,%r1597};
	// end inline asm
	// begin inline asm
	mov.b64 %rd807, {%r1598,%r1599};
	// end inline asm
	xor.b64  	%rd1283, %rd807, %rd806;
	popc.b64 	%r8821, %rd1283;
	mad.lo.s32 	%r8822, %r8821, 9, %r8816;
	tex.2d.v4.u32.f32 	{%r8823, %r8824, %r8825, %r8826}, [%rd1762, {%f16, %f6}];
	tex.2d.v4.u32.f32 	{%r8827, %r8828, %r8829, %r8830}, [%rd1764, {%f27, %f6}];
	and.b32  	%r8831, %r8823, 255;
	and.b32  	%r8832, %r8827, 255;
	sad.u32 	%r8833, %r8831, %r8832, %r1776;
	add.s32 	%r8834, %r8833, %r8822;
	tex.2d.v4.s32.f32 	{%r1600, %r1601, %r8835, %r8836}, [%rd1766, {%f16, %f6}];
	tex.2d.v4.s32.f32 	{%r1602, %r1603, %r8837, %r8838}, [%rd1768, {%f27, %f6}];
	// begin inline asm
	mov.b64 %rd808, {%r1600,%r1601};
	// end inline asm
	// begin inline asm
	mov.b64 %rd809, {%r1602,%r1603};
	// end inline asm
	xor.b64  	%rd1284, %rd809, %rd808;
	popc.b64 	%r8839, %rd1284;
	mad.lo.s32 	%r8840, %r8839, 9, %r8834;
	tex.2d.v4.u32.f32 	{%r8841, %r8842, %r8843, %r8844}, [%rd1762, {%f16, %f7}];
	tex.2d.v4.u32.f32 	{%r8845, %r8846, %r8847, %r8848}, [%rd1764, {%f27, %f7}];
	and.b32  	%r8849, %r8841, 255;
	and.b32  	%r8850, %r8845, 255;
	sad.u32 	%r8851, %r8849, %r8850, %r1776;
	add.s32 	%r8852, %r8851, %r8840;
	tex.2d.v4.s32.f32 	{%r1604, %r1605, %r8853, %r8854}, [%rd1766, {%f16, %f7}];
	tex.2d.v4.s32.f32 	{%r1606, %r1607, %r8855, %r8856}, [%rd1768, {%f27, %f7}];
	// begin inline asm
	mov.b64 %rd810, {%r1604,%r1605};
	// end inline asm
	// begin inline asm
	mov.b64 %rd811, {%r1606,%r1607};
	// end inline asm
	xor.b64  	%rd1285, %rd811, %rd810;
	popc.b64 	%r8857, %rd1285;
	mad.lo.s32 	%r8858, %r8857, 9, %r8852;
	tex.2d.v4.u32.f32 	{%r8859, %r8860, %r8861, %r8862}, [%rd1762, {%f16, %f8}];
	tex.2d.v4.u32.f32 	{%r8863, %r8864, %r8865, %r8866}, [%rd1764, {%f27, %f8}];
	and.b32  	%r8867, %r8859, 255;
	and.b32  	%r8868, %r8863, 255;
	sad.u32 	%r8869, %r8867, %r8868, %r1776;
	add.s32 	%r8870, %r8869, %r8858;
	tex.2d.v4.s32.f32 	{%r1608, %r1609, %r8871, %r8872}, [%rd1766, {%f16, %f8}];
	tex.2d.v4.s32.f32 	{%r1610, %r1611, %r8873, %r8874}, [%rd1768, {%f27, %f8}];
	// begin inline asm
	mov.b64 %rd812, {%r1608,%r1609};
	// end inline asm
	// begin inline asm
	mov.b64 %rd813, {%r1610,%r1611};
	// end inline asm
	xor.b64  	%rd1286, %rd813, %rd812;
	popc.b64 	%r8875, %rd1286;
	mad.lo.s32 	%r8876, %r8875, 9, %r8870;
	tex.2d.v4.u32.f32 	{%r8877, %r8878, %r8879, %r8880}, [%rd1762, {%f16, %f9}];
	tex.2d.v4.u32.f32 	{%r8881, %r8882, %r8883, %r8884}, [%rd1764, {%f27, %f9}];
	and.b32  	%r8885, %r8877, 255;
	and.b32  	%r8886, %r8881, 255;
	sad.u32 	%r8887, %r8885, %r8886, %r1776;
	add.s32 	%r8888, %r8887, %r8876;
	tex.2d.v4.s32.f32 	{%r1612, %r1613, %r8889, %r8890}, [%rd1766, {%f16, %f9}];
	tex.2d.v4.s32.f32 	{%r1614, %r1615, %r8891, %r8892}, [%rd1768, {%f27, %f9}];
	// begin inline asm
	mov.b64 %rd814, {%r1612,%r1613};
	// end inline asm
	// begin inline asm
	mov.b64 %rd815, {%r1614,%r1615};
	// end inline asm
	xor.b64  	%rd1287, %rd815, %rd814;
	popc.b64 	%r8893, %rd1287;
	mad.lo.s32 	%r8894, %r8893, 9, %r8888;
	tex.2d.v4.u32.f32 	{%r8895, %r8896, %r8897, %r8898}, [%rd1762, {%f16, %f10}];
	tex.2d.v4.u32.f32 	{%r8899, %r8900, %r8901, %r8902}, [%rd1764, {%f27, %f10}];
	and.b32  	%r8903, %r8895, 255;
	and.b32  	%r8904, %r8899, 255;
	sad.u32 	%r8905, %r8903, %r8904, %r1776;
	add.s32 	%r8906, %r8905, %r8894;
	tex.2d.v4.s32.f32 	{%r1616, %r1617, %r8907, %r8908}, [%rd1766, {%f16, %f10}];
	tex.2d.v4.s32.f32 	{%r1618, %r1619, %r8909, %r8910}, [%rd1768, {%f27, %f10}];
	// begin inline asm
	mov.b64 %rd816, {%r1616,%r1617};
	// end inline asm
	// begin inline asm
	mov.b64 %rd817, {%r1618,%r1619};
	// end inline asm
	xor.b64  	%rd1288, %rd817, %rd816;
	popc.b64 	%r8911, %rd1288;
	mad.lo.s32 	%r8912, %r8911, 9, %r8906;
	tex.2d.v4.u32.f32 	{%r8913, %r8914, %r8915, %r8916}, [%rd1762, {%f17, %f1}];
	tex.2d.v4.u32.f32 	{%r8917, %r8918, %r8919, %r8920}, [%rd1764, {%f28, %f1}];
	and.b32  	%r8921, %r8913, 255;
	and.b32  	%r8922, %r8917, 255;
	sad.u32 	%r8923, %r8921, %r8922, %r1776;
	add.s32 	%r8924, %r8923, %r8912;
	tex.2d.v4.s32.f32 	{%r1620, %r1621, %r8925, %r8926}, [%rd1766, {%f17, %f1}];
	tex.2d.v4.s32.f32 	{%r1622, %r1623, %r8927, %r8928}, [%rd1768, {%f28, %f1}];
	// begin inline asm
	mov.b64 %rd818, {%r1620,%r1621};
	// end inline asm
	// begin inline asm
	mov.b64 %rd819, {%r1622,%r1623};
	// end inline asm
	xor.b64  	%rd1289, %rd819, %rd818;
	popc.b64 	%r8929, %rd1289;
	mad.lo.s32 	%r8930, %r8929, 9, %r8924;
	tex.2d.v4.u32.f32 	{%r8931, %r8932, %r8933, %r8934}, [%rd1762, {%f17, %f32}];
	tex.2d.v4.u32.f32 	{%r8935, %r8936, %r8937, %r8938}, [%rd1764, {%f28, %f32}];
	and.b32  	%r8939, %r8931, 255;
	and.b32  	%r8940, %r8935, 255;
	sad.u32 	%r8941, %r8939, %r8940, %r1776;
	add.s32 	%r8942, %r8941, %r8930;
	tex.2d.v4.s32.f32 	{%r1624, %r1625, %r8943, %r8944}, [%rd1766, {%f17, %f32}];
	tex.2d.v4.s32.f32 	{%r1626, %r1627, %r8945, %r8946}, [%rd1768, {%f28, %f32}];
	// begin inline asm
	mov.b64 %rd820, {%r1624,%r1625};
	// end inline asm
	// begin inline asm
	mov.b64 %rd821, {%r1626,%r1627};
	// end inline asm
	xor.b64  	%rd1290, %rd821, %rd820;
	popc.b64 	%r8947, %rd1290;
	mad.lo.s32 	%r8948, %r8947, 9, %r8942;
	tex.2d.v4.u32.f32 	{%r8949, %r8950, %r8951, %r8952}, [%rd1762, {%f17, %f33}];
	tex.2d.v4.u32.f32 	{%r8953, %r8954, %r8955, %r8956}, [%rd1764, {%f28, %f33}];
	and.b32  	%r8957, %r8949, 255;
	and.b32  	%r8958, %r8953, 255;
	sad.u32 	%r8959, %r8957, %r8958, %r1776;
	add.s32 	%r8960, %r8959, %r8948;
	tex.2d.v4.s32.f32 	{%r1628, %r1629, %r8961, %r8962}, [%rd1766, {%f17, %f33}];
	tex.2d.v4.s32.f32 	{%r1630, %r1631, %r8963, %r8964}, [%rd1768, {%f28, %f33}];
	// begin inline asm
	mov.b64 %rd822, {%r1628,%r1629};
	// end inline asm
	// begin inline asm
	mov.b64 %rd823, {%r1630,%r1631};
	// end inline asm
	xor.b64  	%rd1291, %rd823, %rd822;
	popc.b64 	%r8965, %rd1291;
	mad.lo.s32 	%r8966, %r8965, 9, %r8960;
	tex.2d.v4.u32.f32 	{%r8967, %r8968, %r8969, %r8970}, [%rd1762, {%f17, %f3}];
	tex.2d.v4.u32.f32 	{%r8971, %r8972, %r8973, %r8974}, [%rd1764, {%f28, %f3}];
	and.b32  	%r8975, %r8967, 255;
	and.b32  	%r8976, %r8971, 255;
	sad.u32 	%r8977, %r8975, %r8976, %r1776;
	add.s32 	%r8978, %r8977, %r8966;
	tex.2d.v4.s32.f32 	{%r1632, %r1633, %r8979, %r8980}, [%rd1766, {%f17, %f3}];
	tex.2d.v4.s32.f32 	{%r1634, %r1635, %r8981, %r8982}, [%rd1768, {%f28, %f3}];
	// begin inline asm
	mov.b64 %rd824, {%r1632,%r1633};
	// end inline asm
	// begin inline asm
	mov.b64 %rd825, {%r1634,%r1635};
	// end inline asm
	xor.b64  	%rd1292, %rd825, %rd824;
	popc.b64 	%r8983, %rd1292;
	mad.lo.s32 	%r8984, %r8983, 9, %r8978;
	tex.2d.v4.u32.f32 	{%r8985, %r8986, %r8987, %r8988}, [%rd1762, {%f17, %f4}];
	tex.2d.v4.u32.f32 	{%r8989, %r8990, %r8991, %r8992}, [%rd1764, {%f28, %f4}];
	and.b32  	%r8993, %r8985, 255;
	and.b32  	%r8994, %r8989, 255;
	sad.u32 	%r8995, %r8993, %r8994, %r1776;
	add.s32 	%r8996, %r8995, %r8984;
	tex.2d.v4.s32.f32 	{%r1636, %r1637, %r8997, %r8998}, [%rd1766, {%f17, %f4}];
	tex.2d.v4.s32.f32 	{%r1638, %r1639, %r8999, %r9000}, [%rd1768, {%f28, %f4}];
	// begin inline asm
	mov.b64 %rd826, {%r1636,%r1637};
	// end inline asm
	// begin inline asm
	mov.b64 %rd827, {%r1638,%r1639};
	// end inline asm
	xor.b64  	%rd1293, %rd827, %rd826;
	popc.b64 	%r9001, %rd1293;
	mad.lo.s32 	%r9002, %r9001, 9, %r8996;
	tex.2d.v4.u32.f32 	{%r9003, %r9004, %r9005, %r9006}, [%rd1762, {%f17, %f5}];
	tex.2d.v4.u32.f32 	{%r9007, %r9008, %r9009, %r9010}, [%rd1764, {%f28, %f5}];
	and.b32  	%r9011, %r9003, 255;
	and.b32  	%r9012, %r9007, 255;
	sad.u32 	%r9013, %r9011, %r9012, %r1776;
	add.s32 	%r9014, %r9013, %r9002;
	tex.2d.v4.s32.f32 	{%r1640, %r1641, %r9015, %r9016}, [%rd1766, {%f17, %f5}];
	tex.2d.v4.s32.f32 	{%r1642, %r1643, %r9017, %r9018}, [%rd1768, {%f28, %f5}];
	// begin inline asm
	mov.b64 %rd828, {%r1640,%r1641};
	// end inline asm
	// begin inline asm
	mov.b64 %rd829, {%r1642,%r1643};
	// end inline asm
	xor.b64  	%rd1294, %rd829, %rd828;
	popc.b64 	%r9019, %rd1294;
	mad.lo.s32 	%r9020, %r9019, 9, %r9014;
	tex.2d.v4.u32.f32 	{%r9021, %r9022, %r9023, %r9024}, [%rd1762, {%f17, %f34}];
	tex.2d.v4.u32.f32 	{%r9025, %r9026, %r9027, %r9028}, [%rd1764, {%f28, %f34}];
	and.b32  	%r9029, %r9021, 255;
	and.b32  	%r9030, %r9025, 255;
	sad.u32 	%r9031, %r9029, %r9030, %r1776;
	add.s32 	%r9032, %r9031, %r9020;
	tex.2d.v4.s32.f32 	{%r1644, %r1645, %r9033, %r9034}, [%rd1766, {%f17, %f34}];
	tex.2d.v4.s32.f32 	{%r1646, %r1647, %r9035, %r9036}, [%rd1768, {%f28, %f34}];
	// begin inline asm
	mov.b64 %rd830, {%r1644,%r1645};
	// end inline asm
	// begin inline asm
	mov.b64 %rd831, {%r1646,%r1647};
	// end inline asm
	xor.b64  	%rd1295, %rd831, %rd830;
	popc.b64 	%r9037, %rd1295;
	mad.lo.s32 	%r9038, %r9037, 9, %r9032;
	tex.2d.v4.u32.f32 	{%r9039, %r9040, %r9041, %r9042}, [%rd1762, {%f17, %f6}];
	tex.2d.v4.u32.f32 	{%r9043, %r9044, %r9045, %r9046}, [%rd1764, {%f28, %f6}];
	and.b32  	%r9047, %r9039, 255;
	and.b32  	%r9048, %r9043, 255;
	sad.u32 	%r9049, %r9047, %r9048, %r1776;
	add.s32 	%r9050, %r9049, %r9038;
	tex.2d.v4.s32.f32 	{%r1648, %r1649, %r9051, %r9052}, [%rd1766, {%f17, %f6}];
	tex.2d.v4.s32.f32 	{%r1650, %r1651, %r9053, %r9054}, [%rd1768, {%f28, %f6}];
	// begin inline asm
	mov.b64 %rd832, {%r1648,%r1649};
	// end inline asm
	// begin inline asm
	mov.b64 %rd833, {%r1650,%r1651};
	// end inline asm
	xor.b64  	%rd1296, %rd833, %rd832;
	popc.b64 	%r9055, %rd1296;
	mad.lo.s32 	%r9056, %r9055, 9, %r9050;
	tex.2d.v4.u32.f32 	{%r9057, %r9058, %r9059, %r9060}, [%rd1762, {%f17, %f7}];
	tex.2d.v4.u32.f32 	{%r9061, %r9062, %r9063, %r9064}, [%rd1764, {%f28, %f7}];
	and.b32  	%r9065, %r9057, 255;
	and.b32  	%r9066, %r9061, 255;
	sad.u32 	%r9067, %r9065, %r9066, %r1776;
	add.s32 	%r9068, %r9067, %r9056;
	tex.2d.v4.s32.f32 	{%r1652, %r1653, %r9069, %r9070}, [%rd1766, {%f17, %f7}];
	tex.2d.v4.s32.f32 	{%r1654, %r1655, %r9071, %r9072}, [%rd1768, {%f28, %f7}];
	// begin inline asm
	mov.b64 %rd834, {%r1652,%r1653};
	// end inline asm
	// begin inline asm
	mov.b64 %rd835, {%r1654,%r1655};
	// end inline asm
	xor.b64  	%rd1297, %rd835, %rd834;
	popc.b64 	%r9073, %rd1297;
	mad.lo.s32 	%r9074, %r9073, 9, %r9068;
	tex.2d.v4.u32.f32 	{%r9075, %r9076, %r9077, %r9078}, [%rd1762, {%f17, %f8}];
	tex.2d.v4.u32.f32 	{%r9079, %r9080, %r9081, %r9082}, [%rd1764, {%f28, %f8}];
	and.b32  	%r9083, %r9075, 255;
	and.b32  	%r9084, %r9079, 255;
	sad.u32 	%r9085, %r9083, %r9084, %r1776;
	add.s32 	%r9086, %r9085, %r9074;
	tex.2d.v4.s32.f32 	{%r1656, %r1657, %r9087, %r9088}, [%rd1766, {%f17, %f8}];
	tex.2d.v4.s32.f32 	{%r1658, %r1659, %r9089, %r9090}, [%rd1768, {%f28, %f8}];
	// begin inline asm
	mov.b64 %rd836, {%r1656,%r1657};
	// end inline asm
	// begin inline asm
	mov.b64 %rd837, {%r1658,%r1659};
	// end inline asm
	xor.b64  	%rd1298, %rd837, %rd836;
	popc.b64 	%r9091, %rd1298;
	mad.lo.s32 	%r9092, %r9091, 9, %r9086;
	tex.2d.v4.u32.f32 	{%r9093, %r9094, %r9095, %r9096}, [%rd1762, {%f17, %f9}];
	tex.2d.v4.u32.f32 	{%r9097, %r9098, %r9099, %r9100}, [%rd1764, {%f28, %f9}];
	and.b32  	%r9101, %r9093, 255;
	and.b32  	%r9102, %r9097, 255;
	sad.u32 	%r9103, %r9101, %r9102, %r1776;
	add.s32 	%r9104, %r9103, %r9092;
	tex.2d.v4.s32.f32 	{%r1660, %r1661, %r9105, %r9106}, [%rd1766, {%f17, %f9}];
	tex.2d.v4.s32.f32 	{%r1662, %r1663, %r9107, %r9108}, [%rd1768, {%f28, %f9}];
	// begin inline asm
	mov.b64 %rd838, {%r1660,%r1661};
	// end inline asm
	// begin inline asm
	mov.b64 %rd839, {%r1662,%r1663};
	// end inline asm
	xor.b64  	%rd1299, %rd839, %rd838;
	popc.b64 	%r9109, %rd1299;
	mad.lo.s32 	%r9110, %r9109, 9, %r9104;
	tex.2d.v4.u32.f32 	{%r9111, %r9112, %r9113, %r9114}, [%rd1762, {%f17, %f10}];
	tex.2d.v4.u32.f32 	{%r9115, %r9116, %r9117, %r9118}, [%rd1764, {%f28, %f10}];
	and.b32  	%r9119, %r9111, 255;
	and.b32  	%r9120, %r9115, 255;
	sad.u32 	%r9121, %r9119, %r9120, %r1776;
	add.s32 	%r9122, %r9121, %r9110;
	tex.2d.v4.s32.f32 	{%r1664, %r1665, %r9123, %r9124}, [%rd1766, {%f17, %f10}];
	tex.2d.v4.s32.f32 	{%r1666, %r1667, %r9125, %r9126}, [%rd1768, {%f28, %f10}];
	// begin inline asm
	mov.b64 %rd840, {%r1664,%r1665};
	// end inline asm
	// begin inline asm
	mov.b64 %rd841, {%r1666,%r1667};
	// end inline asm
	xor.b64  	%rd1300, %rd841, %rd840;
	popc.b64 	%r9127, %rd1300;
	mad.lo.s32 	%r9128, %r9127, 9, %r9122;
	tex.2d.v4.u32.f32 	{%r9129, %r9130, %r9131, %r9132}, [%rd1762, {%f18, %f1}];
	tex.2d.v4.u32.f32 	{%r9133, %r9134, %r9135, %r9136}, [%rd1764, {%f29, %f1}];
	and.b32  	%r9137, %r9129, 255;
	and.b32  	%r9138, %r9133, 255;
	sad.u32 	%r9139, %r9137, %r9138, %r1776;
	add.s32 	%r9140, %r9139, %r9128;
	tex.2d.v4.s32.f32 	{%r1668, %r1669, %r9141, %r9142}, [%rd1766, {%f18, %f1}];
	tex.2d.v4.s32.f32 	{%r1670, %r1671, %r9143, %r9144}, [%rd1768, {%f29, %f1}];
	// begin inline asm
	mov.b64 %rd842, {%r1668,%r1669};
	// end inline asm
	// begin inline asm
	mov.b64 %rd843, {%r1670,%r1671};
	// end inline asm
	xor.b64  	%rd1301, %rd843, %rd842;
	popc.b64 	%r9145, %rd1301;
	mad.lo.s32 	%r9146, %r9145, 9, %r9140;
	tex.2d.v4.u32.f32 	{%r9147, %r9148, %r9149, %r9150}, [%rd1762, {%f18, %f32}];
	tex.2d.v4.u32.f32 	{%r9151, %r9152, %r9153, %r9154}, [%rd1764, {%f29, %f32}];
	and.b32  	%r9155, %r9147, 255;
	and.b32  	%r9156, %r9151, 255;
	sad.u32 	%r9157, %r9155, %r9156, %r1776;
	add.s32 	%r9158, %r9157, %r9146;
	tex.2d.v4.s32.f32 	{%r1672, %r1673, %r9159, %r9160}, [%rd1766, {%f18, %f32}];
	tex.2d.v4.s32.f32 	{%r1674, %r1675, %r9161, %r9162}, [%rd1768, {%f29, %f32}];
	// begin inline asm
	mov.b64 %rd844, {%r1672,%r1673};
	// end inline asm
	// begin inline asm
	mov.b64 %rd845, {%r1674,%r1675};
	// end inline asm
	xor.b64  	%rd1302, %rd845, %rd844;
	popc.b64 	%r9163, %rd1302;
	mad.lo.s32 	%r9164, %r9163, 9, %r9158;
	tex.2d.v4.u32.f32 	{%r9165, %r9166, %r9167, %r9168}, [%rd1762, {%f18, %f33}];
	tex.2d.v4.u32.f32 	{%r9169, %r9170, %r9171, %r9172}, [%rd1764, {%f29, %f33}];
	and.b32  	%r9173, %r9165, 255;
	and.b32  	%r9174, %r9169, 255;
	sad.u32 	%r9175, %r9173, %r9174, %r1776;
	add.s32 	%r9176, %r9175, %r9164;
	tex.2d.v4.s32.f32 	{%r1676, %r1677, %r9177, %r9178}, [%rd1766, {%f18, %f33}];
	tex.2d.v4.s32.f32 	{%r1678, %r1679, %r9179, %r9180}, [%rd1768, {%f29, %f33}];
	// begin inline asm
	mov.b64 %rd846, {%r1676,%r1677};
	// end inline asm
	// begin inline asm
	mov.b64 %rd847, {%r1678,%r1679};
	// end inline asm
	xor.b64  	%rd1303, %rd847, %rd846;
	popc.b64 	%r9181, %rd1303;
	mad.lo.s32 	%r9182, %r9181, 9, %r9176;
	tex.2d.v4.u32.f32 	{%r9183, %r9184, %r9185, %r9186}, [%rd1762, {%f18, %f3}];
	tex.2d.v4.u32.f32 	{%r9187, %r9188, %r9189, %r9190}, [%rd1764, {%f29, %f3}];
	and.b32  	%r9191, %r9183, 255;
	and.b32  	%r9192, %r9187, 255;
	sad.u32 	%r9193, %r9191, %r9192, %r1776;
	add.s32 	%r9194, %r9193, %r9182;
	tex.2d.v4.s32.f32 	{%r1680, %r1681, %r9195, %r9196}, [%rd1766, {%f18, %f3}];
	tex.2d.v4.s32.f32 	{%r1682, %r1683, %r9197, %r9198}, [%rd1768, {%f29, %f3}];
	// begin inline asm
	mov.b64 %rd848, {%r1680,%r1681};
	// end inline asm
	// begin inline asm
	mov.b64 %rd849, {%r1682,%r1683};
	// end inline asm
	xor.b64  	%rd1304, %rd849, %rd848;
	popc.b64 	%r9199, %rd1304;
	mad.lo.s32 	%r9200, %r9199, 9, %r9194;
	tex.2d.v4.u32.f32 	{%r9201, %r9202, %r9203, %r9204}, [%rd1762, {%f18, %f4}];
	tex.2d.v4.u32.f32 	{%r9205, %r9206, %r9207, %r9208}, [%rd1764, {%f29, %f4}];
	and.b32  	%r9209, %r9201, 255;
	and.b32  	%r9210, %r9205, 255;
	sad.u32 	%r9211, %r9209, %r9210, %r1776;
	add.s32 	%r9212, %r9211, %r9200;
	tex.2d.v4.s32.f32 	{%r1684, %r1685, %r9213, %r9214}, [%rd1766, {%f18, %f4}];
	tex.2d.v4.s32.f32 	{%r1686, %r1687, %r9215, %r9216}, [%rd1768, {%f29, %f4}];
	// begin inline asm
	mov.b64 %rd850, {%r1684,%r1685};
	// end inline asm
	// begin inline asm
	mov.b64 %rd851, {%r1686,%r1687};
	// end inline asm
	xor.b64  	%rd1305, %rd851, %rd850;
	popc.b64 	%r9217, %rd1305;
	mad.lo.s32 	%r9218, %r9217, 9, %r9212;
	tex.2d.v4.u32.f32 	{%r9219, %r9220, %r9221, %r9222}, [%rd1762, {%f18, %f5}];
	tex.2d.v4.u32.f32 	{%r9223, %r9224, %r9225, %r9226}, [%rd1764, {%f29, %f5}];
	and.b32  	%r9227, %r9219, 255;
	and.b32  	%r9228, %r9223, 255;
	sad.u32 	%r9229, %r9227, %r9228, %r1776;
	add.s32 	%r9230, %r9229, %r9218;
	tex.2d.v4.s32.f32 	{%r1688, %r1689, %r9231, %r9232}, [%rd1766, {%f18, %f5}];
	tex.2d.v4.s32.f32 	{%r1690, %r1691, %r9233, %r9234}, [%rd1768, {%f29, %f5}];
	// begin inline asm
	mov.b64 %rd852, {%r1688,%r1689};
	// end inline asm
	// begin inline asm
	mov.b64 %rd853, {%r1690,%r1691};
	// end inline asm
	xor.b64  	%rd1306, %rd853, %rd852;
	popc.b64 	%r9235, %rd1306;
	mad.lo.s32 	%r9236, %r9235, 9, %r9230;
	tex.2d.v4.u32.f32 	{%r9237, %r9238, %r9239, %r9240}, [%rd1762, {%f18, %f34}];
	tex.2d.v4.u32.f32 	{%r9241, %r9242, %r9243, %r9244}, [%rd1764, {%f29, %f34}];
	and.b32  	%r9245, %r9237, 255;
	and.b32  	%r9246, %r9241, 255;
	sad.u32 	%r9247, %r9245, %r9246, %r1776;
	add.s32 	%r9248, %r9247, %r9236;
	tex.2d.v4.s32.f32 	{%r1692, %r1693, %r9249, %r9250}, [%rd1766, {%f18, %f34}];
	tex.2d.v4.s32.f32 	{%r1694, %r1695, %r9251, %r9252}, [%rd1768, {%f29, %f34}];
	// begin inline asm
	mov.b64 %rd854, {%r1692,%r1693};
	// end inline asm
	// begin inline asm
	mov.b64 %rd855, {%r1694,%r1695};
	// end inline asm
	xor.b64  	%rd1307, %rd855, %rd854;
	popc.b64 	%r9253, %rd1307;
	mad.lo.s32 	%r9254, %r9253, 9, %r9248;
	tex.2d.v4.u32.f32 	{%r9255, %r9256, %r9257, %r9258}, [%rd1762, {%f18, %f6}];
	tex.2d.v4.u32.f32 	{%r9259, %r9260, %r9261, %r9262}, [%rd1764, {%f29, %f6}];
	and.b32  	%r9263, %r9255, 255;
	and.b32  	%r9264, %r9259, 255;
	sad.u32 	%r9265, %r9263, %r9264, %r1776;
	add.s32 	%r9266, %r9265, %r9254;
	tex.2d.v4.s32.f32 	{%r1696, %r1697, %r9267, %r9268}, [%rd1766, {%f18, %f6}];
	tex.2d.v4.s32.f32 	{%r1698, %r1699, %r9269, %r9270}, [%rd1768, {%f29, %f6}];
	// begin inline asm
	mov.b64 %rd856, {%r1696,%r1697};
	// end inline asm
	// begin inline asm
	mov.b64 %rd857, {%r1698,%r1699};
	// end inline asm
	xor.b64  	%rd1308, %rd857, %rd856;
	popc.b64 	%r9271, %rd1308;
	mad.lo.s32 	%r9272, %r9271, 9, %r9266;
	tex.2d.v4.u32.f32 	{%r9273, %r9274, %r9275, %r9276}, [%rd1762, {%f18, %f7}];
	tex.2d.v4.u32.f32 	{%r9277, %r9278, %r9279, %r9280}, [%rd1764, {%f29, %f7}];
	and.b32  	%r9281, %r9273, 255;
	and.b32  	%r9282, %r9277, 255;
	sad.u32 	%r9283, %r9281, %r9282, %r1776;
	add.s32 	%r9284, %r9283, %r9272;
	tex.2d.v4.s32.f32 	{%r1700, %r1701, %r9285, %r9286}, [%rd1766, {%f18, %f7}];
	tex.2d.v4.s32.f32 	{%r1702, %r1703, %r9287, %r9288}, [%rd1768, {%f29, %f7}];
	// begin inline asm
	mov.b64 %rd858, {%r1700,%r1701};
	// end inline asm
	// begin inline asm
	mov.b64 %rd859, {%r1702,%r1703};
	// end inline asm
	xor.b64  	%rd1309, %rd859, %rd858;
	popc.b64 	%r9289, %rd1309;
	mad.lo.s32 	%r9290, %r9289, 9, %r9284;
	tex.2d.v4.u32.f32 	{%r9291, %r9292, %r9293, %r9294}, [%rd1762, {%f18, %f8}];
	tex.2d.v4.u32.f32 	{%r9295, %r9296, %r9297, %r9298}, [%rd1764, {%f29, %f8}];
	and.b32  	%r9299, %r9291, 255;
	and.b32  	%r9300, %r9295, 255;
	sad.u32 	%r9301, %r9299, %r9300, %r1776;
	add.s32 	%r9302, %r9301, %r9290;
	tex.2d.v4.s32.f32 	{%r1704, %r1705, %r9303, %r9304}, [%rd1766, {%f18, %f8}];
	tex.2d.v4.s32.f32 	{%r1706, %r1707, %r9305, %r9306}, [%rd1768, {%f29, %f8}];
	// begin inline asm
	mov.b64 %rd860, {%r1704,%r1705};
	// end inline asm
	// begin inline asm
	mov.b64 %rd861, {%r1706,%r1707};
	// end inline asm
	xor.b64  	%rd1310, %rd861, %rd860;
	popc.b64 	%r9307, %rd1310;
	mad.lo.s32 	%r9308, %r9307, 9, %r9302;
	tex.2d.v4.u32.f32 	{%r9309, %r9310, %r9311, %r9312}, [%rd1762, {%f18, %f9}];
	tex.2d.v4.u32.f32 	{%r9313, %r9314, %r9315, %r9316}, [%rd1764, {%f29, %f9}];
	and.b32  	%r9317, %r9309, 255;
	and.b32  	%r9318, %r9313, 255;
	sad.u32 	%r9319, %r9317, %r9318, %r1776;
	add.s32 	%r9320, %r9319, %r9308;
	tex.2d.v4.s32.f32 	{%r1708, %r1709, %r9321, %r9322}, [%rd1766, {%f18, %f9}];
	tex.2d.v4.s32.f32 	{%r1710, %r1711, %r9323, %r9324}, [%rd1768, {%f29, %f9}];
	// begin inline asm
	mov.b64 %rd862, {%r1708,%r1709};
	// end inline asm
	// begin inline asm
	mov.b64 %rd863, {%r1710,%r1711};
	// end inline asm
	xor.b64  	%rd1311, %rd863, %rd862;
	popc.b64 	%r9325, %rd1311;
	mad.lo.s32 	%r9326, %r9325, 9, %r9320;
	tex.2d.v4.u32.f32 	{%r9327, %r9328, %r9329, %r9330}, [%rd1762, {%f18, %f10}];
	tex.2d.v4.u32.f32 	{%r9331, %r9332, %r9333, %r9334}, [%rd1764, {%f29, %f10}];
	and.b32  	%r9335, %r9327, 255;
	and.b32  	%r9336, %r9331, 255;
	sad.u32 	%r9337, %r9335, %r9336, %r1776;
	add.s32 	%r9338, %r9337, %r9326;
	tex.2d.v4.s32.f32 	{%r1712, %r1713, %r9339, %r9340}, [%rd1766, {%f18, %f10}];
	tex.2d.v4.s32.f32 	{%r1714, %r1715, %r9341, %r9342}, [%rd1768, {%f29, %f10}];
	// begin inline asm
	mov.b64 %rd864, {%r1712,%r1713};
	// end inline asm
	// begin inline asm
	mov.b64 %rd865, {%r1714,%r1715};
	// end inline asm
	xor.b64  	%rd1312, %rd865, %rd864;
	popc.b64 	%r9343, %rd1312;
	mad.lo.s32 	%r9344, %r9343, 9, %r9338;
	add.s32 	%r9345, %r12744, 6;
	cvt.rn.f32.u32 	%f30, %r9345;
	tex.2d.v4.u32.f32 	{%r9346, %r9347, %r9348, %r9349}, [%rd1762, {%f19, %f1}];
	tex.2d.v4.u32.f32 	{%r9350, %r9351, %r9352, %r9353}, [%rd1764, {%f30, %f1}];
	and.b32  	%r9354, %r9346, 255;
	and.b32  	%r9355, %r9350, 255;
	sad.u32 	%r9356, %r9354, %r9355, %r1776;
	add.s32 	%r9357, %r9356, %r9344;
	tex.2d.v4.s32.f32 	{%r1716, %r1717, %r9358, %r9359}, [%rd1766, {%f19, %f1}];
	tex.2d.v4.s32.f32 	{%r1718, %r1719, %r9360, %r9361}, [%rd1768, {%f30, %f1}];
	// begin inline asm
	mov.b64 %rd866, {%r1716,%r1717};
	// end inline asm
	// begin inline asm
	mov.b64 %rd867, {%r1718,%r1719};
	// end inline asm
	xor.b64  	%rd1313, %rd867, %rd866;
	popc.b64 	%r9362, %rd1313;
	mad.lo.s32 	%r9363, %r9362, 9, %r9357;
	tex.2d.v4.u32.f32 	{%r9364, %r9365, %r9366, %r9367}, [%rd1762, {%f19, %f32}];
	tex.2d.v4.u32.f32 	{%r9368, %r9369, %r9370, %r9371}, [%rd1764, {%f30, %f32}];
	and.b32  	%r9372, %r9364, 255;
	and.b32  	%r9373, %r9368, 255;
	sad.u32 	%r9374, %r9372, %r9373, %r1776;
	add.s32 	%r9375, %r9374, %r9363;
	tex.2d.v4.s32.f32 	{%r1720, %r1721, %r9376, %r9377}, [%rd1766, {%f19, %f32}];
	tex.2d.v4.s32.f32 	{%r1722, %r1723, %r9378, %r9379}, [%rd1768, {%f30, %f32}];
	// begin inline asm
	mov.b64 %rd868, {%r1720,%r1721};
	// end inline asm
	// begin inline asm
	mov.b64 %rd869, {%r1722,%r1723};
	// end inline asm
	xor.b64  	%rd1314, %rd869, %rd868;
	popc.b64 	%r9380, %rd1314;
	mad.lo.s32 	%r9381, %r9380, 9, %r9375;
	tex.2d.v4.u32.f32 	{%r9382, %r9383, %r9384, %r9385}, [%rd1762, {%f19, %f33}];
	tex.2d.v4.u32.f32 	{%r9386, %r9387, %r9388, %r9389}, [%rd1764, {%f30, %f33}];
	and.b32  	%r9390, %r9382, 255;
	and.b32  	%r9391, %r9386, 255;
	sad.u32 	%r9392, %r9390, %r9391, %r1776;
	add.s32 	%r9393, %r9392, %r9381;
	tex.2d.v4.s32.f32 	{%r1724, %r1725, %r9394, %r9395}, [%rd1766, {%f19, %f33}];
	tex.2d.v4.s32.f32 	{%r1726, %r1727, %r9396, %r9397}, [%rd1768, {%f30, %f33}];
	// begin inline asm
	mov.b64 %rd870, {%r1724,%r1725};
	// end inline asm
	// begin inline asm
	mov.b64 %rd871, {%r1726,%r1727};
	// end inline asm
	xor.b64  	%rd1315, %rd871, %rd870;
	popc.b64 	%r9398, %rd1315;
	mad.lo.s32 	%r9399, %r9398, 9, %r9393;
	tex.2d.v4.u32.f32 	{%r9400, %r9401, %r9402, %r9403}, [%rd1762, {%f19, %f3}];
	tex.2d.v4.u32.f32 	{%r9404, %r9405, %r9406, %r9407}, [%rd1764, {%f30, %f3}];
	and.b32  	%r9408, %r9400, 255;
	and.b32  	%r9409, %r9404, 255;
	sad.u32 	%r9410, %r9408, %r9409, %r1776;
	add.s32 	%r9411, %r9410, %r9399;
	tex.2d.v4.s32.f32 	{%r1728, %r1729, %r9412, %r9413}, [%rd1766, {%f19, %f3}];
	tex.2d.v4.s32.f32 	{%r1730, %r1731, %r9414, %r9415}, [%rd1768, {%f30, %f3}];
	// begin inline asm
	mov.b64 %rd872, {%r1728,%r1729};
	// end inline asm
	// begin inline asm
	mov.b64 %rd873, {%r1730,%r1731};
	// end inline asm
	xor.b64  	%rd1316, %rd873, %rd872;
	popc.b64 	%r9416, %rd1316;
	mad.lo.s32 	%r9417, %r9416, 9, %r9411;
	tex.2d.v4.u32.f32 	{%r9418, %r9419, %r9420, %r9421}, [%rd1762, {%f19, %f4}];
	tex.2d.v4.u32.f32 	{%r9422, %r9423, %r9424, %r9425}, [%rd1764, {%f30, %f4}];
	and.b32  	%r9426, %r9418, 255;
	and.b32  	%r9427, %r9422, 255;
	sad.u32 	%r9428, %r9426, %r9427, %r1776;
	add.s32 	%r9429, %r9428, %r9417;
	tex.2d.v4.s32.f32 	{%r1732, %r1733, %r9430, %r9431}, [%rd1766, {%f19, %f4}];
	tex.2d.v4.s32.f32 	{%r1734, %r1735, %r9432, %r9433}, [%rd1768, {%f30, %f4}];
	// begin inline asm
	mov.b64 %rd874, {%r1732,%r1733};
	// end inline asm
	// begin inline asm
	mov.b64 %rd875, {%r1734,%r1735};
	// end inline asm
	xor.b64  	%rd1317, %rd875, %rd874;
	popc.b64 	%r9434, %rd1317;
	mad.lo.s32 	%r9435, %r9434, 9, %r9429;
	tex.2d.v4.u32.f32 	{%r9436, %r9437, %r9438, %r9439}, [%rd1762, {%f19, %f5}];
	tex.2d.v4.u32.f32 	{%r9440, %r9441, %r9442, %r9443}, [%rd1764, {%f30, %f5}];
	and.b32  	%r9444, %r9436, 255;
	and.b32  	%r9445, %r9440, 255;
	sad.u32 	%r9446, %r9444, %r9445, %r1776;
	add.s32 	%r9447, %r9446, %r9435;
	tex.2d.v4.s32.f32 	{%r1736, %r1737, %r9448, %r9449}, [%rd1766, {%f19, %f5}];
	tex.2d.v4.s32.f32 	{%r1738, %r1739, %r9450, %r9451}, [%rd1768, {%f30, %f5}];
	// begin inline asm
	mov.b64 %rd876, {%r1736,%r1737};
	// end inline asm
	// begin inline asm
	mov.b64 %rd877, {%r1738,%r1739};
	// end inline asm
	xor.b64  	%rd1318, %rd877, %rd876;
	popc.b64 	%r9452, %rd1318;
	mad.lo.s32 	%r9453, %r9452, 9, %r9447;
	tex.2d.v4.u32.f32 	{%r9454, %r9455, %r9456, %r9457}, [%rd1762, {%f19, %f34}];
	tex.2d.v4.u32.f32 	{%r9458, %r9459, %r9460, %r9461}, [%rd1764, {%f30, %f34}];
	and.b32  	%r9462, %r9454, 255;
	and.b32  	%r9463, %r9458, 255;
	sad.u32 	%r9464, %r9462, %r9463, %r1776;
	add.s32 	%r9465, %r9464, %r9453;
	tex.2d.v4.s32.f32 	{%r1740, %r1741, %r9466, %r9467}, [%rd1766, {%f19, %f34}];
	tex.2d.v4.s32.f32 	{%r1742, %r1743, %r9468, %r9469}, [%rd1768, {%f30, %f34}];
	// begin inline asm
	mov.b64 %rd878, {%r1740,%r1741};
	// end inline asm
	// begin inline asm
	mov.b64 %rd879, {%r1742,%r1743};
	// end inline asm
	xor.b64  	%rd1319, %rd879, %rd878;
	popc.b64 	%r9470, %rd1319;
	mad.lo.s32 	%r9471, %r9470, 9, %r9465;
	tex.2d.v4.u32.f32 	{%r9472, %r9473, %r9474, %r9475}, [%rd1762, {%f19, %f6}];
	tex.2d.v4.u32.f32 	{%r9476, %r9477, %r9478, %r9479}, [%rd1764, {%f30, %f6}];
	and.b32  	%r9480, %r9472, 255;
	and.b32  	%r9481, %r9476, 255;
	sad.u32 	%r9482, %r9480, %r9481, %r1776;
	add.s32 	%r9483, %r9482, %r9471;
	tex.2d.v4.s32.f32 	{%r1744, %r1745, %r9484, %r9485}, [%rd1766, {%f19, %f6}];
	tex.2d.v4.s32.f32 	{%r1746, %r1747, %r9486, %r9487}, [%rd1768, {%f30, %f6}];
	// begin inline asm
	mov.b64 %rd880, {%r1744,%r1745};
	// end inline asm
	// begin inline asm
	mov.b64 %rd881, {%r1746,%r1747};
	// end inline asm
	xor.b64  	%rd1320, %rd881, %rd880;
	popc.b64 	%r9488, %rd1320;
	mad.lo.s32 	%r9489, %r9488, 9, %r9483;
	tex.2d.v4.u32.f32 	{%r9490, %r9491, %r9492, %r9493}, [%rd1762, {%f19, %f7}];
	tex.2d.v4.u32.f32 	{%r9494, %r9495, %r9496, %r9497}, [%rd1764, {%f30, %f7}];
	and.b32  	%r9498, %r9490, 255;
	and.b32  	%r9499, %r9494, 255;
	sad.u32 	%r9500, %r9498, %r9499, %r1776;
	add.s32 	%r9501, %r9500, %r9489;
	tex.2d.v4.s32.f32 	{%r1748, %r1749, %r9502, %r9503}, [%rd1766, {%f19, %f7}];
	tex.2d.v4.s32.f32 	{%r1750, %r1751, %r9504, %r9505}, [%rd1768, {%f30, %f7}];
	// begin inline asm
	mov.b64 %rd882, {%r1748,%r1749};
	// end inline asm
	// begin inline asm
	mov.b64 %rd883, {%r1750,%r1751};
	// end inline asm
	xor.b64  	%rd1321, %rd883, %rd882;
	popc.b64 	%r9506, %rd1321;
	mad.lo.s32 	%r9507, %r9506, 9, %r9501;
	tex.2d.v4.u32.f32 	{%r9508, %r9509, %r9510, %r9511}, [%rd1762, {%f19, %f8}];
	tex.2d.v4.u32.f32 	{%r9512, %r9513, %r9514, %r9515}, [%rd1764, {%f30, %f8}];
	and.b32  	%r9516, %r9508, 255;
	and.b32  	%r9517, %r9512, 255;
	sad.u32 	%r9518, %r9516, %r9517, %r1776;
	add.s32 	%r9519, %r9518, %r9507;
	tex.2d.v4.s32.f32 	{%r1752, %r1753, %r9520, %r9521}, [%rd1766, {%f19, %f8}];
	tex.2d.v4.s32.f32 	{%r1754, %r1755, %r9522, %r9523}, [%rd1768, {%f30, %f8}];
	// begin inline asm
	mov.b64 %rd884, {%r1752,%r1753};
	// end inline asm
	// begin inline asm
	mov.b64 %rd885, {%r1754,%r1755};
	// end inline asm
	xor.b64  	%rd1322, %rd885, %rd884;
	popc.b64 	%r9524, %rd1322;
	mad.lo.s32 	%r9525, %r9524, 9, %r9519;
	tex.2d.v4.u32.f32 	{%r9526, %r9527, %r9528, %r9529}, [%rd1762, {%f19, %f9}];
	tex.2d.v4.u32.f32 	{%r9530, %r9531, %r9532, %r9533}, [%rd1764, {%f30, %f9}];
	and.b32  	%r9534, %r9526, 255;
	and.b32  	%r9535, %r9530, 255;
	sad.u32 	%r9536, %r9534, %r9535, %r1776;
	add.s32 	%r9537, %r9536, %r9525;
	tex.2d.v4.s32.f32 	{%r1756, %r1757, %r9538, %r9539}, [%rd1766, {%f19, %f9}];
	tex.2d.v4.s32.f32 	{%r1758, %r1759, %r9540, %r9541}, [%rd1768, {%f30, %f9}];
	// begin inline asm
	mov.b64 %rd886, {%r1756,%r1757};
	// end inline asm
	// begin inline asm
	mov.b64 %rd887, {%r1758,%r1759};
	// end inline asm
	xor.b64  	%rd1323, %rd887, %rd886;
	popc.b64 	%r9542, %rd1323;
	mad.lo.s32 	%r9543, %r9542, 9, %r9537;
	tex.2d.v4.u32.f32 	{%r9544, %r9545, %r9546, %r9547}, [%rd1762, {%f19, %f10}];
	tex.2d.v4.u32.f32 	{%r9548, %r9549, %r9550, %r9551}, [%rd1764, {%f30, %f10}];
	and.b32  	%r9552, %r9544, 255;
	and.b32  	%r9553, %r9548, 255;
	sad.u32 	%r9554, %r9552, %r9553, %r1776;
	add.s32 	%r9555, %r9554, %r9543;
	tex.2d.v4.s32.f32 	{%r1760, %r1761, %r9556, %r9557}, [%rd1766, {%f19, %f10}];
	tex.2d.v4.s32.f32 	{%r1762, %r1763, %r9558, %r9559}, [%rd1768, {%f30, %f10}];
	// begin inline asm
	mov.b64 %rd888, {%r1760,%r1761};
	// end inline asm
	// begin inline asm
	mov.b64 %rd889, {%r1762,%r1763};
	// end inline asm
	xor.b64  	%rd1324, %rd889, %rd888;
	popc.b64 	%r9560, %rd1324;
	mad.lo.s32 	%r9561, %r9560, 9, %r9555;
	add.s64 	%rd1325, %rd1770, %rd4;
	st.global.u32 	[%rd1325], %r9561;
	add.s32 	%r12745, %r12745, 4;
	setp.eq.s32 	%p4, %r12745, 42;
	@%p4 bra 	$L__BB1_4;
	ld.param.u64 	%rd1769, [_Z20initCostKernel_right14cudaPitchedPtrjjyyyy_param_6];
	ld.param.u64 	%rd1767, [_Z20initCostKernel_right14cudaPitchedPtrjjyyyy_param_5];
	ld.param.u64 	%rd1765, [_Z20initCostKernel_right14cudaPitchedPtrjjyyyy_param_4];
	ld.param.u64 	%rd1763, [_Z20initCostKernel_right14cudaPitchedPtrjjyyyy_param_3];
	ld.param.u32 	%r12743, [_Z20initCostKernel_right14cudaPitchedPtrjjyyyy_param_2];
	add.s32 	%r10, %r12744, 4;
	tex.2d.v4.u32.f32 	{%r10138, %r10139, %r10140, %r10141}, [%rd1763, {%f2, %f1}];
	tex.2d.v4.u32.f32 	{%r10142, %r10143, %r10144, %r10145}, [%rd1765, {%f20, %f1}];
	and.b32  	%r10146, %r10138, 255;
	and.b32  	%r10147, %r10142, 255;
	mov.b32 	%r10148, 0;
	sad.u32 	%r10149, %r10146, %r10147, %r10148;
	tex.2d.v4.s32.f32 	{%r9562, %r9563, %r10150, %r10151}, [%rd1767, {%f2, %f1}];
	tex.2d.v4.s32.f32 	{%r9564, %r9565, %r10152, %r10153}, [%rd1769, {%f20, %f1}];
	// begin inline asm
	mov.b64 %rd1326, {%r9562,%r9563};
	// end inline asm
	// begin inline asm
	mov.b64 %rd1327, {%r9564,%r9565};
	// end inline asm
	xor.b64  	%rd1614, %rd1327, %rd1326;
	popc.b64 	%r10154, %rd1614;
	mad.lo.s32 	%r10155, %r10154, 9, %r10149;
	mov.u32 	%r10156, %ntid.y;
	mov.u32 	%r10157, %ctaid.y;
	mov.u32 	%r10158, %tid.y;
	mad.lo.s32 	%r10159, %r10156, %r10157, %r10158;
	add.s32 	%r10160, %r10159, -5;
	cvt.rn.f32.s32 	%f39, %r10160;
	tex.2d.v4.u32.f32 	{%r10161, %r10162, %r10163, %r10164}, [%rd1763, {%f2, %f39}];
	tex.2d.v4.u32.f32 	{%r10165, %r10166, %r10167, %r10168}, [%rd1765, {%f20, %f39}];
	and.b32  	%r10169, %r10161, 255;
	and.b32  	%r10170, %r10165, 255;
	sad.u32 	%r10171, %r10169, %r10170, %r10148;
	add.s32 	%r10172, %r10171, %r10155;
	tex.2d.v4.s32.f32 	{%r9566, %r9567, %r10173, %r10174}, [%rd1767, {%f2, %f39}];
	tex.2d.v4.s32.f32 	{%r9568, %r9569, %r10175, %r10176}, [%rd1769, {%f20, %f39}];
	// begin inline asm
	mov.b64 %rd1328, {%r9566,%r9567};
	// end inline asm
	// begin inline asm
	mov.b64 %rd1329, {%r9568,%r9569};
	// end inline asm
	xor.b64  	%rd1615, %rd1329, %rd1328;
	popc.b64 	%r10177, %rd1615;
	mad.lo.s32 	%r10178, %r10177, 9, %r10172;
	add.s32 	%r10179, %r10159, -4;
	cvt.rn.f32.s32 	%f40, %r10179;
	tex.2d.v4.u32.f32 	{%r10180, %r10181, %r10182, %r10183}, [%rd1763, {%f2, %f40}];
	tex.2d.v4.u32.f32 	{%r10184, %r10185, %r10186, %r10187}, [%rd1765, {%f20, %f40}];
	and.b32  	%r10188, %r10180, 255;
	and.b32  	%r10189, %r10184, 255;
	sad.u32 	%r10190, %r10188, %r10189, %r10148;
	add.s32 	%r10191, %r10190, %r10178;
	tex.2d.v4.s32.f32 	{%r9570, %r9571, %r10192, %r10193}, [%rd1767, {%f2, %f40}];
	tex.2d.v4.s32.f32 	{%r9572, %r9573, %r10194, %r10195}, [%rd1769, {%f20, %f40}];
	// begin inline asm
	mov.b64 %rd1330, {%r9570,%r9571};
	// end inline asm
	// begin inline asm
	mov.b64 %rd1331, {%r9572,%r9573};
	// end inline asm
	xor.b64  	%rd1616, %rd1331, %rd1330;
	popc.b64 	%r10196, %rd1616;
	mad.lo.s32 	%r10197, %r10196, 9, %r10191;
	tex.2d.v4.u32.f32 	{%r10198, %r10199, %r10200, %r10201}, [%rd1763, {%f2, %f3}];
	tex.2d.v4.u32.f32 	{%r10202, %r10203, %r10204, %r10205}, [%rd1765, {%f20, %f3}];
	and.b32  	%r10206, %r10198, 255;
	and.b32  	%r10207, %r10202, 255;
	sad.u32 	%r10208, %r10206, %r10207, %r10148;
	add.s32 	%r10209, %r10208, %r10197;
	tex.2d.v4.s32.f32 	{%r9574, %r9575, %r10210, %r10211}, [%rd1767, {%f2, %f3}];
	tex.2d.v4.s32.f32 	{%r9576, %r9577, %r10212, %r10213}, [%rd1769, {%f20, %f3}];
	// begin inline asm
	mov.b64 %rd1332, {%r9574,%r9575};
	// end inline asm
	// begin inline asm
	mov.b64 %rd1333, {%r9576,%r9577};
	// end inline asm
	xor.b64  	%rd1617, %rd1333, %rd1332;
	popc.b64 	%r10214, %rd1617;
	mad.lo.s32 	%r10215, %r10214, 9, %r10209;
	tex.2d.v4.u32.f32 	{%r10216, %r10217, %r10218, %r10219}, [%rd1763, {%f2, %f4}];
	tex.2d.v4.u32.f32 	{%r10220, %r10221, %r10222, %r10223}, [%rd1765, {%f20, %f4}];
	and.b32  	%r10224, %r10216, 255;
	and.b32  	%r10225, %r10220, 255;
	sad.u32 	%r10226, %r10224, %r10225, %r10148;
	add.s32 	%r10227, %r10226, %r10215;
	tex.2d.v4.s32.f32 	{%r9578, %r9579, %r10228, %r10229}, [%rd1767, {%f2, %f4}];
	tex.2d.v4.s32.f32 	{%r9580, %r9581, %r10230, %r10231}, [%rd1769, {%f20, %f4}];
	// begin inline asm
	mov.b64 %rd1334, {%r9578,%r9579};
	// end inline asm
	// begin inline asm
	mov.b64 %rd1335, {%r9580,%r9581};
	// end inline asm
	xor.b64  	%rd1618, %rd1335, %rd1334;
	popc.b64 	%r10232, %rd1618;
	mad.lo.s32 	%r10233, %r10232, 9, %r10227;
	tex.2d.v4.u32.f32 	{%r10234, %r10235, %r10236, %r10237}, [%rd1763, {%f2, %f5}];
	tex.2d.v4.u32.f32 	{%r10238, %r10239, %r10240, %r10241}, [%rd1765, {%f20, %f5}];
	and.b32  	%r10242, %r10234, 255;
	and.b32  	%r10243, %r10238, 255;
	sad.u32 	%r10244, %r10242, %r10243, %r10148;
	add.s32 	%r10245, %r10244, %r10233;
	tex.2d.v4.s32.f32 	{%r9582, %r9583, %r10246, %r10247}, [%rd1767, {%f2, %f5}];
	tex.2d.v4.s32.f32 	{%r9584, %r9585, %r10248, %r10249}, [%rd1769, {%f20, %f5}];
	// begin inline asm
	mov.b64 %rd1336, {%r9582,%r9583};
	// end inline asm
	// begin inline asm
	mov.b64 %rd1337, {%r9584,%r9585};
	// end inline asm
	xor.b64  	%rd1619, %rd1337, %rd1336;
	popc.b64 	%r10250, %rd1619;
	mad.lo.s32 	%r10251, %r10250, 9, %r10245;
	cvt.rn.f32.u32 	%f41, %r10159;
	tex.2d.v4.u32.f32 	{%r10252, %r10253, %r10254, %r10255}, [%rd1763, {%f2, %f41}];
	tex.2d.v4.u32.f32 	{%r10256, %r10257, %r10258, %r10259}, [%rd1765, {%f20, %f41}];
	and.b32  	%r10260, %r10252, 255;
	and.b32  	%r10261, %r10256, 255;
	sad.u32 	%r10262, %r10260, %r10261, %r10148;
	add.s32 	%r10263, %r10262, %r10251;
	tex.2d.v4.s32.f32 	{%r9586, %r9587, %r10264, %r10265}, [%rd1767, {%f2, %f41}];
	tex.2d.v4.s32.f32 	{%r9588, %r9589, %r10266, %r10267}, [%rd1769, {%f20, %f41}];
	// begin inline asm
	mov.b64 %rd1338, {%r9586,%r9587};
	// end inline asm
	// begin inline asm
	mov.b64 %rd1339, {%r9588,%r9589};
	// end inline asm
	xor.b64  	%rd1620, %rd1339, %rd1338;
	popc.b64 	%r10268, %rd1620;
	mad.lo.s32 	%r10269, %r10268, 9, %r10263;
	tex.2d.v4.u32.f32 	{%r10270, %r10271, %r10272, %r10273}, [%rd1763, {%f2, %f6}];
	tex.2d.v4.u32.f32 	{%r10274, %r10275, %r10276, %r10277}, [%rd1765, {%f20, %f6}];
	and.b32  	%r10278, %r10270, 255;
	and.b32  	%r10279, %r10274, 255;
	sad.u32 	%r10280, %r10278, %r10279, %r10148;
	add.s32 	%r10281, %r10280, %r10269;
	tex.2d.v4.s32.f32 	{%r9590, %r9591, %r10282, %r10283}, [%rd1767, {%f2, %f6}];
	tex.2d.v4.s32.f32 	{%r9592, %r9593, %r10284, %r10285}, [%rd1769, {%f20, %f6}];
	// begin inline asm
	mov.b64 %rd1340, {%r9590,%r9591};
	// end inline asm
	// begin inline asm
	mov.b64 %rd1341, {%r9592,%r9593};
	// end inline asm
	xor.b64  	%rd1621, %rd1341, %rd1340;
	popc.b64 	%r10286, %rd1621;
	mad.lo.s32 	%r10287, %r10286, 9, %r10281;
	tex.2d.v4.u32.f32 	{%r10288, %r10289, %r10290, %r10291}, [%rd1763, {%f2, %f7}];
	tex.2d.v4.u32.f32 	{%r10292, %r10293, %r10294, %r10295}, [%rd1765, {%f20, %f7}];
	and.b32  	%r10296, %r10288, 255;
	and.b32  	%r10297, %r10292, 255;
	sad.u32 	%r10298, %r10296, %r10297, %r10148;
	add.s32 	%r10299, %r10298, %r10287;
	tex.2d.v4.s32.f32 	{%r9594, %r9595, %r10300, %r10301}, [%rd1767, {%f2, %f7}];
	tex.2d.v4.s32.f32 	{%r9596, %r9597, %r10302, %r10303}, [%rd1769, {%f20, %f7}];
	// begin inline asm
	mov.b64 %rd1342, {%r9594,%r9595};
	// end inline asm
	// begin inline asm
	mov.b64 %rd1343, {%r9596,%r9597};
	// end inline asm
	xor.b64  	%rd1622, %rd1343, %rd1342;
	popc.b64 	%r10304, %rd1622;
	mad.lo.s32 	%r10305, %r10304, 9, %r10299;
	tex.2d.v4.u32.f32 	{%r10306, %r10307, %r10308, %r10309}, [%rd1763, {%f2, %f8}];
	tex.2d.v4.u32.f32 	{%r10310, %r10311, %r10312, %r10313}, [%rd1765, {%f20, %f8}];
	and.b32  	%r10314, %r10306, 255;
	and.b32  	%r10315, %r10310, 255;
	sad.u32 	%r10316, %r10314, %r10315, %r10148;
	add.s32 	%r10317, %r10316, %r10305;
	tex.2d.v4.s32.f32 	{%r9598, %r9599, %r10318, %r10319}, [%rd1767, {%f2, %f8}];
	tex.2d.v4.s32.f32 	{%r9600, %r9601, %r10320, %r10321}, [%rd1769, {%f20, %f8}];
	// begin inline asm
	mov.b64 %rd1344, {%r9598,%r9599};
	// end inline asm
	// begin inline asm
	mov.b64 %rd1345, {%r9600,%r9601};
	// end inline asm
	xor.b64  	%rd1623, %rd1345, %rd1344;
	popc.b64 	%r10322, %rd1623;
	mad.lo.s32 	%r10323, %r10322, 9, %r10317;
	tex.2d.v4.u32.f32 	{%r10324, %r10325, %r10326, %r10327}, [%rd1763, {%f2, %f9}];
	tex.2d.v4.u32.f32 	{%r10328, %r10329, %r10330, %r10331}, [%rd1765, {%f20, %f9}];
	and.b32  	%r10332, %r10324, 255;
	and.b32  	%r10333, %r10328, 255;
	sad.u32 	%r10334, %r10332, %r10333, %r10148;
	add.s32 	%r10335, %r10334, %r10323;
	tex.2d.v4.s32.f32 	{%r9602, %r9603, %r10336, %r10337}, [%rd1767, {%f2, %f9}];
	tex.2d.v4.s32.f32 	{%r9604, %r9605, %r10338, %r10339}, [%rd1769, {%f20, %f9}];
	// begin inline asm
	mov.b64 %rd1346, {%r9602,%r9603};
	// end inline asm
	// begin inline asm
	mov.b64 %rd1347, {%r9604,%r9605};
	// end inline asm
	xor.b64  	%rd1624, %rd1347, %rd1346;
	popc.b64 	%r10340, %rd1624;
	mad.lo.s32 	%r10341, %r10340, 9, %r10335;
	tex.2d.v4.u32.f32 	{%r10342, %r10343, %r10344, %r10345}, [%rd1763, {%f2, %f10}];
	tex.2d.v4.u32.f32 	{%r10346, %r10347, %r10348, %r10349}, [%rd1765, {%f20, %f10}];
	and.b32  	%r10350, %r10342, 255;
	and.b32  	%r10351, %r10346, 255;
	sad.u32 	%r10352, %r10350, %r10351, %r10148;
	add.s32 	%r10353, %r10352, %r10341;
	tex.2d.v4.s32.f32 	{%r9606, %r9607, %r10354, %r10355}, [%rd1767, {%f2, %f10}];
	tex.2d.v4.s32.f32 	{%r9608, %r9609, %r10356, %r10357}, [%rd1769, {%f20, %f10}];
	// begin inline asm
	mov.b64 %rd1348, {%r9606,%r9607};
	// end inline asm
	// begin inline asm
	mov.b64 %rd1349, {%r9608,%r9609};
	// end inline asm
	xor.b64  	%rd1625, %rd1349, %rd1348;
	popc.b64 	%r10358, %rd1625;
	mad.lo.s32 	%r10359, %r10358, 9, %r10353;
	tex.2d.v4.u32.f32 	{%r10360, %r10361, %r10362, %r10363}, [%rd1763, {%f11, %f1}];
	tex.2d.v4.u32.f32 	{%r10364, %r10365, %r10366, %r10367}, [%rd1765, {%f21, %f1}];
	and.b32  	%r10368, %r10360, 255;
	and.b32  	%r10369, %r10364, 255;
	sad.u32 	%r10370, %r10368, %r10369, %r10148;
	add.s32 	%r10371, %r10370, %r10359;
	tex.2d.v4.s32.f32 	{%r9610, %r9611, %r10372, %r10373}, [%rd1767, {%f11, %f1}];
	tex.2d.v4.s32.f32 	{%r9612, %r9613, %r10374, %r10375}, [%rd1769, {%f21, %f1}];
	// begin inline asm
	mov.b64 %rd1350, {%r9610,%r9611};
	// end inline asm
	// begin inline asm
	mov.b64 %rd1351, {%r9612,%r9613};
	// end inline asm
	xor.b64  	%rd1626, %rd1351, %rd1350;
	popc.b64 	%r10376, %rd1626;
	mad.lo.s32 	%r10377, %r10376, 9, %r10371;
	tex.2d.v4.u32.f32 	{%r10378, %r10379, %r10380, %r10381}, [%rd1763, {%f11, %f39}];
	tex.2d.v4.u32.f32 	{%r10382, %r10383, %r10384, %r10385}, [%rd1765, {%f21, %f39}];
	and.b32  	%r10386, %r10378, 255;
	and.b32  	%r10387, %r10382, 255;
	sad.u32 	%r10388, %r10386, %r10387, %r10148;
	add.s32 	%r10389, %r10388, %r10377;
	tex.2d.v4.s32.f32 	{%r9614, %r9615, %r10390, %r10391}, [%rd1767, {%f11, %f39}];
	tex.2d.v4.s32.f32 	{%r9616, %r9617, %r10392, %r10393}, [%rd1769, {%f21, %f39}];
	// begin inline asm
	mov.b64 %rd1352, {%r9614,%r9615};
	// end inline asm
	// begin inline asm
	mov.b64 %rd1353, {%r9616,%r9617};
	// end inline asm
	xor.b64  	%rd1627, %rd1353, %rd1352;
	popc.b64 	%r10394, %rd1627;
	mad.lo.s32 	%r10395, %r10394, 9, %r10389;
	tex.2d.v4.u32.f32 	{%r10396, %r10397, %r10398, %r10399}, [%rd1763, {%f11, %f40}];
	tex.2d.v4.u32.f32 	{%r10400, %r10401, %r10402, %r10403}, [%rd1765, {%f21, %f40}];
	and.b32  	%r10404, %r10396, 255;
	and.b32  	%r10405, %r10400, 255;
	sad.u32 	%r10406, %r10404, %r10405, %r10148;
	add.s32 	%r10407, %r10406, %r10395;
	tex.2d.v4.s32.f32 	{%r9618, %r9619, %r10408, %r10409}, [%rd1767, {%f11, %f40}];
	tex.2d.v4.s32.f32 	{%r9620, %r9621, %r10410, %r10411}, [%rd1769, {%f21, %f40}];
	// begin inline asm
	mov.b64 %rd1354, {%r9618,%r9619};
	// end inline asm
	// begin inline asm
	mov.b64 %rd1355, {%r9620,%r9621};
	// end inline asm
	xor.b64  	%rd1628, %rd1355, %rd1354;
	popc.b64 	%r10412, %rd1628;
	mad.lo.s32 	%r10413, %r10412, 9, %r10407;
	tex.2d.v4.u32.f32 	{%r10414, %r10415, %r10416, %r10417}, [%rd1763, {%f11, %f3}];
	tex.2d.v4.u32.f32 	{%r10418, %r10419, %r10420, %r10421}, [%rd1765, {%f21, %f3}];
	and.b32  	%r10422, %r10414, 255;
	and.b32  	%r10423, %r10418, 255;
	sad.u32 	%r10424, %r10422, %r10423, %r10148;
	add.s32 	%r10425, %r10424, %r10413;
	tex.2d.v4.s32.f32 	{%r9622, %r9623, %r10426, %r10427}, [%rd1767, {%f11, %f3}];
	tex.2d.v4.s32.f32 	{%r9624, %r9625, %r10428, %r10429}, [%rd1769, {%f21, %f3}];
	// begin inline asm
	mov.b64 %rd1356, {%r9622,%r9623};
	// end inline asm
	// begin inline asm
	mov.b64 %rd1357, {%r9624,%r9625};
	// end inline asm
	xor.b64  	%rd1629, %rd1357, %rd1356;
	popc.b64 	%r10430, %rd1629;
	mad.lo.s32 	%r10431, %r10430, 9, %r10425;
	tex.2d.v4.u32.f32 	{%r10432, %r10433, %r10434, %r10435}, [%rd1763, {%f11, %f4}];
	tex.2d.v4.u32.f32 	{%r10436, %r10437, %r10438, %r10439}, [%rd1765, {%f21, %f4}];
	and.b32  	%r10440, %r10432, 255;
	and.b32  	%r10441, %r10436, 255;
	sad.u32 	%r10442, %r10440, %r10441, %r10148;
	add.s32 	%r10443, %r10442, %r10431;
	tex.2d.v4.s32.f32 	{%r9626, %r9627, %r10444, %r10445}, [%rd1767, {%f11, %f4}];
	tex.2d.v4.s32.f32 	{%r9628, %r9629, %r10446, %r10447}, [%rd1769, {%f21, %f4}];
	// begin inline asm
	mov.b64 %rd1358, {%r9626,%r9627};
	// end inline asm
	// begin inline asm
	mov.b64 %rd1359, {%r9628,%r9629};
	// end inline asm
	xor.b64  	%rd1630, %rd1359, %rd1358;
	popc.b64 	%r10448, %rd1630;
	mad.lo.s32 	%r10449, %r10448, 9, %r10443;
	tex.2d.v4.u32.f32 	{%r10450, %r10451, %r10452, %r10453}, [%rd1763, {%f11, %f5}];
	tex.2d.v4.u32.f32 	{%r10454, %r10455, %r10456, %r10457}, [%rd1765, {%f21, %f5}];
	and.b32  	%r10458, %r10450, 255;
	and.b32  	%r10459, %r10454, 255;
	sad.u32 	%r10460, %r10458, %r10459, %r10148;
	add.s32 	%r10461, %r10460, %r10449;
	tex.2d.v4.s32.f32 	{%r9630, %r9631, %r10462, %r10463}, [%rd1767, {%f11, %f5}];
	tex.2d.v4.s32.f32 	{%r9632, %r9633, %r10464, %r10465}, [%rd1769, {%f21, %f5}];
	// begin inline asm
	mov.b64 %rd1360, {%r9630,%r9631};
	// end inline asm
	// begin inline asm
	mov.b64 %rd1361, {%r9632,%r9633};
	// end inline asm
	xor.b64  	%rd1631, %rd1361, %rd1360;
	popc.b64 	%r10466, %rd1631;
	mad.lo.s32 	%r10467, %r10466, 9, %r10461;
	tex.2d.v4.u32.f32 	{%r10468, %r10469, %r10470, %r10471}, [%rd1763, {%f11, %f41}];
	tex.2d.v4.u32.f32 	{%r10472, %r10473, %r10474, %r10475}, [%rd1765, {%f21, %f41}];
	and.b32  	%r10476, %r10468, 255;
	and.b32  	%r10477, %r10472, 255;
	sad.u32 	%r10478, %r10476, %r10477, %r10148;
	add.s32 	%r10479, %r10478, %r10467;
	tex.2d.v4.s32.f32 	{%r9634, %r9635, %r10480, %r10481}, [%rd1767, {%f11, %f41}];
	tex.2d.v4.s32.f32 	{%r9636, %r9637, %r10482, %r10483}, [%rd1769, {%f21, %f41}];
	// begin inline asm
	mov.b64 %rd1362, {%r9634,%r9635};
	// end inline asm
	// begin inline asm
	mov.b64 %rd1363, {%r9636,%r9637};
	// end inline asm
	xor.b64  	%rd1632, %rd1363, %rd1362;
	popc.b64 	%r10484, %rd1632;
	mad.lo.s32 	%r10485, %r10484, 9, %r10479;
	tex.2d.v4.u32.f32 	{%r10486, %r10487, %r10488, %r10489}, [%rd1763, {%f11, %f6}];
	tex.2d.v4.u32.f32 	{%r10490, %r10491, %r10492, %r10493}, [%rd1765, {%f21, %f6}];
	and.b32  	%r10494, %r10486, 255;
	and.b32  	%r10495, %r10490, 255;
	sad.u32 	%r10496, %r10494, %r10495, %r10148;
	add.s32 	%r10497, %r10496, %r10485;
	tex.2d.v4.s32.f32 	{%r9638, %r9639, %r10498, %r10499}, [%rd1767, {%f11, %f6}];
	tex.2d.v4.s32.f32 	{%r9640, %r9641, %r10500, %r10501}, [%rd1769, {%f21, %f6}];
	// begin inline asm
	mov.b64 %rd1364, {%r9638,%r9639};
	// end inline asm
	// begin inline asm
	mov.b64 %rd1365, {%r9640,%r9641};
	// end inline asm
	xor.b64  	%rd1633, %rd1365, %rd1364;
	popc.b64 	%r10502, %rd1633;
	mad.lo.s32 	%r10503, %r10502, 9, %r10497;
	tex.2d.v4.u32.f32 	{%r10504, %r10505, %r10506, %r10507}, [%rd1763, {%f11, %f7}];
	tex.2d.v4.u32.f32 	{%r10508, %r10509, %r10510, %r10511}, [%rd1765, {%f21, %f7}];
	and.b32  	%r10512, %r10504, 255;
	and.b32  	%r10513, %r10508, 255;
	sad.u32 	%r10514, %r10512, %r10513, %r10148;
	add.s32 	%r10515, %r10514, %r10503;
	tex.2d.v4.s32.f32 	{%r9642, %r9643, %r10516, %r10517}, [%rd1767, {%f11, %f7}];
	tex.2d.v4.s32.f32 	{%r9644, %r9645, %r10518, %r10519}, [%rd1769, {%f21, %f7}];
	// begin inline asm
	mov.b64 %rd1366, {%r9642,%r9643};
	// end inline asm
	// begin inline asm
	mov.b64 %rd1367, {%r9644,%r9645};
	// end inline asm
	xor.b64  	%rd1634, %rd1367, %rd1366;
	popc.b64 	%r10520, %rd1634;
	mad.lo.s32 	%r10521, %r10520, 9, %r10515;
	tex.2d.v4.u32.f32 	{%r10522, %r10523, %r10524, %r10525}, [%rd1763, {%f11, %f8}];
	tex.2d.v4.u32.f32 	{%r10526, %r10527, %r10528, %r10529}, [%rd1765, {%f21, %f8}];
	and.b32  	%r10530, %r10522, 255;
	and.b32  	%r10531, %r10526, 255;
	sad.u32 	%r10532, %r10530, %r10531, %r10148;
	add.s32 	%r10533, %r10532, %r10521;
	tex.2d.v4.s32.f32 	{%r9646, %r9647, %r10534, %r10535}, [%rd1767, {%f11, %f8}];
	tex.2d.v4.s32.f32 	{%r9648, %r9649, %r10536, %r10537}, [%rd1769, {%f21, %f8}];
	// begin inline asm
	mov.b64 %rd1368, {%r9646,%r9647};
	// end inline asm
	// begin inline asm
	mov.b64 %rd1369, {%r9648,%r9649};
	// end inline asm
	xor.b64  	%rd1635, %rd1369, %rd1368;
	popc.b64 	%r10538, %rd1635;
	mad.lo.s32 	%r10539, %r10538, 9, %r10533;
	tex.2d.v4.u32.f32 	{%r10540, %r10541, %r10542, %r10543}, [%rd1763, {%f11, %f9}];
	tex.2d.v4.u32.f32 	{%r10544, %r10545, %r10546, %r10547}, [%rd1765, {%f21, %f9}];
	and.b32  	%r10548, %r10540, 255;
	and.b32  	%r10549, %r10544, 255;
	sad.u32 	%r10550, %r10548, %r10549, %r10148;
	add.s32 	%r10551, %r10550, %r10539;
	tex.2d.v4.s32.f32 	{%r9650, %r9651, %r10552, %r10553}, [%rd1767, {%f11, %f9}];
	tex.2d.v4.s32.f32 	{%r9652, %r9653, %r10554, %r10555}, [%rd1769, {%f21, %f9}];
	// begin inline asm
	mov.b64 %rd1370, {%r9650,%r9651};
	// end inline asm
	// begin inline asm
	mov.b64 %rd1371, {%r9652,%r9653};
	// end inline asm
	xor.b64  	%rd1636, %rd1371, %rd1370;
	popc.b64 	%r10556, %rd1636;
	mad.lo.s32 	%r10557, %r10556, 9, %r10551;
	tex.2d.v4.u32.f32 	{%r10558, %r10559, %r10560, %r10561}, [%rd1763, {%f11, %f10}];
	tex.2d.v4.u32.f32 	{%r10562, %r10563, %r10564, %r10565}, [%rd1765, {%f21, %f10}];
	and.b32  	%r10566, %r10558, 255;
	and.b32  	%r10567, %r10562, 255;
	sad.u32 	%r10568, %r10566, %r10567, %r10148;
	add.s32 	%r10569, %r10568, %r10557;
	tex.2d.v4.s32.f32 	{%r9654, %r9655, %r10570, %r10571}, [%rd1767, {%f11, %f10}];
	tex.2d.v4.s32.f32 	{%r9656, %r9657, %r10572, %r10573}, [%rd1769, {%f21, %f10}];
	// begin inline asm
	mov.b64 %rd1372, {%r9654,%r9655};
	// end inline asm
	// begin inline asm
	mov.b64 %rd1373, {%r9656,%r9657};
	// end inline asm
	xor.b64  	%rd1637, %rd1373, %rd1372;
	popc.b64 	%r10574, %rd1637;
	mad.lo.s32 	%r10575, %r10574, 9, %r10569;
	tex.2d.v4.u32.f32 	{%r10576, %r10577, %r10578, %r10579}, [%rd1763, {%f12, %f1}];
	tex.2d.v4.u32.f32 	{%r10580, %r10581, %r10582, %r10583}, [%rd1765, {%f22, %f1}];
	and.b32  	%r10584, %r10576, 255;
	and.b32  	%r10585, %r10580, 255;
	sad.u32 	%r10586, %r10584, %r10585, %r10148;
	add.s32 	%r10587, %r10586, %r10575;
	tex.2d.v4.s32.f32 	{%r9658, %r9659, %r10588, %r10589}, [%rd1767, {%f12, %f1}];
	tex.2d.v4.s32.f32 	{%r9660, %r9661, %r10590, %r10591}, [%rd1769, {%f22, %f1}];
	// begin inline asm
	mov.b64 %rd1374, {%r9658,%r9659};
	// end inline asm
	// begin inline asm
	mov.b64 %rd1375, {%r9660,%r9661};
	// end inline asm
	xor.b64  	%rd1638, %rd1375, %rd1374;
	popc.b64 	%r10592, %rd1638;
	mad.lo.s32 	%r10593, %r10592, 9, %r10587;
	tex.2d.v4.u32.f32 	{%r10594, %r10595, %r10596, %r10597}, [%rd1763, {%f12, %f39}];
	tex.2d.v4.u32.f32 	{%r10598, %r10599, %r10600, %r10601}, [%rd1765, {%f22, %f39}];
	and.b32  	%r10602, %r10594, 255;
	and.b32  	%r10603, %r10598, 255;
	sad.u32 	%r10604, %r10602, %r10603, %r10148;
	add.s32 	%r10605, %r10604, %r10593;
	tex.2d.v4.s32.f32 	{%r9662, %r9663, %r10606, %r10607}, [%rd1767, {%f12, %f39}];
	tex.2d.v4.s32.f32 	{%r9664, %r9665, %r10608, %r10609}, [%rd1769, {%f22, %f39}];
	// begin inline asm
	mov.b64 %rd1376, {%r9662,%r9663};
	// end inline asm
	// begin inline asm
	mov.b64 %rd1377, {%r9664,%r9665};
	// end inline asm
	xor.b64  	%rd1639, %rd1377, %rd1376;
	popc.b64 	%r10610, %rd1639;
	mad.lo.s32 	%r10611, %r10610, 9, %r10605;
	tex.2d.v4.u32.f32 	{%r10612, %r10613, %r10614, %r10615}, [%rd1763, {%f12, %f40}];
	tex.2d.v4.u32.f32 	{%r10616, %r10617, %r10618, %r10619}, [%rd1765, {%f22, %f40}];
	and.b32  	%r10620, %r10612, 255;
	and.b32  	%r10621, %r10616, 255;
	sad.u32 	%r10622, %r10620, %r10621, %r10148;
	add.s32 	%r10623, %r10622, %r10611;
	tex.2d.v4.s32.f32 	{%r9666, %r9667, %r10624, %r10625}, [%rd1767, {%f12, %f40}];
	tex.2d.v4.s32.f32 	{%r9668, %r9669, %r10626, %r10627}, [%rd1769, {%f22, %f40}];
	// begin inline asm
	mov.b64 %rd1378, {%r9666,%r9667};
	// end inline asm
	// begin inline asm
	mov.b64 %rd1379, {%r9668,%r9669};
	// end inline asm
	xor.b64  	%rd1640, %rd1379, %rd1378;
	popc.b64 	%r10628, %rd1640;
	mad.lo.s32 	%r10629, %r10628, 9, %r10623;
	tex.2d.v4.u32.f32 	{%r10630, %r10631, %r10632, %r10633}, [%rd1763, {%f12, %f3}];
	tex.2d.v4.u32.f32 	{%r10634, %r10635, %r10636, %r10637}, [%rd1765, {%f22, %f3}];
	and.b32  	%r10638, %r10630, 255;
	and.b32  	%r10639, %r10634, 255;
	sad.u32 	%r10640, %r10638, %r10639, %r10148;
	add.s32 	%r10641, %r10640, %r10629;
	tex.2d.v4.s32.f32 	{%r9670, %r9671, %r10642, %r10643}, [%rd1767, {%f12, %f3}];
	tex.2d.v4.s32.f32 	{%r9672, %r9673, %r10644, %r10645}, [%rd1769, {%f22, %f3}];
	// begin inline asm
	mov.b64 %rd1380, {%r9670,%r9671};
	// end inline asm
	// begin inline asm
	mov.b64 %rd1381, {%r9672,%r9673};
	// end inline asm
	xor.b64  	%rd1641, %rd1381, %rd1380;
	popc.b64 	%r10646, %rd1641;
	mad.lo.s32 	%r10647, %r10646, 9, %r10641;
	tex.2d.v4.u32.f32 	{%r10648, %r10649, %r10650, %r10651}, [%rd1763, {%f12, %f4}];
	tex.2d.v4.u32.f32 	{%r10652, %r10653, %r10654, %r10655}, [%rd1765, {%f22, %f4}];
	and.b32  	%r10656, %r10648, 255;
	and.b32  	%r10657, %r10652, 255;
	sad.u32 	%r10658, %r10656, %r10657, %r10148;
	add.s32 	%r10659, %r10658, %r10647;
	tex.2d.v4.s32.f32 	{%r9674, %r9675, %r10660, %r10661}, [%rd1767, {%f12, %f4}];
	tex.2d.v4.s32.f32 	{%r9676, %r9677, %r10662, %r10663}, [%rd1769, {%f22, %f4}];
	// begin inline asm
	mov.b64 %rd1382, {%r9674,%r9675};
	// end inline asm
	// begin inline asm
	mov.b64 %rd1383, {%r9676,%r9677};
	// end inline asm
	xor.b64  	%rd1642, %rd1383, %rd1382;
	popc.b64 	%r10664, %rd1642;
	mad.lo.s32 	%r10665, %r10664, 9, %r10659;
	tex.2d.v4.u32.f32 	{%r10666, %r10667, %r10668, %r10669}, [%rd1763, {%f12, %f5}];
	tex.2d.v4.u32.f32 	{%r10670, %r10671, %r10672, %r10673}, [%rd1765, {%f22, %f5}];
	and.b32  	%r10674, %r10666, 255;
	and.b32  	%r10675, %r10670, 255;
	sad.u32 	%r10676, %r10674, %r10675, %r10148;
	add.s32 	%r10677, %r10676, %r10665;
	tex.2d.v4.s32.f32 	{%r9678, %r9679, %r10678, %r10679}, [%rd1767, {%f12, %f5}];
	tex.2d.v4.s32.f32 	{%r9680, %r9681, %r10680, %r10681}, [%rd1769, {%f22, %f5}];
	// begin inline asm
	mov.b64 %rd1384, {%r9678,%r9679};
	// end inline asm
	// begin inline asm
	mov.b64 %rd1385, {%r9680,%r9681};
	// end inline asm
	xor.b64  	%rd1643, %rd1385, %rd1384;
	popc.b64 	%r10682, %rd1643;
	mad.lo.s32 	%r10683, %r10682, 9, %r10677;
	tex.2d.v4.u32.f32 	{%r10684, %r10685, %r10686, %r10687}, [%rd1763, {%f12, %f41}];
	tex.2d.v4.u32.f32 	{%r10688, %r10689, %r10690, %r10691}, [%rd1765, {%f22, %f41}];
	and.b32  	%r10692, %r10684, 255;
	and.b32  	%r10693, %r10688, 255;
	sad.u32 	%r10694, %r10692, %r10693, %r10148;
	add.s32 	%r10695, %r10694, %r10683;
	tex.2d.v4.s32.f32 	{%r9682, %r9683, %r10696, %r10697}, [%rd1767, {%f12, %f41}];
	tex.2d.v4.s32.f32 	{%r9684, %r9685, %r10698, %r10699}, [%rd1769, {%f22, %f41}];
	// begin inline asm
	mov.b64 %rd1386, {%r9682,%r9683};
	// end inline asm
	// begin inline asm
	mov.b64 %rd1387, {%r9684,%r9685};
	// end inline asm
	xor.b64  	%rd1644, %rd1387, %rd1386;
	popc.b64 	%r10700, %rd1644;
	mad.lo.s32 	%r10701, %r10700, 9, %r10695;
	tex.2d.v4.u32.f32 	{%r10702, %r10703, %r10704, %r10705}, [%rd1763, {%f12, %f6}];
	tex.2d.v4.u32.f32 	{%r10706, %r10707, %r10708, %r10709}, [%rd1765, {%f22, %f6}];
	and.b32  	%r10710, %r10702, 255;
	and.b32  	%r10711, %r10706, 255;
	sad.u32 	%r10712, %r10710, %r10711, %r10148;
	add.s32 	%r10713, %r10712, %r10701;
	tex.2d.v4.s32.f32 	{%r9686, %r9687, %r10714, %r10715}, [%rd1767, {%f12, %f6}];
	tex.2d.v4.s32.f32 	{%r9688, %r9689, %r10716, %r10717}, [%rd1769, {%f22, %f6}];
	// begin inline asm
	mov.b64 %rd1388, {%r9686,%r9687};
	// end inline asm
	// begin inline asm
	mov.b64 %rd1389, {%r9688,%r9689};
	// end inline asm
	xor.b64  	%rd1645, %rd1389, %rd1388;
	popc.b64 	%r10718, %rd1645;
	mad.lo.s32 	%r10719, %r10718, 9, %r10713;
	tex.2d.v4.u32.f32 	{%r10720, %r10721, %r10722, %r10723}, [%rd1763, {%f12, %f7}];
	tex.2d.v4.u32.f32 	{%r10724, %r10725, %r10726, %r10727}, [%rd1765, {%f22, %f7}];
	and.b32  	%r10728, %r10720, 255;
	and.b32  	%r10729, %r10724, 255;
	sad.u32 	%r10730, %r10728, %r10729, %r10148;
	add.s32 	%r10731, %r10730, %r10719;
	tex.2d.v4.s32.f32 	{%r9690, %r9691, %r10732, %r10733}, [%rd1767, {%f12, %f7}];
	tex.2d.v4.s32.f32 	{%r9692, %r9693, %r10734, %r10735}, [%rd1769, {%f22, %f7}];
	// begin inline asm
	mov.b64 %rd1390, {%r9690,%r9691};
	// end inline asm
	// begin inline asm
	mov.b64 %rd1391, {%r9692,%r9693};
	// end inline asm
	xor.b64  	%rd1646, %rd1391, %rd1390;
	popc.b64 	%r10736, %rd1646;
	mad.lo.s32 	%r10737, %r10736, 9, %r10731;
	tex.2d.v4.u32.f32 	{%r10738, %r10739, %r10740, %r10741}, [%rd1763, {%f12, %f8}];
	tex.2d.v4.u32.f32 	{%r10742, %r10743, %r10744, %r10745}, [%rd1765, {%f22, %f8}];
	and.b32  	%r10746, %r10738, 255;
	and.b32  	%r10747, %r10742, 255;
	sad.u32 	%r10748, %r10746, %r10747, %r10148;
	add.s32 	%r10749, %r10748, %r10737;
	tex.2d.v4.s32.f32 	{%r9694, %r9695, %r10750, %r10751}, [%rd1767, {%f12, %f8}];
	tex.2d.v4.s32.f32 	{%r9696, %r9697, %r10752, %r10753}, [%rd1769, {%f22, %f8}];
	// begin inline asm
	mov.b64 %rd1392, {%r9694,%r9695};
	// end inline asm
	// begin inline asm
	mov.b64 %rd1393, {%r9696,%r9697};
	// end inline asm
	xor.b64  	%rd1647, %rd1393, %rd1392;
	popc.b64 	%r10754, %rd1647;
	mad.lo.s32 	%r10755, %r10754, 9, %r10749;
	tex.2d.v4.u32.f32 	{%r10756, %r10757, %r10758, %r10759}, [%rd1763, {%f12, %f9}];
	tex.2d.v4.u32.f32 	{%r10760, %r10761, %r10762, %r10763}, [%rd1765, {%f22, %f9}];
	and.b32  	%r10764, %r10756, 255;
	and.b32  	%r10765, %r10760, 255;
	sad.u32 	%r10766, %r10764, %r10765, %r10148;
	add.s32 	%r10767, %r10766, %r10755;
	tex.2d.v4.s32.f32 	{%r9698, %r9699, %r10768, %r10769}, [%rd1767, {%f12, %f9}];
	tex.2d.v4.s32.f32 	{%r9700, %r9701, %r10770, %r10771}, [%rd1769, {%f22, %f9}];
	// begin inline asm
	mov.b64 %rd1394, {%r9698,%r9699};
	// end inline asm
	// begin inline asm
	mov.b64 %rd1395, {%r9700,%r9701};
	// end inline asm
	xor.b64  	%rd1648, %rd1395, %rd1394;
	popc.b64 	%r10772, %rd1648;
	mad.lo.s32 	%r10773, %r10772, 9, %r10767;
	tex.2d.v4.u32.f32 	{%r10774, %r10775, %r10776, %r10777}, [%rd1763, {%f12, %f10}];
	tex.2d.v4.u32.f32 	{%r10778, %r10779, %r10780, %r10781}, [%rd1765, {%f22, %f10}];
	and.b32  	%r10782, %r10774, 255;
	and.b32  	%r10783, %r10778, 255;
	sad.u32 	%r10784, %r10782, %r10783, %r10148;
	add.s32 	%r10785, %r10784, %r10773;
	tex.2d.v4.s32.f32 	{%r9702, %r9703, %r10786, %r10787}, [%rd1767, {%f12, %f10}];
	tex.2d.v4.s32.f32 	{%r9704, %r9705, %r10788, %r10789}, [%rd1769, {%f22, %f10}];
	// begin inline asm
	mov.b64 %rd1396, {%r9702,%r9703};
	// end inline asm
	// begin inline asm
	mov.b64 %rd1397, {%r9704,%r9705};
	// end inline asm
	xor.b64  	%rd1649, %rd1397, %rd1396;
	popc.b64 	%r10790, %rd1649;
	mad.lo.s32 	%r10791, %r10790, 9, %r10785;
	tex.2d.v4.u32.f32 	{%r10792, %r10793, %r10794, %r10795}, [%rd1763, {%f13, %f1}];
	tex.2d.v4.u32.f32 	{%r10796, %r10797, %r10798, %r10799}, [%rd1765, {%f23, %f1}];
	and.b32  	%r10800, %r10792, 255;
	and.b32  	%r10801, %r10796, 255;
	sad.u32 	%r10802, %r10800, %r10801, %r10148;
	add.s32 	%r10803, %r10802, %r10791;
	tex.2d.v4.s32.f32 	{%r9706, %r9707, %r10804, %r10805}, [%rd1767, {%f13, %f1}];
	tex.2d.v4.s32.f32 	{%r9708, %r9709, %r10806, %r10807}, [%rd1769, {%f23, %f1}];
	// begin inline asm
	mov.b64 %rd1398, {%r9706,%r9707};
	// end inline asm
	// begin inline asm
	mov.b64 %rd1399, {%r9708,%r9709};
	// end inline asm
	xor.b64  	%rd1650, %rd1399, %rd1398;
	popc.b64 	%r10808, %rd1650;
	mad.lo.s32 	%r10809, %r10808, 9, %r10803;
	tex.2d.v4.u32.f32 	{%r10810, %r10811, %r10812, %r10813}, [%rd1763, {%f13, %f39}];
	tex.2d.v4.u32.f32 	{%r10814, %r10815, %r10816, %r10817}, [%rd1765, {%f23, %f39}];
	and.b32  	%r10818, %r10810, 255;
	and.b32  	%r10819, %r10814, 255;
	sad.u32 	%r10820, %r10818, %r10819, %r10148;
	add.s32 	%r10821, %r10820, %r10809;
	tex.2d.v4.s32.f32 	{%r9710, %r9711, %r10822, %r10823}, [%rd1767, {%f13, %f39}];
	tex.2d.v4.s32.f32 	{%r9712, %r9713, %r10824, %r10825}, [%rd1769, {%f23, %f39}];
	// begin inline asm
	mov.b64 %rd1400, {%r9710,%r9711};
	// end inline asm
	// begin inline asm
	mov.b64 %rd1401, {%r9712,%r9713};
	// end inline asm
	xor.b64  	%rd1651, %rd1401, %rd1400;
	popc.b64 	%r10826, %rd1651;
	mad.lo.s32 	%r10827, %r10826, 9, %r10821;
	tex.2d.v4.u32.f32 	{%r10828, %r10829, %r10830, %r10831}, [%rd1763, {%f13, %f40}];
	tex.2d.v4.u32.f32 	{%r10832, %r10833, %r10834, %r10835}, [%rd1765, {%f23, %f40}];
	and.b32  	%r10836, %r10828, 255;
	and.b32  	%r10837, %r10832, 255;
	sad.u32 	%r10838, %r10836, %r10837, %r10148;
	add.s32 	%r10839, %r10838, %r10827;
	tex.2d.v4.s32.f32 	{%r9714, %r9715, %r10840, %r10841}, [%rd1767, {%f13, %f40}];
	tex.2d.v4.s32.f32 	{%r9716, %r9717, %r10842, %r10843}, [%rd1769, {%f23, %f40}];
	// begin inline asm
	mov.b64 %rd1402, {%r9714,%r9715};
	// end inline asm
	// begin inline asm
	mov.b64 %rd1403, {%r9716,%r9717};
	// end inline asm
	xor.b64  	%rd1652, %rd1403, %rd1402;
	popc.b64 	%r10844, %rd1652;
	mad.lo.s32 	%r10845, %r10844, 9, %r10839;
	tex.2d.v4.u32.f32 	{%r10846, %r10847, %r10848, %r10849}, [%rd1763, {%f13, %f3}];
	tex.2d.v4.u32.f32 	{%r10850, %r10851, %r10852, %r10853}, [%rd1765, {%f23, %f3}];
	and.b32  	%r10854, %r10846, 255;
	and.b32  	%r10855, %r10850, 255;
	sad.u32 	%r10856, %r10854, %r10855, %r10148;
	add.s32 	%r10857, %r10856, %r10845;
	tex.2d.v4.s32.f32 	{%r9718, %r9719, %r10858, %r10859}, [%rd1767, {%f13, %f3}];
	tex.2d.v4.s32.f32 	{%r9720, %r9721, %r10860, %r10861}, [%rd1769, {%f23, %f3}];
	// begin inline asm
	mov.b64 %rd1404, {%r9718,%r9719};
	// end inline asm
	// begin inline asm
	mov.b64 %rd1405, {%r9720,%r9721};
	// end inline asm
	xor.b64  	%rd1653, %rd1405, %rd1404;
	popc.b64 	%r10862, %rd1653;
	mad.lo.s32 	%r10863, %r10862, 9, %r10857;
	tex.2d.v4.u32.f32 	{%r10864, %r10865, %r10866, %r10867}, [%rd1763, {%f13, %f4}];
	tex.2d.v4.u32.f32 	{%r10868, %r10869, %r10870, %r10871}, [%rd1765, {%f23, %f4}];
	and.b32  	%r10872, %r10864, 255;
	and.b32  	%r10873, %r10868, 255;
	sad.u32 	%r10874, %r10872, %r10873, %r10148;
	add.s32 	%r10875, %r10874, %r10863;
	tex.2d.v4.s32.f32 	{%r9722, %r9723, %r10876, %r10877}, [%rd1767, {%f13, %f4}];
	tex.2d.v4.s32.f32 	{%r9724, %r9725, %r10878, %r10879}, [%rd1769, {%f23, %f4}];
	// begin inline asm
	mov.b64 %rd1406, {%r9722,%r9723};
	// end inline asm
	// begin inline asm
	mov.b64 %rd1407, {%r9724,%r9725};
	// end inline asm
	xor.b64  	%rd1654, %rd1407, %rd1406;
	popc.b64 	%r10880, %rd1654;
	mad.lo.s32 	%r10881, %r10880, 9, %r10875;
	tex.2d.v4.u32.f32 	{%r10882, %r10883, %r10884, %r10885}, [%rd1763, {%f13, %f5}];
	tex.2d.v4.u32.f32 	{%r10886, %r10887, %r10888, %r10889}, [%rd1765, {%f23, %f5}];
	and.b32  	%r10890, %r10882, 255;
	and.b32  	%r10891, %r10886, 255;
	sad.u32 	%r10892, %r10890, %r10891, %r10148;
	add.s32 	%r10893, %r10892, %r10881;
	tex.2d.v4.s32.f32 	{%r9726, %r9727, %r10894, %r10895}, [%rd1767, {%f13, %f5}];
	tex.2d.v4.s32.f32 	{%r9728, %r9729, %r10896, %r10897}, [%rd1769, {%f23, %f5}];
	// begin inline asm
	mov.b64 %rd1408, {%r9726,%r9727};
	// end inline asm
	// begin inline asm
	mov.b64 %rd1409, {%r9728,%r9729};
	// end inline asm
	xor.b64  	%rd1655, %rd1409, %rd1408;
	popc.b64 	%r10898, %rd1655;
	mad.lo.s32 	%r10899, %r10898, 9, %r10893;
	tex.2d.v4.u32.f32 	{%r10900, %r10901, %r10902, %r10903}, [%rd1763, {%f13, %f41}];
	tex.2d.v4.u32.f32 	{%r10904, %r10905, %r10906, %r10907}, [%rd1765, {%f23, %f41}];
	and.b32  	%r10908, %r10900, 255;
	and.b32  	%r10909, %r10904, 255;
	sad.u32 	%r10910, %r10908, %r10909, %r10148;
	add.s32 	%r10911, %r10910, %r10899;
	tex.2d.v4.s32.f32 	{%r9730, %r9731, %r10912, %r10913}, [%rd1767, {%f13, %f41}];
	tex.2d.v4.s32.f32 	{%r9732, %r9733, %r10914, %r10915}, [%rd1769, {%f23, %f41}];
	// begin inline asm
	mov.b64 %rd1410, {%r9730,%r9731};
	// end inline asm
	// begin inline asm
	mov.b64 %rd1411, {%r9732,%r9733};
	// end inline asm
	xor.b64  	%rd1656, %rd1411, %rd1410;
	popc.b64 	%r10916, %rd1656;
	mad.lo.s32 	%r10917, %r10916, 9, %r10911;
	tex.2d.v4.u32.f32 	{%r10918, %r10919, %r10920, %r10921}, [%rd1763, {%f13, %f6}];
	tex.2d.v4.u32.f32 	{%r10922, %r10923, %r10924, %r10925}, [%rd1765, {%f23, %f6}];
	and.b32  	%r10926, %r10918, 255;
	and.b32  	%r10927, %r10922, 255;
	sad.u32 	%r10928, %r10926, %r10927, %r10148;
	add.s32 	%r10929, %r10928, %r10917;
	tex.2d.v4.s32.f32 	{%r9734, %r9735, %r10930, %r10931}, [%rd1767, {%f13, %f6}];
	tex.2d.v4.s32.f32 	{%r9736, %r9737, %r10932, %r10933}, [%rd1769, {%f23, %f6}];
	// begin inline asm
	mov.b64 %rd1412, {%r9734,%r9735};
	// end inline asm
	// begin inline asm
	mov.b64 %rd1413, {%r9736,%r9737};
	// end inline asm
	xor.b64  	%rd1657, %rd1413, %rd1412;
	popc.b64 	%r10934, %rd1657;
	mad.lo.s32 	%r10935, %r10934, 9, %r10929;
	tex.2d.v4.u32.f32 	{%r10936, %r10937, %r10938, %r10939}, [%rd1763, {%f13, %f7}];
	tex.2d.v4.u32.f32 	{%r10940, %r10941, %r10942, %r10943}, [%rd1765, {%f23, %f7}];
	and.b32  	%r10944, %r10936, 255;
	and.b32  	%r10945, %r10940, 255;
	sad.u32 	%r10946, %r10944, %r10945, %r10148;
	add.s32 	%r10947, %r10946, %r10935;
	tex.2d.v4.s32.f32 	{%r9738, %r9739, %r10948, %r10949}, [%rd1767, {%f13, %f7}];
	tex.2d.v4.s32.f32 	{%r9740, %r9741, %r10950, %r10951}, [%rd1769, {%f23, %f7}];
	// begin inline asm
	mov.b64 %rd1414, {%r9738,%r9739};
	// end inline asm
	// begin inline asm
	mov.b64 %rd1415, {%r9740,%r9741};
	// end inline asm
	xor.b64  	%rd1658, %rd1415, %rd1414;
	popc.b64 	%r10952, %rd1658;
	mad.lo.s32 	%r10953, %r10952, 9, %r10947;
	tex.2d.v4.u32.f32 	{%r10954, %r10955, %r10956, %r10957}, [%rd1763, {%f13, %f8}];
	tex.2d.v4.u32.f32 	{%r10958, %r10959, %r10960, %r10961}, [%rd1765, {%f23, %f8}];
	and.b32  	%r10962, %r10954, 255;
	and.b32  	%r10963, %r10958, 255;
	sad.u32 	%r10964, %r10962, %r10963, %r10148;
	add.s32 	%r10965, %r10964, %r10953;
	tex.2d.v4.s32.f32 	{%r9742, %r9743, %r10966, %r10967}, [%rd1767, {%f13, %f8}];
	tex.2d.v4.s32.f32 	{%r9744, %r9745, %r10968, %r10969}, [%rd1769, {%f23, %f8}];
	// begin inline asm
	mov.b64 %rd1416, {%r9742,%r9743};
	// end inline asm
	// begin inline asm
	mov.b64 %rd1417, {%r9744,%r9745};
	// end inline asm
	xor.b64  	%rd1659, %rd1417, %rd1416;
	popc.b64 	%r10970, %rd1659;
	mad.lo.s32 	%r10971, %r10970, 9, %r10965;
	tex.2d.v4.u32.f32 	{%r10972, %r10973, %r10974, %r10975}, [%rd1763, {%f13, %f9}];
	tex.2d.v4.u32.f32 	{%r10976, %r10977, %r10978, %r10979}, [%rd1765, {%f23, %f9}];
	and.b32  	%r10980, %r10972, 255;
	and.b32  	%r10981, %r10976, 255;
	sad.u32 	%r10982, %r10980, %r10981, %r10148;
	add.s32 	%r10983, %r10982, %r10971;
	tex.2d.v4.s32.f32 	{%r9746, %r9747, %r10984, %r10985}, [%rd1767, {%f13, %f9}];
	tex.2d.v4.s32.f32 	{%r9748, %r9749, %r10986, %r10987}, [%rd1769, {%f23, %f9}];
	// begin inline asm
	mov.b64 %rd1418, {%r9746,%r9747};
	// end inline asm
	// begin inline asm
	mov.b64 %rd1419, {%r9748,%r9749};
	// end inline asm
	xor.b64  	%rd1660, %rd1419, %rd1418;
	popc.b64 	%r10988, %rd1660;
	mad.lo.s32 	%r10989, %r10988, 9, %r10983;
	tex.2d.v4.u32.f32 	{%r10990, %r10991, %r10992, %r10993}, [%rd1763, {%f13, %f10}];
	tex.2d.v4.u32.f32 	{%r10994, %r10995, %r10996, %r10997}, [%rd1765, {%f23, %f10}];
	and.b32  	%r10998, %r10990, 255;
	and.b32  	%r10999, %r10994, 255;
	sad.u32 	%r11000, %r10998, %r10999, %r10148;
	add.s32 	%r11001, %r11000, %r10989;
	tex.2d.v4.s32.f32 	{%r9750, %r9751, %r11002, %r11003}, [%rd1767, {%f13, %f10}];
	tex.2d.v4.s32.f32 	{%r9752, %r9753, %r11004, %r11005}, [%rd1769, {%f23, %f10}];
	// begin inline asm
	mov.b64 %rd1420, {%r9750,%r9751};
	// end inline asm
	// begin inline asm
	mov.b64 %rd1421, {%r9752,%r9753};
	// end inline asm
	xor.b64  	%rd1661, %rd1421, %rd1420;
	popc.b64 	%r11006, %rd1661;
	mad.lo.s32 	%r11007, %r11006, 9, %r11001;
	tex.2d.v4.u32.f32 	{%r11008, %r11009, %r11010, %r11011}, [%rd1763, {%f14, %f1}];
	tex.2d.v4.u32.f32 	{%r11012, %r11013, %r11014, %r11015}, [%rd1765, {%f24, %f1}];
	and.b32  	%r11016, %r11008, 255;
	and.b32  	%r11017, %r11012, 255;
	sad.u32 	%r11018, %r11016, %r11017, %r10148;
	add.s32 	%r11019, %r11018, %r11007;
	tex.2d.v4.s32.f32 	{%r9754, %r9755, %r11020, %r11021}, [%rd1767, {%f14, %f1}];
	tex.2d.v4.s32.f32 	{%r9756, %r9757, %r11022, %r11023}, [%rd1769, {%f24, %f1}];
	// begin inline asm
	mov.b64 %rd1422, {%r9754,%r9755};
	// end inline asm
	// begin inline asm
	mov.b64 %rd1423, {%r9756,%r9757};
	// end inline asm
	xor.b64  	%rd1662, %rd1423, %rd1422;
	popc.b64 	%r11024, %rd1662;
	mad.lo.s32 	%r11025, %r11024, 9, %r11019;
	tex.2d.v4.u32.f32 	{%r11026, %r11027, %r11028, %r11029}, [%rd1763, {%f14, %f39}];
	tex.2d.v4.u32.f32 	{%r11030, %r11031, %r11032, %r11033}, [%rd1765, {%f24, %f39}];
	and.b32  	%r11034, %r11026, 255;
	and.b32  	%r11035, %r11030, 255;
	sad.u32 	%r11036, %r11034, %r11035, %r10148;
	add.s32 	%r11037, %r11036, %r11025;
	tex.2d.v4.s32.f32 	{%r9758, %r9759, %r11038, %r11039}, [%rd1767, {%f14, %f39}];
	tex.2d.v4.s32.f32 	{%r9760, %r9761, %r11040, %r11041}, [%rd1769, {%f24, %f39}];
	// begin inline asm
	mov.b64 %rd1424, {%r9758,%r9759};
	// end inline asm
	// begin inline asm
	mov.b64 %rd1425, {%r9760,%r9761};
	// end inline asm
	xor.b64  	%rd1663, %rd1425, %rd1424;
	popc.b64 	%r11042, %rd1663;
	mad.lo.s32 	%r11043, %r11042, 9, %r11037;
	tex.2d.v4.u32.f32 	{%r11044, %r11045, %r11046, %r11047}, [%rd1763, {%f14, %f40}];
	tex.2d.v4.u32.f32 	{%r11048, %r11049, %r11050, %r11051}, [%rd1765, {%f24, %f40}];
	and.b32  	%r11052, %r11044, 255;
	and.b32  	%r11053, %r11048, 255;
	sad.u32 	%r11054, %r11052, %r11053, %r10148;
	add.s32 	%r11055, %r11054, %r11043;
	tex.2d.v4.s32.f32 	{%r9762, %r9763, %r11056, %r11057}, [%rd1767, {%f14, %f40}];
	tex.2d.v4.s32.f32 	{%r9764, %r9765, %r11058, %r11059}, [%rd1769, {%f24, %f40}];
	// begin inline asm
	mov.b64 %rd1426, {%r9762,%r9763};
	// end inline asm
	// begin inline asm
	mov.b64 %rd1427, {%r9764,%r9765};
	// end inline asm
	xor.b64  	%rd1664, %rd1427, %rd1426;
	popc.b64 	%r11060, %rd1664;
	mad.lo.s32 	%r11061, %r11060, 9, %r11055;
	tex.2d.v4.u32.f32 	{%r11062, %r11063, %r11064, %r11065}, [%rd1763, {%f14, %f3}];
	tex.2d.v4.u32.f32 	{%r11066, %r11067, %r11068, %r11069}, [%rd1765, {%f24, %f3}];
	and.b32  	%r11070, %r11062, 255;
	and.b32  	%r11071, %r11066, 255;
	sad.u32 	%r11072, %r11070, %r11071, %r10148;
	add.s32 	%r11073, %r11072, %r11061;
	tex.2d.v4.s32.f32 	{%r9766, %r9767, %r11074, %r11075}, [%rd1767, {%f14, %f3}];
	tex.2d.v4.s32.f32 	{%r9768, %r9769, %r11076, %r11077}, [%rd1769, {%f24, %f3}];
	// begin inline asm
	mov.b64 %rd1428, {%r9766,%r9767};
	// end inline asm
	// begin inline asm
	mov.b64 %rd1429, {%r9768,%r9769};
	// end inline asm
	xor.b64  	%rd1665, %rd1429, %rd1428;
	popc.b64 	%r11078, %rd1665;
	mad.lo.s32 	%r11079, %r11078, 9, %r11073;
	tex.2d.v4.u32.f32 	{%r11080, %r11081, %r11082, %r11083}, [%rd1763, {%f14, %f4}];
	tex.2d.v4.u32.f32 	{%r11084, %r11085, %r11086, %r11087}, [%rd1765, {%f24, %f4}];
	and.b32  	%r11088, %r11080, 255;
	and.b32  	%r11089, %r11084, 255;
	sad.u32 	%r11090, %r11088, %r11089, %r10148;
	add.s32 	%r11091, %r11090, %r11079;
	tex.2d.v4.s32.f32 	{%r9770, %r9771, %r11092, %r11093}, [%rd1767, {%f14, %f4}];
	tex.2d.v4.s32.f32 	{%r9772, %r9773, %r11094, %r11095}, [%rd1769, {%f24, %f4}];
	// begin inline asm
	mov.b64 %rd1430, {%r9770,%r9771};
	// end inline asm
	// begin inline asm
	mov.b64 %rd1431, {%r9772,%r9773};
	// end inline asm
	xor.b64  	%rd1666, %rd1431, %rd1430;
	popc.b64 	%r11096, %rd1666;
	mad.lo.s32 	%r11097, %r11096, 9, %r11091;
	tex.2d.v4.u32.f32 	{%r11098, %r11099, %r11100, %r11101}, [%rd1763, {%f14, %f5}];
	tex.2d.v4.u32.f32 	{%r11102, %r11103, %r11104, %r11105}, [%rd1765, {%f24, %f5}];
	and.b32  	%r11106, %r11098, 255;
	and.b32  	%r11107, %r11102, 255;
	sad.u32 	%r11108, %r11106, %r11107, %r10148;
	add.s32 	%r11109, %r11108, %r11097;
	tex.2d.v4.s32.f32 	{%r9774, %r9775, %r11110, %r11111}, [%rd1767, {%f14, %f5}];
	tex.2d.v4.s32.f32 	{%r9776, %r9777, %r11112, %r11113}, [%rd1769, {%f24, %f5}];
	// begin inline asm
	mov.b64 %rd1432, {%r9774,%r9775};
	// end inline asm
	// begin inline asm
	mov.b64 %rd1433, {%r9776,%r9777};
	// end inline asm
	xor.b64  	%rd1667, %rd1433, %rd1432;
	popc.b64 	%r11114, %rd1667;
	mad.lo.s32 	%r11115, %r11114, 9, %r11109;
	tex.2d.v4.u32.f32 	{%r11116, %r11117, %r11118, %r11119}, [%rd1763, {%f14, %f41}];
	tex.2d.v4.u32.f32 	{%r11120, %r11121, %r11122, %r11123}, [%rd1765, {%f24, %f41}];
	and.b32  	%r11124, %r11116, 255;
	and.b32  	%r11125, %r11120, 255;
	sad.u32 	%r11126, %r11124, %r11125, %r10148;
	add.s32 	%r11127, %r11126, %r11115;
	tex.2d.v4.s32.f32 	{%r9778, %r9779, %r11128, %r11129}, [%rd1767, {%f14, %f41}];
	tex.2d.v4.s32.f32 	{%r9780, %r9781, %r11130, %r11131}, [%rd1769, {%f24, %f41}];
	// begin inline asm
	mov.b64 %rd1434, {%r9778,%r9779};
	// end inline asm
	// begin inline asm
	mov.b64 %rd1435, {%r9780,%r9781};
	// end inline asm
	xor.b64  	%rd1668, %rd1435, %rd1434;
	popc.b64 	%r11132, %rd1668;
	mad.lo.s32 	%r11133, %r11132, 9, %r11127;
	tex.2d.v4.u32.f32 	{%r11134, %r11135, %r11136, %r11137}, [%rd1763, {%f14, %f6}];
	tex.2d.v4.u32.f32 	{%r11138, %r11139, %r11140, %r11141}, [%rd1765, {%f24, %f6}];
	and.b32  	%r11142, %r11134, 255;
	and.b32  	%r11143, %r11138, 255;
	sad.u32 	%r11144, %r11142, %r11143, %r10148;
	add.s32 	%r11145, %r11144, %r11133;
	tex.2d.v4.s32.f32 	{%r9782, %r9783, %r11146, %r11147}, [%rd1767, {%f14, %f6}];
	tex.2d.v4.s32.f32 	{%r9784, %r9785, %r11148, %r11149}, [%rd1769, {%f24, %f6}];
	// begin inline asm
	mov.b64 %rd1436, {%r9782,%r9783};
	// end inline asm
	// begin inline asm
	mov.b64 %rd1437, {%r9784,%r9785};
	// end inline asm
	xor.b64  	%rd1669, %rd1437, %rd1436;
	popc.b64 	%r11150, %rd1669;
	mad.lo.s32 	%r11151, %r11150, 9, %r11145;
	tex.2d.v4.u32.f32 	{%r11152, %r11153, %r11154, %r11155}, [%rd1763, {%f14, %f7}];
	tex.2d.v4.u32.f32 	{%r11156, %r11157, %r11158, %r11159}, [%rd1765, {%f24, %f7}];
	and.b32  	%r11160, %r11152, 255;
	and.b32  	%r11161, %r11156, 255;
	sad.u32 	%r11162, %r11160, %r11161, %r10148;
	add.s32 	%r11163, %r11162, %r11151;
	tex.2d.v4.s32.f32 	{%r9786, %r9787, %r11164, %r11165}, [%rd1767, {%f14, %f7}];
	tex.2d.v4.s32.f32 	{%r9788, %r9789, %r11166, %r11167}, [%rd1769, {%f24, %f7}];
	// begin inline asm
	mov.b64 %rd1438, {%r9786,%r9787};
	// end inline asm
	// begin inline asm
	mov.b64 %rd1439, {%r9788,%r9789};
	// end inline asm
	xor.b64  	%rd1670, %rd1439, %rd1438;
	popc.b64 	%r11168, %rd1670;
	mad.lo.s32 	%r11169, %r11168, 9, %r11163;
	tex.2d.v4.u32.f32 	{%r11170, %r11171, %r11172, %r11173}, [%rd1763, {%f14, %f8}];
	tex.2d.v4.u32.f32 	{%r11174, %r11175, %r11176, %r11177}, [%rd1765, {%f24, %f8}];
	and.b32  	%r11178, %r11170, 255;
	and.b32  	%r11179, %r11174, 255;
	sad.u32 	%r11180, %r11178, %r11179, %r10148;
	add.s32 	%r11181, %r11180, %r11169;
	tex.2d.v4.s32.f32 	{%r9790, %r9791, %r11182, %r11183}, [%rd1767, {%f14, %f8}];
	tex.2d.v4.s32.f32 	{%r9792, %r9793, %r11184, %r11185}, [%rd1769, {%f24, %f8}];
	// begin inline asm
	mov.b64 %rd1440, {%r9790,%r9791};
	// end inline asm
	// begin inline asm
	mov.b64 %rd1441, {%r9792,%r9793};
	// end inline asm
	xor.b64  	%rd1671, %rd1441, %rd1440;
	popc.b64 	%r11186, %rd1671;
	mad.lo.s32 	%r11187, %r11186, 9, %r11181;
	tex.2d.v4.u32.f32 	{%r11188, %r11189, %r11190, %r11191}, [%rd1763, {%f14, %f9}];
	tex.2d.v4.u32.f32 	{%r11192, %r11193, %r11194, %r11195}, [%rd1765, {%f24, %f9}];
	and.b32  	%r11196, %r11188, 255;
	and.b32  	%r11197, %r11192, 255;
	sad.u32 	%r11198, %r11196, %r11197, %r10148;
	add.s32 	%r11199, %r11198, %r11187;
	tex.2d.v4.s32.f32 	{%r9794, %r9795, %r11200, %r11201}, [%rd1767, {%f14, %f9}];
	tex.2d.v4.s32.f32 	{%r9796, %r9797, %r11202, %r11203}, [%rd1769, {%f24, %f9}];
	// begin inline asm
	mov.b64 %rd1442, {%r9794,%r9795};
	// end inline asm
	// begin inline asm
	mov.b64 %rd1443, {%r9796,%r9797};
	// end inline asm
	xor.b64  	%rd1672, %rd1443, %rd1442;
	popc.b64 	%r11204, %rd1672;
	mad.lo.s32 	%r11205, %r11204, 9, %r11199;
	tex.2d.v4.u32.f32 	{%r11206, %r11207, %r11208, %r11209}, [%rd1763, {%f14, %f10}];
	tex.2d.v4.u32.f32 	{%r11210, %r11211, %r11212, %r11213}, [%rd1765, {%f24, %f10}];
	and.b32  	%r11214, %r11206, 255;
	and.b32  	%r11215, %r11210, 255;
	sad.u32 	%r11216, %r11214, %r11215, %r10148;
	add.s32 	%r11217, %r11216, %r11205;
	tex.2d.v4.s32.f32 	{%r9798, %r9799, %r11218, %r11219}, [%rd1767, {%f14, %f10}];
	tex.2d.v4.s32.f32 	{%r9800, %r9801, %r11220, %r11221}, [%rd1769, {%f24, %f10}];
	// begin inline asm
	mov.b64 %rd1444, {%r9798,%r9799};
	// end inline asm
	// begin inline asm
	mov.b64 %rd1445, {%r9800,%r9801};
	// end inline asm
	xor.b64  	%rd1673, %rd1445, %rd1444;
	popc.b64 	%r11222, %rd1673;
	mad.lo.s32 	%r11223, %r11222, 9, %r11217;
	tex.2d.v4.u32.f32 	{%r11224, %r11225, %r11226, %r11227}, [%rd1763, {%f15, %f1}];
	tex.2d.v4.u32.f32 	{%r11228, %r11229, %r11230, %r11231}, [%rd1765, {%f25, %f1}];
	and.b32  	%r11232, %r11224, 255;
	and.b32  	%r11233, %r11228, 255;
	sad.u32 	%r11234, %r11232, %r11233, %r10148;
	add.s32 	%r11235, %r11234, %r11223;
	tex.2d.v4.s32.f32 	{%r9802, %r9803, %r11236, %r11237}, [%rd1767, {%f15, %f1}];
	tex.2d.v4.s32.f32 	{%r9804, %r9805, %r11238, %r11239}, [%rd1769, {%f25, %f1}];
	// begin inline asm
	mov.b64 %rd1446, {%r9802,%r9803};
	// end inline asm
	// begin inline asm
	mov.b64 %rd1447, {%r9804,%r9805};
	// end inline asm
	xor.b64  	%rd1674, %rd1447, %rd1446;
	popc.b64 	%r11240, %rd1674;
	mad.lo.s32 	%r11241, %r11240, 9, %r11235;
	tex.2d.v4.u32.f32 	{%r11242, %r11243, %r11244, %r11245}, [%rd1763, {%f15, %f39}];
	tex.2d.v4.u32.f32 	{%r11246, %r11247, %r11248, %r11249}, [%rd1765, {%f25, %f39}];
	and.b32  	%r11250, %r11242, 255;
	and.b32  	%r11251, %r11246, 255;
	sad.u32 	%r11252, %r11250, %r11251, %r10148;
	add.s32 	%r11253, %r11252, %r11241;
	tex.2d.v4.s32.f32 	{%r9806, %r9807, %r11254, %r11255}, [%rd1767, {%f15, %f39}];
	tex.2d.v4.s32.f32 	{%r9808, %r9809, %r11256, %r11257}, [%rd1769, {%f25, %f39}];
	// begin inline asm
	mov.b64 %rd1448, {%r9806,%r9807};
	// end inline asm
	// begin inline asm
	mov.b64 %rd1449, {%r9808,%r9809};
	// end inline asm
	xor.b64  	%rd1675, %rd1449, %rd1448;
	popc.b64 	%r11258, %rd1675;
	mad.lo.s32 	%r11259, %r11258, 9, %r11253;
	tex.2d.v4.u32.f32 	{%r11260, %r11261, %r11262, %r11263}, [%rd1763, {%f15, %f40}];
	tex.2d.v4.u32.f32 	{%r11264, %r11265, %r11266, %r11267}, [%rd1765, {%f25, %f40}];
	and.b32  	%r11268, %r11260, 255;
	and.b32  	%r11269, %r11264, 255;
	sad.u32 	%r11270, %r11268, %r11269, %r10148;
	add.s32 	%r11271, %r11270, %r11259;
	tex.2d.v4.s32.f32 	{%r9810, %r9811, %r11272, %r11273}, [%rd1767, {%f15, %f40}];
	tex.2d.v4.s32.f32 	{%r9812, %r9813, %r11274, %r11275}, [%rd1769, {%f25, %f40}];
	// begin inline asm
	mov.b64 %rd1450, {%r9810,%r9811};
	// end inline asm
	// begin inline asm
	mov.b64 %rd1451, {%r9812,%r9813};
	// end inline asm
	xor.b64  	%rd1676, %rd1451, %rd1450;
	popc.b64 	%r11276, %rd1676;
	mad.lo.s32 	%r11277, %r11276, 9, %r11271;
	tex.2d.v4.u32.f32 	{%r11278, %r11279, %r11280, %r11281}, [%rd1763, {%f15, %f3}];
	tex.2d.v4.u32.f32 	{%r11282, %r11283, %r11284, %r11285}, [%rd1765, {%f25, %f3}];
	and.b32  	%r11286, %r11278, 255;
	and.b32  	%r11287, %r11282, 255;
	sad.u32 	%r11288, %r11286, %r11287, %r10148;
	add.s32 	%r11289, %r11288, %r11277;
	tex.2d.v4.s32.f32 	{%r9814, %r9815, %r11290, %r11291}, [%rd1767, {%f15, %f3}];
	tex.2d.v4.s32.f32 	{%r9816, %r9817, %r11292, %r11293}, [%rd1769, {%f25, %f3}];
	// begin inline asm
	mov.b64 %rd1452, {%r9814,%r9815};
	// end inline asm
	// begin inline asm
	mov.b64 %rd1453, {%r9816,%r9817};
	// end inline asm
	xor.b64  	%rd1677, %rd1453, %rd1452;
	popc.b64 	%r11294, %rd1677;
	mad.lo.s32 	%r11295, %r11294, 9, %r11289;
	tex.2d.v4.u32.f32 	{%r11296, %r11297, %r11298, %r11299}, [%rd1763, {%f15, %f4}];
	tex.2d.v4.u32.f32 	{%r11300, %r11301, %r11302, %r11303}, [%rd1765, {%f25, %f4}];
	and.b32  	%r11304, %r11296, 255;
	and.b32  	%r11305, %r11300, 255;
	sad.u32 	%r11306, %r11304, %r11305, %r10148;
	add.s32 	%r11307, %r11306, %r11295;
	tex.2d.v4.s32.f32 	{%r9818, %r9819, %r11308, %r11309}, [%rd1767, {%f15, %f4}];
	tex.2d.v4.s32.f32 	{%r9820, %r9821, %r11310, %r11311}, [%rd1769, {%f25, %f4}];
	// begin inline asm
	mov.b64 %rd1454, {%r9818,%r9819};
	// end inline asm
	// begin inline asm
	mov.b64 %rd1455, {%r9820,%r9821};
	// end inline asm
	xor.b64  	%rd1678, %rd1455, %rd1454;
	popc.b64 	%r11312, %rd1678;
	mad.lo.s32 	%r11313, %r11312, 9, %r11307;
	tex.2d.v4.u32.f32 	{%r11314, %r11315, %r11316, %r11317}, [%rd1763, {%f15, %f5}];
	tex.2d.v4.u32.f32 	{%r11318, %r11319, %r11320, %r11321}, [%rd1765, {%f25, %f5}];
	and.b32  	%r11322, %r11314, 255;
	and.b32  	%r11323, %r11318, 255;
	sad.u32 	%r11324, %r11322, %r11323, %r10148;
	add.s32 	%r11325, %r11324, %r11313;
	tex.2d.v4.s32.f32 	{%r9822, %r9823, %r11326, %r11327}, [%rd1767, {%f15, %f5}];
	tex.2d.v4.s32.f32 	{%r9824, %r9825, %r11328, %r11329}, [%rd1769, {%f25, %f5}];
	// begin inline asm
	mov.b64 %rd1456, {%r9822,%r9823};
	// end inline asm
	// begin inline asm
	mov.b64 %rd1457, {%r9824,%r9825};
	// end inline asm
	xor.b64  	%rd1679, %rd1457, %rd1456;
	popc.b64 	%r11330, %rd1679;
	mad.lo.s32 	%r11331, %r11330, 9, %r11325;
	tex.2d.v4.u32.f32 	{%r11332, %r11333, %r11334, %r11335}, [%rd1763, {%f15, %f41}];
	tex.2d.v4.u32.f32 	{%r11336, %r11337, %r11338, %r11339}, [%rd1765, {%f25, %f41}];
	and.b32  	%r11340, %r11332, 255;
	and.b32  	%r11341, %r11336, 255;
	sad.u32 	%r11342, %r11340, %r11341, %r10148;
	add.s32 	%r11343, %r11342, %r11331;
	tex.2d.v4.s32.f32 	{%r9826, %r9827, %r11344, %r11345}, [%rd1767, {%f15, %f41}];
	tex.2d.v4.s32.f32 	{%r9828, %r9829, %r11346, %r11347}, [%rd1769, {%f25, %f41}];
	// begin inline asm
	mov.b64 %rd1458, {%r9826,%r9827};
	// end inline asm
	// begin inline asm
	mov.b64 %rd1459, {%r9828,%r9829};
	// end inline asm
	xor.b64  	%rd1680, %rd1459, %rd1458;
	popc.b64 	%r11348, %rd1680;
	mad.lo.s32 	%r11349, %r11348, 9, %r11343;
	tex.2d.v4.u32.f32 	{%r11350, %r11351, %r11352, %r11353}, [%rd1763, {%f15, %f6}];
	tex.2d.v4.u32.f32 	{%r11354, %r11355, %r11356, %r11357}, [%rd1765, {%f25, %f6}];
	and.b32  	%r11358, %r11350, 255;
	and.b32  	%r11359, %r11354, 255;
	sad.u32 	%r11360, %r11358, %r11359, %r10148;
	add.s32 	%r11361, %r11360, %r11349;
	tex.2d.v4.s32.f32 	{%r9830, %r9831, %r11362, %r11363}, [%rd1767, {%f15, %f6}];
	tex.2d.v4.s32.f32 	{%r9832, %r9833, %r11364, %r11365}, [%rd1769, {%f25, %f6}];
	// begin inline asm
	mov.b64 %rd1460, {%r9830,%r9831};
	// end inline asm
	// begin inline asm
	mov.b64 %rd1461, {%r9832,%r9833};
	// end inline asm
	xor.b64  	%rd1681, %rd1461, %rd1460;
	popc.b64 	%r11366, %rd1681;
	mad.lo.s32 	%r11367, %r11366, 9, %r11361;
	tex.2d.v4.u32.f32 	{%r11368, %r11369, %r11370, %r11371}, [%rd1763, {%f15, %f7}];
	tex.2d.v4.u32.f32 	{%r11372, %r11373, %r11374, %r11375}, [%rd1765, {%f25, %f7}];
	and.b32  	%r11376, %r11368, 255;
	and.b32  	%r11377, %r11372, 255;
	sad.u32 	%r11378, %r11376, %r11377, %r10148;
	add.s32 	%r11379, %r11378, %r11367;
	tex.2d.v4.s32.f32 	{%r9834, %r9835, %r11380, %r11381}, [%rd1767, {%f15, %f7}];
	tex.2d.v4.s32.f32 	{%r9836, %r9837, %r11382, %r11383}, [%rd1769, {%f25, %f7}];
	// begin inline asm
	mov.b64 %rd1462, {%r9834,%r9835};
	// end inline asm
	// begin inline asm
	mov.b64 %rd1463, {%r9836,%r9837};
	// end inline asm
	xor.b64  	%rd1682, %rd1463, %rd1462;
	popc.b64 	%r11384, %rd1682;
	mad.lo.s32 	%r11385, %r11384, 9, %r11379;
	tex.2d.v4.u32.f32 	{%r11386, %r11387, %r11388, %r11389}, [%rd1763, {%f15, %f8}];
	tex.2d.v4.u32.f32 	{%r11390, %r11391, %r11392, %r11393}, [%rd1765, {%f25, %f8}];
	and.b32  	%r11394, %r11386, 255;
	and.b32  	%r11395, %r11390, 255;
	sad.u32 	%r11396, %r11394, %r11395, %r10148;
	add.s32 	%r11397, %r11396, %r11385;
	tex.2d.v4.s32.f32 	{%r9838, %r9839, %r11398, %r11399}, [%rd1767, {%f15, %f8}];
	tex.2d.v4.s32.f32 	{%r9840, %r9841, %r11400, %r11401}, [%rd1769, {%f25, %f8}];
	// begin inline asm
	mov.b64 %rd1464, {%r9838,%r9839};
	// end inline asm
	// begin inline asm
	mov.b64 %rd1465, {%r9840,%r9841};
	// end inline asm
	xor.b64  	%rd1683, %rd1465, %rd1464;
	popc.b64 	%r11402, %rd1683;
	mad.lo.s32 	%r11403, %r11402, 9, %r11397;
	tex.2d.v4.u32.f32 	{%r11404, %r11405, %r11406, %r11407}, [%rd1763, {%f15, %f9}];
	tex.2d.v4.u32.f32 	{%r11408, %r11409, %r11410, %r11411}, [%rd1765, {%f25, %f9}];
	and.b32  	%r11412, %r11404, 255;
	and.b32  	%r11413, %r11408, 255;
	sad.u32 	%r11414, %r11412, %r11413, %r10148;
	add.s32 	%r11415, %r11414, %r11403;
	tex.2d.v4.s32.f32 	{%r9842, %r9843, %r11416, %r11417}, [%rd1767, {%f15, %f9}];
	tex.2d.v4.s32.f32 	{%r9844, %r9845, %r11418, %r11419}, [%rd1769, {%f25, %f9}];
	// begin inline asm
	mov.b64 %rd1466, {%r9842,%r9843};
	// end inline asm
	// begin inline asm
	mov.b64 %rd1467, {%r9844,%r9845};
	// end inline asm
	xor.b64  	%rd1684, %rd1467, %rd1466;
	popc.b64 	%r11420, %rd1684;
	mad.lo.s32 	%r11421, %r11420, 9, %r11415;
	tex.2d.v4.u32.f32 	{%r11422, %r11423, %r11424, %r11425}, [%rd1763, {%f15, %f10}];
	tex.2d.v4.u32.f32 	{%r11426, %r11427, %r11428, %r11429}, [%rd1765, {%f25, %f10}];
	and.b32  	%r11430, %r11422, 255;
	and.b32  	%r11431, %r11426, 255;
	sad.u32 	%r11432, %r11430, %r11431, %r10148;
	add.s32 	%r11433, %r11432, %r11421;
	tex.2d.v4.s32.f32 	{%r9846, %r9847, %r11434, %r11435}, [%rd1767, {%f15, %f10}];
	tex.2d.v4.s32.f32 	{%r9848, %r9849, %r11436, %r11437}, [%rd1769, {%f25, %f10}];
	// begin inline asm
	mov.b64 %rd1468, {%r9846,%r9847};
	// end inline asm
	// begin inline asm
	mov.b64 %rd1469, {%r9848,%r9849};
	// end inline asm
	xor.b64  	%rd1685, %rd1469, %rd1468;
	popc.b64 	%r11438, %rd1685;
	mad.lo.s32 	%r11439, %r11438, 9, %r11433;
	mov.u32 	%r11440, %ntid.x;
	mov.u32 	%r11441, %ctaid.x;
	mov.u32 	%r11442, %tid.x;
	mad.lo.s32 	%r11443, %r11440, %r11441, %r11442;
	cvt.rn.f32.s32 	%f42, %r11443;
	tex.2d.v4.u32.f32 	{%r11444, %r11445, %r11446, %r11447}, [%rd1763, {%f42, %f1}];
	tex.2d.v4.u32.f32 	{%r11448, %r11449, %r11450, %r11451}, [%rd1765, {%f26, %f1}];
	and.b32  	%r11452, %r11444, 255;
	and.b32  	%r11453, %r11448, 255;
	sad.u32 	%r11454, %r11452, %r11453, %r10148;
	add.s32 	%r11455, %r11454, %r11439;
	tex.2d.v4.s32.f32 	{%r9850, %r9851, %r11456, %r11457}, [%rd1767, {%f42, %f1}];
	tex.2d.v4.s32.f32 	{%r9852, %r9853, %r11458, %r11459}, [%rd1769, {%f26, %f1}];
	// begin inline asm
	mov.b64 %rd1470, {%r9850,%r9851};
	// end inline asm
	// begin inline asm
	mov.b64 %rd1471, {%r9852,%r9853};
	// end inline asm
	xor.b64  	%rd1686, %rd1471, %rd1470;
	popc.b64 	%r11460, %rd1686;
	mad.lo.s32 	%r11461, %r11460, 9, %r11455;
	tex.2d.v4.u32.f32 	{%r11462, %r11463, %r11464, %r11465}, [%rd1763, {%f42, %f39}];
	tex.2d.v4.u32.f32 	{%r11466, %r11467, %r11468, %r11469}, [%rd1765, {%f26, %f39}];
	and.b32  	%r11470, %r11462, 255;
	and.b32  	%r11471, %r11466, 255;
	sad.u32 	%r11472, %r11470, %r11471, %r10148;
	add.s32 	%r11473, %r11472, %r11461;
	tex.2d.v4.s32.f32 	{%r9854, %r9855, %r11474, %r11475}, [%rd1767, {%f42, %f39}];
	tex.2d.v4.s32.f32 	{%r9856, %r9857, %r11476, %r11477}, [%rd1769, {%f26, %f39}];
	// begin inline asm
	mov.b64 %rd1472, {%r9854,%r9855};
	// end inline asm
	// begin inline asm
	mov.b64 %rd1473, {%r9856,%r9857};
	// end inline asm
	xor.b64  	%rd1687, %rd1473, %rd1472;
	popc.b64 	%r11478, %rd1687;
	mad.lo.s32 	%r11479, %r11478, 9, %r11473;
	tex.2d.v4.u32.f32 	{%r11480, %r11481, %r11482, %r11483}, [%rd1763, {%f42, %f40}];
	tex.2d.v4.u32.f32 	{%r11484, %r11485, %r11486, %r11487}, [%rd1765, {%f26, %f40}];
	and.b32  	%r11488, %r11480, 255;
	and.b32  	%r11489, %r11484, 255;
	sad.u32 	%r11490, %r11488, %r11489, %r10148;
	add.s32 	%r11491, %r11490, %r11479;
	tex.2d.v4.s32.f32 	{%r9858, %r9859, %r11492, %r11493}, [%rd1767, {%f42, %f40}];
	tex.2d.v4.s32.f32 	{%r9860, %r9861, %r11494, %r11495}, [%rd1769, {%f26, %f40}];
	// begin inline asm
	mov.b64 %rd1474, {%r9858,%r9859};
	// end inline asm
	// begin inline asm
	mov.b64 %rd1475, {%r9860,%r9861};
	// end inline asm
	xor.b64  	%rd1688, %rd1475, %rd1474;
	popc.b64 	%r11496, %rd1688;
	mad.lo.s32 	%r11497, %r11496, 9, %r11491;
	tex.2d.v4.u32.f32 	{%r11498, %r11499, %r11500, %r11501}, [%rd1763, {%f42, %f3}];
	tex.2d.v4.u32.f32 	{%r11502, %r11503, %r11504, %r11505}, [%rd1765, {%f26, %f3}];
	and.b32  	%r11506, %r11498, 255;
	and.b32  	%r11507, %r11502, 255;
	sad.u32 	%r11508, %r11506, %r11507, %r10148;
	add.s32 	%r11509, %r11508, %r11497;
	tex.2d.v4.s32.f32 	{%r9862, %r9863, %r11510, %r11511}, [%rd1767, {%f42, %f3}];
	tex.2d.v4.s32.f32 	{%r9864, %r9865, %r11512, %r11513}, [%rd1769, {%f26, %f3}];
	// begin inline asm
	mov.b64 %rd1476, {%r9862,%r9863};
	// end inline asm
	// begin inline asm
	mov.b64 %rd1477, {%r9864,%r9865};
	// end inline asm
	xor.b64  	%rd1689, %rd1477, %rd1476;
	popc.b64 	%r11514, %rd1689;
	mad.lo.s32 	%r11515, %r11514, 9, %r11509;
	tex.2d.v4.u32.f32 	{%r11516, %r11517, %r11518, %r11519}, [%rd1763, {%f42, %f4}];
	tex.2d.v4.u32.f32 	{%r11520, %r11521, %r11522, %r11523}, [%rd1765, {%f26, %f4}];
	and.b32  	%r11524, %r11516, 255;
	and.b32  	%r11525, %r11520, 255;
	sad.u32 	%r11526, %r11524, %r11525, %r10148;
	add.s32 	%r11527, %r11526, %r11515;
	tex.2d.v4.s32.f32 	{%r9866, %r9867, %r11528, %r11529}, [%rd1767, {%f42, %f4}];
	tex.2d.v4.s32.f32 	{%r9868, %r9869, %r11530, %r11531}, [%rd1769, {%f26, %f4}];
	// begin inline asm
	mov.b64 %rd1478, {%r9866,%r9867};
	// end inline asm
	// begin inline asm
	mov.b64 %rd1479, {%r9868,%r9869};
	// end inline asm
	xor.b64  	%rd1690, %rd1479, %rd1478;
	popc.b64 	%r11532, %rd1690;
	mad.lo.s32 	%r11533, %r11532, 9, %r11527;
	tex.2d.v4.u32.f32 	{%r11534, %r11535, %r11536, %r11537}, [%rd1763, {%f42, %f5}];
	tex.2d.v4.u32.f32 	{%r11538, %r11539, %r11540, %r11541}, [%rd1765, {%f26, %f5}];
	and.b32  	%r11542, %r11534, 255;
	and.b32  	%r11543, %r11538, 255;
	sad.u32 	%r11544, %r11542, %r11543, %r10148;
	add.s32 	%r11545, %r11544, %r11533;
	tex.2d.v4.s32.f32 	{%r9870, %r9871, %r11546, %r11547}, [%rd1767, {%f42, %f5}];
	tex.2d.v4.s32.f32 	{%r9872, %r9873, %r11548, %r11549}, [%rd1769, {%f26, %f5}];
	// begin inline asm
	mov.b64 %rd1480, {%r9870,%r9871};
	// end inline asm
	// begin inline asm
	mov.b64 %rd1481, {%r9872,%r9873};
	// end inline asm
	xor.b64  	%rd1691, %rd1481, %rd1480;
	popc.b64 	%r11550, %rd1691;
	mad.lo.s32 	%r11551, %r11550, 9, %r11545;
	tex.2d.v4.u32.f32 	{%r11552, %r11553, %r11554, %r11555}, [%rd1763, {%f42, %f41}];
	tex.2d.v4.u32.f32 	{%r11556, %r11557, %r11558, %r11559}, [%rd1765, {%f26, %f41}];
	and.b32  	%r11560, %r11552, 255;
	and.b32  	%r11561, %r11556, 255;
	sad.u32 	%r11562, %r11560, %r11561, %r10148;
	add.s32 	%r11563, %r11562, %r11551;
	tex.2d.v4.s32.f32 	{%r9874, %r9875, %r11564, %r11565}, [%rd1767, {%f42, %f41}];
	tex.2d.v4.s32.f32 	{%r9876, %r9877, %r11566, %r11567}, [%rd1769, {%f26, %f41}];
	// begin inline asm
	mov.b64 %rd1482, {%r9874,%r9875};
	// end inline asm
	// begin inline asm
	mov.b64 %rd1483, {%r9876,%r9877};
	// end inline asm
	xor.b64  	%rd1692, %rd1483, %rd1482;
	popc.b64 	%r11568, %rd1692;
	mad.lo.s32 	%r11569, %r11568, 9, %r11563;
	tex.2d.v4.u32.f32 	{%r11570, %r11571, %r11572, %r11573}, [%rd1763, {%f42, %f6}];
	tex.2d.v4.u32.f32 	{%r11574, %r11575, %r11576, %r11577}, [%rd1765, {%f26, %f6}];
	and.b32  	%r11578, %r11570, 255;
	and.b32  	%r11579, %r11574, 255;
	sad.u32 	%r11580, %r11578, %r11579, %r10148;
	add.s32 	%r11581, %r11580, %r11569;
	tex.2d.v4.s32.f32 	{%r9878, %r9879, %r11582, %r11583}, [%rd1767, {%f42, %f6}];
	tex.2d.v4.s32.f32 	{%r9880, %r9881, %r11584, %r11585}, [%rd1769, {%f26, %f6}];
	// begin inline asm
	mov.b64 %rd1484, {%r9878,%r9879};
	// end inline asm
	// begin inline asm
	mov.b64 %rd1485, {%r9880,%r9881};
	// end inline asm
	xor.b64  	%rd1693, %rd1485, %rd1484;
	popc.b64 	%r11586, %rd1693;
	mad.lo.s32 	%r11587, %r11586, 9, %r11581;
	tex.2d.v4.u32.f32 	{%r11588, %r11589, %r11590, %r11591}, [%rd1763, {%f42, %f7}];
	tex.2d.v4.u32.f32 	{%r11592, %r11593, %r11594, %r11595}, [%rd1765, {%f26, %f7}];
	and.b32  	%r11596, %r11588, 255;
	and.b32  	%r11597, %r11592, 255;
	sad.u32 	%r11598, %r11596, %r11597, %r10148;
	add.s32 	%r11599, %r11598, %r11587;
	tex.2d.v4.s32.f32 	{%r9882, %r9883, %r11600, %r11601}, [%rd1767, {%f42, %f7}];
	tex.2d.v4.s32.f32 	{%r9884, %r9885, %r11602, %r11603}, [%rd1769, {%f26, %f7}];
	// begin inline asm
	mov.b64 %rd1486, {%r9882,%r9883};
	// end inline asm
	// begin inline asm
	mov.b64 %rd1487, {%r9884,%r9885};
	// end inline asm
	xor.b64  	%rd1694, %rd1487, %rd1486;
	popc.b64 	%r11604, %rd1694;
	mad.lo.s32 	%r11605, %r11604, 9, %r11599;
	tex.2d.v4.u32.f32 	{%r11606, %r11607, %r11608, %r11609}, [%rd1763, {%f42, %f8}];
	tex.2d.v4.u32.f32 	{%r11610, %r11611, %r11612, %r11613}, [%rd1765, {%f26, %f8}];
	and.b32  	%r11614, %r11606, 255;
	and.b32  	%r11615, %r11610, 255;
	sad.u32 	%r11616, %r11614, %r11615, %r10148;
	add.s32 	%r11617, %r11616, %r11605;
	tex.2d.v4.s32.f32 	{%r9886, %r9887, %r11618, %r11619}, [%rd1767, {%f42, %f8}];
	tex.2d.v4.s32.f32 	{%r9888, %r9889, %r11620, %r11621}, [%rd1769, {%f26, %f8}];
	// begin inline asm
	mov.b64 %rd1488, {%r9886,%r9887};
	// end inline asm
	// begin inline asm
	mov.b64 %rd1489, {%r9888,%r9889};
	// end inline asm
	xor.b64  	%rd1695, %rd1489, %rd1488;
	popc.b64 	%r11622, %rd1695;
	mad.lo.s32 	%r11623, %r11622, 9, %r11617;
	tex.2d.v4.u32.f32 	{%r11624, %r11625, %r11626, %r11627}, [%rd1763, {%f42, %f9}];
	tex.2d.v4.u32.f32 	{%r11628, %r11629, %r11630, %r11631}, [%rd1765, {%f26, %f9}];
	and.b32  	%r11632, %r11624, 255;
	and.b32  	%r11633, %r11628, 255;
	sad.u32 	%r11634, %r11632, %r11633, %r10148;
	add.s32 	%r11635, %r11634, %r11623;
	tex.2d.v4.s32.f32 	{%r9890, %r9891, %r11636, %r11637}, [%rd1767, {%f42, %f9}];
	tex.2d.v4.s32.f32 	{%r9892, %r9893, %r11638, %r11639}, [%rd1769, {%f26, %f9}];
	// begin inline asm
	mov.b64 %rd1490, {%r9890,%r9891};
	// end inline asm
	// begin inline asm
	mov.b64 %rd1491, {%r9892,%r9893};
	// end inline asm
	xor.b64  	%rd1696, %rd1491, %rd1490;
	popc.b64 	%r11640, %rd1696;
	mad.lo.s32 	%r11641, %r11640, 9, %r11635;
	tex.2d.v4.u32.f32 	{%r11642, %r11643, %r11644, %r11645}, [%rd1763, {%f42, %f10}];
	tex.2d.v4.u32.f32 	{%r11646, %r11647, %r11648, %r11649}, [%rd1765, {%f26, %f10}];
	and.b32  	%r11650, %r11642, 255;
	and.b32  	%r11651, %r11646, 255;
	sad.u32 	%r11652, %r11650, %r11651, %r10148;
	add.s32 	%r11653, %r11652, %r11641;
	tex.2d.v4.s32.f32 	{%r9894, %r9895, %r11654, %r11655}, [%rd1767, {%f42, %f10}];
	tex.2d.v4.s32.f32 	{%r9896, %r9897, %r11656, %r11657}, [%rd1769, {%f26, %f10}];
	// begin inline asm
	mov.b64 %rd1492, {%r9894,%r9895};
	// end inline asm
	// begin inline asm
	mov.b64 %rd1493, {%r9896,%r9897};
	// end inline asm
	xor.b64  	%rd1697, %rd1493, %rd1492;
	popc.b64 	%r11658, %rd1697;
	mad.lo.s32 	%r11659, %r11658, 9, %r11653;
	add.s32 	%r11660, %r11443, 1;
	cvt.rn.f32.s32 	%f43, %r11660;
	tex.2d.v4.u32.f32 	{%r11661, %r11662, %r11663, %r11664}, [%rd1763, {%f43, %f1}];
	tex.2d.v4.u32.f32 	{%r11665, %r11666, %r11667, %r11668}, [%rd1765, {%f27, %f1}];
	and.b32  	%r11669, %r11661, 255;
	and.b32  	%r11670, %r11665, 255;
	sad.u32 	%r11671, %r11669, %r11670, %r10148;
	add.s32 	%r11672, %r11671, %r11659;
	tex.2d.v4.s32.f32 	{%r9898, %r9899, %r11673, %r11674}, [%rd1767, {%f43, %f1}];
	tex.2d.v4.s32.f32 	{%r9900, %r9901, %r11675, %r11676}, [%rd1769, {%f27, %f1}];
	// begin inline asm
	mov.b64 %rd1494, {%r9898,%r9899};
	// end inline asm
	// begin inline asm
	mov.b64 %rd1495, {%r9900,%r9901};
	// end inline asm
	xor.b64  	%rd1698, %rd1495, %rd1494;
	popc.b64 	%r11677, %rd1698;
	mad.lo.s32 	%r11678, %r11677, 9, %r11672;
	tex.2d.v4.u32.f32 	{%r11679, %r11680, %r11681, %r11682}, [%rd1763, {%f43, %f39}];
	tex.2d.v4.u32.f32 	{%r11683, %r11684, %r11685, %r11686}, [%rd1765, {%f27, %f39}];
	and.b32  	%r11687, %r11679, 255;
	and.b32  	%r11688, %r11683, 255;
	sad.u32 	%r11689, %r11687, %r11688, %r10148;
	add.s32 	%r11690, %r11689, %r11678;
	tex.2d.v4.s32.f32 	{%r9902, %r9903, %r11691, %r11692}, [%rd1767, {%f43, %f39}];
	tex.2d.v4.s32.f32 	{%r9904, %r9905, %r11693, %r11694}, [%rd1769, {%f27, %f39}];
	// begin inline asm
	mov.b64 %rd1496, {%r9902,%r9903};
	// end inline asm
	// begin inline asm
	mov.b64 %rd1497, {%r9904,%r9905};
	// end inline asm
	xor.b64  	%rd1699, %rd1497, %rd1496;
	popc.b64 	%r11695, %rd1699;
	mad.lo.s32 	%r11696, %r11695, 9, %r11690;
	tex.2d.v4.u32.f32 	{%r11697, %r11698, %r11699, %r11700}, [%rd1763, {%f43, %f40}];
	tex.2d.v4.u32.f32 	{%r11701, %r11702, %r11703, %r11704}, [%rd1765, {%f27, %f40}];
	and.b32  	%r11705, %r11697, 255;
	and.b32  	%r11706, %r11701, 255;
	sad.u32 	%r11707, %r11705, %r11706, %r10148;
	add.s32 	%r11708, %r11707, %r11696;
	tex.2d.v4.s32.f32 	{%r9906, %r9907, %r11709, %r11710}, [%rd1767, {%f43, %f40}];
	tex.2d.v4.s32.f32 	{%r9908, %r9909, %r11711, %r11712}, [%rd1769, {%f27, %f40}];
	// begin inline asm
	mov.b64 %rd1498, {%r9906,%r9907};
	// end inline asm
	// begin inline asm
	mov.b64 %rd1499, {%r9908,%r9909};
	// end inline asm
	xor.b64  	%rd1700, %rd1499, %rd1498;
	popc.b64 	%r11713, %rd1700;
	mad.lo.s32 	%r11714, %r11713, 9, %r11708;
	tex.2d.v4.u32.f32 	{%r11715, %r11716, %r11717, %r11718}, [%rd1763, {%f43, %f3}];
	tex.2d.v4.u32.f32 	{%r11719, %r11720, %r11721, %r11722}, [%rd1765, {%f27, %f3}];
	and.b32  	%r11723, %r11715, 255;
	and.b32  	%r11724, %r11719, 255;
	sad.u32 	%r11725, %r11723, %r11724, %r10148;
	add.s32 	%r11726, %r11725, %r11714;
	tex.2d.v4.s32.f32 	{%r9910, %r9911, %r11727, %r11728}, [%rd1767, {%f43, %f3}];
	tex.2d.v4.s32.f32 	{%r9912, %r9913, %r11729, %r11730}, [%rd1769, {%f27, %f3}];
	// begin inline asm
	mov.b64 %rd1500, {%r9910,%r9911};
	// end inline asm
	// begin inline asm
	mov.b64 %rd1501, {%r9912,%r9913};
	// end inline asm
	xor.b64  	%rd1701, %rd1501, %rd1500;
	popc.b64 	%r11731, %rd1701;
	mad.lo.s32 	%r11732, %r11731, 9, %r11726;
	tex.2d.v4.u32.f32 	{%r11733, %r11734, %r11735, %r11736}, [%rd1763, {%f43, %f4}];
	tex.2d.v4.u32.f32 	{%r11737, %r11738, %r11739, %r11740}, [%rd1765, {%f27, %f4}];
	and.b32  	%r11741, %r11733, 255;
	and.b32  	%r11742, %r11737, 255;
	sad.u32 	%r11743, %r11741, %r11742, %r10148;
	add.s32 	%r11744, %r11743, %r11732;
	tex.2d.v4.s32.f32 	{%r9914, %r9915, %r11745, %r11746}, [%rd1767, {%f43, %f4}];
	tex.2d.v4.s32.f32 	{%r9916, %r9917, %r11747, %r11748}, [%rd1769, {%f27, %f4}];
	// begin inline asm
	mov.b64 %rd1502, {%r9914,%r9915};
	// end inline asm
	// begin inline asm
	mov.b64 %rd1503, {%r9916,%r9917};
	// end inline asm
	xor.b64  	%rd1702, %rd1503, %rd1502;
	popc.b64 	%r11749, %rd1702;
	mad.lo.s32 	%r11750, %r11749, 9, %r11744;
	tex.2d.v4.u32.f32 	{%r11751, %r11752, %r11753, %r11754}, [%rd1763, {%f43, %f5}];
	tex.2d.v4.u32.f32 	{%r11755, %r11756, %r11757, %r11758}, [%rd1765, {%f27, %f5}];
	and.b32  	%r11759, %r11751, 255;
	and.b32  	%r11760, %r11755, 255;
	sad.u32 	%r11761, %r11759, %r11760, %r10148;
	add.s32 	%r11762, %r11761, %r11750;
	tex.2d.v4.s32.f32 	{%r9918, %r9919, %r11763, %r11764}, [%rd1767, {%f43, %f5}];
	tex.2d.v4.s32.f32 	{%r9920, %r9921, %r11765, %r11766}, [%rd1769, {%f27, %f5}];
	// begin inline asm
	mov.b64 %rd1504, {%r9918,%r9919};
	// end inline asm
	// begin inline asm
	mov.b64 %rd1505, {%r9920,%r9921};
	// end inline asm
	xor.b64  	%rd1703, %rd1505, %rd1504;
	popc.b64 	%r11767, %rd1703;
	mad.lo.s32 	%r11768, %r11767, 9, %r11762;
	tex.2d.v4.u32.f32 	{%r11769, %r11770, %r11771, %r11772}, [%rd1763, {%f43, %f41}];
	tex.2d.v4.u32.f32 	{%r11773, %r11774, %r11775, %r11776}, [%rd1765, {%f27, %f41}];
	and.b32  	%r11777, %r11769, 255;
	and.b32  	%r11778, %r11773, 255;
	sad.u32 	%r11779, %r11777, %r11778, %r10148;
	add.s32 	%r11780, %r11779, %r11768;
	tex.2d.v4.s32.f32 	{%r9922, %r9923, %r11781, %r11782}, [%rd1767, {%f43, %f41}];
	tex.2d.v4.s32.f32 	{%r9924, %r9925, %r11783, %r11784}, [%rd1769, {%f27, %f41}];
	// begin inline asm
	mov.b64 %rd1506, {%r9922,%r9923};
	// end inline asm
	// begin inline asm
	mov.b64 %rd1507, {%r9924,%r9925};
	// end inline asm
	xor.b64  	%rd1704, %rd1507, %rd1506;
	popc.b64 	%r11785, %rd1704;
	mad.lo.s32 	%r11786, %r11785, 9, %r11780;
	tex.2d.v4.u32.f32 	{%r11787, %r11788, %r11789, %r11790}, [%rd1763, {%f43, %f6}];
	tex.2d.v4.u32.f32 	{%r11791, %r11792, %r11793, %r11794}, [%rd1765, {%f27, %f6}];
	and.b32  	%r11795, %r11787, 255;
	and.b32  	%r11796, %r11791, 255;
	sad.u32 	%r11797, %r11795, %r11796, %r10148;
	add.s32 	%r11798, %r11797, %r11786;
	tex.2d.v4.s32.f32 	{%r9926, %r9927, %r11799, %r11800}, [%rd1767, {%f43, %f6}];
	tex.2d.v4.s32.f32 	{%r9928, %r9929, %r11801, %r11802}, [%rd1769, {%f27, %f6}];
	// begin inline asm
	mov.b64 %rd1508, {%r9926,%r9927};
	// end inline asm
	// begin inline asm
	mov.b64 %rd1509, {%r9928,%r9929};
	// end inline asm
	xor.b64  	%rd1705, %rd1509, %rd1508;
	popc.b64 	%r11803, %rd1705;
	mad.lo.s32 	%r11804, %r11803, 9, %r11798;
	tex.2d.v4.u32.f32 	{%r11805, %r11806, %r11807, %r11808}, [%rd1763, {%f43, %f7}];
	tex.2d.v4.u32.f32 	{%r11809, %r11810, %r11811, %r11812}, [%rd1765, {%f27, %f7}];
	and.b32  	%r11813, %r11805, 255;
	and.b32  	%r11814, %r11809, 255;
	sad.u32 	%r11815, %r11813, %r11814, %r10148;
	add.s32 	%r11816, %r11815, %r11804;
	tex.2d.v4.s32.f32 	{%r9930, %r9931, %r11817, %r11818}, [%rd1767, {%f43, %f7}];
	tex.2d.v4.s32.f32 	{%r9932, %r9933, %r11819, %r11820}, [%rd1769, {%f27, %f7}];
	// begin inline asm
	mov.b64 %rd1510, {%r9930,%r9931};
	// end inline asm
	// begin inline asm
	mov.b64 %rd1511, {%r9932,%r9933};
	// end inline asm
	xor.b64  	%rd1706, %rd1511, %rd1510;
	popc.b64 	%r11821, %rd1706;
	mad.lo.s32 	%r11822, %r11821, 9, %r11816;
	tex.2d.v4.u32.f32 	{%r11823, %r11824, %r11825, %r11826}, [%rd1763, {%f43, %f8}];
	tex.2d.v4.u32.f32 	{%r11827, %r11828, %r11829, %r11830}, [%rd1765, {%f27, %f8}];
	and.b32  	%r11831, %r11823, 255;
	and.b32  	%r11832, %r11827, 255;
	sad.u32 	%r11833, %r11831, %r11832, %r10148;
	add.s32 	%r11834, %r11833, %r11822;
	tex.2d.v4.s32.f32 	{%r9934, %r9935, %r11835, %r11836}, [%rd1767, {%f43, %f8}];
	tex.2d.v4.s32.f32 	{%r9936, %r9937, %r11837, %r11838}, [%rd1769, {%f27, %f8}];
	// begin inline asm
	mov.b64 %rd1512, {%r9934,%r9935};
	// end inline asm
	// begin inline asm
	mov.b64 %rd1513, {%r9936,%r9937};
	// end inline asm
	xor.b64  	%rd1707, %rd1513, %rd1512;
	popc.b64 	%r11839, %rd1707;
	mad.lo.s32 	%r11840, %r11839, 9, %r11834;
	tex.2d.v4.u32.f32 	{%r11841, %r11842, %r11843, %r11844}, [%rd1763, {%f43, %f9}];
	tex.2d.v4.u32.f32 	{%r11845, %r11846, %r11847, %r11848}, [%rd1765, {%f27, %f9}];
	and.b32  	%r11849, %r11841, 255;
	and.b32  	%r11850, %r11845, 255;
	sad.u32 	%r11851, %r11849, %r11850, %r10148;
	add.s32 	%r11852, %r11851, %r11840;
	tex.2d.v4.s32.f32 	{%r9938, %r9939, %r11853, %r11854}, [%rd1767, {%f43, %f9}];
	tex.2d.v4.s32.f32 	{%r9940, %r9941, %r11855, %r11856}, [%rd1769, {%f27, %f9}];
	// begin inline asm
	mov.b64 %rd1514, {%r9938,%r9939};
	// end inline asm
	// begin inline asm
	mov.b64 %rd1515, {%r9940,%r9941};
	// end inline asm
	xor.b64  	%rd1708, %rd1515, %rd1514;
	popc.b64 	%r11857, %rd1708;
	mad.lo.s32 	%r11858, %r11857, 9, %r11852;
	tex.2d.v4.u32.f32 	{%r11859, %r11860, %r11861, %r11862}, [%rd1763, {%f43, %f10}];
	tex.2d.v4.u32.f32 	{%r11863, %r11864, %r11865, %r11866}, [%rd1765, {%f27, %f10}];
	and.b32  	%r11867, %r11859, 255;
	and.b32  	%r11868, %r11863, 255;
	sad.u32 	%r11869, %r11867, %r11868, %r10148;
	add.s32 	%r11870, %r11869, %r11858;
	tex.2d.v4.s32.f32 	{%r9942, %r9943, %r11871, %r11872}, [%rd1767, {%f43, %f10}];
	tex.2d.v4.s32.f32 	{%r9944, %r9945, %r11873, %r11874}, [%rd1769, {%f27, %f10}];
	// begin inline asm
	mov.b64 %rd1516, {%r9942,%r9943};
	// end inline asm
	// begin inline asm
	mov.b64 %rd1517, {%r9944,%r9945};
	// end inline asm
	xor.b64  	%rd1709, %rd1517, %rd1516;
	popc.b64 	%r11875, %rd1709;
	mad.lo.s32 	%r11876, %r11875, 9, %r11870;
	tex.2d.v4.u32.f32 	{%r11877, %r11878, %r11879, %r11880}, [%rd1763, {%f16, %f1}];
	tex.2d.v4.u32.f32 	{%r11881, %r11882, %r11883, %r11884}, [%rd1765, {%f28, %f1}];
	and.b32  	%r11885, %r11877, 255;
	and.b32  	%r11886, %r11881, 255;
	sad.u32 	%r11887, %r11885, %r11886, %r10148;
	add.s32 	%r11888, %r11887, %r11876;
	tex.2d.v4.s32.f32 	{%r9946, %r9947, %r11889, %r11890}, [%rd1767, {%f16, %f1}];
	tex.2d.v4.s32.f32 	{%r9948, %r9949, %r11891, %r11892}, [%rd1769, {%f28, %f1}];
	// begin inline asm
	mov.b64 %rd1518, {%r9946,%r9947};
	// end inline asm
	// begin inline asm
	mov.b64 %rd1519, {%r9948,%r9949};
	// end inline asm
	xor.b64  	%rd1710, %rd1519, %rd1518;
	popc.b64 	%r11893, %rd1710;
	mad.lo.s32 	%r11894, %r11893, 9, %r11888;
	tex.2d.v4.u32.f32 	{%r11895, %r11896, %r11897, %r11898}, [%rd1763, {%f16, %f39}];
	tex.2d.v4.u32.f32 	{%r11899, %r11900, %r11901, %r11902}, [%rd1765, {%f28, %f39}];
	and.b32  	%r11903, %r11895, 255;
	and.b32  	%r11904, %r11899, 255;
	sad.u32 	%r11905, %r11903, %r11904, %r10148;
	add.s32 	%r11906, %r11905, %r11894;
	tex.2d.v4.s32.f32 	{%r9950, %r9951, %r11907, %r11908}, [%rd1767, {%f16, %f39}];
	tex.2d.v4.s32.f32 	{%r9952, %r9953, %r11909, %r11910}, [%rd1769, {%f28, %f39}];
	// begin inline asm
	mov.b64 %rd1520, {%r9950,%r9951};
	// end inline asm
	// begin inline asm
	mov.b64 %rd1521, {%r9952,%r9953};
	// end inline asm
	xor.b64  	%rd1711, %rd1521, %rd1520;
	popc.b64 	%r11911, %rd1711;
	mad.lo.s32 	%r11912, %r11911, 9, %r11906;
	tex.2d.v4.u32.f32 	{%r11913, %r11914, %r11915, %r11916}, [%rd1763, {%f16, %f40}];
	tex.2d.v4.u32.f32 	{%r11917, %r11918, %r11919, %r11920}, [%rd1765, {%f28, %f40}];
	and.b32  	%r11921, %r11913, 255;
	and.b32  	%r11922, %r11917, 255;
	sad.u32 	%r11923, %r11921, %r11922, %r10148;
	add.s32 	%r11924, %r11923, %r11912;
	tex.2d.v4.s32.f32 	{%r9954, %r9955, %r11925, %r11926}, [%rd1767, {%f16, %f40}];
	tex.2d.v4.s32.f32 	{%r9956, %r9957, %r11927, %r11928}, [%rd1769, {%f28, %f40}];
	// begin inline asm
	mov.b64 %rd1522, {%r9954,%r9955};
	// end inline asm
	// begin inline asm
	mov.b64 %rd1523, {%r9956,%r9957};
	// end inline asm
	xor.b64  	%rd1712, %rd1523, %rd1522;
	popc.b64 	%r11929, %rd1712;
	mad.lo.s32 	%r11930, %r11929, 9, %r11924;
	tex.2d.v4.u32.f32 	{%r11931, %r11932, %r11933, %r11934}, [%rd1763, {%f16, %f3}];
	tex.2d.v4.u32.f32 	{%r11935, %r11936, %r11937, %r11938}, [%rd1765, {%f28, %f3}];
	and.b32  	%r11939, %r11931, 255;
	and.b32  	%r11940, %r11935, 255;
	sad.u32 	%r11941, %r11939, %r11940, %r10148;
	add.s32 	%r11942, %r11941, %r11930;
	tex.2d.v4.s32.f32 	{%r9958, %r9959, %r11943, %r11944}, [%rd1767, {%f16, %f3}];
	tex.2d.v4.s32.f32 	{%r9960, %r9961, %r11945, %r11946}, [%rd1769, {%f28, %f3}];
	// begin inline asm
	mov.b64 %rd1524, {%r9958,%r9959};
	// end inline asm
	// begin inline asm
	mov.b64 %rd1525, {%r9960,%r9961};
	// end inline asm
	xor.b64  	%rd1713, %rd1525, %rd1524;
	popc.b64 	%r11947, %rd1713;
	mad.lo.s32 	%r11948, %r11947, 9, %r11942;
	tex.2d.v4.u32.f32 	{%r11949, %r11950, %r11951, %r11952}, [%rd1763, {%f16, %f4}];
	tex.2d.v4.u32.f32 	{%r11953, %r11954, %r11955, %r11956}, [%rd1765, {%f28, %f4}];
	and.b32  	%r11957, %r11949, 255;
	and.b32  	%r11958, %r11953, 255;
	sad.u32 	%r11959, %r11957, %r11958, %r10148;
	add.s32 	%r11960, %r11959, %r11948;
	tex.2d.v4.s32.f32 	{%r9962, %r9963, %r11961, %r11962}, [%rd1767, {%f16, %f4}];
	tex.2d.v4.s32.f32 	{%r9964, %r9965, %r11963, %r11964}, [%rd1769, {%f28, %f4}];
	// begin inline asm
	mov.b64 %rd1526, {%r9962,%r9963};
	// end inline asm
	// begin inline asm
	mov.b64 %rd1527, {%r9964,%r9965};
	// end inline asm
	xor.b64  	%rd1714, %rd1527, %rd1526;
	popc.b64 	%r11965, %rd1714;
	mad.lo.s32 	%r11966, %r11965, 9, %r11960;
	tex.2d.v4.u32.f32 	{%r11967, %r11968, %r11969, %r11970}, [%rd1763, {%f16, %f5}];
	tex.2d.v4.u32.f32 	{%r11971, %r11972, %r11973, %r11974}, [%rd1765, {%f28, %f5}];
	and.b32  	%r11975, %r11967, 255;
	and.b32  	%r11976, %r11971, 255;
	sad.u32 	%r11977, %r11975, %r11976, %r10148;
	add.s32 	%r11978, %r11977, %r11966;
	tex.2d.v4.s32.f32 	{%r9966, %r9967, %r11979, %r11980}, [%rd1767, {%f16, %f5}];
	tex.2d.v4.s32.f32 	{%r9968, %r9969, %r11981, %r11982}, [%rd1769, {%f28, %f5}];
	// begin inline asm
	mov.b64 %rd1528, {%r9966,%r9967};
	// end inline asm
	// begin inline asm
	mov.b64 %rd1529, {%r9968,%r9969};
	// end inline asm
	xor.b64  	%rd1715, %rd1529, %rd1528;
	popc.b64 	%r11983, %rd1715;
	mad.lo.s32 	%r11984, %r11983, 9, %r11978;
	tex.2d.v4.u32.f32 	{%r11985, %r11986, %r11987, %r11988}, [%rd1763, {%f16, %f41}];
	tex.2d.v4.u32.f32 	{%r11989, %r11990, %r11991, %r11992}, [%rd1765, {%f28, %f41}];
	and.b32  	%r11993, %r11985, 255;
	and.b32  	%r11994, %r11989, 255;
	sad.u32 	%r11995, %r11993, %r11994, %r10148;
	add.s32 	%r11996, %r11995, %r11984;
	tex.2d.v4.s32.f32 	{%r9970, %r9971, %r11997, %r11998}, [%rd1767, {%f16, %f41}];
	tex.2d.v4.s32.f32 	{%r9972, %r9973, %r11999, %r12000}, [%rd1769, {%f28, %f41}];
	// begin inline asm
	mov.b64 %rd1530, {%r9970,%r9971};
	// end inline asm
	// begin inline asm
	mov.b64 %rd1531, {%r9972,%r9973};
	// end inline asm
	xor.b64  	%rd1716, %rd1531, %rd1530;
	popc.b64 	%r12001, %rd1716;
	mad.lo.s32 	%r12002, %r12001, 9, %r11996;
	tex.2d.v4.u32.f32 	{%r12003, %r12004, %r12005, %r12006}, [%rd1763, {%f16, %f6}];
	tex.2d.v4.u32.f32 	{%r12007, %r12008, %r12009, %r12010}, [%rd1765, {%f28, %f6}];
	and.b32  	%r12011, %r12003, 255;
	and.b32  	%r12012, %r12007, 255;
	sad.u32 	%r12013, %r12011, %r12012, %r10148;
	add.s32 	%r12014, %r12013, %r12002;
	tex.2d.v4.s32.f32 	{%r9974, %r9975, %r12015, %r12016}, [%rd1767, {%f16, %f6}];
	tex.2d.v4.s32.f32 	{%r9976, %r9977, %r12017, %r12018}, [%rd1769, {%f28, %f6}];
	// begin inline asm
	mov.b64 %rd1532, {%r9974,%r9975};
	// end inline asm
	// begin inline asm
	mov.b64 %rd1533, {%r9976,%r9977};
	// end inline asm
	xor.b64  	%rd1717, %rd1533, %rd1532;
	popc.b64 	%r12019, %rd1717;
	mad.lo.s32 	%r12020, %r12019, 9, %r12014;
	tex.2d.v4.u32.f32 	{%r12021, %r12022, %r12023, %r12024}, [%rd1763, {%f16, %f7}];
	tex.2d.v4.u32.f32 	{%r12025, %r12026, %r12027, %r12028}, [%rd1765, {%f28, %f7}];
	and.b32  	%r12029, %r12021, 255;
	and.b32  	%r12030, %r12025, 255;
	sad.u32 	%r12031, %r12029, %r12030, %r10148;
	add.s32 	%r12032, %r12031, %r12020;
	tex.2d.v4.s32.f32 	{%r9978, %r9979, %r12033, %r12034}, [%rd1767, {%f16, %f7}];
	tex.2d.v4.s32.f32 	{%r9980, %r9981, %r12035, %r12036}, [%rd1769, {%f28, %f7}];
	// begin inline asm
	mov.b64 %rd1534, {%r9978,%r9979};
	// end inline asm
	// begin inline asm
	mov.b64 %rd1535, {%r9980,%r9981};
	// end inline asm
	xor.b64  	%rd1718, %rd1535, %rd1534;
	popc.b64 	%r12037, %rd1718;
	mad.lo.s32 	%r12038, %r12037, 9, %r12032;
	tex.2d.v4.u32.f32 	{%r12039, %r12040, %r12041, %r12042}, [%rd1763, {%f16, %f8}];
	tex.2d.v4.u32.f32 	{%r12043, %r12044, %r12045, %r12046}, [%rd1765, {%f28, %f8}];
	and.b32  	%r12047, %r12039, 255;
	and.b32  	%r12048, %r12043, 255;
	sad.u32 	%r12049, %r12047, %r12048, %r10148;
	add.s32 	%r12050, %r12049, %r12038;
	tex.2d.v4.s32.f32 	{%r9982, %r9983, %r12051, %r12052}, [%rd1767, {%f16, %f8}];
	tex.2d.v4.s32.f32 	{%r9984, %r9985, %r12053, %r12054}, [%rd1769, {%f28, %f8}];
	// begin inline asm
	mov.b64 %rd1536, {%r9982,%r9983};
	// end inline asm
	// begin inline asm
	mov.b64 %rd1537, {%r9984,%r9985};
	// end inline asm
	xor.b64  	%rd1719, %rd1537, %rd1536;
	popc.b64 	%r12055, %rd1719;
	mad.lo.s32 	%r12056, %r12055, 9, %r12050;
	tex.2d.v4.u32.f32 	{%r12057, %r12058, %r12059, %r12060}, [%rd1763, {%f16, %f9}];
	tex.2d.v4.u32.f32 	{%r12061, %r12062, %r12063, %r12064}, [%rd1765, {%f28, %f9}];
	and.b32  	%r12065, %r12057, 255;
	and.b32  	%r12066, %r12061, 255;
	sad.u32 	%r12067, %r12065, %r12066, %r10148;
	add.s32 	%r12068, %r12067, %r12056;
	tex.2d.v4.s32.f32 	{%r9986, %r9987, %r12069, %r12070}, [%rd1767, {%f16, %f9}];
	tex.2d.v4.s32.f32 	{%r9988, %r9989, %r12071, %r12072}, [%rd1769, {%f28, %f9}];
	// begin inline asm
	mov.b64 %rd1538, {%r9986,%r9987};
	// end inline asm
	// begin inline asm
	mov.b64 %rd1539, {%r9988,%r9989};
	// end inline asm
	xor.b64  	%rd1720, %rd1539, %rd1538;
	popc.b64 	%r12073, %rd1720;
	mad.lo.s32 	%r12074, %r12073, 9, %r12068;
	tex.2d.v4.u32.f32 	{%r12075, %r12076, %r12077, %r12078}, [%rd1763, {%f16, %f10}];
	tex.2d.v4.u32.f32 	{%r12079, %r12080, %r12081, %r12082}, [%rd1765, {%f28, %f10}];
	and.b32  	%r12083, %r12075, 255;
	and.b32  	%r12084, %r12079, 255;
	sad.u32 	%r12085, %r12083, %r12084, %r10148;
	add.s32 	%r12086, %r12085, %r12074;
	tex.2d.v4.s32.f32 	{%r9990, %r9991, %r12087, %r12088}, [%rd1767, {%f16, %f10}];
	tex.2d.v4.s32.f32 	{%r9992, %r9993, %r12089, %r12090}, [%rd1769, {%f28, %f10}];
	// begin inline asm
	mov.b64 %rd1540, {%r9990,%r9991};
	// end inline asm
	// begin inline asm
	mov.b64 %rd1541, {%r9992,%r9993};
	// end inline asm
	xor.b64  	%rd1721, %rd1541, %rd1540;
	popc.b64 	%r12091, %rd1721;
	mad.lo.s32 	%r12092, %r12091, 9, %r12086;
	tex.2d.v4.u32.f32 	{%r12093, %r12094, %r12095, %r12096}, [%rd1763, {%f17, %f1}];
	tex.2d.v4.u32.f32 	{%r12097, %r12098, %r12099, %r12100}, [%rd1765, {%f29, %f1}];
	and.b32  	%r12101, %r12093, 255;
	and.b32  	%r12102, %r12097, 255;
	sad.u32 	%r12103, %r12101, %r12102, %r10148;
	add.s32 	%r12104, %r12103, %r12092;
	tex.2d.v4.s32.f32 	{%r9994, %r9995, %r12105, %r12106}, [%rd1767, {%f17, %f1}];
	tex.2d.v4.s32.f32 	{%r9996, %r9997, %r12107, %r12108}, [%rd1769, {%f29, %f1}];
	// begin inline asm
	mov.b64 %rd1542, {%r9994,%r9995};
	// end inline asm
	// begin inline asm
	mov.b64 %rd1543, {%r9996,%r9997};
	// end inline asm
	xor.b64  	%rd1722, %rd1543, %rd1542;
	popc.b64 	%r12109, %rd1722;
	mad.lo.s32 	%r12110, %r12109, 9, %r12104;
	tex.2d.v4.u32.f32 	{%r12111, %r12112, %r12113, %r12114}, [%rd1763, {%f17, %f39}];
	tex.2d.v4.u32.f32 	{%r12115, %r12116, %r12117, %r12118}, [%rd1765, {%f29, %f39}];
	and.b32  	%r12119, %r12111, 255;
	and.b32  	%r12120, %r12115, 255;
	sad.u32 	%r12121, %r12119, %r12120, %r10148;
	add.s32 	%r12122, %r12121, %r12110;
	tex.2d.v4.s32.f32 	{%r9998, %r9999, %r12123, %r12124}, [%rd1767, {%f17, %f39}];
	tex.2d.v4.s32.f32 	{%r10000, %r10001, %r12125, %r12126}, [%rd1769, {%f29, %f39}];
	// begin inline asm
	mov.b64 %rd1544, {%r9998,%r9999};
	// end inline asm
	// begin inline asm
	mov.b64 %rd1545, {%r10000,%r10001};
	// end inline asm
	xor.b64  	%rd1723, %rd1545, %rd1544;
	popc.b64 	%r12127, %rd1723;
	mad.lo.s32 	%r12128, %r12127, 9, %r12122;
	tex.2d.v4.u32.f32 	{%r12129, %r12130, %r12131, %r12132}, [%rd1763, {%f17, %f40}];
	tex.2d.v4.u32.f32 	{%r12133, %r12134, %r12135, %r12136}, [%rd1765, {%f29, %f40}];
	and.b32  	%r12137, %r12129, 255;
	and.b32  	%r12138, %r12133, 255;
	sad.u32 	%r12139, %r12137, %r12138, %r10148;
	add.s32 	%r12140, %r12139, %r12128;
	tex.2d.v4.s32.f32 	{%r10002, %r10003, %r12141, %r12142}, [%rd1767, {%f17, %f40}];
	tex.2d.v4.s32.f32 	{%r10004, %r10005, %r12143, %r12144}, [%rd1769, {%f29, %f40}];
	// begin inline asm
	mov.b64 %rd1546, {%r10002,%r10003};
	// end inline asm
	// begin inline asm
	mov.b64 %rd1547, {%r10004,%r10005};
	// end inline asm
	xor.b64  	%rd1724, %rd1547, %rd1546;
	popc.b64 	%r12145, %rd1724;
	mad.lo.s32 	%r12146, %r12145, 9, %r12140;
	tex.2d.v4.u32.f32 	{%r12147, %r12148, %r12149, %r12150}, [%rd1763, {%f17, %f3}];
	tex.2d.v4.u32.f32 	{%r12151, %r12152, %r12153, %r12154}, [%rd1765, {%f29, %f3}];
	and.b32  	%r12155, %r12147, 255;
	and.b32  	%r12156, %r12151, 255;
	sad.u32 	%r12157, %r12155, %r12156, %r10148;
	add.s32 	%r12158, %r12157, %r12146;
	tex.2d.v4.s32.f32 	{%r10006, %r10007, %r12159, %r12160}, [%rd1767, {%f17, %f3}];
	tex.2d.v4.s32.f32 	{%r10008, %r10009, %r12161, %r12162}, [%rd1769, {%f29, %f3}];
	// begin inline asm
	mov.b64 %rd1548, {%r10006,%r10007};
	// end inline asm
	// begin inline asm
	mov.b64 %rd1549, {%r10008,%r10009};
	// end inline asm
	xor.b64  	%rd1725, %rd1549, %rd1548;
	popc.b64 	%r12163, %rd1725;
	mad.lo.s32 	%r12164, %r12163, 9, %r12158;
	tex.2d.v4.u32.f32 	{%r12165, %r12166, %r12167, %r12168}, [%rd1763, {%f17, %f4}];
	tex.2d.v4.u32.f32 	{%r12169, %r12170, %r12171, %r12172}, [%rd1765, {%f29, %f4}];
	and.b32  	%r12173, %r12165, 255;
	and.b32  	%r12174, %r12169, 255;
	sad.u32 	%r12175, %r12173, %r12174, %r10148;
	add.s32 	%r12176, %r12175, %r12164;
	tex.2d.v4.s32.f32 	{%r10010, %r10011, %r12177, %r12178}, [%rd1767, {%f17, %f4}];
	tex.2d.v4.s32.f32 	{%r10012, %r10013, %r12179, %r12180}, [%rd1769, {%f29, %f4}];
	// begin inline asm
	mov.b64 %rd1550, {%r10010,%r10011};
	// end inline asm
	// begin inline asm
	mov.b64 %rd1551, {%r10012,%r10013};
	// end inline asm
	xor.b64  	%rd1726, %rd1551, %rd1550;
	popc.b64 	%r12181, %rd1726;
	mad.lo.s32 	%r12182, %r12181, 9, %r12176;
	tex.2d.v4.u32.f32 	{%r12183, %r12184, %r12185, %r12186}, [%rd1763, {%f17, %f5}];
	tex.2d.v4.u32.f32 	{%r12187, %r12188, %r12189, %r12190}, [%rd1765, {%f29, %f5}];
	and.b32  	%r12191, %r12183, 255;
	and.b32  	%r12192, %r12187, 255;
	sad.u32 	%r12193, %r12191, %r12192, %r10148;
	add.s32 	%r12194, %r12193, %r12182;
	tex.2d.v4.s32.f32 	{%r10014, %r10015, %r12195, %r12196}, [%rd1767, {%f17, %f5}];
	tex.2d.v4.s32.f32 	{%r10016, %r10017, %r12197, %r12198}, [%rd1769, {%f29, %f5}];
	// begin inline asm
	mov.b64 %rd1552, {%r10014,%r10015};
	// end inline asm
	// begin inline asm
	mov.b64 %rd1553, {%r10016,%r10017};
	// end inline asm
	xor.b64  	%rd1727, %rd1553, %rd1552;
	popc.b64 	%r12199, %rd1727;
	mad.lo.s32 	%r12200, %r12199, 9, %r12194;
	tex.2d.v4.u32.f32 	{%r12201, %r12202, %r12203, %r12204}, [%rd1763, {%f17, %f41}];
	tex.2d.v4.u32.f32 	{%r12205, %r12206, %r12207, %r12208}, [%rd1765, {%f29, %f41}];
	and.b32  	%r12209, %r12201, 255;
	and.b32  	%r12210, %r12205, 255;
	sad.u32 	%r12211, %r12209, %r12210, %r10148;
	add.s32 	%r12212, %r12211, %r12200;
	tex.2d.v4.s32.f32 	{%r10018, %r10019, %r12213, %r12214}, [%rd1767, {%f17, %f41}];
	tex.2d.v4.s32.f32 	{%r10020, %r10021, %r12215, %r12216}, [%rd1769, {%f29, %f41}];
	// begin inline asm
	mov.b64 %rd1554, {%r10018,%r10019};
	// end inline asm
	// begin inline asm
	mov.b64 %rd1555, {%r10020,%r10021};
	// end inline asm
	xor.b64  	%rd1728, %rd1555, %rd1554;
	popc.b64 	%r12217, %rd1728;
	mad.lo.s32 	%r12218, %r12217, 9, %r12212;
	tex.2d.v4.u32.f32 	{%r12219, %r12220, %r12221, %r12222}, [%rd1763, {%f17, %f6}];
	tex.2d.v4.u32.f32 	{%r12223, %r12224, %r12225, %r12226}, [%rd1765, {%f29, %f6}];
	and.b32  	%r12227, %r12219, 255;
	and.b32  	%r12228, %r12223, 255;
	sad.u32 	%r12229, %r12227, %r12228, %r10148;
	add.s32 	%r12230, %r12229, %r12218;
	tex.2d.v4.s32.f32 	{%r10022, %r10023, %r12231, %r12232}, [%rd1767, {%f17, %f6}];
	tex.2d.v4.s32.f32 	{%r10024, %r10025, %r12233, %r12234}, [%rd1769, {%f29, %f6}];
	// begin inline asm
	mov.b64 %rd1556, {%r10022,%r10023};
	// end inline asm
	// begin inline asm
	mov.b64 %rd1557, {%r10024,%r10025};
	// end inline asm
	xor.b64  	%rd1729, %rd1557, %rd1556;
	popc.b64 	%r12235, %rd1729;
	mad.lo.s32 	%r12236, %r12235, 9, %r12230;
	tex.2d.v4.u32.f32 	{%r12237, %r12238, %r12239, %r12240}, [%rd1763, {%f17, %f7}];
	tex.2d.v4.u32.f32 	{%r12241, %r12242, %r12243, %r12244}, [%rd1765, {%f29, %f7}];
	and.b32  	%r12245, %r12237, 255;
	and.b32  	%r12246, %r12241, 255;
	sad.u32 	%r12247, %r12245, %r12246, %r10148;
	add.s32 	%r12248, %r12247, %r12236;
	tex.2d.v4.s32.f32 	{%r10026, %r10027, %r12249, %r12250}, [%rd1767, {%f17, %f7}];
	tex.2d.v4.s32.f32 	{%r10028, %r10029, %r12251, %r12252}, [%rd1769, {%f29, %f7}];
	// begin inline asm
	mov.b64 %rd1558, {%r10026,%r10027};
	// end inline asm
	// begin inline asm
	mov.b64 %rd1559, {%r10028,%r10029};
	// end inline asm
	xor.b64  	%rd1730, %rd1559, %rd1558;
	popc.b64 	%r12253, %rd1730;
	mad.lo.s32 	%r12254, %r12253, 9, %r12248;
	tex.2d.v4.u32.f32 	{%r12255, %r12256, %r12257, %r12258}, [%rd1763, {%f17, %f8}];
	tex.2d.v4.u32.f32 	{%r12259, %r12260, %r12261, %r12262}, [%rd1765, {%f29, %f8}];
	and.b32  	%r12263, %r12255, 255;
	and.b32  	%r12264, %r12259, 255;
	sad.u32 	%r12265, %r12263, %r12264, %r10148;
	add.s32 	%r12266, %r12265, %r12254;
	tex.2d.v4.s32.f32 	{%r10030, %r10031, %r12267, %r12268}, [%rd1767, {%f17, %f8}];
	tex.2d.v4.s32.f32 	{%r10032, %r10033, %r12269, %r12270}, [%rd1769, {%f29, %f8}];
	// begin inline asm
	mov.b64 %rd1560, {%r10030,%r10031};
	// end inline asm
	// begin inline asm
	mov.b64 %rd1561, {%r10032,%r10033};
	// end inline asm
	xor.b64  	%rd1731, %rd1561, %rd1560;
	popc.b64 	%r12271, %rd1731;
	mad.lo.s32 	%r12272, %r12271, 9, %r12266;
	tex.2d.v4.u32.f32 	{%r12273, %r12274, %r12275, %r12276}, [%rd1763, {%f17, %f9}];
	tex.2d.v4.u32.f32 	{%r12277, %r12278, %r12279, %r12280}, [%rd1765, {%f29, %f9}];
	and.b32  	%r12281, %r12273, 255;
	and.b32  	%r12282, %r12277, 255;
	sad.u32 	%r12283, %r12281, %r12282, %r10148;
	add.s32 	%r12284, %r12283, %r12272;
	tex.2d.v4.s32.f32 	{%r10034, %r10035, %r12285, %r12286}, [%rd1767, {%f17, %f9}];
	tex.2d.v4.s32.f32 	{%r10036, %r10037, %r12287, %r12288}, [%rd1769, {%f29, %f9}];
	// begin inline asm
	mov.b64 %rd1562, {%r10034,%r10035};
	// end inline asm
	// begin inline asm
	mov.b64 %rd1563, {%r10036,%r10037};
	// end inline asm
	xor.b64  	%rd1732, %rd1563, %rd1562;
	popc.b64 	%r12289, %rd1732;
	mad.lo.s32 	%r12290, %r12289, 9, %r12284;
	tex.2d.v4.u32.f32 	{%r12291, %r12292, %r12293, %r12294}, [%rd1763, {%f17, %f10}];
	tex.2d.v4.u32.f32 	{%r12295, %r12296, %r12297, %r12298}, [%rd1765, {%f29, %f10}];
	and.b32  	%r12299, %r12291, 255;
	and.b32  	%r12300, %r12295, 255;
	sad.u32 	%r12301, %r12299, %r12300, %r10148;
	add.s32 	%r12302, %r12301, %r12290;
	tex.2d.v4.s32.f32 	{%r10038, %r10039, %r12303, %r12304}, [%rd1767, {%f17, %f10}];
	tex.2d.v4.s32.f32 	{%r10040, %r10041, %r12305, %r12306}, [%rd1769, {%f29, %f10}];
	// begin inline asm
	mov.b64 %rd1564, {%r10038,%r10039};
	// end inline asm
	// begin inline asm
	mov.b64 %rd1565, {%r10040,%r10041};
	// end inline asm
	xor.b64  	%rd1733, %rd1565, %rd1564;
	popc.b64 	%r12307, %rd1733;
	mad.lo.s32 	%r12308, %r12307, 9, %r12302;
	tex.2d.v4.u32.f32 	{%r12309, %r12310, %r12311, %r12312}, [%rd1763, {%f18, %f1}];
	tex.2d.v4.u32.f32 	{%r12313, %r12314, %r12315, %r12316}, [%rd1765, {%f30, %f1}];
	and.b32  	%r12317, %r12309, 255;
	and.b32  	%r12318, %r12313, 255;
	sad.u32 	%r12319, %r12317, %r12318, %r10148;
	add.s32 	%r12320, %r12319, %r12308;
	tex.2d.v4.s32.f32 	{%r10042, %r10043, %r12321, %r12322}, [%rd1767, {%f18, %f1}];
	tex.2d.v4.s32.f32 	{%r10044, %r10045, %r12323, %r12324}, [%rd1769, {%f30, %f1}];
	// begin inline asm
	mov.b64 %rd1566, {%r10042,%r10043};
	// end inline asm
	// begin inline asm
	mov.b64 %rd1567, {%r10044,%r10045};
	// end inline asm
	xor.b64  	%rd1734, %rd1567, %rd1566;
	popc.b64 	%r12325, %rd1734;
	mad.lo.s32 	%r12326, %r12325, 9, %r12320;
	tex.2d.v4.u32.f32 	{%r12327, %r12328, %r12329, %r12330}, [%rd1763, {%f18, %f39}];
	tex.2d.v4.u32.f32 	{%r12331, %r12332, %r12333, %r12334}, [%rd1765, {%f30, %f39}];
	and.b32  	%r12335, %r12327, 255;
	and.b32  	%r12336, %r12331, 255;
	sad.u32 	%r12337, %r12335, %r12336, %r10148;
	add.s32 	%r12338, %r12337, %r12326;
	tex.2d.v4.s32.f32 	{%r10046, %r10047, %r12339, %r12340}, [%rd1767, {%f18, %f39}];
	tex.2d.v4.s32.f32 	{%r10048, %r10049, %r12341, %r12342}, [%rd1769, {%f30, %f39}];
	// begin inline asm
	mov.b64 %rd1568, {%r10046,%r10047};
	// end inline asm
	// begin inline asm
	mov.b64 %rd1569, {%r10048,%r10049};
	// end inline asm
	xor.b64  	%rd1735, %rd1569, %rd1568;
	popc.b64 	%r12343, %rd1735;
	mad.lo.s32 	%r12344, %r12343, 9, %r12338;
	tex.2d.v4.u32.f32 	{%r12345, %r12346, %r12347, %r12348}, [%rd1763, {%f18, %f40}];
	tex.2d.v4.u32.f32 	{%r12349, %r12350, %r12351, %r12352}, [%rd1765, {%f30, %f40}];
	and.b32  	%r12353, %r12345, 255;
	and.b32  	%r12354, %r12349, 255;
	sad.u32 	%r12355, %r12353, %r12354, %r10148;
	add.s32 	%r12356, %r12355, %r12344;
	tex.2d.v4.s32.f32 	{%r10050, %r10051, %r12357, %r12358}, [%rd1767, {%f18, %f40}];
	tex.2d.v4.s32.f32 	{%r10052, %r10053, %r12359, %r12360}, [%rd1769, {%f30, %f40}];
	// begin inline asm
	mov.b64 %rd1570, {%r10050,%r10051};
	// end inline asm
	// begin inline asm
	mov.b64 %rd1571, {%r10052,%r10053};
	// end inline asm
	xor.b64  	%rd1736, %rd1571, %rd1570;
	popc.b64 	%r12361, %rd1736;
	mad.lo.s32 	%r12362, %r12361, 9, %r12356;
	tex.2d.v4.u32.f32 	{%r12363, %r12364, %r12365, %r12366}, [%rd1763, {%f18, %f3}];
	tex.2d.v4.u32.f32 	{%r12367, %r12368, %r12369, %r12370}, [%rd1765, {%f30, %f3}];
	and.b32  	%r12371, %r12363, 255;
	and.b32  	%r12372, %r12367, 255;
	sad.u32 	%r12373, %r12371, %r12372, %r10148;
	add.s32 	%r12374, %r12373, %r12362;
	tex.2d.v4.s32.f32 	{%r10054, %r10055, %r12375, %r12376}, [%rd1767, {%f18, %f3}];
	tex.2d.v4.s32.f32 	{%r10056, %r10057, %r12377, %r12378}, [%rd1769, {%f30, %f3}];
	// begin inline asm
	mov.b64 %rd1572, {%r10054,%r10055};
	// end inline asm
	// begin inline asm
	mov.b64 %rd1573, {%r10056,%r10057};
	// end inline asm
	xor.b64  	%rd1737, %rd1573, %rd1572;
	popc.b64 	%r12379, %rd1737;
	mad.lo.s32 	%r12380, %r12379, 9, %r12374;
	tex.2d.v4.u32.f32 	{%r12381, %r12382, %r12383, %r12384}, [%rd1763, {%f18, %f4}];
	tex.2d.v4.u32.f32 	{%r12385, %r12386, %r12387, %r12388}, [%rd1765, {%f30, %f4}];
	and.b32  	%r12389, %r12381, 255;
	and.b32  	%r12390, %r12385, 255;
	sad.u32 	%r12391, %r12389, %r12390, %r10148;
	add.s32 	%r12392, %r12391, %r12380;
	tex.2d.v4.s32.f32 	{%r10058, %r10059, %r12393, %r12394}, [%rd1767, {%f18, %f4}];
	tex.2d.v4.s32.f32 	{%r10060, %r10061, %r12395, %r12396}, [%rd1769, {%f30, %f4}];
	// begin inline asm
	mov.b64 %rd1574, {%r10058,%r10059};
	// end inline asm
	// begin inline asm
	mov.b64 %rd1575, {%r10060,%r10061};
	// end inline asm
	xor.b64  	%rd1738, %rd1575, %rd1574;
	popc.b64 	%r12397, %rd1738;
	mad.lo.s32 	%r12398, %r12397, 9, %r12392;
	tex.2d.v4.u32.f32 	{%r12399, %r12400, %r12401, %r12402}, [%rd1763, {%f18, %f5}];
	tex.2d.v4.u32.f32 	{%r12403, %r12404, %r12405, %r12406}, [%rd1765, {%f30, %f5}];
	and.b32  	%r12407, %r12399, 255;
	and.b32  	%r12408, %r12403, 255;
	sad.u32 	%r12409, %r12407, %r12408, %r10148;
	add.s32 	%r12410, %r12409, %r12398;
	tex.2d.v4.s32.f32 	{%r10062, %r10063, %r12411, %r12412}, [%rd1767, {%f18, %f5}];
	tex.2d.v4.s32.f32 	{%r10064, %r10065, %r12413, %r12414}, [%rd1769, {%f30, %f5}];
	// begin inline asm
	mov.b64 %rd1576, {%r10062,%r10063};
	// end inline asm
	// begin inline asm
	mov.b64 %rd1577, {%r10064,%r10065};
	// end inline asm
	xor.b64  	%rd1739, %rd1577, %rd1576;
	popc.b64 	%r12415, %rd1739;
	mad.lo.s32 	%r12416, %r12415, 9, %r12410;
	tex.2d.v4.u32.f32 	{%r12417, %r12418, %r12419, %r12420}, [%rd1763, {%f18, %f41}];
	tex.2d.v4.u32.f32 	{%r12421, %r12422, %r12423, %r12424}, [%rd1765, {%f30, %f41}];
	and.b32  	%r12425, %r12417, 255;
	and.b32  	%r12426, %r12421, 255;
	sad.u32 	%r12427, %r12425, %r12426, %r10148;
	add.s32 	%r12428, %r12427, %r12416;
	tex.2d.v4.s32.f32 	{%r10066, %r10067, %r12429, %r12430}, [%rd1767, {%f18, %f41}];
	tex.2d.v4.s32.f32 	{%r10068, %r10069, %r12431, %r12432}, [%rd1769, {%f30, %f41}];
	// begin inline asm
	mov.b64 %rd1578, {%r10066,%r10067};
	// end inline asm
	// begin inline asm
	mov.b64 %rd1579, {%r10068,%r10069};
	// end inline asm
	xor.b64  	%rd1740, %rd1579, %rd1578;
	popc.b64 	%r12433, %rd1740;
	mad.lo.s32 	%r12434, %r12433, 9, %r12428;
	tex.2d.v4.u32.f32 	{%r12435, %r12436, %r12437, %r12438}, [%rd1763, {%f18, %f6}];
	tex.2d.v4.u32.f32 	{%r12439, %r12440, %r12441, %r12442}, [%rd1765, {%f30, %f6}];
	and.b32  	%r12443, %r12435, 255;
	and.b32  	%r12444, %r12439, 255;
	sad.u32 	%r12445, %r12443, %r12444, %r10148;
	add.s32 	%r12446, %r12445, %r12434;
	tex.2d.v4.s32.f32 	{%r10070, %r10071, %r12447, %r12448}, [%rd1767, {%f18, %f6}];
	tex.2d.v4.s32.f32 	{%r10072, %r10073, %r12449, %r12450}, [%rd1769, {%f30, %f6}];
	// begin inline asm
	mov.b64 %rd1580, {%r10070,%r10071};
	// end inline asm
	// begin inline asm
	mov.b64 %rd1581, {%r10072,%r10073};
	// end inline asm
	xor.b64  	%rd1741, %rd1581, %rd1580;
	popc.b64 	%r12451, %rd1741;
	mad.lo.s32 	%r12452, %r12451, 9, %r12446;
	tex.2d.v4.u32.f32 	{%r12453, %r12454, %r12455, %r12456}, [%rd1763, {%f18, %f7}];
	tex.2d.v4.u32.f32 	{%r12457, %r12458, %r12459, %r12460}, [%rd1765, {%f30, %f7}];
	and.b32  	%r12461, %r12453, 255;
	and.b32  	%r12462, %r12457, 255;
	sad.u32 	%r12463, %r12461, %r12462, %r10148;
	add.s32 	%r12464, %r12463, %r12452;
	tex.2d.v4.s32.f32 	{%r10074, %r10075, %r12465, %r12466}, [%rd1767, {%f18, %f7}];
	tex.2d.v4.s32.f32 	{%r10076, %r10077, %r12467, %r12468}, [%rd1769, {%f30, %f7}];
	// begin inline asm
	mov.b64 %rd1582, {%r10074,%r10075};
	// end inline asm
	// begin inline asm
	mov.b64 %rd1583, {%r10076,%r10077};
	// end inline asm
	xor.b64  	%rd1742, %rd1583, %rd1582;
	popc.b64 	%r12469, %rd1742;
	mad.lo.s32 	%r12470, %r12469, 9, %r12464;
	tex.2d.v4.u32.f32 	{%r12471, %r12472, %r12473, %r12474}, [%rd1763, {%f18, %f8}];
	tex.2d.v4.u32.f32 	{%r12475, %r12476, %r12477, %r12478}, [%rd1765, {%f30, %f8}];
	and.b32  	%r12479, %r12471, 255;
	and.b32  	%r12480, %r12475, 255;
	sad.u32 	%r12481, %r12479, %r12480, %r10148;
	add.s32 	%r12482, %r12481, %r12470;
	tex.2d.v4.s32.f32 	{%r10078, %r10079, %r12483, %r12484}, [%rd1767, {%f18, %f8}];
	tex.2d.v4.s32.f32 	{%r10080, %r10081, %r12485, %r12486}, [%rd1769, {%f30, %f8}];
	// begin inline asm
	mov.b64 %rd1584, {%r10078,%r10079};
	// end inline asm
	// begin inline asm
	mov.b64 %rd1585, {%r10080,%r10081};
	// end inline asm
	xor.b64  	%rd1743, %rd1585, %rd1584;
	popc.b64 	%r12487, %rd1743;
	mad.lo.s32 	%r12488, %r12487, 9, %r12482;
	tex.2d.v4.u32.f32 	{%r12489, %r12490, %r12491, %r12492}, [%rd1763, {%f18, %f9}];
	tex.2d.v4.u32.f32 	{%r12493, %r12494, %r12495, %r12496}, [%rd1765, {%f30, %f9}];
	and.b32  	%r12497, %r12489, 255;
	and.b32  	%r12498, %r12493, 255;
	sad.u32 	%r12499, %r12497, %r12498, %r10148;
	add.s32 	%r12500, %r12499, %r12488;
	tex.2d.v4.s32.f32 	{%r10082, %r10083, %r12501, %r12502}, [%rd1767, {%f18, %f9}];
	tex.2d.v4.s32.f32 	{%r10084, %r10085, %r12503, %r12504}, [%rd1769, {%f30, %f9}];
	// begin inline asm
	mov.b64 %rd1586, {%r10082,%r10083};
	// end inline asm
	// begin inline asm
	mov.b64 %rd1587, {%r10084,%r10085};
	// end inline asm
	xor.b64  	%rd1744, %rd1587, %rd1586;
	popc.b64 	%r12505, %rd1744;
	mad.lo.s32 	%r12506, %r12505, 9, %r12500;
	tex.2d.v4.u32.f32 	{%r12507, %r12508, %r12509, %r12510}, [%rd1763, {%f18, %f10}];
	tex.2d.v4.u32.f32 	{%r12511, %r12512, %r12513, %r12514}, [%rd1765, {%f30, %f10}];
	and.b32  	%r12515, %r12507, 255;
	and.b32  	%r12516, %r12511, 255;
	sad.u32 	%r12517, %r12515, %r12516, %r10148;
	add.s32 	%r12518, %r12517, %r12506;
	tex.2d.v4.s32.f32 	{%r10086, %r10087, %r12519, %r12520}, [%rd1767, {%f18, %f10}];
	tex.2d.v4.s32.f32 	{%r10088, %r10089, %r12521, %r12522}, [%rd1769, {%f30, %f10}];
	// begin inline asm
	mov.b64 %rd1588, {%r10086,%r10087};
	// end inline asm
	// begin inline asm
	mov.b64 %rd1589, {%r10088,%r10089};
	// end inline asm
	xor.b64  	%rd1745, %rd1589, %rd1588;
	popc.b64 	%r12523, %rd1745;
	mad.lo.s32 	%r12524, %r12523, 9, %r12518;
	add.s32 	%r12525, %r12744, 7;
	cvt.rn.f32.u32 	%f44, %r12525;
	tex.2d.v4.u32.f32 	{%r12526, %r12527, %r12528, %r12529}, [%rd1763, {%f19, %f1}];
	tex.2d.v4.u32.f32 	{%r12530, %r12531, %r12532, %r12533}, [%rd1765, {%f44, %f1}];
	and.b32  	%r12534, %r12526, 255;
	and.b32  	%r12535, %r12530, 255;
	sad.u32 	%r12536, %r12534, %r12535, %r10148;
	add.s32 	%r12537, %r12536, %r12524;
	tex.2d.v4.s32.f32 	{%r10090, %r10091, %r12538, %r12539}, [%rd1767, {%f19, %f1}];
	tex.2d.v4.s32.f32 	{%r10092, %r10093, %r12540, %r12541}, [%rd1769, {%f44, %f1}];
	// begin inline asm
	mov.b64 %rd1590, {%r10090,%r10091};
	// end inline asm
	// begin inline asm
	mov.b64 %rd1591, {%r10092,%r10093};
	// end inline asm
	xor.b64  	%rd1746, %rd1591, %rd1590;
	popc.b64 	%r12542, %rd1746;
	mad.lo.s32 	%r12543, %r12542, 9, %r12537;
	tex.2d.v4.u32.f32 	{%r12544, %r12545, %r12546, %r12547}, [%rd1763, {%f19, %f39}];
	tex.2d.v4.u32.f32 	{%r12548, %r12549, %r12550, %r12551}, [%rd1765, {%f44, %f39}];
	and.b32  	%r12552, %r12544, 255;
	and.b32  	%r12553, %r12548, 255;
	sad.u32 	%r12554, %r12552, %r12553, %r10148;
	add.s32 	%r12555, %r12554, %r12543;
	tex.2d.v4.s32.f32 	{%r10094, %r10095, %r12556, %r12557}, [%rd1767, {%f19, %f39}];
	tex.2d.v4.s32.f32 	{%r10096, %r10097, %r12558, %r12559}, [%rd1769, {%f44, %f39}];
	// begin inline asm
	mov.b64 %rd1592, {%r10094,%r10095};
	// end inline asm
	// begin inline asm
	mov.b64 %rd1593, {%r10096,%r10097};
	// end inline asm
	xor.b64  	%rd1747, %rd1593, %rd1592;
	popc.b64 	%r12560, %rd1747;
	mad.lo.s32 	%r12561, %r12560, 9, %r12555;
	tex.2d.v4.u32.f32 	{%r12562, %r12563, %r12564, %r12565}, [%rd1763, {%f19, %f40}];
	tex.2d.v4.u32.f32 	{%r12566, %r12567, %r12568, %r12569}, [%rd1765, {%f44, %f40}];
	and.b32  	%r12570, %r12562, 255;
	and.b32  	%r12571, %r12566, 255;
	sad.u32 	%r12572, %r12570, %r12571, %r10148;
	add.s32 	%r12573, %r12572, %r12561;
	tex.2d.v4.s32.f32 	{%r10098, %r10099, %r12574, %r12575}, [%rd1767, {%f19, %f40}];
	tex.2d.v4.s32.f32 	{%r10100, %r10101, %r12576, %r12577}, [%rd1769, {%f44, %f40}];
	// begin inline asm
	mov.b64 %rd1594, {%r10098,%r10099};
	// end inline asm
	// begin inline asm
	mov.b64 %rd1595, {%r10100,%r10101};
	// end inline asm
	xor.b64  	%rd1748, %rd1595, %rd1594;
	popc.b64 	%r12578, %rd1748;
	mad.lo.s32 	%r12579, %r12578, 9, %r12573;
	tex.2d.v4.u32.f32 	{%r12580, %r12581, %r12582, %r12583}, [%rd1763, {%f19, %f3}];
	tex.2d.v4.u32.f32 	{%r12584, %r12585, %r12586, %r12587}, [%rd1765, {%f44, %f3}];
	and.b32  	%r12588, %r12580, 255;
	and.b32  	%r12589, %r12584, 255;
	sad.u32 	%r12590, %r12588, %r12589, %r10148;
	add.s32 	%r12591, %r12590, %r12579;
	tex.2d.v4.s32.f32 	{%r10102, %r10103, %r12592, %r12593}, [%rd1767, {%f19, %f3}];
	tex.2d.v4.s32.f32 	{%r10104, %r10105, %r12594, %r12595}, [%rd1769, {%f44, %f3}];
	// begin inline asm
	mov.b64 %rd1596, {%r10102,%r10103};
	// end inline asm
	// begin inline asm
	mov.b64 %rd1597, {%r10104,%r10105};
	// end inline asm
	xor.b64  	%rd1749, %rd1597, %rd1596;
	popc.b64 	%r12596, %rd1749;
	mad.lo.s32 	%r12597, %r12596, 9, %r12591;
	tex.2d.v4.u32.f32 	{%r12598, %r12599, %r12600, %r12601}, [%rd1763, {%f19, %f4}];
	tex.2d.v4.u32.f32 	{%r12602, %r12603, %r12604, %r12605}, [%rd1765, {%f44, %f4}];
	and.b32  	%r12606, %r12598, 255;
	and.b32  	%r12607, %r12602, 255;
	sad.u32 	%r12608, %r12606, %r12607, %r10148;
	add.s32 	%r12609, %r12608, %r12597;
	tex.2d.v4.s32.f32 	{%r10106, %r10107, %r12610, %r12611}, [%rd1767, {%f19, %f4}];
	tex.2d.v4.s32.f32 	{%r10108, %r10109, %r12612, %r12613}, [%rd1769, {%f44, %f4}];
	// begin inline asm
	mov.b64 %rd1598, {%r10106,%r10107};
	// end inline asm
	// begin inline asm
	mov.b64 %rd1599, {%r10108,%r10109};
	// end inline asm
	xor.b64  	%rd1750, %rd1599, %rd1598;
	popc.b64 	%r12614, %rd1750;
	mad.lo.s32 	%r12615, %r12614, 9, %r12609;
	tex.2d.v4.u32.f32 	{%r12616, %r12617, %r12618, %r12619}, [%rd1763, {%f19, %f5}];
	tex.2d.v4.u32.f32 	{%r12620, %r12621, %r12622, %r12623}, [%rd1765, {%f44, %f5}];
	and.b32  	%r12624, %r12616, 255;
	and.b32  	%r12625, %r12620, 255;
	sad.u32 	%r12626, %r12624, %r12625, %r10148;
	add.s32 	%r12627, %r12626, %r12615;
	tex.2d.v4.s32.f32 	{%r10110, %r10111, %r12628, %r12629}, [%rd1767, {%f19, %f5}];
	tex.2d.v4.s32.f32 	{%r10112, %r10113, %r12630, %r12631}, [%rd1769, {%f44, %f5}];
	// begin inline asm
	mov.b64 %rd1600, {%r10110,%r10111};
	// end inline asm
	// begin inline asm
	mov.b64 %rd1601, {%r10112,%r10113};
	// end inline asm
	xor.b64  	%rd1751, %rd1601, %rd1600;
	popc.b64 	%r12632, %rd1751;
	mad.lo.s32 	%r12633, %r12632, 9, %r12627;
	tex.2d.v4.u32.f32 	{%r12634, %r12635, %r12636, %r12637}, [%rd1763, {%f19, %f41}];
	tex.2d.v4.u32.f32 	{%r12638, %r12639, %r12640, %r12641}, [%rd1765, {%f44, %f41}];
	and.b32  	%r12642, %r12634, 255;
	and.b32  	%r12643, %r12638, 255;
	sad.u32 	%r12644, %r12642, %r12643, %r10148;
	add.s32 	%r12645, %r12644, %r12633;
	tex.2d.v4.s32.f32 	{%r10114, %r10115, %r12646, %r12647}, [%rd1767, {%f19, %f41}];
	tex.2d.v4.s32.f32 	{%r10116, %r10117, %r12648, %r12649}, [%rd1769, {%f44, %f41}];
	// begin inline asm
	mov.b64 %rd1602, {%r10114,%r10115};
	// end inline asm
	// begin inline asm
	mov.b64 %rd1603, {%r10116,%r10117};
	// end inline asm
	xor.b64  	%rd1752, %rd1603, %rd1602;
	popc.b64 	%r12650, %rd1752;
	mad.lo.s32 	%r12651, %r12650, 9, %r12645;
	tex.2d.v4.u32.f32 	{%r12652, %r12653, %r12654, %r12655}, [%rd1763, {%f19, %f6}];
	tex.2d.v4.u32.f32 	{%r12656, %r12657, %r12658, %r12659}, [%rd1765, {%f44, %f6}];
	and.b32  	%r12660, %r12652, 255;
	and.b32  	%r12661, %r12656, 255;
	sad.u32 	%r12662, %r12660, %r12661, %r10148;
	add.s32 	%r12663, %r12662, %r12651;
	tex.2d.v4.s32.f32 	{%r10118, %r10119, %r12664, %r12665}, [%rd1767, {%f19, %f6}];
	tex.2d.v4.s32.f32 	{%r10120, %r10121, %r12666, %r12667}, [%rd1769, {%f44, %f6}];
	// begin inline asm
	mov.b64 %rd1604, {%r10118,%r10119};
	// end inline asm
	// begin inline asm
	mov.b64 %rd1605, {%r10120,%r10121};
	// end inline asm
	xor.b64  	%rd1753, %rd1605, %rd1604;
	popc.b64 	%r12668, %rd1753;
	mad.lo.s32 	%r12669, %r12668, 9, %r12663;
	tex.2d.v4.u32.f32 	{%r12670, %r12671, %r12672, %r12673}, [%rd1763, {%f19, %f7}];
	tex.2d.v4.u32.f32 	{%r12674, %r12675, %r12676, %r12677}, [%rd1765, {%f44, %f7}];
	and.b32  	%r12678, %r12670, 255;
	and.b32  	%r12679, %r12674, 255;
	sad.u32 	%r12680, %r12678, %r12679, %r10148;
	add.s32 	%r12681, %r12680, %r12669;
	tex.2d.v4.s32.f32 	{%r10122, %r10123, %r12682, %r12683}, [%rd1767, {%f19, %f7}];
	tex.2d.v4.s32.f32 	{%r10124, %r10125, %r12684, %r12685}, [%rd1769, {%f44, %f7}];
	// begin inline asm
	mov.b64 %rd1606, {%r10122,%r10123};
	// end inline asm
	// begin inline asm
	mov.b64 %rd1607, {%r10124,%r10125};
	// end inline asm
	xor.b64  	%rd1754, %rd1607, %rd1606;
	popc.b64 	%r12686, %rd1754;
	mad.lo.s32 	%r12687, %r12686, 9, %r12681;
	tex.2d.v4.u32.f32 	{%r12688, %r12689, %r12690, %r12691}, [%rd1763, {%f19, %f8}];
	tex.2d.v4.u32.f32 	{%r12692, %r12693, %r12694, %r12695}, [%rd1765, {%f44, %f8}];
	and.b32  	%r12696, %r12688, 255;
	and.b32  	%r12697, %r12692, 255;
	sad.u32 	%r12698, %r12696, %r12697, %r10148;
	add.s32 	%r12699, %r12698, %r12687;
	tex.2d.v4.s32.f32 	{%r10126, %r10127, %r12700, %r12701}, [%rd1767, {%f19, %f8}];
	tex.2d.v4.s32.f32 	{%r10128, %r10129, %r12702, %r12703}, [%rd1769, {%f44, %f8}];
	// begin inline asm
	mov.b64 %rd1608, {%r10126,%r10127};
	// end inline asm
	// begin inline asm
	mov.b64 %rd1609, {%r10128,%r10129};
	// end inline asm
	xor.b64  	%rd1755, %rd1609, %rd1608;
	popc.b64 	%r12704, %rd1755;
	mad.lo.s32 	%r12705, %r12704, 9, %r12699;
	tex.2d.v4.u32.f32 	{%r12706, %r12707, %r12708, %r12709}, [%rd1763, {%f19, %f9}];
	tex.2d.v4.u32.f32 	{%r12710, %r12711, %r12712, %r12713}, [%rd1765, {%f44, %f9}];
	and.b32  	%r12714, %r12706, 255;
	and.b32  	%r12715, %r12710, 255;
	sad.u32 	%r12716, %r12714, %r12715, %r10148;
	add.s32 	%r12717, %r12716, %r12705;
	tex.2d.v4.s32.f32 	{%r10130, %r10131, %r12718, %r12719}, [%rd1767, {%f19, %f9}];
	tex.2d.v4.s32.f32 	{%r10132, %r10133, %r12720, %r12721}, [%rd1769, {%f44, %f9}];
	// begin inline asm
	mov.b64 %rd1610, {%r10130,%r10131};
	// end inline asm
	// begin inline asm
	mov.b64 %rd1611, {%r10132,%r10133};
	// end inline asm
	xor.b64  	%rd1756, %rd1611, %rd1610;
	popc.b64 	%r12722, %rd1756;
	mad.lo.s32 	%r12723, %r12722, 9, %r12717;
	tex.2d.v4.u32.f32 	{%r12724, %r12725, %r12726, %r12727}, [%rd1763, {%f19, %f10}];
	tex.2d.v4.u32.f32 	{%r12728, %r12729, %r12730, %r12731}, [%rd1765, {%f44, %f10}];
	and.b32  	%r12732, %r12724, 255;
	and.b32  	%r12733, %r12728, 255;
	sad.u32 	%r12734, %r12732, %r12733, %r10148;
	add.s32 	%r12735, %r12734, %r12723;
	tex.2d.v4.s32.f32 	{%r10134, %r10135, %r12736, %r12737}, [%rd1767, {%f19, %f10}];
	tex.2d.v4.s32.f32 	{%r10136, %r10137, %r12738, %r12739}, [%rd1769, {%f44, %f10}];
	// begin inline asm
	mov.b64 %rd1612, {%r10134,%r10135};
	// end inline asm
	// begin inline asm
	mov.b64 %rd1613, {%r10136,%r10137};
	// end inline asm
	xor.b64  	%rd1757, %rd1613, %rd1612;
	popc.b64 	%r12740, %rd1757;
	mad.lo.s32 	%r12741, %r12740, 9, %r12735;
	add.s64 	%rd1758, %rd1770, %rd2;
	st.global.u32 	[%rd1758], %r12741;
	cvt.u64.u32 	%rd1759, %r12743;
	mul.lo.s64 	%rd1760, %rd8, %rd1759;
	shl.b64 	%rd1761, %rd1760, 2;
	add.s64 	%rd1770, %rd1770, %rd1761;
	mov.u32 	%r12744, %r10;
	bra.uni 	$L__BB1_2;
$L__BB1_4:
	ret;

}


// ===== COMPILED SASS (sm_100) =====

	.target	sm_100

	.elftype	@"ET_EXEC"


//--------------------- .note.nv.tkinfo           --------------------------
	.section	.note.nv.tkinfo,"",@"SHT_NOTE"
	.sectionflags	@"SHF_NOTE_NV_TKINFO"
	.tkinfo
        /*0018*/ 	.word	0x00000002
        /*0030*/ 	.string	""
        /*0030*/ 	.string	"ptxas"
        /*0030*/ 	.string	"Cuda compilation tools, release 13.0, V13.0.88"
        /*0030*/ 	.string	"Build cuda_13.0.r13.0/compiler.36424714_0"
        /*0030*/ 	.string	"-arch sm_100 -m 64 "



//--------------------- .note.nv.cuinfo           --------------------------
	.section	.note.nv.cuinfo,"",@"SHT_NOTE"
	.sectionflags	@"SHF_NOTE_NV_CUINFO"
        /*0018*/ 	.short	0x0002
        /*001a*/ 	.short	0x0064
        /*001c*/ 	.short	0x0082
	.zero		2


//--------------------- .nv.info                  --------------------------
	.section	.nv.info,"",@"SHT_CUDA_INFO"
	.align	4


	//----- nvinfo : EIATTR_REGCOUNT
	.align		4
        /*0000*/ 	.byte	0x04, 0x2f
        /*0002*/ 	.short	(.L_1 - .L_0)
	.align		4
.L_0:
        /*0004*/ 	.word	index@(_Z19initCostKernel_left14cudaPitchedPtrjjyyyy)
        /*0008*/ 	.word	0x000000ff


	//----- nvinfo : EIATTR_FRAME_SIZE
	.align		4
.L_1:
        /*000c*/ 	.byte	0x04, 0x11
        /*000e*/ 	.short	(.L_3 - .L_2)
	.align		4
.L_2:
        /*0010*/ 	.word	index@(_Z19initCostKernel_left14cudaPitchedPtrjjyyyy)
        /*0014*/ 	.word	0x00001438


	//----- nvinfo : EIATTR_REGCOUNT
	.align		4
.L_3:
        /*0018*/ 	.byte	0x04, 0x2f
        /*001a*/ 	.short	(.L_5 - .L_4)
	.align		4
.L_4:
        /*001c*/ 	.word	index@(_Z20initCostKernel_right14cudaPitchedPtrjjyyyy)
        /*0020*/ 	.word	0x000000ff


	//----- nvinfo : EIATTR_FRAME_SIZE
	.align		4
.L_5:
        /*0024*/ 	.byte	0x04, 0x11
        /*0026*/ 	.short	(.L_7 - .L_6)
	.align		4
.L_6:
        /*0028*/ 	.word	index@(_Z20initCostKernel_right14cudaPitchedPtrjjyyyy)
        /*002c*/ 	.word	0x00001040


	//----- nvinfo : EIATTR_MIN_STACK_SIZE
	.align		4
.L_7:
        /*0030*/ 	.byte	0x04, 0x12
        /*0032*/ 	.short	(.L_9 - .L_8)
	.align		4
.L_8:
        /*0034*/ 	.word	index@(_Z20initCostKernel_right14cudaPitchedPtrjjyyyy)
        /*0038*/ 	.word	0x00001040


	//----- nvinfo : EIATTR_MIN_STACK_SIZE
	.align		4
.L_9:
        /*003c*/ 	.byte	0x04, 0x12
        /*003e*/ 	.short	(.L_11 - .L_10)
	.align		4
.L_10:
        /*0040*/ 	.word	index@(_Z19initCostKernel_left14cudaPitchedPtrjjyyyy)
        /*0044*/ 	.word	0x00001438
.L_11:


//--------------------- .nv.compat                --------------------------
	.section	.nv.compat,"",@"SHT_CUDA_COMPAT_INFO"
	.align	4
        /*0000*/ 	.byte	0x02, 0x09, 0x00, 0x00, 0x02, 0x02, 0x02, 0x00, 0x02, 0x05, 0x05, 0x00, 0x03, 0x07, 0x01, 0x01
        /*0010*/ 	.byte	0x02, 0x03, 0x00, 0x00, 0x02, 0x06, 0x01, 0x00, 0x04, 0x0b, 0x08, 0x00, 0x09, 0x00, 0x00, 0x00
        /*0020*/ 	.byte	0x00, 0x00, 0x00, 0x00


//--------------------- .nv.info._Z20initCostKernel_right14cudaPitchedPtrjjyyyy --------------------------
	.section	.nv.info._Z20initCostKernel_right14cudaPitchedPtrjjyyyy,"",@"SHT_CUDA_INFO"
	.sectionflags	@""
	.align	4


	//----- nvinfo : EIATTR_CUDA_API_VERSION
	.align		4
        /*0000*/ 	.byte	0x04, 0x37
        /*0002*/ 	.short	(.L_13 - .L_12)
.L_12:
        /*0004*/ 	.word	0x00000082


	//----- nvinfo : EIATTR_KPARAM_INFO
	.align		4
.L_13:
        /*0008*/ 	.byte	0x04, 0x17
        /*000a*/ 	.short	(.L_15 - .L_14)
.L_14:
        /*000c*/ 	.word	0x00000000
        /*0010*/ 	.short	0x0006
        /*0012*/ 	.short	0x0040
        /*0014*/ 	.byte	0x00, 0xf0, 0x21, 0x00


	//----- nvinfo : EIATTR_KPARAM_INFO
	.align		4
.L_15:
        /*0018*/ 	.byte	0x04, 0x17
        /*001a*/ 	.short	(.L_17 - .L_16)
.L_16:
        /*001c*/ 	.word	0x00000000
        /*0020*/ 	.short	0x0005
        /*0022*/ 	.short	0x0038
        /*0024*/ 	.byte	0x00, 0xf0, 0x21, 0x00


	//----- nvinfo : EIATTR_KPARAM_INFO
	.align		4
.L_17:
        /*0028*/ 	.byte	0x04, 0x17
        /*002a*/ 	.short	(.L_19 - .L_18)
.L_18:
        /*002c*/ 	.word	0x00000000
        /*0030*/ 	.short	0x0004
        /*0032*/ 	.short	0x0030
        /*0034*/ 	.byte	0x00, 0xf0, 0x21, 0x00


	//----- nvinfo : EIATTR_KPARAM_INFO
	.align		4
.L_19:
        /*0038*/ 	.byte	0x04, 0x17
        /*003a*/ 	.short	(.L_21 - .L_20)
.L_20:
        /*003c*/ 	.word	0x00000000
        /*0040*/ 	.short	0x0003
        /*0042*/ 	.short	0x0028
        /*0044*/ 	.byte	0x00, 0xf0, 0x21, 0x00


	//----- nvinfo : EIATTR_KPARAM_INFO
	.align		4
.L_21:
        /*0048*/ 	.byte	0x04, 0x17
        /*004a*/ 	.short	(.L_23 - .L_22)
.L_22:
        /*004c*/ 	.word	0x00000000
        /*0050*/ 	.short	0x0002
        /*0052*/ 	.short	0x0024
        /*0054*/ 	.byte	0x00, 0xf0, 0x11, 0x00


	//----- nvinfo : EIATTR_KPARAM_INFO
	.align		4
.L_23:
        /*0058*/ 	.byte	0x04, 0x17
        /*005a*/ 	.short	(.L_25 - .L_24)
.L_24:
        /*005c*/ 	.word	0x00000000
        /*0060*/ 	.short	0x0001
        /*0062*/ 	.short	0x0020
        /*0064*/ 	.byte	0x00, 0xf0, 0x11, 0x00


	//----- nvinfo : EIATTR_KPARAM_INFO
	.align		4
.L_25:
        /*0068*/ 	.byte	0x04, 0x17
        /*006a*/ 	.short	(.L_27 - .L_26)
.L_26:
        /*006c*/ 	.word	0x00000000
        /*0070*/ 	.short	0x0000
        /*0072*/ 	.short	0x0000
        /*0074*/ 	.byte	0x00, 0xf0, 0x81, 0x00


	//----- nvinfo : EIATTR_SPARSE_MMA_MASK
	.align		4
.L_27:
        /*0078*/ 	.byte	0x03, 0x50
        /*007a*/ 	.short	0x0000


	//----- nvinfo : EIATTR_MAXREG_COUNT
	.align		4
        /*007c*/ 	.byte	0x03, 0x1b
        /*007e*/ 	.short	0x00ff


	//----- nvinfo : EIATTR_ANNOTATIONS
	.align		4
        /*0080*/ 	.byte	0x04, 0x55
        /*0082*/ 	.short	(.L_29 - .L_28)


	//   ....[0]....
.L_28:
        /*0084*/ 	.word	0x00000001
        /*0088*/ 	.byte	0xc0, 0x00, 0x00, 0x00, 0x01, 0x00, 0x00, 0x00, 0xd0, 0x00, 0x00, 0x00, 0x01, 0x00, 0x00, 0x00
        /* <DEDUP_REMOVED lines=2830> */
        /*b178*/ 	.byte	0x60, 0x00, 0x05, 0x00


	//----- nvinfo : EIATTR_MERCURY_ISA_VERSION
	.align		4
.L_29:
        /*b17c*/ 	.byte	0x03, 0x5f
        /*b17e*/ 	.short	0x0101


	//----- nvinfo : EIATTR_VRC_CTA_INIT_COUNT
	.align		4
        /*b180*/ 	.byte	0x02, 0x4a
	.zero		1
	.zero		1


	//----- nvinfo : EIATTR_EXIT_INSTR_OFFSETS
	.align		4
        /*b184*/ 	.byte	0x04, 0x1c
        /*b186*/ 	.short	(.L_31 - .L_30)


	//   ....[0]....
.L_30:
        /*b188*/ 	.word	0x00000110


	//   ....[1]....
        /*b18c*/ 	.word	0x00050100


	//----- nvinfo : EIATTR_CBANK_PARAM_SIZE
	.align		4
.L_31:
        /*b190*/ 	.byte	0x03, 0x19
        /*b192*/ 	.short	0x0048


	//----- nvinfo : EIATTR_PARAM_CBANK
	.align		4
        /*b194*/ 	.byte	0x04, 0x0a
        /*b196*/ 	.short	(.L_33 - .L_32)
	.align		4
.L_32:
        /*b198*/ 	.word	index@(.nv.constant0._Z20initCostKernel_right14cudaPitchedPtrjjyyyy)
        /*b19c*/ 	.short	0x0380
        /*b19e*/ 	.short	0x0048


	//----- nvinfo : EIATTR_SW_WAR
	.align		4
.L_33:
        /*b1a0*/ 	.byte	0x04, 0x36
        /*b1a2*/ 	.short	(.L_35 - .L_34)
.L_34:
        /*b1a4*/ 	.word	0x00000008
.L_35:


//--------------------- .nv.info._Z19initCostKernel_left14cudaPitchedPtrjjyyyy --------------------------
	.section	.nv.info._Z19initCostKernel_left14cudaPitchedPtrjjyyyy,"",@"SHT_CUDA_INFO"
	.sectionflags	@""
	.align	4


	//----- nvinfo : EIATTR_CUDA_API_VERSION
	.align		4
        /*0000*/ 	.byte	0x04, 0x37
        /*0002*/ 	.short	(.L_37 - .L_36)
.L_36:
        /*0004*/ 	.word	0x00000082


	//----- nvinfo : EIATTR_KPARAM_INFO
	.align		4
.L_37:
        /*0008*/ 	.byte	0x04, 0x17
        /*000a*/ 	.short	(.L_39 - .L_38)
.L_38:
        /*000c*/ 	.word	0x00000000
        /*0010*/ 	.short	0x0006
        /*0012*/ 	.short	0x0040
        /*0014*/ 	.byte	0x00, 0xf0, 0x21, 0x00


	//----- nvinfo : EIATTR_KPARAM_INFO
	.align		4
.L_39:
        /*0018*/ 	.byte	0x04, 0x17
        /*001a*/ 	.short	(.L_41 - .L_40)
.L_40:
        /*001c*/ 	.word	0x00000000
        /*0020*/ 	.short	0x0005
        /*0022*/ 	.short	0x0038
        /*0024*/ 	.byte	0x00, 0xf0, 0x21, 0x00


	//----- nvinfo : EIATTR_KPARAM_INFO
	.align		4
.L_41:
        /*0028*/ 	.byte	0x04, 0x17
        /*002a*/ 	.short	(.L_43 - .L_42)
.L_42:
        /*002c*/ 	.word	0x00000000
        /*0030*/ 	.short	0x0004
        /*0032*/ 	.short	0x0030
        /*0034*/ 	.byte	0x00, 0xf0, 0x21, 0x00


	//----- nvinfo : EIATTR_KPARAM_INFO
	.align		4
.L_43:
        /*0038*/ 	.byte	0x04, 0x17
        /*003a*/ 	.short	(.L_45 - .L_44)
.L_44:
        /*003c*/ 	.word	0x00000000
        /*0040*/ 	.short	0x0003
        /*0042*/ 	.short	0x0028
        /*0044*/ 	.byte	0x00, 0xf0, 0x21, 0x00


	//----- nvinfo : EIATTR_KPARAM_INFO
	.align		4
.L_45:
        /*0048*/ 	.byte	0x04, 0x17
        /*004a*/ 	.short	(.L_47 - .L_46)
.L_46:
        /*004c*/ 	.word	0x00000000
        /*0050*/ 	.short	0x0002
        /*0052*/ 	.short	0x0024
        /*0054*/ 	.byte	0x00, 0xf0, 0x11, 0x00


	//----- nvinfo : EIATTR_KPARAM_INFO
	.align		4
.L_47:
        /*0058*/ 	.byte	0x04, 0x17
        /*005a*/ 	.short	(.L_49 - .L_48)
.L_48:
        /*005c*/ 	.word	0x00000000
        /*0060*/ 	.short	0x0001
        /*0062*/ 	.short	0x0020
        /*0064*/ 	.byte	0x00, 0xf0, 0x11, 0x00


	//----- nvinfo : EIATTR_KPARAM_INFO
	.align		4
.L_49:
        /*0068*/ 	.byte	0x04, 0x17
        /*006a*/ 	.short	(.L_51 - .L_50)
.L_50:
        /*006c*/ 	.word	0x00000000
        /*0070*/ 	.short	0x0000
        /*0072*/ 	.short	0x0000
        /*0074*/ 	.byte	0x00, 0xf0, 0x81, 0x00


	//----- nvinfo : EIATTR_SPARSE_MMA_MASK
	.align		4
.L_51:
        /*0078*/ 	.byte	0x03, 0x50
        /*007a*/ 	.short	0x0000


	//----- nvinfo : EIATTR_MAXREG_COUNT
	.align		4
        /*007c*/ 	.byte	0x03, 0x1b
        /*007e*/ 	.short	0x00ff


	//----- nvinfo : EIATTR_ANNOTATIONS
	.align		4
        /*0080*/ 	.byte	0x04, 0x55
        /*0082*/ 	.short	(.L_53 - .L_52)


	//   ....[0]....
.L_52:
        /* <DEDUP_REMOVED lines=3027> */
        /*bda8*/ 	.byte	0x60, 0xcc, 0x04, 0x00, 0x01, 0x00, 0x00, 0x00, 0xa0, 0xcc, 0x04, 0x00


	//----- nvinfo : EIATTR_MERCURY_ISA_VERSION
	.align		4
.L_53:
        /*bdb4*/ 	.byte	0x03, 0x5f
        /*bdb6*/ 	.short	0x0101


	//----- nvinfo : EIATTR_VRC_CTA_INIT_COUNT
	.align		4
        /*bdb8*/ 	.byte	0x02, 0x4a
	.zero		1
	.zero		1


	//----- nvinfo : EIATTR_EXIT_INSTR_OFFSETS
	.align		4
        /*bdbc*/ 	.byte	0x04, 0x1c
        /*bdbe*/ 	.short	(.L_55 - .L_54)


	//   ....[0]....
.L_54:
        /*bdc0*/ 	.word	0x00000120


	//   ....[1]....
        /*bdc4*/ 	.word	0x0004ce40


	//----- nvinfo : EIATTR_CBANK_PARAM_SIZE
	.align		4
.L_55:
        /*bdc8*/ 	.byte	0x03, 0x19
        /*bdca*/ 	.short	0x0048


	//----- nvinfo : EIATTR_PARAM_CBANK
	.align		4
        /*bdcc*/ 	.byte	0x04, 0x0a
        /*bdce*/ 	.short	(.L_57 - .L_56)
	.align		4
.L_56:
        /*bdd0*/ 	.word	index@(.nv.constant0._Z19initCostKernel_left14cudaPitchedPtrjjyyyy)
        /*bdd4*/ 	.short	0x0380
        /*bdd6*/ 	.short	0x0048


	//----- nvinfo : EIATTR_SW_WAR
	.align		4
.L_57:
        /*bdd8*/ 	.byte	0x04, 0x36
        /*bdda*/ 	.short	(.L_59 - .L_58)
.L_58:
        /*bddc*/ 	.word	0x00000008
.L_59:


//--------------------- .nv.callgraph             --------------------------
	.section	.nv.callgraph,"",@"SHT_CUDA_CALLGRAPH"
	.align	4
	.sectionentsize	8
	.align		4
        /*0000*/ 	.word	0x00000000
	.align		4
        /*0004*/ 	.word	0xffffffff
	.align		4
        /*0008*/ 	.word	0x00000000
	.align		4
        /*000c*/ 	.word	0xfffffffe
	.align		4
        /*0010*/ 	.word	0x00000000
	.align		4
        /*0014*/ 	.word	0xfffffffd
	.align		4
        /*0018*/ 	.word	0x00000000
	.align		4
        /*001c*/ 	.word	0xfffffffc


//--------------------- .text._Z20initCostKernel_right14cudaPitchedPtrjjyyyy --------------------------
	.section	.text._Z20initCostKernel_right14cudaPitchedPtrjjyyyy,"ax",@progbits
	.align	128
        .global         _Z20initCostKernel_right14cudaPitchedPtrjjyyyy
        .type           _Z20initCostKernel_right14cudaPitchedPtrjjyyyy,@function
        .size           _Z20initCostKernel_right14cudaPitchedPtrjjyyyy,(.L_x_4 - _Z20initCostKernel_right14cudaPitchedPtrjjyyyy)
        .other          _Z20initCostKernel_right14cudaPitchedPtrjjyyyy,@"STO_CUDA_ENTRY STV_DEFAULT"
_Z20initCostKernel_right14cudaPitchedPtrjjyyyy:
.text._Z20initCostKernel_right14cudaPitchedPtrjjyyyy:
[----:B------:R-:W0:Y:S01]  /*0000*/  LDC R1, c[0x0][0x37c] ;  /* 0x0000df00ff017b82 */ /* 0x000e220000000800 */
[----:B------:R-:W1:Y:S07]  /*0010*/  S2R R2, SR_CTAID.Y ;  /* 0x0000000000027919 */ /* 0x000e6e0000002600 */
[----:B------:R-:W2:Y:S01]  /*0020*/  LDC.64 R6, c[0x0][0x3a0] ;  /* 0x0000e800ff067b82 */ /* 0x000ea20000000a00 */
[----:B------:R-:W3:Y:S01]  /*0030*/  LDCU UR4, c[0x0][0x360] ;  /* 0x00006c00ff0477ac */ /* 0x000ee20008000800 */
[----:B0-----:R-:W-:Y:S01]  /*0040*/  VIADD R1, R1, 0xffffefc0 ;  /* 0xffffefc001017836 */ /* 0x001fe20000000000 */
[----:B------:R-:W1:Y:S01]  /*0050*/  S2R R10, SR_TID.Y ;  /* 0x00000000000a7919 */ /* 0x000e620000002200 */
[----:B------:R-:W1:Y:S01]  /*0060*/  LDCU UR13, c[0x0][0x364] ;  /* 0x00006c80ff0d77ac */ /* 0x000e620008000800 */
[----:B------:R-:W3:Y:S01]  /*0070*/  S2R R76, SR_CTAID.X ;  /* 0x00000000004c7919 */ /* 0x000ee20000002500 */
[----:B------:R-:W3:Y:S01]  /*0080*/  S2R R4, SR_TID.X ;  /* 0x0000000000047919 */ /* 0x000ee20000002100 */
[----:B--2---:R-:W-:-:S02]  /*0090*/  IMAD.MOV.U32 R0, RZ, RZ, R6 ;  /* 0x000000ffff007224 */ /* 0x004fc400078e0006 */
[----:B------:R-:W-:Y:S02]  /*00a0*/  IMAD.MOV.U32 R3, RZ, RZ, R7 ;  /* 0x000000ffff037224 */ /* 0x000fe400078e0007 */
[----:B-1----:R-:W-:Y:S01]  /*00b0*/  IMAD R6, R2, UR13, R10 ;  /* 0x0000000d02067c24 */ /* 0x002fe2000f8e020a */
[----:B------:R0:W-:Y:S04]  /*00c0*/  STL [R1+0x970], R10 ;  /* 0x0009700a01007387 */ /* 0x0001e80000100800 */
[----:B------:R0:W-:Y:S01]  /*00d0*/  STL [R1+0x98c], R7 ;  /* 0x00098c0701007387 */ /* 0x0001e20000100800 */
[----:B------:R-:W-:Y:S01]  /*00e0*/  ISETP.GE.U32.AND P0, PT, R6, R3, PT ;  /* 0x000000030600720c */ /* 0x000fe20003f06070 */
[----:B---3--:R-:W-:-:S05]  /*00f0*/  IMAD R252, R76, UR4, R4 ;  /* 0x000000044cfc7c24 */ /* 0x008fca000f8e0204 */
[----:B------:R-:W-:-:S13]  /*0100*/  ISETP.GE.U32.OR P0, PT, R252, R0, P0 ;  /* 0x00000000fc00720c */ /* 0x000fda0000706470 */
[----:B0-----:R-:W-:Y:S05]  /*0110*/  @P0 EXIT ;  /* 0x000000000000094d */ /* 0x001fea0003800000 */
[----:B------:R-:W0:Y:S01]  /*0120*/  LDCU UR12, c[0x0][0x364] ;  /* 0x00006c80ff0c77ac */ /* 0x000e220008000800 */
[----:B------:R-:W-:Y:S02]  /*0130*/  VIADD R30, R252, 0xfffffffa ;  /* 0xfffffffafc1e7836 */ /* 0x000fe40000000000 */
[----:B------:R-:W-:Y:S02]  /*0140*/  HFMA2 R0, -RZ, RZ, -3, 0 ;  /* 0xc2000000ff007431 */ /* 0x000fe400000001ff */
[C---:B------:R-:W-:Y:S01]  /*0150*/  VIADD R3, R6.reuse, 0xfffffffa ;  /* 0xfffffffa06037836 */ /* 0x040fe20000000000 */
[----:B------:R-:W1:Y:S01]  /*0160*/  LDCU UR8, c[0x0][0x3b8] ;  /* 0x00007700ff0877ac */ /* 0x000e620008000800 */
[C---:B------:R-:W-:Y:S02]  /*0170*/  VIADD R5, R6.reuse, 0xfffffffd ;  /* 0xfffffffd06057836 */ /* 0x040fe40000000000 */
[C---:B------:R-:W-:Y:S01]  /*0180*/  VIADD R7, R6.reuse, 0xfffffffe ;  /* 0xfffffffe06077836 */ /* 0x040fe20000000000 */
[----:B------:R-:W2:Y:S01]  /*0190*/  LDCU UR10, c[0x0][0x3c0] ;  /* 0x00007800ff0a77ac */ /* 0x000ea20008000800 */
[----:B------:R-:W-:Y:S01]  /*01a0*/  I2FP.F32.S32 R3, R3 ;  /* 0x0000000300037245 */ /* 0x000fe20000201400 */
[----:B------:R-:W-:Y:S01]  /*01b0*/  VIADD R9, R6, 0xffffffff ;  /* 0xffffffff06097836 */ /* 0x000fe20000000000 */
[----:B------:R-:W-:Y:S01]  /*01c0*/  I2FP.F32.S32 R5, R5 ;  /* 0x0000000500057245 */ /* 0x000fe20000201400 */
[----:B------:R-:W-:Y:S01]  /*01d0*/  UMOV UR9, URZ ;  /* 0x000000ff00097c82 */ /* 0x000fe20008000000 */
[----:B------:R-:W-:Y:S01]  /*01e0*/  UMOV UR11, URZ ;  /* 0x000000ff000b7c82 */ /* 0x000fe20008000000 */
[----:B------:R-:W3:Y:S01]  /*01f0*/  LDCU UR4, c[0x0][0x3a8] ;  /* 0x00007500ff0477ac */ /* 0x000ee20008000800 */
[--C-:B------:R-:W-:Y:S01]  /*0200*/  IMAD.MOV.U32 R13, RZ, RZ, R3.reuse ;  /* 0x000000ffff0d7224 */ /* 0x100fe200078e0003 */
[----:B------:R-:W-:Y:S01]  /*0210*/  I2FP.F32.S32 R7, R7 ;  /* 0x0000000700077245 */ /* 0x000fe20000201400 */
[----:B------:R-:W-:Y:S01]  /*0220*/  IMAD.MOV.U32 R31, RZ, RZ, R3 ;  /* 0x000000ffff1f7224 */ /* 0x000fe200078e0003 */
[----:B------:R-:W3:Y:S01]  /*0230*/  LDCU UR6, c[0x0][0x3b0] ;  /* 0x00007600ff0677ac */ /* 0x000ee20008000800 */
[----:B0-----:R-:W-:Y:S01]  /*0240*/  IMAD R8, R2, UR12, R10 ;  /* 0x0000000c02087c24 */ /* 0x001fe2000f8e020a */
[-C--:B------:R-:W-:Y:S01]  /*0250*/  I2FP.F32.S32 R2, R30.reuse ;  /* 0x0000001e00027245 */ /* 0x080fe20000201400 */
[----:B------:R-:W-:Y:S01]  /*0260*/  IMAD.MOV.U32 R45, RZ, RZ, R5 ;  /* 0x000000ffff2d7224 */ /* 0x000fe200078e0005 */
[----:B------:R-:W-:Y:S01]  /*0270*/  I2FP.F32.U32 R30, R30 ;  /* 0x0000001e001e7245 */ /* 0x000fe20000201000 */
[C---:B------:R-:W-:Y:S01]  /*0280*/  VIADD R23, R8.reuse, 0xfffffffc ;  /* 0xfffffffc08177836 */ /* 0x040fe20000000000 */
[----:B------:R-:W-:Y:S01]  /*0290*/  IADD3 R21, PT, PT, R8, -0x5, RZ ;  /* 0xfffffffb08157810 */ /* 0x000fe20007ffe0ff */
[----:B------:R-:W-:Y:S01]  /*02a0*/  IMAD.MOV.U32 R32, RZ, RZ, R2 ;  /* 0x000000ffff207224 */ /* 0x000fe200078e0002 */
[----:B------:R-:W-:Y:S01]  /*02b0*/  UMOV UR5, URZ ;  /* 0x000000ff00057c82 */ /* 0x000fe20008000000 */
[--C-:B------:R-:W-:Y:S01]  /*02c0*/  IMAD.MOV.U32 R34, RZ, RZ, R30.reuse ;  /* 0x000000ffff227224 */ /* 0x100fe200078e001e */
[----:B------:R-:W-:Y:S01]  /*02d0*/  I2FP.F32.S32 R21, R21 ;  /* 0x0000001500157245 */ /* 0x000fe20000201400 */
[--C-:B------:R-:W-:Y:S01]  /*02e0*/  IMAD.MOV.U32 R12, RZ, RZ, R30.reuse ;  /* 0x000000ffff0c7224 */ /* 0x100fe200078e001e */
[----:B------:R-:W-:Y:S01]  /*02f0*/  UMOV UR7, URZ ;  /* 0x000000ff00077c82 */ /* 0x000fe20008000000 */
[----:B------:R3:W-:Y:S01]  /*0300*/  STL [R1+0x988], R8 ;  /* 0x0009880801007387 */ /* 0x0007e20000100800 */
[----:B------:R-:W-:Y:S01]  /*0310*/  MOV R35, R21 ;  /* 0x0000001500237202 */ /* 0x000fe20000000f00 */
[--C-:B------:R-:W-:Y:S01]  /*0320*/  IMAD.MOV.U32 R33, RZ, RZ, R21.reuse ;  /* 0x000000ffff217224 */ /* 0x100fe200078e0015 */
[----:B------:R-:W-:Y:S01]  /*0330*/  I2FP.F32.U32 R25, R8 ;  /* 0x0000000800197245 */ /* 0x000fe20000201000 */
[----:B------:R-:W-:Y:S01]  /*0340*/  IMAD.MOV.U32 R16, RZ, RZ, R30 ;  /* 0x000000ffff107224 */ /* 0x000fe200078e001e */
[----:B------:R-:W-:Y:S01]  /*0350*/  I2FP.F32.S32 R23, R23 ;  /* 0x0000001700177245 */ /* 0x000fe20000201400 */
[----:B------:R-:W-:Y:S01]  /*0360*/  IMAD.MOV.U32 R17, RZ, RZ, R21 ;  /* 0x000000ffff117224 */ /* 0x000fe200078e0015 */
[----:B------:R-:W-:Y:S01]  /*0370*/  MOV R20, R2 ;  /* 0x0000000200147202 */ /* 0x000fe20000000f00 */
[----:B-1----:R-:W-:Y:S01]  /*0380*/  TEX.LL RZ, R32, R32, R0, UR8, 2D, 0x3 ;  /* 0x28ff080020207f60 */ /* 0x002fe200089e03ff */
[----:B--2---:R-:W5:Y:S01]  /*0390*/  TEX.LL RZ, R34, R34, R0, UR10, 2D, 0x3 ;  /* 0x28ff0a0022227f60 */ /* 0x004f6200089e03ff */
[----:B------:R-:W-:Y:S01]  /*03a0*/  TEX.LL RZ, R18, R2, R0, UR8, 2D, 0x3 ;  /* 0x28ff080002127f60 */ /* 0x000fe200089e03ff */
[----:B------:R0:W5:Y:S01]  /*03b0*/  TEX.LL RZ, R26, R12, R0, UR10, 2D, 0x3 ;  /* 0x28ff0a000c1a7f60 */ /* 0x00016200089e03ff */
[----:B---3--:R-:W5:Y:S01]  /*03c0*/  TEX.LL RZ, R8, R2, R0, UR4, 2D, 0x1 ;  /* 0x28ff040002087f60 */ /* 0x008f6200089e01ff */
[----:B------:R-:W5:Y:S01]  /*03d0*/  TEX.LL RZ, R10, R30, R0, UR6, 2D, 0x1 ;  /* 0x28ff06001e0a7f60 */ /* 0x000f6200089e01ff */
[----:B------:R-:W-:Y:S01]  /*03e0*/  TEX.LL RZ, R14, R20, R0, UR4, 2D, 0x1 ;  /* 0x28ff0400140e7f60 */ /* 0x000fe200089e01ff */
[----:B------:R-:W5:Y:S01]  /*03f0*/  TEX.LL RZ, R28, R16, R0, UR6, 2D, 0x1 ;  /* 0x28ff0600101c7f60 */ /* 0x000f6200089e01ff */
[--C-:B------:R-:W-:Y:S01]  /*0400*/  IMAD.MOV.U32 R38, RZ, RZ, R2.reuse ;  /* 0x000000ffff267224 */ /* 0x100fe200078e0002 */
[-C--:B------:R-:W-:Y:S01]  /*0410*/  MOV R40, R30.reuse ;  /* 0x0000001e00287202 */ /* 0x080fe20000000f00 */
[--C-:B------:R-:W-:Y:S01]  /*0420*/  IMAD.MOV.U32 R39, RZ, RZ, R23.reuse ;  /* 0x000000ffff277224 */ /* 0x100fe200078e0017 */
[----:B------:R-:W-:Y:S01]  /*0430*/  MOV R46, R30 ;  /* 0x0000001e002e7202 */ /* 0x000fe20000000f00 */
[----:B------:R-:W-:Y:S01]  /*0440*/  IMAD.MOV.U32 R41, RZ, RZ, R23 ;  /* 0x000000ffff297224 */ /* 0x000fe200078e0017 */
[----:B------:R-:W-:Y:S01]  /*0450*/  I2FP.F32.S32 R9, R9 ;  /* 0x0000000900097245 */ /* 0x000fe20000201400 */
[--C-:B------:R-:W-:Y:S01]  /*0460*/  IMAD.MOV.U32 R22, RZ, RZ, R2.reuse ;  /* 0x000000ffff167224 */ /* 0x100fe200078e0002 */
[----:B------:R-:W-:Y:S01]  /*0470*/  MOV R61, R5 ;  /* 0x00000005003d7202 */ /* 0x000fe20000000f00 */
[----:B------:R-:W-:Y:S01]  /*0480*/  IMAD.MOV.U32 R44, RZ, RZ, R2 ;  /* 0x000000ffff2c7224 */ /* 0x000fe200078e0002 */
[----:B------:R-:W-:Y:S01]  /*0490*/  TEX.LL RZ, R38, R38, R0, UR8, 2D, 0x3 ;  /* 0x28ff080026267f60 */ /* 0x000fe200089e03ff */
[----:B------:R-:W5:Y:S01]  /*04a0*/  TEX.LL RZ, R40, R40, R0, UR10, 2D, 0x3 ;  /* 0x28ff0a0028287f60 */ /* 0x000f6200089e03ff */
[----:B------:R-:W-:Y:S01]  /*04b0*/  IMAD.MOV.U32 R52, RZ, RZ, R30 ;  /* 0x000000ffff347224 */ /* 0x000fe200078e001e */
[----:B------:R-:W-:Y:S01]  /*04c0*/  MOV R62, R2 ;  /* 0x00000002003e7202 */ /* 0x000fe20000000f00 */
[----:B------:R-:W-:Y:S01]  /*04d0*/  IMAD.MOV.U32 R47, RZ, RZ, R5 ;  /* 0x000000ffff2f7224 */ /* 0x000fe200078e0005 */
[----:B------:R-:W-:Y:S01]  /*04e0*/  MOV R68, R30 ;  /* 0x0000001e00447202 */ /* 0x000fe20000000f00 */
[----:B------:R-:W-:Y:S01]  /*04f0*/  IMAD.MOV.U32 R53, RZ, RZ, R23 ;  /* 0x000000ffff357224 */ /* 0x000fe200078e0017 */
[----:B------:R-:W-:Y:S01]  /*0500*/  TEX.LL RZ, R22, R22, R0, UR4, 2D, 0x1 ;  /* 0x28ff040016167f60 */ /* 0x000fe200089e01ff */
[--C-:B------:R-:W-:Y:S01]  /*0510*/  IMAD.MOV.U32 R58, RZ, RZ, R2.reuse ;  /* 0x000000ffff3a7224 */ /* 0x100fe200078e0002 */
[----:B------:R-:W-:Y:S01]  /*0520*/  MOV R55, R9 ;  /* 0x0000000900377202 */ /* 0x000fe20000000f00 */
[----:B------:R-:W-:Y:S01]  /*0530*/  IMAD.MOV.U32 R59, RZ, RZ, R5 ;  /* 0x000000ffff3b7224 */ /* 0x000fe200078e0005 */
[----:B------:R-:W5:Y:S01]  /*0540*/  TEX.LL RZ, R36, R52, R0, UR6, 2D, 0x1 ;  /* 0x28ff060034247f60 */ /* 0x000f6200089e01ff */
[----:B------:R-:W-:Y:S01]  /*0550*/  TEX.LL RZ, R44, R44, R0, UR8, 2D, 0x3 ;  /* 0x28ff08002c2c7f60 */ /* 0x000fe200089e03ff */
[----:B------:R-:W5:Y:S01]  /*0560*/  TEX.LL RZ, R46, R46, R0, UR10, 2D, 0x3 ;  /* 0x28ff0a002e2e7f60 */ /* 0x000f6200089e03ff */
[----:B------:R-:W-:Y:S01]  /*0570*/  TEX.LL RZ, R37, R58, R0, UR4, 2D, 0x1 ;  /* 0x28ff04003a257f60 */ /* 0x000fe200089e01ff */
[----:B------:R-:W-:Y:S01]  /*0580*/  IMAD.MOV.U32 R48, RZ, RZ, R2 ;  /* 0x000000ffff307224 */ /* 0x000fe200078e0002 */
[----:B------:R-:W-:Y:S01]  /*0590*/  MOV R24, R2 ;  /* 0x0000000200187202 */ /* 0x000fe20000000f00 */
[----:B------:R-:W-:-:S02]  /*05a0*/  IMAD.MOV.U32 R49, RZ, RZ, R7 ;  /* 0x000000ffff317224 */ /* 0x000fc400078e0007 */
[--C-:B------:R-:W-:Y:S02]  /*05b0*/  IMAD.MOV.U32 R60, RZ, RZ, R30.reuse ;  /* 0x000000ffff3c7224 */ /* 0x100fe400078e001e */
[----:B------:R-:W-:Y:S02]  /*05c0*/  IMAD.MOV.U32 R50, RZ, RZ, R30 ;  /* 0x000000ffff327224 */ /* 0x000fe400078e001e */
[--C-:B------:R-:W-:Y:S01]  /*05d0*/  IMAD.MOV.U32 R51, RZ, RZ, R7.reuse ;  /* 0x000000ffff337224 */ /* 0x100fe200078e0007 */
[----:B------:R1:W5:Y:S01]  /*05e0*/  TEX.LL RZ, R42, R60, R0, UR6, 2D, 0x1 ;  /* 0x28ff06003c2a7f60 */ /* 0x00036200089e01ff */
[----:B------:R-:W-:Y:S01]  /*05f0*/  TEX.LL RZ, R48, R48, R0, UR8, 2D, 0x3 ;  /* 0x28ff080030307f60 */ /* 0x000fe200089e03ff */
[----:B------:R-:W-:Y:S02]  /*0600*/  IMAD.MOV.U32 R63, RZ, RZ, R7 ;  /* 0x000000ffff3f7224 */ /* 0x000fe400078e0007 */
[----:B------:R-:W-:Y:S02]  /*0610*/  IMAD.MOV.U32 R54, RZ, RZ, R2 ;  /* 0x000000ffff367224 */ /* 0x000fe400078e0002 */
[----:B------:R-:W-:-:S02]  /*0620*/  IMAD.MOV.U32 R64, RZ, RZ, R30 ;  /* 0x000000ffff407224 */ /* 0x000fc400078e001e */
[----:B------:R-:W-:Y:S02]  /*0630*/  IMAD.MOV.U32 R65, RZ, RZ, R7 ;  /* 0x000000ffff417224 */ /* 0x000fe400078e0007 */
[----:B------:R-:W-:Y:S02]  /*0640*/  IMAD.MOV.U32 R56, RZ, RZ, R30 ;  /* 0x000000ffff387224 */ /* 0x000fe400078e001e */
[--C-:B------:R-:W-:Y:S01]  /*0650*/  IMAD.MOV.U32 R57, RZ, RZ, R9.reuse ;  /* 0x000000ffff397224 */ /* 0x100fe200078e0009 */
[----:B------:R-:W5:Y:S01]  /*0660*/  TEX.LL RZ, R50, R50, R0, UR10, 2D, 0x3 ;  /* 0x28ff0a0032327f60 */ /* 0x000f6200089e03ff */
[----:B------:R2:W-:Y:S01]  /*0670*/  TEX.LL RZ, R20, R62, R0, UR4, 2D, 0x1 ;  /* 0x28ff04003e147f60 */ /* 0x0005e200089e01ff */
[----:B------:R-:W5:Y:S01]  /*0680*/  TEX.LL RZ, R31, R64, R0, UR6, 2D, 0x1 ;  /* 0x28ff0600401f7f60 */ /* 0x000f6200089e01ff */
[----:B------:R-:W-:Y:S01]  /*0690*/  TEX.LL RZ, R54, R54, R0, UR8, 2D, 0x3 ;  /* 0x28ff080036367f60 */ /* 0x000fe200089e03ff */
[----:B------:R-:W-:Y:S02]  /*06a0*/  IMAD.MOV.U32 R66, RZ, RZ, R2 ;  /* 0x000000ffff427224 */ /* 0x000fe400078e0002 */
[----:B------:R-:W-:-:S02]  /*06b0*/  IMAD.MOV.U32 R67, RZ, RZ, R9 ;  /* 0x000000ffff437224 */ /* 0x000fc400078e0009 */
[----:B------:R-:W-:Y:S01]  /*06c0*/  IMAD.MOV.U32 R69, RZ, RZ, R9 ;  /* 0x000000ffff457224 */ /* 0x000fe200078e0009 */
[----:B------:R-:W5:Y:S01]  /*06d0*/  TEX.LL RZ, R56, R56, R0, UR10, 2D, 0x3 ;  /* 0x28ff0a0038387f60 */ /* 0x000f6200089e03ff */
[----:B------:R3:W-:Y:S01]  /*06e0*/  TEX.LL RZ, R43, R66, R0, UR4, 2D, 0x1 ;  /* 0x28ff0400422b7f60 */ /* 0x0007e200089e01ff */
[----:B------:R-:W-:Y:S02]  /*06f0*/  IMAD.MOV.U32 R72, RZ, RZ, R2 ;  /* 0x000000ffff487224 */ /* 0x000fe400078e0002 */
[--C-:B------:R-:W-:Y:S02]  /*0700*/  IMAD.MOV.U32 R73, RZ, RZ, R25.reuse ;  /* 0x000000ffff497224 */ /* 0x100fe400078e0019 */
[--C-:B------:R-:W-:Y:S02]  /*0710*/  IMAD.MOV.U32 R74, RZ, RZ, R30.reuse ;  /* 0x000000ffff4a7224 */ /* 0x100fe400078e001e */
[----:B------:R-:W-:Y:S01]  /*0720*/  IMAD.MOV.U32 R75, RZ, RZ, R25 ;  /* 0x000000ffff4b7224 */ /* 0x000fe200078e0019 */
[----:B------:R3:W5:Y:S01]  /*0730*/  TEX.LL RZ, R52, R68, R0, UR6, 2D, 0x1 ;  /* 0x28ff060044347f60 */ /* 0x00076200089e01ff */
[----:B------:R-:W-:Y:S01]  /*0740*/  TEX.LL RZ, R16, R72, R0, UR8, 2D, 0x3 ;  /* 0x28ff080048107f60 */ /* 0x000fe200089e03ff */
[----:B------:R-:W-:-:S02]  /*0750*/  IMAD.MOV.U32 R70, RZ, RZ, R30 ;  /* 0x000000ffff467224 */ /* 0x000fc400078e001e */
[----:B------:R-:W-:Y:S01]  /*0760*/  IMAD.MOV.U32 R71, RZ, RZ, R25 ;  /* 0x000000ffff477224 */ /* 0x000fe200078e0019 */
[----:B------:R-:W5:Y:S01]  /*0770*/  TEX.LL RZ, R58, R74, R0, UR10, 2D, 0x3 ;  /* 0x28ff0a004a3a7f60 */ /* 0x000f6200089e03ff */
[----:B------:R-:W-:Y:S02]  /*0780*/  TEX.LL RZ, R24, R24, R0, UR4, 2D, 0x1 ;  /* 0x28ff040018187f60 */ /* 0x000fe400089e01ff */
[----:B------:R3:W5:Y:S01]  /*0790*/  TEX.LL RZ, R53, R70, R0, UR6, 2D, 0x1 ;  /* 0x28ff060046357f60 */ /* 0x00076200089e01ff */
[C---:B------:R-:W-:Y:S01]  /*07a0*/  IADD3 R11, PT, PT, R6.reuse, 0x1, RZ ;  /* 0x00000001060b7810 */ /* 0x040fe20007ffe0ff */
[C---:B0-----:R-:W-:Y:S02]  /*07b0*/  VIADD R13, R6.reuse, 0x2 ;  /* 0x00000002060d7836 */ /* 0x041fe40000000000 */
[----:B------:R-:W-:Y:S01]  /*07c0*/  VIADD R15, R6, 0x3 ;  /* 0x00000003060f7836 */ /* 0x000fe20000000000 */
[----:B------:R-:W-:Y:S02]  /*07d0*/  I2FP.F32.U32 R11, R11 ;  /* 0x0000000b000b7245 */ /* 0x000fe40000201000 */
[----:B------:R-:W-:Y:S01]  /*07e0*/  I2FP.F32.U32 R13, R13 ;  /* 0x0000000d000d7245 */ /* 0x000fe20000201000 */
[--C-:B-1----:R-:W-:Y:S01]  /*07f0*/  IMAD.MOV.U32 R60, RZ, RZ, R2.reuse ;  /* 0x000000ffff3c7224 */ /* 0x102fe200078e0002 */
[----:B--2---:R-:W-:Y:S01]  /*0800*/  MOV R62, R30 ;  /* 0x0000001e003e7202 */ /* 0x004fe20000000f00 */
[--C-:B------:R-:W-:Y:S01]  /*0810*/  IMAD.MOV.U32 R61, RZ, RZ, R11.reuse ;  /* 0x000000ffff3d7224 */ /* 0x100fe200078e000b */
[----:B------:R-:W-:Y:S01]  /*0820*/  I2FP.F32.U32 R15, R15 ;  /* 0x0000000f000f7245 */ /* 0x000fe20000201000 */
[----:B------:R-:W-:Y:S01]  /*0830*/  IMAD.MOV.U32 R63, RZ, RZ, R11 ;  /* 0x000000ffff3f7224 */ /* 0x000fe200078e000b */
[----:B---3--:R-:W-:Y:S01]  /*0840*/  MOV R67, R13 ;  /* 0x0000000d00437202 */ /* 0x008fe20000000f00 */
[----:B------:R-:W-:-:S02]  /*0850*/  IMAD.MOV.U32 R64, RZ, RZ, R2 ;  /* 0x000000ffff407224 */ /* 0x000fc400078e0002 */
[----:B------:R-:W-:Y:S01]  /*0860*/  IMAD.MOV.U32 R65, RZ, RZ, R13 ;  /* 0x000000ffff417224 */ /* 0x000fe200078e000d */
[----:B------:R-:W5:Y:S01]  /*0870*/  TEX.LL RZ, R73, R60, R0, UR4, 2D, 0x1 ;  /* 0x28ff04003c497f60 */ /* 0x000f6200089e01ff */
[----:B------:R-:W5:Y:S01]  /*0880*/  TEX.LL RZ, R72, R62, R0, UR6, 2D, 0x1 ;  /* 0x28ff06003e487f60 */ /* 0x000f6200089e01ff */
[----:B------:R-:W-:Y:S01]  /*0890*/  IMAD.MOV.U32 R66, RZ, RZ, R30 ;  /* 0x000000ffff427224 */ /* 0x000fe200078e001e */
[----:B------:R-:W5:Y:S01]  /*08a0*/  TEX.LL RZ, R63, R64, R0, UR4, 2D, 0x1 ;  /* 0x28ff0400403f7f60 */ /* 0x000f6200089e01ff */
[----:B------:R-:W-:Y:S02]  /*08b0*/  IMAD.MOV.U32 R68, RZ, RZ, R2 ;  /* 0x000000ffff447224 */ /* 0x000fe400078e0002 */
[----:B------:R-:W5:Y:S01]  /*08c0*/  TEX.LL RZ, R62, R66, R0, UR6, 2D, 0x1 ;  /* 0x28ff0600423e7f60 */ /* 0x000f6200089e01ff */
[--C-:B------:R-:W-:Y:S02]  /*08d0*/  IMAD.MOV.U32 R69, RZ, RZ, R15.reuse ;  /* 0x000000ffff457224 */ /* 0x100fe400078e000f */
[----:B------:R-:W-:-:S02]  /*08e0*/  IMAD.MOV.U32 R71, RZ, RZ, R15 ;  /* 0x000000ffff477224 */ /* 0x000fc400078e000f */
[----:B------:R-:W5:Y:S02]  /*08f0*/  TEX.LL RZ, R61, R68, R0, UR4, 2D, 0x1 ;  /* 0x28ff0400443d7f60 */ /* 0x000f6400089e01ff */
[----:B------:R0:W5:Y:S01]  /*0900*/  TEX.LL RZ, R60, R70, R0, UR6, 2D, 0x1 ;  /* 0x28ff0600463c7f60 */ /* 0x00016200089e01ff */
[----:B------:R-:W1:Y:S01]  /*0910*/  LDCU UR12, c[0x0][0x360] ;  /* 0x00006c00ff0c77ac */ /* 0x000e620008000800 */
[C---:B------:R-:W-:Y:S01]  /*0920*/  VIADD R94, R252.reuse, 0xffffffff ;  /* 0xfffffffffc5e7836 */ /* 0x040fe20000000000 */
[-C--:B------:R-:W-:Y:S01]  /*0930*/  MOV R148, R2.reuse ;  /* 0x0000000200947202 */ /* 0x080fe20000000f00 */
[--C-:B------:R-:W-:Y:S01]  /*0940*/  IMAD.MOV.U32 R82, RZ, RZ, R30.reuse ;  /* 0x000000ffff527224 */ /* 0x100fe200078e001e */
[-C--:B------:R-:W-:Y:S01]  /*0950*/  MOV R86, R2.reuse ;  /* 0x0000000200567202 */ /* 0x080fe20000000f00 */
[----:B------:R-:W-:Y:S01]  /*0960*/  IMAD.MOV.U32 R201, RZ, RZ, R5 ;  /* 0x000000ffffc97224 */ /* 0x000fe200078e0005 */
[C---:B------:R-:W-:Y:S01]  /*0970*/  IADD3 R222, PT, PT, R252.reuse, -0x2, RZ ;  /* 0xfffffffefcde7810 */ /* 0x040fe20007ffe0ff */
[----:B------:R-:W-:Y:S01]  /*0980*/  IMAD.MOV.U32 R164, RZ, RZ, R30 ;  /* 0x000000ffffa47224 */ /* 0x000fe200078e001e */
[----:B------:R-:W-:Y:S01]  /*0990*/  MOV R167, R23 ;  /* 0x0000001700a77202 */ /* 0x000fe20000000f00 */
[----:B------:R-:W-:Y:S01]  /*09a0*/  IMAD.MOV.U32 R109, RZ, RZ, R3 ;  /* 0x000000ffff6d7224 */ /* 0x000fe200078e0003 */
[----:B------:R-:W-:Y:S01]  /*09b0*/  MOV R177, R9 ;  /* 0x0000000900b17202 */ /* 0x000fe20000000f00 */
[C---:B------:R-:W-:Y:S01]  /*09c0*/  VIADD R248, R252.reuse, 0xfffffffd ;  /* 0xfffffffdfcf87836 */ /* 0x040fe20000000000 */
[----:B------:R-:W-:Y:S01]  /*09d0*/  MOV R91, R13 ;  /* 0x0000000d005b7202 */ /* 0x000fe20000000f00 */
[----:B------:R-:W-:Y:S01]  /*09e0*/  IMAD.MOV.U32 R223, RZ, RZ, R13 ;  /* 0x000000ffffdf7224 */ /* 0x000fe200078e000d */
[----:B------:R-:W-:Y:S01]  /*09f0*/  MOV R117, R15 ;  /* 0x0000000f00757202 */ /* 0x000fe20000000f00 */
[----:B------:R-:W-:Y:S01]  /*0a00*/  IMAD.MOV.U32 R129, RZ, RZ, R21 ;  /* 0x000000ffff817224 */ /* 0x000fe200078e0015 */
[----:B------:R-:W-:Y:S01]  /*0a10*/  MOV R125, R7 ;  /* 0x00000007007d7202 */ /* 0x000fe20000000f00 */
[C---:B0-----:R-:W-:Y:S01]  /*0a20*/  VIADD R70, R252.reuse, 0xfffffffb ;  /* 0xfffffffbfc467836 */ /* 0x041fe20000000000 */
[----:B------:R-:W-:Y:S01]  /*0a30*/  MOV R133, R11 ;  /* 0x0000000b00857202 */ /* 0x000fe20000000f00 */
[----:B------:R-:W-:Y:S01]  /*0a40*/  IMAD.MOV.U32 R71, RZ, RZ, R3 ;  /* 0x000000ffff477224 */ /* 0x000fe200078e0003 */
[-C--:B------:R-:W-:Y:S01]  /*0a50*/  MOV R136, R2.reuse ;  /* 0x0000000200887202 */ /* 0x080fe20000000f00 */
[----:B------:R-:W-:Y:S01]  /*0a60*/  VIADD R66, R252, 0xfffffffc ;  /* 0xfffffffcfc427836 */ /* 0x000fe20000000000 */
[----:B------:R-:W-:Y:S01]  /*0a70*/  MOV R77, R3 ;  /* 0x00000003004d7202 */ /* 0x000fe20000000f00 */
[----:B------:R-:W-:Y:S01]  /*0a80*/  IMAD.MOV.U32 R131, RZ, RZ, R23 ;  /* 0x000000ffff837224 */ /* 0x000fe200078e0017 */
[----:B------:R-:W-:Y:S01]  /*0a90*/  MOV R103, R25 ;  /* 0x0000001900677202 */ /* 0x000fe20000000f00 */
[----:B------:R-:W-:Y:S01]  /*0aa0*/  IMAD.MOV.U32 R79, RZ, RZ, R5 ;  /* 0x000000ffff4f7224 */ /* 0x000fe200078e0005 */
[-C--:B------:R-:W-:Y:S01]  /*0ab0*/  MOV R115, R15.reuse ;  /* 0x0000000f00737202 */ /* 0x080fe20000000f00 */
[----:B------:R-:W-:Y:S01]  /*0ac0*/  IMAD.MOV.U32 R157, RZ, RZ, R7 ;  /* 0x000000ffff9d7224 */ /* 0x000fe200078e0007 */
[-C--:B------:R-:W-:Y:S01]  /*0ad0*/  MOV R163, R15.reuse ;  /* 0x0000000f00a37202 */ /* 0x080fe20000000f00 */
[----:B------:R-:W-:Y:S01]  /*0ae0*/  IMAD.MOV.U32 R173, RZ, RZ, R5 ;  /* 0x000000ffffad7224 */ /* 0x000fe200078e0005 */
[----:B------:R-:W-:Y:S01]  /*0af0*/  MOV R95, R15 ;  /* 0x0000000f005f7202 */ /* 0x000fe20000000f00 */
[--C-:B------:R-:W-:Y:S01]  /*0b00*/  IMAD.MOV.U32 R244, RZ, RZ, R21.reuse ;  /* 0x000000fffff47224 */ /* 0x100fe200078e0015 */
[----:B------:R-:W-:Y:S01]  /*0b10*/  MOV R183, R3 ;  /* 0x0000000300b77202 */ /* 0x000fe20000000f00 */
[--C-:B------:R-:W-:Y:S01]  /*0b20*/  IMAD.MOV.U32 R245, RZ, RZ, R21.reuse ;  /* 0x000000fffff57224 */ /* 0x100fe200078e0015 */
[----:B------:R-:W-:Y:S01]  /*0b30*/  MOV R199, R7 ;  /* 0x0000000700c77202 */ /* 0x000fe20000000f00 */
[--C-:B------:R-:W-:Y:S01]  /*0b40*/  IMAD.MOV.U32 R81, RZ, RZ, R21.reuse ;  /* 0x000000ffff517224 */ /* 0x100fe200078e0015 */
[----:B------:R-:W-:Y:S01]  /*0b50*/  MOV R225, R25 ;  /* 0x0000001900e17202 */ /* 0x000fe20000000f00 */
[--C-:B------:R-:W-:Y:S01]  /*0b60*/  IMAD.MOV.U32 R209, RZ, RZ, R21.reuse ;  /* 0x000000ffffd17224 */ /* 0x100fe200078e0015 */
[-C--:B------:R-:W-:Y:S01]  /*0b70*/  MOV R230, R2.reuse ;  /* 0x0000000200e67202 */ /* 0x080fe20000000f00 */
[----:B------:R-:W-:Y:S01]  /*0b80*/  IMAD.MOV.U32 R113, RZ, RZ, R21 ;  /* 0x000000ffff717224 */ /* 0x000fe200078e0015 */
[-C--:B------:R-:W-:Y:S01]  /*0b90*/  MOV R236, R2.reuse ;  /* 0x0000000200ec7202 */ /* 0x080fe20000000f00 */
[----:B------:R-:W-:Y:S01]  /*0ba0*/  IMAD.MOV.U32 R169, RZ, RZ, R7 ;  /* 0x000000ffffa97224 */ /* 0x000fe200078e0007 */
[----:B------:R-:W-:Y:S01]  /*0bb0*/  MOV R242, R2 ;  /* 0x0000000200f27202 */ /* 0x000fe20000000f00 */
[----:B------:R-:W-:-:S02]  /*0bc0*/  IMAD.MOV.U32 R97, RZ, RZ, R9 ;  /* 0x000000ffff617224 */ /* 0x000fc400078e0009 */
[----:B------:R-:W-:Y:S02]  /*0bd0*/  IMAD.MOV.U32 R171, RZ, RZ, R25 ;  /* 0x000000ffffab7224 */ /* 0x000fe400078e0019 */
[--C-:B------:R-:W-:Y:S02]  /*0be0*/  IMAD.MOV.U32 R101, RZ, RZ, R11.reuse ;  /* 0x000000ffff657224 */ /* 0x100fe400078e000b */
[----:B------:R-:W-:Y:S02]  /*0bf0*/  IMAD.MOV.U32 R179, RZ, RZ, R11 ;  /* 0x000000ffffb37224 */ /* 0x000fe400078e000b */
[----:B------:R-:W-:Y:S02]  /*0c00*/  IMAD.MOV.U32 R185, RZ, RZ, R13 ;  /* 0x000000ffffb97224 */ /* 0x000fe400078e000d */
[----:B------:R-:W-:Y:S02]  /*0c10*/  IMAD.MOV.U32 R203, RZ, RZ, R15 ;  /* 0x000000ffffcb7224 */ /* 0x000fe400078e000f */
[----:B------:R-:W-:-:S02]  /*0c20*/  IMAD.MOV.U32 R145, RZ, RZ, R3 ;  /* 0x000000ffff917224 */ /* 0x000fc400078e0003 */
[----:B------:R-:W-:Y:S02]  /*0c30*/  IMAD.MOV.U32 R67, RZ, RZ, R3 ;  /* 0x000000ffff437224 */ /* 0x000fe400078e0003 */
[----:B------:R-:W-:Y:S02]  /*0c40*/  IMAD.MOV.U32 R121, RZ, RZ, R23 ;  /* 0x000000ffff797224 */ /* 0x000fe400078e0017 */
[--C-:B------:R-:W-:Y:S02]  /*0c50*/  IMAD.MOV.U32 R211, RZ, RZ, R5.reuse ;  /* 0x000000ffffd37224 */ /* 0x100fe400078e0005 */
[----:B------:R-:W-:Y:S02]  /*0c60*/  IMAD.MOV.U32 R161, RZ, RZ, R5 ;  /* 0x000000ffffa17224 */ /* 0x000fe400078e0005 */
[----:B------:R-:W-:Y:S02]  /*0c70*/  IMAD.MOV.U32 R213, RZ, RZ, R7 ;  /* 0x000000ffffd57224 */ /* 0x000fe400078e0007 */
[----:B------:R-:W-:-:S02]  /*0c80*/  IMAD.MOV.U32 R215, RZ, RZ, R9 ;  /* 0x000000ffffd77224 */ /* 0x000fc400078e0009 */
[----:B------:R-:W-:Y:S02]  /*0c90*/  IMAD.MOV.U32 R105, RZ, RZ, R9 ;  /* 0x000000ffff697224 */ /* 0x000fe400078e0009 */
[--C-:B------:R-:W-:Y:S02]  /*0ca0*/  IMAD.MOV.U32 R217, RZ, RZ, R25.reuse ;  /* 0x000000ffffd97224 */ /* 0x100fe400078e0019 */
[----:B------:R-:W-:Y:S02]  /*0cb0*/  IMAD.MOV.U32 R135, RZ, RZ, R25 ;  /* 0x000000ffff877224 */ /* 0x000fe400078e0019 */
[--C-:B------:R-:W-:Y:S02]  /*0cc0*/  IMAD.MOV.U32 R219, RZ, RZ, R11.reuse ;  /* 0x000000ffffdb7224 */ /* 0x100fe400078e000b */
[----:B------:R-:W-:Y:S02]  /*0cd0*/  IMAD.MOV.U32 R246, RZ, RZ, R30 ;  /* 0x000000fffff67224 */ /* 0x000fe400078e001e */
[----:B------:R-:W-:-:S02]  /*0ce0*/  IMAD.MOV.U32 R247, RZ, RZ, R11 ;  /* 0x000000fffff77224 */ /* 0x000fc400078e000b */
[----:B------:R-:W-:Y:S02]  /*0cf0*/  IMAD.MOV.U32 R221, RZ, RZ, R13 ;  /* 0x000000ffffdd7224 */ /* 0x000fe400078e000d */
[----:B------:R-:W-:Y:S02]  /*0d00*/  IMAD.MOV.U32 R137, RZ, RZ, R11 ;  /* 0x000000ffff897224 */ /* 0x000fe400078e000b */
[----:B------:R-:W-:Y:S02]  /*0d10*/  IMAD.MOV.U32 R65, RZ, RZ, R15 ;  /* 0x000000ffff417224 */ /* 0x000fe400078e000f */
[----:B------:R-:W-:Y:S02]  /*0d20*/  IMAD.MOV.U32 R85, RZ, RZ, R23 ;  /* 0x000000ffff557224 */ /* 0x000fe400078e0017 */
        /* <DEDUP_REMOVED lines=11> */
[--C-:B------:R-:W-:Y:S02]  /*0de0*/  IMAD.MOV.U32 R159, RZ, RZ, R13.reuse ;  /* 0x000000ffff9f7224 */ /* 0x100fe400078e000d */
[----:B------:R-:W-:Y:S02]  /*0df0*/  IMAD.MOV.U32 R175, RZ, RZ, R13 ;  /* 0x000000ffffaf7224 */ /* 0x000fe400078e000d */
[----:B------:R-:W-:-:S02]  /*0e00*/  IMAD.MOV.U32 R181, RZ, RZ, R3 ;  /* 0x000000ffffb57224 */ /* 0x000fc400078e0003 */
[----:B------:R-:W-:Y:S02]  /*0e10*/  IMAD.MOV.U32 R187, RZ, RZ, R5 ;  /* 0x000000ffffbb7224 */ /* 0x000fe400078e0005 */
[----:B------:R-:W-:Y:S02]  /*0e20*/  IMAD.MOV.U32 R189, RZ, RZ, R7 ;  /* 0x000000ffffbd7224 */ /* 0x000fe400078e0007 */
[--C-:B------:R-:W-:Y:S02]  /*0e30*/  IMAD.MOV.U32 R191, RZ, RZ, R9.reuse ;  /* 0x000000ffffbf7224 */ /* 0x100fe400078e0009 */
[----:B------:R-:W-:Y:S02]  /*0e40*/  IMAD.MOV.U32 R197, RZ, RZ, R9 ;  /* 0x000000ffffc57224 */ /* 0x000fe400078e0009 */
[--C-:B------:R-:W-:Y:S02]  /*0e50*/  IMAD.MOV.U32 R193, RZ, RZ, R25.reuse ;  /* 0x000000ffffc17224 */ /* 0x100fe400078e0019 */
[----:B------:R-:W-:-:S02]  /*0e60*/  IMAD.MOV.U32 R195, RZ, RZ, R25 ;  /* 0x000000ffffc37224 */ /* 0x000fc400078e0019 */
[----:B------:R-:W-:Y:S02]  /*0e70*/  IMAD.MOV.U32 R224, RZ, RZ, R2 ;  /* 0x000000ffffe07224 */ /* 0x000fe400078e0002 */
[--C-:B------:R-:W-:Y:S02]  /*0e80*/  IMAD.MOV.U32 R229, RZ, RZ, R11.reuse ;  /* 0x000000ffffe57224 */ /* 0x100fe400078e000b */
[----:B------:R-:W-:Y:S02]  /*0e90*/  IMAD.MOV.U32 R231, RZ, RZ, R11 ;  /* 0x000000ffffe77224 */ /* 0x000fe400078e000b */
[--C-:B------:R-:W-:Y:S02]  /*0ea0*/  IMAD.MOV.U32 R227, RZ, RZ, R13.reuse ;  /* 0x000000ffffe37224 */ /* 0x100fe400078e000d */
[--C-:B------:R-:W-:Y:S02]  /*0eb0*/  IMAD.MOV.U32 R235, RZ, RZ, R13.reuse ;  /* 0x000000ffffeb7224 */ /* 0x100fe400078e000d */
[----:B------:R-:W-:-:S02]  /*0ec0*/  IMAD.MOV.U32 R237, RZ, RZ, R13 ;  /* 0x000000ffffed7224 */ /* 0x000fc400078e000d */
[--C-:B------:R-:W-:Y:S02]  /*0ed0*/  IMAD.MOV.U32 R233, RZ, RZ, R15.reuse ;  /* 0x000000ffffe97224 */ /* 0x100fe400078e000f */
[--C-:B------:R-:W-:Y:S02]  /*0ee0*/  IMAD.MOV.U32 R241, RZ, RZ, R15.reuse ;  /* 0x000000fffff17224 */ /* 0x100fe400078e000f */
[----:B------:R-:W-:Y:S01]  /*0ef0*/  IMAD.MOV.U32 R243, RZ, RZ, R15 ;  /* 0x000000fffff37224 */ /* 0x000fe200078e000f */
[----:B------:R-:W-:-:S04]  /*0f00*/  DEPBAR.LE SB5, 0x14 ;  /* 0x0000d5000000791a */ /* 0x000fc80000000000 */
[----:B------:R-:W-:Y:S02]  /*0f10*/  LOP3.LUT R32, R34, R32, RZ, 0x3c, !PT ;  /* 0x0000002022207212 */ /* 0x000fe400078e3cff */
[----:B------:R-:W-:Y:S01]  /*0f20*/  LOP3.LUT R33, R35, R33, RZ, 0x3c, !PT ;  /* 0x0000002123217212 */ /* 0x000fe200078e3cff */
[----:B-1----:R-:W-:Y:S01]  /*0f30*/  IMAD R35, R76, UR12, R4 ;  /* 0x0000000c4c237c24 */ /* 0x002fe2000f8e0204 */
[----:B------:R0:W-:Y:S01]  /*0f40*/  POPC R12, R32 ;  /* 0x00000020000c7309 */ /* 0x0001e20000000000 */
[----:B------:R-:W-:-:S04]  /*0f50*/  DEPBAR.LE SB5, 0x13 ;  /* 0x0000d4c00000791a */ /* 0x000fc80000000000 */
[----:B------:R-:W-:Y:S01]  /*0f60*/  LOP3.LUT R18, R26, R18, RZ, 0x3c, !PT ;  /* 0x000000121a127212 */ /* 0x000fe200078e3cff */
[----:B------:R-:W-:Y:S01]  /*0f70*/  IMAD.MOV.U32 R4, RZ, RZ, R2 ;  /* 0x000000ffff047224 */ /* 0x000fe200078e0002 */
[----:B------:R-:W-:Y:S01]  /*0f80*/  LOP3.LUT R27, R27, R19, RZ, 0x3c, !PT ;  /* 0x000000131b1b7212 */ /* 0x000fe200078e3cff */
[----:B------:R-:W-:-:S04]  /*0f90*/  DEPBAR.LE SB5, 0x11 ;  /* 0x0000d4400000791a */ /* 0x000fc80000000000 */
[----:B------:R-:W-:Y:S02]  /*0fa0*/  LOP3.LUT R8, R8, 0xff, RZ, 0xc0, !PT ;  /* 0x000000ff08087812 */ /* 0x000fe400078ec0ff */
[----:B------:R-:W-:Y:S01]  /*0fb0*/  LOP3.LUT R10, R10, 0xff, RZ, 0xc0, !PT ;  /* 0x000000ff0a0a7812 */ /* 0x000fe200078ec0ff */
[----:B------:R-:W1:Y:S01]  /*0fc0*/  POPC R29, R33 ;  /* 0x00000021001d7309 */ /* 0x000e620000000000 */
[----:B------:R-:W-:-:S04]  /*0fd0*/  DEPBAR.LE SB5, 0x10 ;  /* 0x0000d4000000791a */ /* 0x000fc80000000000 */
[----:B------:R-:W-:Y:S01]  /*0fe0*/  LOP3.LUT R28, R28, 0xff, RZ, 0xc0, !PT ;  /* 0x000000ff1c1c7812 */ /* 0x000fe200078ec0ff */
[----:B------:R2:W-:Y:S01]  /*0ff0*/  STL [R1+0x9e4], R8 ;  /* 0x0009e40801007387 */ /* 0x0005e20000100800 */
[----:B------:R-:W-:Y:S01]  /*1000*/  VABSDIFF.U32 R10, R8, R10, RZ ;  /* 0x0000000a080a7214 */ /* 0x000fe200000e00ff */
[----:B------:R-:W-:-:S04]  /*1010*/  DEPBAR.LE SB5, 0xf ;  /* 0x0000d3c00000791a */ /* 0x000fc80000000000 */
[----:B------:R-:W-:Y:S02]  /*1020*/  LOP3.LUT R38, R40, R38, RZ, 0x3c, !PT ;  /* 0x0000002628267212 */ /* 0x000fe400078e3cff */
[----:B------:R-:W-:Y:S01]  /*1030*/  LOP3.LUT R39, R41, R39, RZ, 0x3c, !PT ;  /* 0x0000002729277212 */ /* 0x000fe200078e3cff */
[----:B------:R-:W-:Y:S01]  /*1040*/  POPC R19, R27 ;  /* 0x0000001b00137309 */ /* 0x000fe20000000000 */
[-C--:B0-----:R-:W-:Y:S01]  /*1050*/  I2FP.F32.S32 R32, R94.reuse ;  /* 0x0000005e00207245 */ /* 0x081fe20000201400 */
[----:B------:R-:W-:Y:S01]  /*1060*/  IMAD.MOV.U32 R41, RZ, RZ, R3 ;  /* 0x000000ffff297224 */ /* 0x000fe200078e0003 */
[----:B------:R-:W-:Y:S02]  /*1070*/  I2FP.F32.U32 R94, R94 ;  /* 0x0000005e005e7245 */ /* 0x000fe40000201000 */
[----:B--2---:R-:W-:Y:S01]  /*1080*/  LOP3.LUT R8, R14, 0xff, RZ, 0xc0, !PT ;  /* 0x000000ff0e087812 */ /* 0x004fe200078ec0ff */
[----:B-1----:R-:W-:Y:S01]  /*1090*/  IMAD.IADD R29, R12, 0x1, R29 ;  /* 0x000000010c1d7824 */ /* 0x002fe200078e021d */
[----:B------:R-:W-:-:S04]  /*10a0*/  DEPBAR.LE SB5, 0xe ;  /* 0x0000d3800000791a */ /* 0x000fc80000000000 */
[----:B------:R-:W-:Y:S01]  /*10b0*/  LOP3.LUT R36, R36, 0xff, RZ, 0xc0, !PT ;  /* 0x000000ff24247812 */ /* 0x000fe200078ec0ff */
[----:B------:R-:W0:Y:S01]  /*10c0*/  POPC R12, R18 ;  /* 0x00000012000c7309 */ /* 0x000e220000000000 */
[----:B------:R1:W-:Y:S01]  /*10d0*/  STL [R1+0x9e8], R8 ;  /* 0x0009e80801007387 */ /* 0x0003e20000100800 */
[----:B------:R-:W-:-:S04]  /*10e0*/  DEPBAR.LE SB5, 0xd ;  /* 0x0000d3400000791a */ /* 0x000fc80000000000 */
[----:B------:R-:W-:Y:S01]  /*10f0*/  LOP3.LUT R44, R46, R44, RZ, 0x3c, !PT ;  /* 0x0000002c2e2c7212 */ /* 0x000fe200078e3cff */
[--C-:B------:R-:W-:Y:S01]  /*1100*/  IMAD.MOV.U32 R138, RZ, RZ, R94.reuse ;  /* 0x000000ffff8a7224 */ /* 0x100fe200078e005e */
[----:B------:R-:W-:Y:S01]  /*1110*/  LOP3.LUT R45, R47, R45, RZ, 0x3c, !PT ;  /* 0x0000002d2f2d7212 */ /* 0x000fe200078e3cff */
[----:B------:R-:W-:Y:S01]  /*1120*/  IMAD.MOV.U32 R47, RZ, RZ, R9 ;  /* 0x000000ffff2f7224 */ /* 0x000fe200078e0009 */
[----:B------:R-:W-:Y:S01]  /*1130*/  I2FP.F32.U32 R26, R252 ;  /* 0x000000fc001a7245 */ /* 0x000fe20000201000 */
[--C-:B------:R-:W-:Y:S01]  /*1140*/  IMAD.MOV.U32 R126, RZ, RZ, R94.reuse ;  /* 0x000000ffff7e7224 */ /* 0x100fe200078e005e */
[----:B------:R-:W-:Y:S01]  /*1150*/  MOV R33, R3 ;  /* 0x0000000300217202 */ /* 0x000fe20000000f00 */
[--C-:B------:R-:W-:Y:S01]  /*1160*/  IMAD.MOV.U32 R146, RZ, RZ, R94.reuse ;  /* 0x000000ffff927224 */ /* 0x100fe200078e005e */
[----:B------:R-:W-:Y:S01]  /*1170*/  MOV R142, R94 ;  /* 0x0000005e008e7202 */ /* 0x000fe20000000f00 */
[----:B------:R-:W-:Y:S01]  /*1180*/  IMAD.MOV.U32 R150, RZ, RZ, R94 ;  /* 0x000000ffff967224 */ /* 0x000fe200078e005e */
[----:B------:R-:W-:-:S04]  /*1190*/  DEPBAR.LE SB5, 0xc ;  /* 0x0000d3000000791a */ /* 0x000fc80000000000 */
[----:B------:R-:W-:Y:S01]  /*11a0*/  LOP3.LUT R42, R42, 0xff, RZ, 0xc0, !PT ;  /* 0x000000ff2a2a7812 */ /* 0x000fe200078ec0ff */
[--C-:B------:R-:W-:Y:S01]  /*11b0*/  IMAD.MOV.U32 R158, RZ, RZ, R94.reuse ;  /* 0x000000ffff9e7224 */ /* 0x100fe200078e005e */
[----:B------:R-:W-:Y:S01]  /*11c0*/  MOV R154, R94 ;  /* 0x0000005e009a7202 */ /* 0x000fe20000000f00 */
[--C-:B------:R-:W-:Y:S01]  /*11d0*/  IMAD.MOV.U32 R162, RZ, RZ, R94.reuse ;  /* 0x000000ffffa27224 */ /* 0x100fe200078e005e */
[----:B0-----:R-:W-:Y:S01]  /*11e0*/  IADD3 R19, PT, PT, R12, R19, RZ ;  /* 0x000000130c137210 */ /* 0x001fe20007ffe0ff */
[--C-:B------:R-:W-:Y:S01]  /*11f0*/  IMAD.MOV.U32 R18, RZ, RZ, R94.reuse ;  /* 0x000000ffff127224 */ /* 0x100fe200078e005e */
[----:B------:R-:W-:Y:S01]  /*1200*/  LOP3.LUT R12, R22, 0xff, RZ, 0xc0, !PT ;  /* 0x000000ff160c7812 */ /* 0x000fe200078ec0ff */
[----:B------:R-:W-:Y:S01]  /*1210*/  IMAD.MOV.U32 R174, RZ, RZ, R94 ;  /* 0x000000ffffae7224 */ /* 0x000fe200078e005e */
[----:B------:R-:W-:Y:S01]  /*1220*/  I2FP.F32.S32 R22, R66 ;  /* 0x0000004200167245 */ /* 0x000fe20000201400 */
[----:B------:R-:W-:Y:S01]  /*1230*/  IMAD R10, R19, 0x9, R10 ;  /* 0x00000009130a7824 */ /* 0x000fe200078e020a */
[----:B------:R-:W-:-:S02]  /*1240*/  VABSDIFF.U32 R19, R8, R28, RZ ;  /* 0x0000001c08137214 */ /* 0x000fc400000e00ff */
[----:B-1----:R-:W-:Y:S01]  /*1250*/  POPC R8, R38 ;  /* 0x0000002600087309 */ /* 0x002fe20000000000 */
[----:B------:R-:W-:-:S04]  /*1260*/  DEPBAR.LE SB5, 0xb ;  /* 0x0000d2c00000791a */ /* 0x000fc80000000000 */
[----:B------:R-:W-:Y:S01]  /*1270*/  LOP3.LUT R48, R50, R48, RZ, 0x3c, !PT ;  /* 0x0000003032307212 */ /* 0x000fe200078e3cff */
[----:B------:R-:W-:Y:S01]  /*1280*/  IMAD.MOV.U32 R144, RZ, RZ, R22 ;  /* 0x000000ffff907224 */ /* 0x000fe200078e0016 */
[----:B------:R-:W-:Y:S01]  /*1290*/  LOP3.LUT R49, R51, R49, RZ, 0x3c, !PT ;  /* 0x0000003133317212 */ /* 0x000fe200078e3cff */
[----:B------:R-:W-:Y:S01]  /*12a0*/  IMAD.IADD R10, R10, 0x1, R19 ;  /* 0x000000010a0a7824 */ /* 0x000fe200078e0213 */
[----:B------:R-:W-:-:S04]  /*12b0*/  DEPBAR.LE SB5, 0xa ;  /* 0x0000d2800000791a */ /* 0x000fc80000000000 */
[----:B------:R-:W-:Y:S01]  /*12c0*/  LOP3.LUT R31, R31, 0xff, RZ, 0xc0, !PT ;  /* 0x000000ff1f1f7812 */ /* 0x000fe200078ec0ff */
[----:B------:R-:W-:Y:S01]  /*12d0*/  IMAD.MOV.U32 R210, RZ, RZ, R22 ;  /* 0x000000ffffd27224 */ /* 0x000fe200078e0016 */
[----:B------:R-:W-:Y:S01]  /*12e0*/  I2FP.F32.U32 R66, R66 ;  /* 0x0000004200427245 */ /* 0x000fe20000201000 */
[----:B------:R-:W0:Y:S01]  /*12f0*/  POPC R19, R39 ;  /* 0x0000002700137309 */ /* 0x000e220000000000 */
[----:B------:R-:W-:Y:S01]  /*1300*/  IMAD R10, R29, 0x9, R10 ;  /* 0x000000091d0a7824 */ /* 0x000fe200078e020a */
[----:B------:R-:W-:-:S04]  /*1310*/  DEPBAR.LE SB5, 0x9 ;  /* 0x0000d2400000791a */ /* 0x000fc80000000000 */
[----:B------:R-:W-:Y:S01]  /*1320*/  LOP3.LUT R54, R56, R54, RZ, 0x3c, !PT ;  /* 0x0000003638367212 */ /* 0x000fe200078e3cff */
[----:B------:R-:W-:Y:S01]  /*1330*/  IMAD.MOV.U32 R29, RZ, RZ, R3 ;  /* 0x000000ffff1d7224 */ /* 0x000fe200078e0003 */
[----:B------:R-:W-:Y:S01]  /*1340*/  LOP3.LUT R55, R57, R55, RZ, 0x3c, !PT ;  /* 0x0000003739377212 */ /* 0x000fe200078e3cff */
[--C-:B------:R-:W-:Y:S01]  /*1350*/  IMAD.MOV.U32 R112, RZ, RZ, R66.reuse ;  /* 0x000000ffff707224 */ /* 0x100fe200078e0042 */
[-C--:B------:R-:W-:Y:S01]  /*1360*/  I2FP.F32.S32 R28, R222.reuse ;  /* 0x000000de001c7245 */ /* 0x080fe20000201400 */
[--C-:B------:R-:W-:Y:S01]  /*1370*/  IMAD.MOV.U32 R120, RZ, RZ, R66.reuse ;  /* 0x000000ffff787224 */ /* 0x100fe200078e0042 */
[----:B------:R-:W-:Y:S01]  /*1380*/  I2FP.F32.U32 R222, R222 ;  /* 0x000000de00de7245 */ /* 0x000fe20000201000 */
[----:B------:R-:W-:Y:S01]  /*1390*/  IMAD.MOV.U32 R124, RZ, RZ, R66 ;  /* 0x000000ffff7c7224 */ /* 0x000fe200078e0042 */
[----:B------:R-:W-:-:S04]  /*13a0*/  DEPBAR.LE SB5, 0x8 ;  /* 0x0000d2000000791a */ /* 0x000fc80000000000 */
[----:B------:R-:W-:Y:S01]  /*13b0*/  LOP3.LUT R52, R52, 0xff, RZ, 0xc0, !PT ;  /* 0x000000ff34347812 */ /* 0x000fe200078ec0ff */
[----:B------:R-:W-:Y:S01]  /*13c0*/  IMAD.MOV.U32 R212, RZ, RZ, R22 ;  /* 0x000000ffffd47224 */ /* 0x000fe200078e0016 */
[-C--:B------:R-:W-:Y:S01]  /*13d0*/  MOV R92, R222.reuse ;  /* 0x000000de005c7202 */ /* 0x080fe20000000f00 */
[----:B------:R-:W-:Y:S01]  /*13e0*/  IMAD.MOV.U32 R76, RZ, RZ, R222 ;  /* 0x000000ffff4c7224 */ /* 0x000fe200078e00de */
[----:B------:R-:W-:Y:S01]  /*13f0*/  MOV R106, R222 ;  /* 0x000000de006a7202 */ /* 0x000fe20000000f00 */
[----:B0-----:R-:W-:Y:S01]  /*1400*/  IMAD.IADD R27, R8, 0x1, R19 ;  /* 0x00000001081b7824 */ /* 0x001fe200078e0213 */
[----:B------:R-:W-:Y:S01]  /*1410*/  VABSDIFF.U32 R19, R12, R36, RZ ;  /* 0x000000240c137214 */ /* 0x000fe200000e00ff */
[----:B------:R-:W-:Y:S01]  /*1420*/  POPC R8, R44 ;  /* 0x0000002c00087309 */ /* 0x000fe20000000000 */
        /* <DEDUP_REMOVED lines=8> */
[----:B------:R-:W-:Y:S01]  /*14b0*/  MOV R208, R22 ;  /* 0x0000001600d07202 */ /* 0x000fe20000000f00 */
[----:B------:R-:W0:Y:S01]  /*14c0*/  POPC R19, R45 ;  /* 0x0000002d00137309 */ /* 0x000e220000000000 */
[----:B------:R-:W-:Y:S01]  /*14d0*/  IMAD R10, R27, 0x9, R10 ;  /* 0x000000091b0a7824 */ /* 0x000fe200078e020a */
[----:B------:R-:W-:Y:S01]  /*14e0*/  MOV R160, R66 ;  /* 0x0000004200a07202 */ /* 0x000fe20000000f00 */
[--C-:B------:R-:W-:Y:S01]  /*14f0*/  IMAD.MOV.U32 R88, RZ, RZ, R222.reuse ;  /* 0x000000ffff587224 */ /* 0x100fe200078e00de */
[----:B------:R-:W-:Y:S01]  /*1500*/  MOV R216, R22 ;  /* 0x0000001600d87202 */ /* 0x000fe20000000f00 */
[--C-:B------:R-:W-:Y:S02]  /*1510*/  IMAD.MOV.U32 R98, RZ, RZ, R222.reuse ;  /* 0x000000ffff627224 */ /* 0x100fe400078e00de */
[--C-:B------:R-:W-:Y:S01]  /*1520*/  IMAD.MOV.U32 R102, RZ, RZ, R222.reuse ;  /* 0x000000ffff667224 */ /* 0x100fe200078e00de */
[----:B------:R-:W-:Y:S01]  /*1530*/  POPC R17, R59 ;  /* 0x0000003b00117309 */ /* 0x000fe20000000000 */
[----:B------:R-:W-:Y:S01]  /*1540*/  IMAD.MOV.U32 R110, RZ, RZ, R222 ;  /* 0x000000ffff6e7224 */ /* 0x000fe200078e00de */
[----:B------:R-:W-:-:S04]  /*1550*/  DEPBAR.LE SB5, 0x5 ;  /* 0x0000d1400000791a */ /* 0x000fc80000000000 */
[----:B------:R-:W-:Y:S01]  /*1560*/  STL [R1+0x878], R73 ;  /* 0x0008784901007387 */ /* 0x000fe20000100800 */
[--C-:B------:R-:W-:Y:S02]  /*1570*/  IMAD.MOV.U32 R114, RZ, RZ, R222.reuse ;  /* 0x000000ffff727224 */ /* 0x100fe400078e00de */
[----:B------:R-:W-:Y:S01]  /*1580*/  IMAD.MOV.U32 R118, RZ, RZ, R222 ;  /* 0x000000ffff767224 */ /* 0x000fe200078e00de */
[----:B------:R-:W-:-:S04]  /*1590*/  DEPBAR.LE SB5, 0x4 ;  /* 0x0000d1000000791a */ /* 0x000fc80000000000 */
[----:B------:R-:W-:Y:S01]  /*15a0*/  STL [R1+0x844], R72 ;  /* 0x0008444801007387 */ /* 0x000fe20000100800 */
[----:B0-----:R-:W-:Y:S02]  /*15b0*/  IMAD.IADD R27, R8, 0x1, R19 ;  /* 0x00000001081b7824 */ /* 0x001fe400078e0213 */
[----:B------:R0:W-:Y:S01]  /*15c0*/  POPC R8, R48 ;  /* 0x0000003000087309 */ /* 0x0001e20000000000 */
[----:B------:R-:W-:-:S04]  /*15d0*/  DEPBAR.LE SB5, 0x3 ;  /* 0x0000d0c00000791a */ /* 0x000fc80000000000 */
[----:B------:R-:W-:Y:S01]  /*15e0*/  STL [R1+0x880], R63 ;  /* 0x0008803f01007387 */ /* 0x000fe20000100800 */
[----:B------:R-:W-:Y:S02]  /*15f0*/  IMAD.MOV.U32 R122, RZ, RZ, R222 ;  /* 0x000000ffff7a7224 */ /* 0x000fe400078e00de */
[----:B------:R-:W-:Y:S01]  /*1600*/  IMAD.MOV.U32 R104, RZ, RZ, R66 ;  /* 0x000000ffff687224 */ /* 0x000fe200078e0042 */
[----:B------:R-:W-:-:S04]  /*1610*/  DEPBAR.LE SB5, 0x2 ;  /* 0x0000d0800000791a */ /* 0x000fc80000000000 */
[----:B------:R1:W-:Y:S01]  /*1620*/  STL [R1+0x87c], R62 ;  /* 0x00087c3e01007387 */ /* 0x0003e20000100800 */
[--C-:B------:R-:W-:Y:S02]  /*1630*/  IMAD.MOV.U32 R134, RZ, RZ, R66.reuse ;  /* 0x000000ffff867224 */ /* 0x100fe400078e0042 */
[----:B------:R-:W-:Y:S01]  /*1640*/  IMAD.MOV.U32 R132, RZ, RZ, R66 ;  /* 0x000000ffff847224 */ /* 0x000fe200078e0042 */
[----:B------:R2:W-:Y:S01]  /*1650*/  STL [R1+0x9ec], R12 ;  /* 0x0009ec0c01007387 */ /* 0x0005e20000100800 */
[--C-:B------:R-:W-:Y:S01]  /*1660*/  IMAD.MOV.U32 R214, RZ, RZ, R22.reuse ;  /* 0x000000ffffd67224 */ /* 0x100fe200078e0016 */
[----:B0-----:R-:W-:Y:S01]  /*1670*/  I2FP.F32.S32 R48, R35 ;  /* 0x0000002300307245 */ /* 0x001fe20000201400 */
[----:B------:R-:W-:Y:S01]  /*1680*/  IMAD.MOV.U32 R218, RZ, RZ, R22 ;  /* 0x000000ffffda7224 */ /* 0x000fe200078e0016 */
[----:B------:R-:W-:-:S04]  /*1690*/  DEPBAR.LE SB5, 0x1 ;  /* 0x0000d0400000791a */ /* 0x000fc80000000000 */
[----:B------:R-:W-:Y:S01]  /*16a0*/  STL [R1+0x888], R61 ;  /* 0x0008883d01007387 */ /* 0x000fe20000100800 */
[----:B------:R-:W-:Y:S02]  /*16b0*/  IMAD.MOV.U32 R220, RZ, RZ, R22 ;  /* 0x000000ffffdc7224 */ /* 0x000fe400078e0016 */
[--C-:B-1----:R-:W-:Y:S01]  /*16c0*/  IMAD.MOV.U32 R62, RZ, RZ, R2.reuse ;  /* 0x000000ffff3e7224 */ /* 0x102fe200078e0002 */
[----:B-----5:R-:W-:Y:S01]  /*16d0*/  STL [R1+0x884], R60 ;  /* 0x0008843c01007387 */ /* 0x020fe20000100800 */
[----:B------:R-:W-:Y:S01]  /*16e0*/  IMAD.MOV.U32 R63, RZ, RZ, R13 ;  /* 0x000000ffff3f7224 */ /* 0x000fe200078e000d */
[----:B--2---:R-:W-:Y:S01]  /*16f0*/  LOP3.LUT R12, R37, 0xff, RZ, 0xc0, !PT ;  /* 0x000000ff250c7812 */ /* 0x004fe200078ec0ff */
[----:B------:R-:W-:Y:S02]  /*1700*/  IMAD.MOV.U32 R37, RZ, RZ, R21 ;  /* 0x000000ffff257224 */ /* 0x000fe400078e0015 */
[----:B------:R-:W-:Y:S01]  /*1710*/  IMAD.MOV.U32 R58, RZ, RZ, R2 ;  /* 0x000000ffff3a7224 */ /* 0x000fe200078e0002 */
[----:B------:R-:W-:Y:S01]  /*1720*/  VABSDIFF.U32 R19, R12, R42, RZ ;  /* 0x0000002a0c137214 */ /* 0x000fe200000e00ff */
[----:B------:R0:W-:Y:S01]  /*1730*/  STL [R1+0x9f0], R12 ;  /* 0x0009f00c01007387 */ /* 0x0001e20000100800 */
[----:B------:R-:W-:-:S02]  /*1740*/  IMAD.MOV.U32 R59, RZ, RZ, R15 ;  /* 0x000000ffff3b7224 */ /* 0x000fc400078e000f */
[----:B------:R-:W-:Y:S01]  /*1750*/  IADD3 R10, PT, PT, R10, R19, RZ ;  /* 0x000000130a0a7210 */ /* 0x000fe20007ffe0ff */
[--C-:B------:R-:W-:Y:S01]  /*1760*/  IMAD.MOV.U32 R50, RZ, RZ, R30.reuse ;  /* 0x000000ffff327224 */ /* 0x100fe200078e001e */
[----:B------:R-:W1:Y:S01]  /*1770*/  POPC R19, R49 ;  /* 0x0000003100137309 */ /* 0x000e620000000000 */
[----:B------:R-:W-:Y:S02]  /*1780*/  IMAD.MOV.U32 R44, RZ, RZ, R30 ;  /* 0x000000ffff2c7224 */ /* 0x000fe400078e001e */
[----:B------:R-:W-:Y:S01]  /*1790*/  IMAD R10, R27, 0x9, R10 ;  /* 0x000000091b0a7824 */ /* 0x000fe200078e020a */
[----:B0-----:R-:W-:Y:S01]  /*17a0*/  LOP3.LUT R12, R20, 0xff, RZ, 0xc0, !PT ;  /* 0x000000ff140c7812 */ /* 0x001fe200078ec0ff */
[----:B------:R-:W-:Y:S01]  /*17b0*/  IMAD.MOV.U32 R39, RZ, RZ, R5 ;  /* 0x000000ffff277224 */ /* 0x000fe200078e0005 */
[-C--:B------:R-:W-:Y:S01]  /*17c0*/  I2FP.F32.S32 R20, R70.reuse ;  /* 0x0000004600147245 */ /* 0x080fe20000201400 */
[----:B------:R-:W-:Y:S01]  /*17d0*/  IMAD.MOV.U32 R57, RZ, RZ, R11 ;  /* 0x000000ffff397224 */ /* 0x000fe200078e000b */
[----:B------:R-:W-:Y:S01]  /*17e0*/  VABSDIFF.U32 R31, R12, R31, RZ ;  /* 0x0000001f0c1f7214 */ /* 0x000fe200000e00ff */
[----:B------:R0:W-:Y:S01]  /*17f0*/  STL [R1+0x9f4], R12 ;  /* 0x0009f40c01007387 */ /* 0x0001e20000100800 */
[----:B------:R-:W-:Y:S01]  /*1800*/  I2FP.F32.U32 R70, R70 ;  /* 0x0000004600467245 */ /* 0x000fe20000201000 */
[----:B------:R-:W-:Y:S01]  /*1810*/  IMAD.MOV.U32 R108, RZ, RZ, R20 ;  /* 0x000000ffff6c7224 */ /* 0x000fe200078e0014 */
[----:B------:R-:W-:Y:S01]  /*1820*/  MOV R200, R20 ;  /* 0x0000001400c87202 */ /* 0x000fe20000000f00 */
[----:B------:R-:W-:Y:S01]  /*1830*/  IMAD.IADD R10, R10, 0x1, R31 ;  /* 0x000000010a0a7824 */ /* 0x000fe200078e021f */
[-C--:B------:R-:W-:Y:S01]  /*1840*/  MOV R130, R70.reuse ;  /* 0x0000004600827202 */ /* 0x080fe20000000f00 */
[----:B-1----:R-:W-:Y:S01]  /*1850*/  IMAD.IADD R19, R8, 0x1, R19 ;  /* 0x0000000108137824 */ /* 0x002fe200078e0213 */
[-C--:B------:R-:W-:Y:S01]  /*1860*/  MOV R190, R70.reuse ;  /* 0x0000004600be7202 */ /* 0x080fe20000000f00 */
[----:B------:R1:W-:Y:S01]  /*1870*/  POPC R8, R54 ;  /* 0x0000003600087309 */ /* 0x0003e20000000000 */
[----:B------:R-:W-:Y:S01]  /*1880*/  IMAD.MOV.U32 R186, RZ, RZ, R70 ;  /* 0x000000ffffba7224 */ /* 0x000fe200078e0046 */
[----:B0-----:R-:W-:Y:S01]  /*1890*/  LOP3.LUT R12, R43, 0xff, RZ, 0xc0, !PT ;  /* 0x000000ff2b0c7812 */ /* 0x001fe200078ec0ff */
[----:B------:R-:W-:Y:S01]  /*18a0*/  IMAD R10, R19, 0x9, R10 ;  /* 0x00000009130a7824 */ /* 0x000fe200078e020a */
[-C--:B------:R-:W-:Y:S01]  /*18b0*/  MOV R100, R70.reuse ;  /* 0x0000004600647202 */ /* 0x080fe20000000f00 */
[--C-:B------:R-:W-:Y:S01]  /*18c0*/  IMAD.MOV.U32 R180, RZ, RZ, R70.reuse ;  /* 0x000000ffffb47224 */ /* 0x100fe200078e0046 */
[----:B------:R-:W-:Y:S01]  /*18d0*/  MOV R140, R70 ;  /* 0x00000046008c7202 */ /* 0x000fe20000000f00 */
[----:B------:R0:W-:Y:S01]  /*18e0*/  STL [R1+0x9f8], R12 ;  /* 0x0009f80c01007387 */ /* 0x0001e20000100800 */
[----:B------:R-:W2:Y:S01]  /*18f0*/  POPC R19, R55 ;  /* 0x0000003700137309 */ /* 0x000ea20000000000 */
[--C-:B------:R-:W-:Y:S01]  /*1900*/  IMAD.MOV.U32 R128, RZ, RZ, R70.reuse ;  /* 0x000000ffff807224 */ /* 0x100fe200078e0046 */
[-C--:B------:R-:W-:Y:S01]  /*1910*/  MOV R168, R20.reuse ;  /* 0x0000001400a87202 */ /* 0x080fe20000000f00 */
[--C-:B------:R-:W-:Y:S01]  /*1920*/  IMAD.MOV.U32 R78, RZ, RZ, R70.reuse ;  /* 0x000000ffff4e7224 */ /* 0x100fe200078e0046 */
[----:B------:R-:W-:Y:S01]  /*1930*/  MOV R194, R20 ;  /* 0x0000001400c27202 */ /* 0x000fe20000000f00 */
[--C-:B------:R-:W-:Y:S01]  /*1940*/  IMAD.MOV.U32 R156, RZ, RZ, R70.reuse ;  /* 0x000000ffff9c7224 */ /* 0x100fe200078e0046 */
[----:B------:R-:W-:Y:S01]  /*1950*/  MOV R31, R13 ;  /* 0x0000000d001f7202 */ /* 0x000fe20000000f00 */
[--C-:B------:R-:W-:Y:S01]  /*1960*/  IMAD.MOV.U32 R188, RZ, RZ, R70.reuse ;  /* 0x000000ffffbc7224 */ /* 0x100fe200078e0046 */
[----:B-1----:R-:W-:Y:S01]  /*1970*/  MOV R54, R30 ;  /* 0x0000001e00367202 */ /* 0x002fe20000000f00 */
[----:B------:R-:W-:-:S02]  /*1980*/  IMAD.MOV.U32 R96, RZ, RZ, R70 ;  /* 0x000000ffff607224 */ /* 0x000fc400078e0046 */
[--C-:B------:R-:W-:Y:S02]  /*1990*/  IMAD.MOV.U32 R74, RZ, RZ, R70.reuse ;  /* 0x000000ffff4a7224 */ /* 0x100fe400078e0046 */
[--C-:B------:R-:W-:Y:S02]  /*19a0*/  IMAD.MOV.U32 R192, RZ, RZ, R70.reuse ;  /* 0x000000ffffc07224 */ /* 0x100fe400078e0046 */
[----:B--2---:R-:W-:Y:S01]  /*19b0*/  IMAD.IADD R27, R8, 0x1, R19 ;  /* 0x00000001081b7824 */ /* 0x004fe200078e0213 */
[----:B------:R-:W-:Y:S01]  /*19c0*/  VABSDIFF.U32 R19, R12, R52, RZ ;  /* 0x000000340c137214 */ /* 0x000fe200000e00ff */
[----:B------:R-:W1:Y:S01]  /*19d0*/  POPC R8, R16 ;  /* 0x0000001000087309 */ /* 0x000e620000000000 */
[----:B0-----:R-:W-:Y:S01]  /*19e0*/  LOP3.LUT R12, R24, 0xff, RZ, 0xc0, !PT ;  /* 0x000000ff180c7812 */ /* 0x001fe200078ec0ff */
[----:B------:R-:W-:Y:S01]  /*19f0*/  IMAD.MOV.U32 R228, RZ, RZ, R70 ;  /* 0x000000ffffe47224 */ /* 0x000fe200078e0046 */
[-C--:B------:R-:W-:Y:S01]  /*1a00*/  I2FP.F32.S32 R24, R248.reuse ;  /* 0x000000f800187245 */ /* 0x080fe20000201400 */
[----:B------:R-:W-:Y:S01]  /*1a10*/  IMAD.IADD R10, R10, 0x1, R19 ;  /* 0x000000010a0a7824 */ /* 0x000fe200078e0213 */
[----:B------:R-:W-:Y:S01]  /*1a20*/  VABSDIFF.U32 R53, R12, R53, RZ ;  /* 0x000000350c357214 */ /* 0x000fe200000e00ff */
[----:B------:R-:W-:Y:S01]  /*1a30*/  VIADD R19, R6, 0x5 ;  /* 0x0000000506137836 */ /* 0x000fe20000000000 */
[----:B------:R-:W-:Y:S01]  /*1a40*/  STL [R1+0x9fc], R12 ;  /* 0x0009fc0c01007387 */ /* 0x000fe20000100800 */
[----:B------:R-:W-:Y:S01]  /*1a50*/  IMAD R10, R27, 0x9, R10 ;  /* 0x000000091b0a7824 */ /* 0x000fe200078e020a */
[----:B------:R-:W-:Y:S01]  /*1a60*/  I2FP.F32.U32 R248, R248 ;  /* 0x000000f800f87245 */ /* 0x000fe20000201000 */
[--C-:B------:R-:W-:Y:S01]  /*1a70*/  IMAD.MOV.U32 R90, RZ, RZ, R70.reuse ;  /* 0x000000ffff5a7224 */ /* 0x100fe200078e0046 */
[----:B------:R-:W-:Y:S01]  /*1a80*/  I2FP.F32.U32 R19, R19 ;  /* 0x0000001300137245 */ /* 0x000fe20000201000 */
[----:B------:R-:W-:Y:S01]  /*1a90*/  IMAD.IADD R10, R10, 0x1, R53 ;  /* 0x000000010a0a7824 */ /* 0x000fe200078e0235 */
[-C--:B------:R-:W-:Y:S01]  /*1aa0*/  MOV R34, R248.reuse ;  /* 0x000000f800227202 */ /* 0x080fe20000000f00 */
[----:B------:R-:W-:Y:S01]  /*1ab0*/  IMAD.MOV.U32 R234, RZ, RZ, R70 ;  /* 0x000000ffffea7224 */ /* 0x000fe200078e0046 */
[----:B-1----:R-:W-:Y:S01]  /*1ac0*/  IADD3 R17, PT, PT, R8, R17, RZ ;  /* 0x0000001108117210 */ /* 0x002fe20007ffe0ff */
[--C-:B------:R-:W-:Y:S01]  /*1ad0*/  IMAD.MOV.U32 R165, RZ, RZ, R19.reuse ;  /* 0x000000ffffa57224 */ /* 0x100fe200078e0013 */
[----:B------:R-:W-:Y:S01]  /*1ae0*/  MOV R249, R19 ;  /* 0x0000001300f97202 */ /* 0x000fe20000000f00 */
[----:B------:R-:W-:Y:S01]  /*1af0*/  IMAD.MOV.U32 R87, RZ, RZ, R19 ;  /* 0x000000ffff577224 */ /* 0x000fe200078e0013 */
[-C--:B------:R-:W-:Y:S01]  /*1b00*/  MOV R46, R248.reuse ;  /* 0x000000f8002e7202 */ /* 0x080fe20000000f00 */
[----:B------:R-:W-:Y:S01]  /*1b10*/  IMAD R8, R17, 0x9, R10 ;  /* 0x0000000911087824 */ /* 0x000fe200078e020a */
[----:B------:R-:W-:Y:S01]  /*1b20*/  MOV R60, R248 ;  /* 0x000000f8003c7202 */ /* 0x000fe20000000f00 */
[----:B------:R-:W-:-:S02]  /*1b30*/  VIADD R17, R6, 0x4 ;  /* 0x0000000406117836 */ /* 0x000fc40000000000 */
[--C-:B------:R-:W-:Y:S01]  /*1b40*/  IMAD.MOV.U32 R116, RZ, RZ, R70.reuse ;  /* 0x000000ffff747224 */ /* 0x100fe200078e0046 */
[----:B------:R-:W-:Y:S01]  /*1b50*/  STL [R1+0x984], R8 ;  /* 0x0009840801007387 */ /* 0x000fe20000100800 */
[--C-:B------:R-:W-:Y:S01]  /*1b60*/  IMAD.MOV.U32 R240, RZ, RZ, R70.reuse ;  /* 0x000000fffff07224 */ /* 0x100fe200078e0046 */
[----:B------:R-:W-:Y:S01]  /*1b70*/  I2FP.F32.U32 R17, R17 ;  /* 0x0000001100117245 */ /* 0x000fe20000201000 */
[----:B------:R-:W-:Y:S01]  /*1b80*/  IMAD.MOV.U32 R152, RZ, RZ, R70 ;  /* 0x000000ffff987224 */ /* 0x000fe200078e0046 */
[----:B------:R0:W-:Y:S01]  /*1b90*/  STL [R1+0xc9c], R252 ;  /* 0x000c9cfc01007387 */ /* 0x0001e20000100800 */
[----:B------:R-:W-:Y:S01]  /*1ba0*/  IMAD.MOV.U32 R49, RZ, RZ, R3 ;  /* 0x000000ffff317224 */ /* 0x000fe200078e0003 */
[-C--:B------:R-:W-:Y:S01]  /*1bb0*/  MOV R153, R17.reuse ;  /* 0x0000001100997202 */ /* 0x080fe20000000f00 */
[--C-:B------:R-:W-:Y:S01]  /*1bc0*/  IMAD.MOV.U32 R149, RZ, RZ, R17.reuse ;  /* 0x000000ffff957224 */ /* 0x100fe200078e0011 */
[----:B------:R-:W-:Y:S01]  /*1bd0*/  STL [R1+0xd10], R26 ;  /* 0x000d101a01007387 */ /* 0x000fe20000100800 */
[----:B------:R-:W-:Y:S01]  /*1be0*/  IMAD.MOV.U32 R83, RZ, RZ, R17 ;  /* 0x000000ffff537224 */ /* 0x000fe200078e0011 */
[----:B------:R-:W-:Y:S01]  /*1bf0*/  MOV R69, R17 ;  /* 0x0000001100457202 */ /* 0x000fe20000000f00 */
[----:B------:R-:W5:Y:S01]  /*1c00*/  TEX.LL RZ, R148, R148, R0, UR4, 2D, 0x1 ;  /* 0x28ff040094947f60 */ /* 0x000f6200089e01ff */
[----:B------:R1:W-:Y:S01]  /*1c10*/  STL [R1+0x840], R35 ;  /* 0x0008402301007387 */ /* 0x0003e20000100800 */
[----:B------:R2:W5:Y:S01]  /*1c20*/  TEX.LL RZ, R82, R82, R0, UR6, 2D, 0x1 ;  /* 0x28ff060052527f60 */ /* 0x00056200089e01ff */
[----:B------:R-:W5:Y:S01]  /*1c30*/  TEX.LL RZ, R165, R164, R0, UR6, 2D, 0x1 ;  /* 0x28ff0600a4a57f60 */ /* 0x000f6200089e01ff */
[----:B------:R-:W5:Y:S01]  /*1c40*/  TEX.LL RZ, R149, R86, R0, UR4, 2D, 0x1 ;  /* 0x28ff040056957f60 */ /* 0x000f6200089e01ff */
[----:B------:R-:W5:Y:S01]  /*1c50*/  TEX.LL RZ, R251, R108, R0, UR4, 2D, 0x1 ;  /* 0x28ff04006cfb7f60 */ /* 0x000f6200089e01ff */
[----:B------:R-:W-:Y:S01]  /*1c60*/  STL [R1+0xd34], R29 ;  /* 0x000d341d01007387 */ /* 0x000fe20000100800 */
[----:B------:R-:W-:Y:S01]  /*1c70*/  IMAD.MOV.U32 R27, RZ, RZ, R3 ;  /* 0x000000ffff1b7224 */ /* 0x000fe200078e0003 */
[----:B0-----:R-:W-:Y:S01]  /*1c80*/  MOV R252, R21 ;  /* 0x0000001500fc7202 */ /* 0x001fe20000000f00 */
[----:B------:R-:W-:Y:S01]  /*1c90*/  IMAD.MOV.U32 R166, RZ, RZ, R20 ;  /* 0x000000ffffa67224 */ /* 0x000fe200078e0014 */
[----:B------:R0:W-:Y:S01]  /*1ca0*/  STL [R1+0xd30], R138 ;  /* 0x000d308a01007387 */ /* 0x0001e20000100800 */
[--C-:B------:R-:W-:Y:S01]  /*1cb0*/  IMAD.MOV.U32 R40, RZ, RZ, R248.reuse ;  /* 0x000000ffff287224 */ /* 0x100fe200078e00f8 */
[----:B-1----:R-:W-:Y:S01]  /*1cc0*/  MOV R35, R23 ;  /* 0x0000001700237202 */ /* 0x002fe20000000f00 */
[--C-:B------:R-:W-:Y:S01]  /*1cd0*/  IMAD.MOV.U32 R36, RZ, RZ, R248.reuse ;  /* 0x000000ffff247224 */ /* 0x100fe200078e00f8 */
[----:B------:R-:W-:Y:S01]  /*1ce0*/  STL [R1+0xc8], R20 ;  /* 0x0000c81401007387 */ /* 0x000fe20000100800 */
[----:B------:R-:W-:-:S02]  /*1cf0*/  IMAD.MOV.U32 R38, RZ, RZ, R248 ;  /* 0x000000ffff267224 */ /* 0x000fc400078e00f8 */
[--C-:B------:R-:W-:Y:S01]  /*1d00*/  IMAD.MOV.U32 R42, RZ, RZ, R248.reuse ;  /* 0x000000ffff2a7224 */ /* 0x100fe200078e00f8 */
[----:B------:R-:W-:Y:S01]  /*1d10*/  STL [R1+0x480], R70 ;  /* 0x0004804601007387 */ /* 0x000fe20000100800 */
[--C-:B------:R-:W-:Y:S01]  /*1d20*/  IMAD.MOV.U32 R52, RZ, RZ, R248.reuse ;  /* 0x000000ffff347224 */ /* 0x100fe200078e00f8 */
[----:B0-----:R-:W-:Y:S01]  /*1d30*/  MOV R138, R21 ;  /* 0x00000015008a7202 */ /* 0x001fe20000000f00 */
[--C-:B------:R-:W-:Y:S01]  /*1d40*/  IMAD.MOV.U32 R56, RZ, RZ, R248.reuse ;  /* 0x000000ffff387224 */ /* 0x100fe200078e00f8 */
[----:B------:R-:W-:Y:S01]  /*1d50*/  STL [R1+0x478], R20 ;  /* 0x0004781401007387 */ /* 0x000fe20000100800 */
[--C-:B------:R-:W-:Y:S02]  /*1d60*/  IMAD.MOV.U32 R64, RZ, RZ, R248.reuse ;  /* 0x000000ffff407224 */ /* 0x100fe400078e00f8 */
[--C-:B------:R-:W-:Y:S01]  /*1d70*/  IMAD.MOV.U32 R68, RZ, RZ, R248.reuse ;  /* 0x000000ffff447224 */ /* 0x100fe200078e00f8 */
[----:B------:R-:W-:Y:S01]  /*1d80*/  STL [R1+0x490], R70 ;  /* 0x0004904601007387 */ /* 0x000fe20000100800 */
[----:B------:R-:W-:-:S02]  /*1d90*/  IMAD.MOV.U32 R72, RZ, RZ, R248 ;  /* 0x000000ffff487224 */ /* 0x000fc400078e00f8 */
[--C-:B------:R-:W-:Y:S01]  /*1da0*/  IMAD.MOV.U32 R172, RZ, RZ, R20.reuse ;  /* 0x000000ffffac7224 */ /* 0x100fe200078e0014 */
[----:B------:R0:W-:Y:S01]  /*1db0*/  STL [R1+0xd24], R200 ;  /* 0x000d24c801007387 */ /* 0x0001e20000100800 */
[--C-:B------:R-:W-:Y:S02]  /*1dc0*/  IMAD.MOV.U32 R29, RZ, RZ, R21.reuse ;  /* 0x000000ffff1d7224 */ /* 0x100fe400078e0015 */
[----:B------:R-:W-:Y:S01]  /*1dd0*/  IMAD.MOV.U32 R26, RZ, RZ, R21 ;  /* 0x000000ffff1a7224 */ /* 0x000fe200078e0015 */
[----:B------:R1:W-:Y:S01]  /*1de0*/  STL [R1+0xd28], R201 ;  /* 0x000d28c901007387 */ /* 0x0003e20000100800 */
[--C-:B------:R-:W-:Y:S02]  /*1df0*/  IMAD.MOV.U32 R182, RZ, RZ, R20.reuse ;  /* 0x000000ffffb67224 */ /* 0x100fe400078e0014 */
[--C-:B------:R-:W-:Y:S01]  /*1e00*/  IMAD.MOV.U32 R198, RZ, RZ, R20.reuse ;  /* 0x000000ffffc67224 */ /* 0x100fe200078e0014 */
[----:B------:R3:W-:Y:S01]  /*1e10*/  STL [R1+0xd2c], R186 ;  /* 0x000d2cba01007387 */ /* 0x0007e20000100800 */
[----:B------:R-:W-:-:S02]  /*1e20*/  IMAD.MOV.U32 R176, RZ, RZ, R20 ;  /* 0x000000ffffb07224 */ /* 0x000fc400078e0014 */
[--C-:B0-----:R-:W-:Y:S01]  /*1e30*/  IMAD.MOV.U32 R200, RZ, RZ, R21.reuse ;  /* 0x000000ffffc87224 */ /* 0x101fe200078e0015 */
[----:B------:R-:W-:Y:S01]  /*1e40*/  STL [R1+0x28], R70 ;  /* 0x0000284601007387 */ /* 0x000fe20000100800 */
[--C-:B------:R-:W-:Y:S02]  /*1e50*/  IMAD.MOV.U32 R196, RZ, RZ, R20.reuse ;  /* 0x000000ffffc47224 */ /* 0x100fe400078e0014 */
[--C-:B-1----:R-:W-:Y:S01]  /*1e60*/  IMAD.MOV.U32 R201, RZ, RZ, R21.reuse ;  /* 0x000000ffffc97224 */ /* 0x102fe200078e0015 */
[----:B------:R0:W-:Y:S01]  /*1e70*/  STL [R1+0x38], R70 ;  /* 0x0000384601007387 */ /* 0x0001e20000100800 */
[--C-:B------:R-:W-:Y:S02]  /*1e80*/  IMAD.MOV.U32 R170, RZ, RZ, R20.reuse ;  /* 0x000000ffffaa7224 */ /* 0x100fe400078e0014 */
[----:B---3--:R-:W-:Y:S01]  /*1e90*/  IMAD.MOV.U32 R186, RZ, RZ, R21 ;  /* 0x000000ffffba7224 */ /* 0x008fe200078e0015 */
[----:B------:R-:W-:Y:S01]  /*1ea0*/  STL [R1+0x40], R20 ;  /* 0x0000401401007387 */ /* 0x000fe20000100800 */
[----:B------:R-:W-:-:S02]  /*1eb0*/  IMAD.MOV.U32 R178, RZ, RZ, R20 ;  /* 0x000000ffffb27224 */ /* 0x000fc400078e0014 */
[--C-:B------:R-:W-:Y:S01]  /*1ec0*/  IMAD.MOV.U32 R10, RZ, RZ, R20.reuse ;  /* 0x000000ffff0a7224 */ /* 0x100fe200078e0014 */
[----:B------:R-:W-:Y:S01]  /*1ed0*/  STL [R1+0x58], R66 ;  /* 0x0000584201007387 */ /* 0x000fe20000100800 */
[--C-:B------:R-:W-:Y:S01]  /*1ee0*/  IMAD.MOV.U32 R184, RZ, RZ, R20.reuse ;  /* 0x000000ffffb87224 */ /* 0x100fe200078e0014 */
[----:B0-----:R-:W5:Y:S01]  /*1ef0*/  TEX.LL RZ, R70, R70, R0, UR6, 2D, 0x1 ;  /* 0x28ff060046467f60 */ /* 0x001f6200089e01ff */
[----:B------:R-:W5:Y:S01]  /*1f00*/  TEX.LL RZ, R250, R128, R0, UR6, 2D, 0x1 ;  /* 0x28ff060080fa7f60 */ /* 0x000f6200089e01ff */
[----:B------:R-:W5:Y:S01]  /*1f10*/  TEX.LL RZ, R129, R20, R0, UR4, 2D, 0x1 ;  /* 0x28ff040014817f60 */ /* 0x000f6200089e01ff */
[----:B------:R-:W-:Y:S01]  /*1f20*/  STL [R1+0x4e0], R66 ;  /* 0x0004e04201007387 */ /* 0x000fe20000100800 */
[--C-:B------:R-:W-:Y:S02]  /*1f30*/  IMAD.MOV.U32 R226, RZ, RZ, R20.reuse ;  /* 0x000000ffffe27224 */ /* 0x100fe400078e0014 */
[--C-:B------:R-:W-:Y:S01]  /*1f40*/  IMAD.MOV.U32 R202, RZ, RZ, R20.reuse ;  /* 0x000000ffffca7224 */ /* 0x100fe200078e0014 */
[----:B------:R-:W-:Y:S01]  /*1f50*/  STL [R1+0x4e8], R66 ;  /* 0x0004e84201007387 */ /* 0x000fe20000100800 */
[----:B------:R-:W-:-:S02]  /*1f60*/  IMAD.MOV.U32 R232, RZ, RZ, R20 ;  /* 0x000000ffffe87224 */ /* 0x000fc400078e0014 */
[--C-:B------:R-:W-:Y:S01]  /*1f70*/  IMAD.MOV.U32 R204, RZ, RZ, R20.reuse ;  /* 0x000000ffffcc7224 */ /* 0x100fe200078e0014 */
[----:B------:R-:W-:Y:S01]  /*1f80*/  STL [R1+0x120], R66 ;  /* 0x0001204201007387 */ /* 0x000fe20000100800 */
[--C-:B------:R-:W-:Y:S02]  /*1f90*/  IMAD.MOV.U32 R238, RZ, RZ, R20.reuse ;  /* 0x000000ffffee7224 */ /* 0x100fe400078e0014 */
[----:B------:R-:W-:Y:S01]  /*1fa0*/  IMAD.MOV.U32 R206, RZ, RZ, R20 ;  /* 0x000000ffffce7224 */ /* 0x000fe200078e0014 */
[----:B------:R-:W-:Y:S01]  /*1fb0*/  STL [R1+0x130], R66 ;  /* 0x0001304201007387 */ /* 0x000fe20000100800 */
[----:B------:R-:W-:Y:S02]  /*1fc0*/  IMAD.MOV.U32 R205, RZ, RZ, R17 ;  /* 0x000000ffffcd7224 */ /* 0x000fe400078e0011 */
[--C-:B------:R-:W-:Y:S01]  /*1fd0*/  IMAD.MOV.U32 R141, RZ, RZ, R19.reuse ;  /* 0x000000ffff8d7224 */ /* 0x100fe200078e0013 */
[----:B------:R-:W-:Y:S01]  /*1fe0*/  STL [R1+0x140], R66 ;  /* 0x0001404201007387 */ /* 0x000fe20000100800 */
[----:B------:R-:W-:-:S02]  /*1ff0*/  IMAD.MOV.U32 R207, RZ, RZ, R19 ;  /* 0x000000ffffcf7224 */ /* 0x000fc400078e0013 */
[----:B------:R-:W-:Y:S01]  /*2000*/  IMAD.MOV.U32 R12, RZ, RZ, R66 ;  /* 0x000000ffff0c7224 */ /* 0x000fe200078e0042 */
[----:B------:R-:W-:Y:S01]  /*2010*/  STL [R1+0x150], R66 ;  /* 0x0001504201007387 */ /* 0x000fe20000100800 */
[----:B------:R-:W-:Y:S02]  /*2020*/  IMAD.MOV.U32 R55, RZ, RZ, R15 ;  /* 0x000000ffff377224 */ /* 0x000fe400078e000f */
[----:B--2---:R-:W-:Y:S01]  /*2030*/  IMAD.MOV.U32 R83, RZ, RZ, R245 ;  /* 0x000000ffff537224 */ /* 0x004fe200078e00f5 */
[----:B------:R-:W-:Y:S01]  /*2040*/  STL [R1+0x160], R66 ;  /* 0x0001604201007387 */ /* 0x000fe20000100800 */
[----:B------:R-:W-:Y:S02]  /*2050*/  IMAD.MOV.U32 R51, RZ, RZ, R17 ;  /* 0x000000ffff337224 */ /* 0x000fe400078e0011 */
[----:B------:R-:W-:Y:S01]  /*2060*/  IMAD.MOV.U32 R45, RZ, RZ, R19 ;  /* 0x000000ffff2d7224 */ /* 0x000fe200078e0013 */
[----:B------:R-:W-:Y:S01]  /*2070*/  STL [R1+0x170], R66 ;  /* 0x0001704201007387 */ /* 0x000fe20000100800 */
[----:B------:R-:W-:-:S02]  /*2080*/  IMAD.MOV.U32 R43, RZ, RZ, R7 ;  /* 0x000000ffff2b7224 */ /* 0x000fc400078e0007 */
[----:B------:R-:W-:Y:S01]  /*2090*/  IMAD.MOV.U32 R53, RZ, RZ, R25 ;  /* 0x000000ffff357224 */ /* 0x000fe200078e0019 */
[----:B------:R-:W-:Y:S01]  /*20a0*/  STL [R1+0x190], R66 ;  /* 0x0001904201007387 */ /* 0x000fe20000100800 */
[----:B------:R-:W-:Y:S02]  /*20b0*/  IMAD.MOV.U32 R61, RZ, RZ, R13 ;  /* 0x000000ffff3d7224 */ /* 0x000fe400078e000d */
[----:B------:R-:W-:Y:S01]  /*20c0*/  IMAD.MOV.U32 R73, RZ, RZ, R19 ;  /* 0x000000ffff497224 */ /* 0x000fe200078e0013 */
[----:B------:R-:W-:Y:S01]  /*20d0*/  STL [R1+0x188], R66 ;  /* 0x0001884201007387 */ /* 0x000fe20000100800 */
[----:B------:R-:W-:Y:S02]  /*20e0*/  IMAD.MOV.U32 R119, RZ, RZ, R17 ;  /* 0x000000ffff777224 */ /* 0x000fe400078e0011 */
[----:B------:R-:W-:Y:S01]  /*20f0*/  IMAD.MOV.U32 R123, RZ, RZ, R19 ;  /* 0x000000ffff7b7224 */ /* 0x000fe200078e0013 */
[----:B------:R-:W-:Y:S01]  /*2100*/  STL [R1+0x360], R66 ;  /* 0x0003604201007387 */ /* 0x000fe20000100800 */
[----:B------:R-:W-:-:S02]  /*2110*/  IMAD.MOV.U32 R16, RZ, RZ, R94 ;  /* 0x000000ffff107224 */ /* 0x000fc400078e005e */
[----:B------:R-:W-:Y:S01]  /*2120*/  IMAD.MOV.U32 R14, RZ, RZ, R22 ;  /* 0x000000ffff0e7224 */ /* 0x000fe200078e0016 */
[----:B------:R-:W-:Y:S01]  /*2130*/  STL [R1+0x358], R66 ;  /* 0x0003584201007387 */ /* 0x000fe20000100800 */
[--C-:B------:R-:W-:Y:S02]  /*2140*/  IMAD.MOV.U32 R6, RZ, RZ, R2.reuse ;  /* 0x000000ffff067224 */ /* 0x100fe400078e0002 */
[----:B------:R-:W-:Y:S01]  /*2150*/  IMAD.MOV.U32 R8, RZ, RZ, R2 ;  /* 0x000000ffff087224 */ /* 0x000fe200078e0002 */
[----:B------:R-:W-:Y:S01]  /*2160*/  STL [R1+0x3b0], R66 ;  /* 0x0003b04201007387 */ /* 0x000fe20000100800 */
[----:B------:R-:W-:-:S03]  /*2170*/  IMAD.MOV.U32 R239, RZ, RZ, R17 ;  /* 0x000000ffffef7224 */ /* 0x000fc600078e0011 */
[----:B------:R-:W-:Y:S04]  /*2180*/  STL [R1+0x348], R66 ;  /* 0x0003484201007387 */ /* 0x000fe80000100800 */
        /* <DEDUP_REMOVED lines=33> */
[----:B------:R0:W-:Y:S04]  /*23a0*/  STL [R1+0xd1c], R248 ;  /* 0x000d1cf801007387 */ /* 0x0001e80000100800 */
[----:B------:R1:W-:Y:S04]  /*23b0*/  STL [R1+0xd14], R249 ;  /* 0x000d14f901007387 */ /* 0x0003e80000100800 */
[----:B------:R2:W-:Y:S01]  /*23c0*/  STL [R1+0xd18], R223 ;  /* 0x000d18df01007387 */ /* 0x0005e20000100800 */
[----:B0-----:R-:W-:-:S03]  /*23d0*/  IMAD.MOV.U32 R248, RZ, RZ, R21 ;  /* 0x000000fffff87224 */ /* 0x001fc600078e0015 */
[----:B------:R0:W-:Y:S01]  /*23e0*/  STL [R1+0xd20], R222 ;  /* 0x000d20de01007387 */ /* 0x0001e20000100800 */
[----:B-1----:R-:W-:-:S03]  /*23f0*/  IMAD.MOV.U32 R249, RZ, RZ, R21 ;  /* 0x000000fffff97224 */ /* 0x002fc600078e0015 */
[----:B------:R1:W-:Y:S01]  /*2400*/  STL [R1+0xd08], R49 ;  /* 0x000d083101007387 */ /* 0x0003e20000100800 */
[----:B--2---:R-:W-:-:S03]  /*2410*/  IMAD.MOV.U32 R223, RZ, RZ, R21 ;  /* 0x000000ffffdf7224 */ /* 0x004fc600078e0015 */
[----:B------:R2:W-:Y:S01]  /*2420*/  STL [R1+0xd0c], R27 ;  /* 0x000d0c1b01007387 */ /* 0x0005e20000100800 */
[----:B0-----:R-:W-:-:S03]  /*2430*/  MOV R222, R21 ;  /* 0x0000001500de7202 */ /* 0x001fc60000000f00 */
[----:B------:R-:W-:Y:S01]  /*2440*/  STL [R1+0x4c4], R21 ;  /* 0x0004c41501007387 */ /* 0x000fe20000100800 */
[----:B-1----:R-:W-:-:S03]  /*2450*/  IMAD.MOV.U32 R49, RZ, RZ, R21 ;  /* 0x000000ffff317224 */ /* 0x002fc600078e0015 */
[----:B------:R-:W-:Y:S01]  /*2460*/  STL [R1+0x4e4], R21 ;  /* 0x0004e41501007387 */ /* 0x000fe20000100800 */
[----:B--2---:R-:W-:-:S03]  /*2470*/  IMAD.MOV.U32 R27, RZ, RZ, R21 ;  /* 0x000000ffff1b7224 */ /* 0x004fc600078e0015 */
        /* <DEDUP_REMOVED lines=9> */
[----:B------:R0:W-:Y:S02]  /*2510*/  STL.64 [R1+0xce8], R20 ;  /* 0x000ce81401007387 */ /* 0x0001e40000100a00 */
[----:B0-----:R-:W5:Y:S01]  /*2520*/  TEX.LL RZ, R21, R130, R0, UR6, 2D, 0x1 ;  /* 0x28ff060082157f60 */ /* 0x001f6200089e01ff */
[----:B------:R-:W5:Y:S01]  /*2530*/  TEX.LL RZ, R20, R166, R0, UR4, 2D, 0x1 ;  /* 0x28ff0400a6147f60 */ /* 0x000f6200089e01ff */
[----:B------:R-:W5:Y:S01]  /*2540*/  TEX.LL RZ, R128, R78, R0, UR6, 2D, 0x1 ;  /* 0x28ff06004e807f60 */ /* 0x000f6200089e01ff */
[----:B------:R-:W5:Y:S01]  /*2550*/  TEX.LL RZ, R166, R172, R0, UR4, 2D, 0x1 ;  /* 0x28ff0400aca67f60 */ /* 0x000f6200089e01ff */
[----:B------:R-:W5:Y:S01]  /*2560*/  TEX.LL RZ, R157, R156, R0, UR6, 2D, 0x1 ;  /* 0x28ff06009c9d7f60 */ /* 0x000f6200089e01ff */
[----:B------:R-:W5:Y:S01]  /*2570*/  TEX.LL RZ, R156, R168, R0, UR4, 2D, 0x1 ;  /* 0x28ff0400a89c7f60 */ /* 0x000f6200089e01ff */
[----:B------:R-:W-:-:S04]  /*2580*/  DEPBAR.LE SB5, 0xd ;  /* 0x0000d3400000791a */ /* 0x000fc80000000000 */
[----:B------:R0:W-:Y:S02]  /*2590*/  STL [R1+0x890], R148 ;  /* 0x0008909401007387 */ /* 0x0001e40000100800 */
[----:B0-----:R-:W5:Y:S01]  /*25a0*/  TEX.LL RZ, R148, R96, R0, UR6, 2D, 0x1 ;  /* 0x28ff060060947f60 */ /* 0x001f6200089e01ff */
        /* <DEDUP_REMOVED lines=16> */
[----:B------:R-:W-:-:S04]  /*26b0*/  DEPBAR.LE SB5, 0x19 ;  /* 0x0000d6400000791a */ /* 0x000fc80000000000 */
[----:B------:R0:W-:Y:S01]  /*26c0*/  STL [R1+0x898], R165 ;  /* 0x000898a501007387 */ /* 0x0001e20000100800 */
[----:B------:R-:W-:-:S03]  /*26d0*/  IMAD.MOV.U32 R164, RZ, RZ, R24 ;  /* 0x000000ffffa47224 */ /* 0x000fc600078e0018 */
[----:B------:R1:W-:Y:S01]  /*26e0*/  STL [R1+0x894], R149 ;  /* 0x0008949501007387 */ /* 0x0003e20000100800 */
[----:B------:R-:W-:-:S04]  /*26f0*/  DEPBAR.LE SB5, 0x17 ;  /* 0x0000d5c00000791a */ /* 0x000fc80000000000 */
[----:B------:R-:W-:Y:S01]  /*2700*/  STL [R1+0x8bc], R251 ;  /* 0x0008bcfb01007387 */ /* 0x000fe20000100800 */
[----:B0-----:R-:W-:-:S03]  /*2710*/  MOV R165, R3 ;  /* 0x0000000300a57202 */ /* 0x001fc60000000f00 */
[----:B------:R0:W-:Y:S01]  /*2720*/  STL [R1+0x8b8], R70 ;  /* 0x0008b84601007387 */ /* 0x0001e20000100800 */
[----:B-1----:R-:W-:Y:S01]  /*2730*/  IMAD.MOV.U32 R149, RZ, RZ, R244 ;  /* 0x000000ffff957224 */ /* 0x002fe200078e00f4 */
[----:B0-----:R-:W5:Y:S01]  /*2740*/  TEX.LL RZ, R70, R66, R0, UR6, 2D, 0x1 ;  /* 0x28ff060042467f60 */ /* 0x001f6200089e01ff */
[----:B------:R-:W5:Y:S01]  /*2750*/  TEX.LL RZ, R130, R208, R0, UR4, 2D, 0x1 ;  /* 0x28ff0400d0827f60 */ /* 0x000f6200089e01ff */
[----:B------:R-:W-:-:S04]  /*2760*/  DEPBAR.LE SB5, 0x17 ;  /* 0x0000d5c00000791a */ /* 0x000fc80000000000 */
[----:B------:R-:W-:Y:S04]  /*2770*/  STL [R1+0x8c8], R250 ;  /* 0x0008c8fa01007387 */ /* 0x000fe80000100800 */
[----:B------:R0:W-:Y:S02]  /*2780*/  STL [R1+0x8c4], R129 ;  /* 0x0008c48101007387 */ /* 0x0001e40000100800 */
[----:B0-----:R-:W5:Y:S01]  /*2790*/  TEX.LL RZ, R129, R112, R0, UR6, 2D, 0x1 ;  /* 0x28ff060070817f60 */ /* 0x001f6200089e01ff */
[----:B------:R-:W5:Y:S01]  /*27a0*/  TEX.LL RZ, R67, R22, R0, UR4, 2D, 0x1 ;  /* 0x28ff040016437f60 */ /* 0x000f6200089e01ff */
[----:B------:R-:W5:Y:S01]  /*27b0*/  TEX.LL RZ, R66, R120, R0, UR6, 2D, 0x1 ;  /* 0x28ff060078427f60 */ /* 0x000f6200089e01ff */
[----:B------:R-:W-:-:S04]  /*27c0*/  DEPBAR.LE SB5, 0x18 ;  /* 0x0000d6000000791a */ /* 0x000fc80000000000 */
[----:B------:R0:W-:Y:S02]  /*27d0*/  STL [R1+0x8d4], R21 ;  /* 0x0008d41501007387 */ /* 0x0001e40000100800 */
[----:B0-----:R-:W5:Y:S02]  /*27e0*/  TEX.LL RZ, R21, R210, R0, UR4, 2D, 0x1 ;  /* 0x28ff0400d2157f60 */ /* 0x001f6400089e01ff */
[----:B------:R0:W-:Y:S02]  /*27f0*/  STL [R1+0x8d0], R20 ;  /* 0x0008d01401007387 */ /* 0x0001e40000100800 */
[----:B0-----:R-:W5:Y:S01]  /*2800*/  TEX.LL RZ, R20, R160, R0, UR6, 2D, 0x1 ;  /* 0x28ff0600a0147f60 */ /* 0x001f6200089e01ff */
        /* <DEDUP_REMOVED lines=11> */
[----:B------:R-:W-:Y:S04]  /*28c0*/  STL [R1+0x8d8], R166 ;  /* 0x0008d8a601007387 */ /* 0x000fe80000100800 */
[----:B------:R-:W-:Y:S04]  /*28d0*/  STL [R1+0x8e4], R157 ;  /* 0x0008e49d01007387 */ /* 0x000fe80000100800 */
[----:B------:R-:W-:Y:S01]  /*28e0*/  STL [R1+0x8e0], R156 ;  /* 0x0008e09c01007387 */ /* 0x000fe20000100800 */
[----:B------:R-:W-:-:S04]  /*28f0*/  DEPBAR.LE SB5, 0x1b ;  /* 0x0000d6c00000791a */ /* 0x000fc80000000000 */
[----:B------:R-:W-:Y:S04]  /*2900*/  STL [R1+0x8ec], R148 ;  /* 0x0008ec9401007387 */ /* 0x000fe80000100800 */
[----:B------:R-:W-:Y:S04]  /*2910*/  STL [R1+0x8e8], R131 ;  /* 0x0008e88301007387 */ /* 0x000fe80000100800 */
[----:B------:R-:W-:Y:S01]  /*2920*/  STL [R1+0x8f4], R109 ;  /* 0x0008f46d01007387 */ /* 0x000fe20000100800 */
[----:B------:R-:W-:-:S04]  /*2930*/  DEPBAR.LE SB5, 0x19 ;  /* 0x0000d6400000791a */ /* 0x000fc80000000000 */
[----:B------:R-:W-:Y:S04]  /*2940*/  STL [R1+0x8f0], R108 ;  /* 0x0008f06c01007387 */ /* 0x000fe80000100800 */
[----:B------:R0:W-:Y:S02]  /*2950*/  STL [R1+0x8fc], R82 ;  /* 0x0008fc5201007387 */ /* 0x0001e40000100800 */
[----:B0-----:R-:W5:Y:S01]  /*2960*/  TEX.LL RZ, R82, R220, R0, UR4, 2D, 0x1 ;  /* 0x28ff0400dc527f60 */ /* 0x001f6200089e01ff */
[----:B------:R-:W-:Y:S01]  /*2970*/  TEX.LL RZ, R250, R136, R0, UR8, 2D, 0x3 ;  /* 0x28ff080088fa7f60 */ /* 0x000fe200089e03ff */
[----:B------:R-:W-:Y:S01]  /*2980*/  TEX.LL RZ, R246, R246, R0, UR10, 2D, 0x3 ;  /* 0x28ff0a00f6f67f60 */ /* 0x000fe200089e03ff */
[----:B------:R-:W-:Y:S01]  /*2990*/  TEX.LL RZ, R244, R62, R0, UR8, 2D, 0x3 ;  /* 0x28ff08003ef47f60 */ /* 0x000fe200089e03ff */
[----:B------:R-:W-:Y:S01]  /*29a0*/  TEX.LL RZ, R30, R30, R0, UR10, 2D, 0x3 ;  /* 0x28ff0a001e1e7f60 */ /* 0x000fe200089e03ff */
[----:B------:R-:W5:Y:S01]  /*29b0*/  TEX.LL RZ, R104, R58, R0, UR8, 2D, 0x3 ;  /* 0x28ff08003a687f60 */ /* 0x000f6200089e03ff */
[----:B------:R-:W-:-:S04]  /*29c0*/  DEPBAR.LE SB5, 0x1a ;  /* 0x0000d6800000791a */ /* 0x000fc80000000000 */
[----:B------:R0:W-:Y:S01]  /*29d0*/  STL [R1+0x8f8], R100 ;  /* 0x0008f86401007387 */ /* 0x0001e20000100800 */
[----:B------:R-:W-:Y:S02]  /*29e0*/  IMAD.MOV.U32 R108, RZ, RZ, R2 ;  /* 0x000000ffff6c7224 */ /* 0x000fe400078e0002 */
[----:B------:R-:W-:Y:S01]  /*29f0*/  IMAD.MOV.U32 R109, RZ, RZ, R17 ;  /* 0x000000ffff6d7224 */ /* 0x000fe200078e0011 */
[----:B------:R-:W-:-:S04]  /*2a00*/  DEPBAR.LE SB5, 0x18 ;  /* 0x0000d6000000791a */ /* 0x000fc80000000000 */
[----:B------:R-:W-:Y:S04]  /*2a10*/  STL [R1+0x914], R97 ;  /* 0x0009146101007387 */ /* 0x000fe80000100800 */
[----:B------:R1:W-:Y:S01]  /*2a20*/  STL [R1+0x910], R96 ;  /* 0x0009106001007387 */ /* 0x0003e20000100800 */
[----:B0-----:R-:W5:Y:S01]  /*2a30*/  TEX.LL RZ, R100, R54, R0, UR10, 2D, 0x3 ;  /* 0x28ff0a0036647f60 */ /* 0x001f6200089e03ff */
[----:B------:R-:W-:-:S04]  /*2a40*/  DEPBAR.LE SB5, 0x17 ;  /* 0x0000d5c00000791a */ /* 0x000fc80000000000 */
[----:B------:R-:W-:Y:S04]  /*2a50*/  STL [R1+0x91c], R91 ;  /* 0x00091c5b01007387 */ /* 0x000fe80000100800 */
[----:B------:R0:W-:Y:S01]  /*2a60*/  STL [R1+0x918], R90 ;  /* 0x0009185a01007387 */ /* 0x0001e20000100800 */
[----:B-1----:R-:W5:Y:S01]  /*2a70*/  TEX.LL RZ, R96, R108, R0, UR8, 2D, 0x3 ;  /* 0x28ff08006c607f60 */ /* 0x002f6200089e03ff */
[----:B------:R-:W-:-:S04]  /*2a80*/  DEPBAR.LE SB5, 0x16 ;  /* 0x0000d5800000791a */ /* 0x000fc80000000000 */
[----:B------:R-:W-:Y:S04]  /*2a90*/  STL [R1+0x924], R79 ;  /* 0x0009244f01007387 */ /* 0x000fe80000100800 */
[----:B------:R1:W-:Y:S01]  /*2aa0*/  STL [R1+0x920], R78 ;  /* 0x0009204e01007387 */ /* 0x0003e20000100800 */
[----:B0-----:R-:W5:Y:S01]  /*2ab0*/  TEX.LL RZ, R90, R50, R0, UR10, 2D, 0x3 ;  /* 0x28ff0a00325a7f60 */ /* 0x001f6200089e03ff */
[----:B------:R-:W-:-:S04]  /*2ac0*/  DEPBAR.LE SB5, 0x16 ;  /* 0x0000d5800000791a */ /* 0x000fc80000000000 */
[----:B------:R-:W-:Y:S01]  /*2ad0*/  STL [R1+0x934], R75 ;  /* 0x0009344b01007387 */ /* 0x000fe20000100800 */
[----:B-1----:R-:W5:Y:S01]  /*2ae0*/  TEX.LL RZ, R78, R44, R0, UR10, 2D, 0x3 ;  /* 0x28ff0a002c4e7f60 */ /* 0x002f6200089e03ff */
[----:B------:R-:W5:Y:S01]  /*2af0*/  TEX.LL RZ, R58, R86, R0, UR8, 2D, 0x3 ;  /* 0x28ff0800563a7f60 */ /* 0x000f6200089e03ff */
[----:B------:R-:W-:Y:S01]  /*2b00*/  IMAD.MOV.U32 R148, RZ, RZ, R24 ;  /* 0x000000ffff947224 */ /* 0x000fe200078e0018 */
[----:B------:R-:W-:-:S04]  /*2b10*/  DEPBAR.LE SB5, 0x17 ;  /* 0x0000d5c00000791a */ /* 0x000fc80000000000 */
[----:B------:R0:W-:Y:S02]  /*2b20*/  STL [R1+0x930], R74 ;  /* 0x0009304a01007387 */ /* 0x0001e40000100800 */
[----:B0-----:R0:W5:Y:S01]  /*2b30*/  TEX.LL RZ, R74, R164, R0, UR8, 2D, 0x3 ;  /* 0x28ff0800a44a7f60 */ /* 0x00116200089e03ff */
[----:B------:R-:W5:Y:S01]  /*2b40*/  TEX.LL RZ, R62, R40, R0, UR10, 2D, 0x3 ;  /* 0x28ff0a00283e7f60 */ /* 0x000f6200089e03ff */
[----:B------:R-:W-:-:S04]  /*2b50*/  DEPBAR.LE SB5, 0x17 ;  /* 0x0000d5c00000791a */ /* 0x000fc80000000000 */
[----:B------:R-:W-:Y:S04]  /*2b60*/  STL [R1+0x93c], R71 ;  /* 0x00093c4701007387 */ /* 0x000fe80000100800 */
[----:B------:R1:W-:Y:S02]  /*2b70*/  STL [R1+0x938], R70 ;  /* 0x0009384601007387 */ /* 0x0003e40000100800 */
[----:B-1----:R1:W5:Y:S01]  /*2b80*/  TEX.LL RZ, R70, R148, R0, UR8, 2D, 0x3 ;  /* 0x28ff080094467f60 */ /* 0x00236200089e03ff */
[----:B------:R-:W-:-:S04]  /*2b90*/  DEPBAR.LE SB5, 0x16 ;  /* 0x0000d5800000791a */ /* 0x000fc80000000000 */
[----:B------:R-:W-:Y:S01]  /*2ba0*/  STL [R1+0x944], R130 ;  /* 0x0009448201007387 */ /* 0x000fe20000100800 */
[----:B0-----:R-:W-:-:S03]  /*2bb0*/  MOV R165, R23 ;  /* 0x0000001700a57202 */ /* 0x001fc60000000f00 */
[----:B------:R-:W-:Y:S01]  /*2bc0*/  STL [R1+0x940], R129 ;  /* 0x0009408101007387 */ /* 0x000fe20000100800 */
[----:B------:R-:W-:-:S04]  /*2bd0*/  DEPBAR.LE SB5, 0x14 ;  /* 0x0000d5000000791a */ /* 0x000fc80000000000 */
[----:B------:R-:W-:Y:S04]  /*2be0*/  STL [R1+0x94c], R67 ;  /* 0x00094c4301007387 */ /* 0x000fe80000100800 */
[----:B------:R0:W-:Y:S01]  /*2bf0*/  STL [R1+0x948], R66 ;  /* 0x0009484201007387 */ /* 0x0001e20000100800 */
[----:B-1----:R-:W-:Y:S01]  /*2c00*/  IMAD.MOV.U32 R149, RZ, RZ, R5 ;  /* 0x000000ffff957224 */ /* 0x002fe200078e0005 */
[----:B0-----:R-:W5:Y:S01]  /*2c10*/  TEX.LL RZ, R66, R36, R0, UR10, 2D, 0x3 ;  /* 0x28ff0a0024427f60 */ /* 0x001f6200089e03ff */
[----:B------:R-:W-:-:S04]  /*2c20*/  DEPBAR.LE SB5, 0x13 ;  /* 0x0000d4c00000791a */ /* 0x000fc80000000000 */
[----:B------:R-:W-:Y:S04]  /*2c30*/  STL [R1+0x954], R21 ;  /* 0x0009541501007387 */ /* 0x000fe80000100800 */
[----:B------:R0:W-:Y:S02]  /*2c40*/  STL [R1+0x950], R20 ;  /* 0x0009501401007387 */ /* 0x0001e40000100800 */
[----:B0-----:R0:W5:Y:S01]  /*2c50*/  TEX.LL RZ, R20, R164, R0, UR8, 2D, 0x3 ;  /* 0x28ff0800a4147f60 */ /* 0x00116200089e03ff */
[----:B------:R-:W-:Y:S01]  /*2c60*/  TEX.LL RZ, R34, R34, R0, UR10, 2D, 0x3 ;  /* 0x28ff0a0022227f60 */ /* 0x000fe200089e03ff */
[----:B------:R1:W-:Y:S01]  /*2c70*/  TEX.LL RZ, R36, R148, R0, UR8, 2D, 0x3 ;  /* 0x28ff080094247f60 */ /* 0x0003e200089e03ff */
[----:B------:R-:W-:Y:S01]  /*2c80*/  TEX.LL RZ, R38, R38, R0, UR10, 2D, 0x3 ;  /* 0x28ff0a0026267f60 */ /* 0x000fe200089e03ff */
[----:B------:R-:W-:-:S04]  /*2c90*/  DEPBAR.LE SB5, 0x11 ;  /* 0x0000d4400000791a */ /* 0x000fc80000000000 */
[----:B------:R-:W-:Y:S04]  /*2ca0*/  STL [R1+0x95c], R128 ;  /* 0x00095c8001007387 */ /* 0x000fe80000100800 */
[----:B------:R-:W-:Y:S04]  /*2cb0*/  STL [R1+0x958], R124 ;  /* 0x0009587c01007387 */ /* 0x000fe80000100800 */
[----:B------:R-:W-:Y:S01]  /*2cc0*/  STL [R1+0x964], R121 ;  /* 0x0009647901007387 */ /* 0x000fe20000100800 */
[----:B------:R-:W-:-:S04]  /*2cd0*/  DEPBAR.LE SB5, 0x10 ;  /* 0x0000d4000000791a */ /* 0x000fc80000000000 */
[----:B------:R-:W-:Y:S01]  /*2ce0*/  STL [R1+0x960], R120 ;  /* 0x0009607801007387 */ /* 0x000fe20000100800 */
[----:B0-----:R-:W-:Y:S02]  /*2cf0*/  IMAD.MOV.U32 R165, RZ, RZ, R7 ;  /* 0x000000ffffa57224 */ /* 0x001fe400078e0007 */
[----:B-1----:R-:W-:Y:S01]  /*2d00*/  IMAD.MOV.U32 R149, RZ, RZ, R9 ;  /* 0x000000ffff957224 */ /* 0x002fe200078e0009 */
[----:B------:R-:W-:-:S04]  /*2d10*/  DEPBAR.LE SB5, 0xf ;  /* 0x0000d3c00000791a */ /* 0x000fc80000000000 */
[----:B------:R-:W-:Y:S01]  /*2d20*/  STL [R1+0x96c], R117 ;  /* 0x00096c7501007387 */ /* 0x000fe20000100800 */
[----:B------:R-:W-:Y:S01]  /*2d30*/  TEX.LL RZ, R40, R164, R0, UR8, 2D, 0x3 ;  /* 0x28ff0800a4287f60 */ /* 0x000fe200089e03ff */
[----:B------:R-:W-:Y:S01]  /*2d40*/  TEX.LL RZ, R42, R42, R0, UR10, 2D, 0x3 ;  /* 0x28ff0a002a2a7f60 */ /* 0x000fe200089e03ff */
[----:B------:R0:W-:Y:S01]  /*2d50*/  TEX.LL RZ, R44, R148, R0, UR8, 2D, 0x3 ;  /* 0x28ff0800942c7f60 */ /* 0x0001e200089e03ff */
[----:B------:R-:W-:Y:S01]  /*2d60*/  TEX.LL RZ, R46, R46, R0, UR10, 2D, 0x3 ;  /* 0x28ff0a002e2e7f60 */ /* 0x000fe200089e03ff */
[----:B------:R-:W-:Y:S01]  /*2d70*/  TEX.LL RZ, R50, R24, R0, UR8, 2D, 0x3 ;  /* 0x28ff080018327f60 */ /* 0x000fe200089e03ff */
[----:B------:R-:W-:Y:S01]  /*2d80*/  TEX.LL RZ, R52, R52, R0, UR10, 2D, 0x3 ;  /* 0x28ff0a0034347f60 */ /* 0x000fe200089e03ff */
[----:B------:R-:W-:-:S04]  /*2d90*/  DEPBAR.LE SB5, 0xc ;  /* 0x0000d3000000791a */ /* 0x000fc80000000000 */
[----:B------:R-:W-:Y:S04]  /*2da0*/  STL [R1+0x968], R116 ;  /* 0x0009687401007387 */ /* 0x000fe80000100800 */
[----:B------:R-:W-:Y:S04]  /*2db0*/  STL [R1+0x97c], R113 ;  /* 0x00097c7101007387 */ /* 0x000fe80000100800 */
[----:B------:R-:W-:Y:S01]  /*2dc0*/  STL [R1+0x978], R112 ;  /* 0x0009787001007387 */ /* 0x000fe20000100800 */
[----:B0-----:R-:W-:-:S04]  /*2dd0*/  IMAD.MOV.U32 R149, RZ, RZ, R11 ;  /* 0x000000ffff957224 */ /* 0x001fc800078e000b */
[----:B------:R0:W-:Y:S01]  /*2de0*/  TEX.LL RZ, R54, R148, R0, UR8, 2D, 0x3 ;  /* 0x28ff080094367f60 */ /* 0x0001e200089e03ff */
[----:B------:R-:W-:Y:S01]  /*2df0*/  TEX.LL RZ, R56, R56, R0, UR10, 2D, 0x3 ;  /* 0x28ff0a0038387f60 */ /* 0x000fe200089e03ff */
[----:B------:R-:W-:Y:S01]  /*2e00*/  MOV R165, R13 ;  /* 0x0000000d00a57202 */ /* 0x000fe20000000f00 */
[----:B------:R-:W-:-:S04]  /*2e10*/  DEPBAR.LE SB5, 0x9 ;  /* 0x0000d2400000791a */ /* 0x000fc80000000000 */
[----:B------:R-:W-:Y:S04]  /*2e20*/  STL [R1+0x980], R82 ;  /* 0x0009805201007387 */ /* 0x000fe80000100800 */
[----:B------:R-:W-:Y:S04]  /*2e30*/  STL.64 [R1+0x110], R104 ;  /* 0x0001106801007387 */ /* 0x000fe80000100a00 */
[----:B------:R-:W-:Y:S01]  /*2e40*/  STL.64 [R1+0x108], R100 ;  /* 0x0001086401007387 */ /* 0x000fe20000100a00 */
[----:B0-----:R-:W-:Y:S01]  /*2e50*/  IMAD.MOV.U32 R149, RZ, RZ, R15 ;  /* 0x000000ffff957224 */ /* 0x001fe200078e000f */
[----:B------:R-:W-:-:S04]  /*2e60*/  DEPBAR.LE SB5, 0x6 ;  /* 0x0000d1800000791a */ /* 0x000fc80000000000 */
[----:B------:R-:W-:Y:S04]  /*2e70*/  STL.64 [R1+0x100], R96 ;  /* 0x0001006001007387 */ /* 0x000fe80000100a00 */
[----:B------:R-:W-:Y:S04]  /*2e80*/  STL.64 [R1+0xf8], R90 ;  /* 0x0000f85a01007387 */ /* 0x000fe80000100a00 */
[----:B------:R-:W-:Y:S01]  /*2e90*/  STL.64 [R1+0xe8], R78 ;  /* 0x0000e84e01007387 */ /* 0x000fe20000100a00 */
[----:B------:R-:W-:-:S04]  /*2ea0*/  DEPBAR.LE SB5, 0x5 ;  /* 0x0000d1400000791a */ /* 0x000fc80000000000 */
[----:B------:R0:W-:Y:S02]  /*2eb0*/  STL.64 [R1+0xf0], R58 ;  /* 0x0000f03a01007387 */ /* 0x0001e40000100a00 */
[----:B0-----:R-:W-:Y:S01]  /*2ec0*/  TEX.LL RZ, R58, R164, R0, UR8, 2D, 0x3 ;  /* 0x28ff0800a43a7f60 */ /* 0x001fe200089e03ff */
[----:B------:R-:W-:Y:S01]  /*2ed0*/  TEX.LL RZ, R60, R60, R0, UR10, 2D, 0x3 ;  /* 0x28ff0a003c3c7f60 */ /* 0x000fe200089e03ff */
[----:B------:R-:W-:-:S04]  /*2ee0*/  DEPBAR.LE SB5, 0x3 ;  /* 0x0000d0c00000791a */ /* 0x000fc80000000000 */
[----:B------:R-:W-:Y:S04]  /*2ef0*/  STL.64 [R1+0x20], R74 ;  /* 0x0000204a01007387 */ /* 0x000fe80000100a00 */
[----:B------:R0:W-:Y:S02]  /*2f00*/  STL.64 [R1+0x18], R62 ;  /* 0x0000183e01007387 */ /* 0x0001e40000100a00 */
[----:B0-----:R0:W-:Y:S01]  /*2f10*/  TEX.LL RZ, R62, R148, R0, UR8, 2D, 0x3 ;  /* 0x28ff0800943e7f60 */ /* 0x0011e200089e03ff */
[----:B------:R-:W-:Y:S01]  /*2f20*/  TEX.LL RZ, R64, R64, R0, UR10, 2D, 0x3 ;  /* 0x28ff0a0040407f60 */ /* 0x000fe200089e03ff */
[----:B------:R-:W-:-:S04]  /*2f30*/  DEPBAR.LE SB5, 0x2 ;  /* 0x0000d0800000791a */ /* 0x000fc80000000000 */
[----:B------:R-:W-:Y:S01]  /*2f40*/  STL.64 [R1+0x10], R70 ;  /* 0x0000104601007387 */ /* 0x000fe20000100a00 */
[----:B0-----:R-:W-:-:S03]  /*2f50*/  IMAD.MOV.U32 R149, RZ, RZ, R29 ;  /* 0x000000ffff957224 */ /* 0x001fc600078e001d */
[----:B------:R-:W2:Y:S01]  /*2f60*/  LDL.LU R29, [R1+0xd34] ;  /* 0x000d3400011d7983 */ /* 0x000ea20000300800 */
[----:B------:R-:W-:Y:S01]  /*2f70*/  IMAD.MOV.U32 R86, RZ, RZ, R24 ;  /* 0x000000ffff567224 */ /* 0x000fe200078e0018 */
[----:B------:R-:W-:Y:S01]  /*2f80*/  MOV R165, R19 ;  /* 0x0000001300a57202 */ /* 0x000fe20000000f00 */
[----:B------:R-:W-:Y:S01]  /*2f90*/  IMAD.MOV.U32 R87, RZ, RZ, R17 ;  /* 0x000000ffff577224 */ /* 0x000fe200078e0011 */
[----:B------:R-:W-:-:S04]  /*2fa0*/  DEPBAR.LE SB5, 0x1 ;  /* 0x0000d0400000791a */ /* 0x000fc80000000000 */
[----:B------:R0:W-:Y:S02]  /*2fb0*/  STL.64 [R1+0x8], R66 ;  /* 0x0000084201007387 */ /* 0x0001e40000100a00 */
[----:B0-----:R-:W-:Y:S01]  /*2fc0*/  TEX.LL RZ, R66, R86, R0, UR8, 2D, 0x3 ;  /* 0x28ff080056427f60 */ /* 0x001fe200089e03ff */
[----:B------:R-:W-:Y:S01]  /*2fd0*/  TEX.LL RZ, R68, R68, R0, UR10, 2D, 0x3 ;  /* 0x28ff0a0044447f60 */ /* 0x000fe200089e03ff */
[----:B------:R0:W-:Y:S01]  /*2fe0*/  TEX.LL RZ, R70, R164, R0, UR8, 2D, 0x3 ;  /* 0x28ff0800a4467f60 */ /* 0x0001e200089e03ff */
[----:B------:R-:W-:Y:S01]  /*2ff0*/  TEX.LL RZ, R72, R72, R0, UR10, 2D, 0x3 ;  /* 0x28ff0a0048487f60 */ /* 0x000fe200089e03ff */
[--C-:B------:R-:W-:Y:S01]  /*3000*/  IMAD.MOV.U32 R82, RZ, RZ, R28.reuse ;  /* 0x000000ffff527224 */ /* 0x100fe200078e001c */
[----:B-----5:R1:W-:Y:S01]  /*3010*/  STL.64 [R1], R20 ;  /* 0x0000001401007387 */ /* 0x0203e20000100a00 */
[----:B--2---:R-:W-:Y:S01]  /*3020*/  TEX.LL RZ, R74, R28, R0, UR8, 2D, 0x3 ;  /* 0x28ff08001c4a7f60 */ /* 0x004fe200089e03ff */
[----:B------:R-:W-:Y:S01]  /*3030*/  TEX.LL RZ, R76, R76, R0, UR10, 2D, 0x3 ;  /* 0x28ff0a004c4c7f60 */ /* 0x000fe200089e03ff */
[----:B------:R2:W-:Y:S01]  /*3040*/  TEX.LL RZ, R78, R82, R0, UR8, 2D, 0x3 ;  /* 0x28ff0800524e7f60 */ /* 0x0005e200089e03ff */
[----:B------:R-:W-:Y:S01]  /*3050*/  TEX.LL RZ, R80, R80, R0, UR10, 2D, 0x3 ;  /* 0x28ff0a0050507f60 */ /* 0x000fe200089e03ff */
[----:B0-----:R-:W-:-:S02]  /*3060*/  IMAD.MOV.U32 R164, RZ, RZ, R28 ;  /* 0x000000ffffa47224 */ /* 0x001fc400078e001c */
[----:B------:R-:W-:Y:S02]  /*3070*/  IMAD.MOV.U32 R165, RZ, RZ, R5 ;  /* 0x000000ffffa57224 */ /* 0x000fe400078e0005 */
[----:B--2---:R-:W-:-:S06]  /*3080*/  IMAD.MOV.U32 R83, RZ, RZ, R23 ;  /* 0x000000ffff537224 */ /* 0x004fcc00078e0017 */
[----:B------:R-:W-:Y:S01]  /*3090*/  TEX.LL RZ, R82, R82, R0, UR8, 2D, 0x3 ;  /* 0x28ff080052527f60 */ /* 0x000fe200089e03ff */
[----:B------:R-:W-:Y:S01]  /*30a0*/  TEX.LL RZ, R84, R84, R0, UR10, 2D, 0x3 ;  /* 0x28ff0a0054547f60 */ /* 0x000fe200089e03ff */
[----:B------:R0:W-:Y:S01]  /*30b0*/  TEX.LL RZ, R86, R164, R0, UR8, 2D, 0x3 ;  /* 0x28ff0800a4567f60 */ /* 0x0001e200089e03ff */
[----:B------:R-:W-:Y:S01]  /*30c0*/  TEX.LL RZ, R88, R88, R0, UR10, 2D, 0x3 ;  /* 0x28ff0a0058587f60 */ /* 0x000fe200089e03ff */
[----:B------:R-:W-:Y:S01]  /*30d0*/  MOV R108, R28 ;  /* 0x0000001c006c7202 */ /* 0x000fe20000000f00 */
[----:B------:R-:W-:-:S04]  /*30e0*/  IMAD.MOV.U32 R109, RZ, RZ, R7 ;  /* 0x000000ffff6d7224 */ /* 0x000fc800078e0007 */
[----:B------:R2:W-:Y:S01]  /*30f0*/  TEX.LL RZ, R90, R108, R0, UR8, 2D, 0x3 ;  /* 0x28ff08006c5a7f60 */ /* 0x0005e200089e03ff */
[----:B------:R-:W-:Y:S01]  /*3100*/  TEX.LL RZ, R92, R92, R0, UR10, 2D, 0x3 ;  /* 0x28ff0a005c5c7f60 */ /* 0x000fe200089e03ff */
[----:B0-----:R-:W-:-:S04]  /*3110*/  IMAD.MOV.U32 R165, RZ, RZ, R9 ;  /* 0x000000ffffa57224 */ /* 0x001fc800078e0009 */
[----:B------:R0:W-:Y:S01]  /*3120*/  TEX.LL RZ, R96, R164, R0, UR8, 2D, 0x3 ;  /* 0x28ff0800a4607f60 */ /* 0x0001e200089e03ff */
[----:B------:R-:W-:Y:S01]  /*3130*/  TEX.LL RZ, R98, R98, R0, UR10, 2D, 0x3 ;  /* 0x28ff0a0062627f60 */ /* 0x000fe200089e03ff */
[----:B--2---:R-:W-:-:S04]  /*3140*/  IMAD.MOV.U32 R109, RZ, RZ, R25 ;  /* 0x000000ffff6d7224 */ /* 0x004fc800078e0019 */
[----:B------:R2:W-:Y:S01]  /*3150*/  TEX.LL RZ, R100, R108, R0, UR8, 2D, 0x3 ;  /* 0x28ff08006c647f60 */ /* 0x0005e200089e03ff */
[----:B------:R-:W-:Y:S01]  /*3160*/  TEX.LL RZ, R102, R102, R0, UR10, 2D, 0x3 ;  /* 0x28ff0a0066667f60 */ /* 0x000fe200089e03ff */
[----:B0-----:R-:W-:-:S04]  /*3170*/  IMAD.MOV.U32 R165, RZ, RZ, R11 ;  /* 0x000000ffffa57224 */ /* 0x001fc800078e000b */
[----:B------:R0:W-:Y:S01]  /*3180*/  TEX.LL RZ, R104, R164, R0, UR8, 2D, 0x3 ;  /* 0x28ff0800a4687f60 */ /* 0x0001e200089e03ff */
[----:B------:R-:W-:Y:S01]  /*3190*/  TEX.LL RZ, R106, R106, R0, UR10, 2D, 0x3 ;  /* 0x28ff0a006a6a7f60 */ /* 0x000fe200089e03ff */
[----:B--2---:R-:W-:-:S06]  /*31a0*/  MOV R109, R13 ;  /* 0x0000000d006d7202 */ /* 0x004fcc0000000f00 */
[----:B------:R-:W-:Y:S01]  /*31b0*/  TEX.LL RZ, R108, R108, R0, UR8, 2D, 0x3 ;  /* 0x28ff08006c6c7f60 */ /* 0x000fe200089e03ff */
[----:B------:R-:W-:Y:S01]  /*31c0*/  TEX.LL RZ, R110, R110, R0, UR10, 2D, 0x3 ;  /* 0x28ff0a006e6e7f60 */ /* 0x000fe200089e03ff */
[----:B0-----:R-:W-:-:S04]  /*31d0*/  IMAD.MOV.U32 R165, RZ, RZ, R15 ;  /* 0x000000ffffa57224 */ /* 0x001fc800078e000f */
[----:B------:R0:W-:Y:S01]  /*31e0*/  TEX.LL RZ, R112, R164, R0, UR8, 2D, 0x3 ;  /* 0x28ff0800a4707f60 */ /* 0x0001e200089e03ff */
[----:B------:R-:W-:Y:S01]  /*31f0*/  TEX.LL RZ, R114, R114, R0, UR10, 2D, 0x3 ;  /* 0x28ff0a0072727f60 */ /* 0x000fe200089e03ff */
[----:B------:R-:W-:Y:S02]  /*3200*/  IMAD.MOV.U32 R128, RZ, RZ, R28 ;  /* 0x000000ffff807224 */ /* 0x000fe400078e001c */
[----:B------:R-:W-:-:S04]  /*3210*/  IMAD.MOV.U32 R129, RZ, RZ, R17 ;  /* 0x000000ffff817224 */ /* 0x000fc800078e0011 */
[----:B------:R-:W-:Y:S01]  /*3220*/  TEX.LL RZ, R116, R128, R0, UR8, 2D, 0x3 ;  /* 0x28ff080080747f60 */ /* 0x000fe200089e03ff */
[----:B------:R-:W-:Y:S01]  /*3230*/  TEX.LL RZ, R118, R118, R0, UR10, 2D, 0x3 ;  /* 0x28ff0a0076767f60 */ /* 0x000fe200089e03ff */
[----:B0-----:R-:W-:-:S04]  /*3240*/  IMAD.MOV.U32 R165, RZ, RZ, R19 ;  /* 0x000000ffffa57224 */ /* 0x001fc800078e0013 */
[----:B------:R0:W-:Y:S01]  /*3250*/  TEX.LL RZ, R120, R164, R0, UR8, 2D, 0x3 ;  /* 0x28ff0800a4787f60 */ /* 0x0001e200089e03ff */
[----:B------:R-:W-:Y:S01]  /*3260*/  TEX.LL RZ, R122, R122, R0, UR10, 2D, 0x3 ;  /* 0x28ff0a007a7a7f60 */ /* 0x000fe200089e03ff */
[----:B------:R-:W-:Y:S01]  /*3270*/  TEX.LL RZ, R124, R32, R0, UR8, 2D, 0x3 ;  /* 0x28ff0800207c7f60 */ /* 0x000fe200089e03ff */
[----:B------:R-:W-:Y:S01]  /*3280*/  TEX.LL RZ, R126, R126, R0, UR10, 2D, 0x3 ;  /* 0x28ff0a007e7e7f60 */ /* 0x000fe200089e03ff */
[----:B------:R-:W-:-:S04]  /*3290*/  MOV R148, R32 ;  /* 0x0000002000947202 */ /* 0x000fc80000000f00 */
[----:B------:R2:W-:Y:S01]  /*32a0*/  TEX.LL RZ, R128, R148, R0, UR8, 2D, 0x3 ;  /* 0x28ff080094807f60 */ /* 0x0005e200089e03ff */
[----:B------:R-:W-:Y:S02]  /*32b0*/  IMAD.MOV.U32 R131, RZ, RZ, R138 ;  /* 0x000000ffff837224 */ /* 0x000fe400078e008a */
[----:B------:R-:W3:Y:S01]  /*32c0*/  LDL.LU R138, [R1+0xd30] ;  /* 0x000d3000018a7983 */ /* 0x000ee20000300800 */
[----:B------:R-:W-:Y:S01]  /*32d0*/  IMAD.MOV.U32 R130, RZ, RZ, R94 ;  /* 0x000000ffff827224 */ /* 0x000fe200078e005e */
[----:B-1----:R-:W-:Y:S01]  /*32e0*/  MOV R21, R23 ;  /* 0x0000001700157202 */ /* 0x002fe20000000f00 */
[----:B------:R-:W-:Y:S02]  /*32f0*/  IMAD.MOV.U32 R20, RZ, RZ, R32 ;  /* 0x000000ffff147224 */ /* 0x000fe400078e0020 */
[----:B0-----:R-:W-:Y:S02]  /*3300*/  IMAD.MOV.U32 R164, RZ, RZ, R94 ;  /* 0x000000ffffa47224 */ /* 0x001fe400078e005e */
[----:B------:R-:W-:Y:S01]  /*3310*/  IMAD.MOV.U32 R165, RZ, RZ, R23 ;  /* 0x000000ffffa57224 */ /* 0x000fe200078e0017 */
[----:B------:R-:W-:Y:S01]  /*3320*/  TEX.LL RZ, R130, R130, R0, UR10, 2D, 0x3 ;  /* 0x28ff0a0082827f60 */ /* 0x000fe200089e03ff */
[----:B------:R-:W-:Y:S01]  /*3330*/  TEX.LL RZ, R132, R20, R0, UR8, 2D, 0x3 ;  /* 0x28ff080014847f60 */ /* 0x000fe200089e03ff */
[----:B--2---:R-:W-:Y:S01]  /*3340*/  IMAD.MOV.U32 R149, RZ, RZ, R5 ;  /* 0x000000ffff957224 */ /* 0x004fe200078e0005 */
[----:B------:R0:W-:Y:S03]  /*3350*/  TEX.LL RZ, R134, R164, R0, UR10, 2D, 0x3 ;  /* 0x28ff0a00a4867f60 */ /* 0x0001e600089e03ff */
[----:B------:R1:W-:Y:S01]  /*3360*/  TEX.LL RZ, R136, R148, R0, UR8, 2D, 0x3 ;  /* 0x28ff080094887f60 */ /* 0x0003e200089e03ff */
[----:B0-----:R-:W-:-:S02]  /*3370*/  IMAD.MOV.U32 R164, RZ, RZ, R32 ;  /* 0x000000ffffa47224 */ /* 0x001fc400078e0020 */
[----:B------:R-:W-:Y:S01]  /*3380*/  IMAD.MOV.U32 R165, RZ, RZ, R7 ;  /* 0x000000ffffa57224 */ /* 0x000fe200078e0007 */
[----:B-1----:R-:W-:Y:S01]  /*3390*/  MOV R149, R9 ;  /* 0x0000000900957202 */ /* 0x002fe20000000f00 */
[----:B---3--:R-:W-:Y:S02]  /*33a0*/  TEX.LL RZ, R138, R138, R0, UR10, 2D, 0x3 ;  /* 0x28ff0a008a8a7f60 */ /* 0x008fe400089e03ff */
[----:B------:R-:W-:Y:S01]  /*33b0*/  TEX.LL RZ, R140, R164, R0, UR8, 2D, 0x3 ;  /* 0x28ff0800a48c7f60 */ /* 0x000fe200089e03ff */
[----:B------:R-:W-:Y:S01]  /*33c0*/  TEX.LL RZ, R142, R142, R0, UR10, 2D, 0x3 ;  /* 0x28ff0a008e8e7f60 */ /* 0x000fe200089e03ff */
[----:B------:R0:W-:Y:S01]  /*33d0*/  TEX.LL RZ, R144, R148, R0, UR8, 2D, 0x3 ;  /* 0x28ff080094907f60 */ /* 0x0001e200089e03ff */
[----:B------:R-:W-:Y:S01]  /*33e0*/  TEX.LL RZ, R146, R146, R0, UR10, 2D, 0x3 ;  /* 0x28ff0a0092927f60 */ /* 0x000fe200089e03ff */
[----:B0-----:R-:W-:Y:S02]  /*33f0*/  IMAD.MOV.U32 R149, RZ, RZ, R25 ;  /* 0x000000ffff957224 */ /* 0x001fe400078e0019 */
[----:B------:R-:W-:-:S04]  /*3400*/  IMAD.MOV.U32 R165, RZ, RZ, R11 ;  /* 0x000000ffffa57224 */ /* 0x000fc800078e000b */
[----:B------:R-:W-:Y:S01]  /*3410*/  TEX.LL RZ, R148, R148, R0, UR8, 2D, 0x3 ;  /* 0x28ff080094947f60 */ /* 0x000fe200089e03ff */
[----:B------:R-:W-:Y:S01]  /*3420*/  TEX.LL RZ, R150, R150, R0, UR10, 2D, 0x3 ;  /* 0x28ff0a0096967f60 */ /* 0x000fe200089e03ff */
[----:B------:R0:W-:Y:S01]  /*3430*/  TEX.LL RZ, R152, R164, R0, UR8, 2D, 0x3 ;  /* 0x28ff0800a4987f60 */ /* 0x0001e200089e03ff */
[----:B------:R-:W-:Y:S01]  /*3440*/  TEX.LL RZ, R154, R154, R0, UR10, 2D, 0x3 ;  /* 0x28ff0a009a9a7f60 */ /* 0x000fe200089e03ff */
[----:B------:R-:W-:-:S04]  /*3450*/  IMAD.MOV.U32 R21, RZ, RZ, R13 ;  /* 0x000000ffff157224 */ /* 0x000fc800078e000d */
[----:B------:R1:W-:Y:S01]  /*3460*/  TEX.LL RZ, R156, R20, R0, UR8, 2D, 0x3 ;  /* 0x28ff0800149c7f60 */ /* 0x0003e200089e03ff */
[----:B------:R-:W-:Y:S01]  /*3470*/  TEX.LL RZ, R158, R158, R0, UR10, 2D, 0x3 ;  /* 0x28ff0a009e9e7f60 */ /* 0x000fe200089e03ff */
[----:B0-----:R-:W-:-:S04]  /*3480*/  IMAD.MOV.U32 R165, RZ, RZ, R15 ;  /* 0x000000ffffa57224 */ /* 0x001fc800078e000f */
[----:B------:R0:W-:Y:S01]  /*3490*/  TEX.LL RZ, R160, R164, R0, UR8, 2D, 0x3 ;  /* 0x28ff0800a4a07f60 */ /* 0x0001e200089e03ff */
[----:B------:R-:W-:Y:S01]  /*34a0*/  TEX.LL RZ, R162, R162, R0, UR10, 2D, 0x3 ;  /* 0x28ff0a00a2a27f60 */ /* 0x000fe200089e03ff */
[----:B-1----:R-:W-:Y:S01]  /*34b0*/  IMAD.MOV.U32 R21, RZ, RZ, R19 ;  /* 0x000000ffff157224 */ /* 0x002fe200078e0013 */
[----:B0-----:R-:W-:-:S06]  /*34c0*/  MOV R165, R17 ;  /* 0x0000001100a57202 */ /* 0x001fcc0000000f00 */
[----:B------:R-:W-:Y:S01]  /*34d0*/  TEX.LL RZ, R164, R164, R0, UR8, 2D, 0x3 ;  /* 0x28ff0800a4a47f60 */ /* 0x000fe200089e03ff */
[----:B------:R-:W-:Y:S01]  /*34e0*/  TEX.LL RZ, R166, R16, R0, UR10, 2D, 0x3 ;  /* 0x28ff0a0010a67f60 */ /* 0x000fe200089e03ff */
[----:B------:R0:W-:Y:S01]  /*34f0*/  TEX.LL RZ, R168, R20, R0, UR8, 2D, 0x3 ;  /* 0x28ff080014a87f60 */ /* 0x0001e200089e03ff */
[----:B------:R-:W-:Y:S01]  /*3500*/  TEX.LL RZ, R170, R18, R0, UR10, 2D, 0x3 ;  /* 0x28ff0a0012aa7f60 */ /* 0x000fe200089e03ff */
[----:B------:R-:W-:Y:S02]  /*3510*/  IMAD.MOV.U32 R172, RZ, RZ, R28 ;  /* 0x000000ffffac7224 */ /* 0x000fe400078e001c */
[----:B------:R-:W-:-:S06]  /*3520*/  IMAD.MOV.U32 R173, RZ, RZ, R13 ;  /* 0x000000ffffad7224 */ /* 0x000fcc00078e000d */
[----:B------:R-:W-:Y:S01]  /*3530*/  TEX.LL RZ, R172, R172, R0, UR8, 2D, 0x3 ;  /* 0x28ff0800acac7f60 */ /* 0x000fe200089e03ff */
[----:B------:R-:W-:Y:S01]  /*3540*/  TEX.LL RZ, R174, R174, R0, UR10, 2D, 0x3 ;  /* 0x28ff0a00aeae7f60 */ /* 0x000fe200089e03ff */
[----:B0-----:R-:W-:Y:S01]  /*3550*/  IMAD.MOV.U32 R20, RZ, RZ, R28 ;  /* 0x000000ffff147224 */ /* 0x001fe200078e001c */
[----:B------:R-:W-:-:S04]  /*3560*/  MOV R21, R15 ;  /* 0x0000000f00157202 */ /* 0x000fc80000000f00 */
[----:B------:R0:W-:Y:S01]  /*3570*/  TEX.LL RZ, R176, R20, R0, UR8, 2D, 0x3 ;  /* 0x28ff080014b07f60 */ /* 0x0001e200089e03ff */
[----:B------:R-:W-:Y:S01]  /*3580*/  TEX.LL RZ, R178, R94, R0, UR10, 2D, 0x3 ;  /* 0x28ff0a005eb27f60 */ /* 0x000fe200089e03ff */
[----:B------:R-:W5:Y:S01]  /*3590*/  TEX.LL RZ, R214, R182, R0, UR8, 2D, 0x3 ;  /* 0x28ff0800b6d67f60 */ /* 0x000f6200089e03ff */
[----:B------:R-:W-:Y:S01]  /*35a0*/  TEX.LL RZ, R180, R180, R0, UR10, 2D, 0x3 ;  /* 0x28ff0a00b4b47f60 */ /* 0x000fe200089e03ff */
[----:B------:R-:W5:Y:S01]  /*35b0*/  TEX.LL RZ, R16, R12, R0, UR6, 2D, 0x1 ;  /* 0x28ff06000c107f60 */ /* 0x000f6200089e01ff */
[----:B------:R-:W-:Y:S01]  /*35c0*/  TEX.LL RZ, R12, R14, R0, UR4, 2D, 0x1 ;  /* 0x28ff04000e0c7f60 */ /* 0x000fe200089e01ff */
[----:B------:R-:W5:Y:S01]  /*35d0*/  TEX.LL RZ, R210, R2, R0, UR8, 2D, 0x3 ;  /* 0x28ff080002d27f60 */ /* 0x000f6200089e03ff */
[----:B------:R-:W2:Y:S01]  /*35e0*/  LDL.LU R208, [R1+0xc8] ;  /* 0x0000c80001d07983 */ /* 0x000ea20000300800 */
[----:B------:R-:W-:-:S03]  /*35f0*/  IMAD.MOV.U32 R209, RZ, RZ, R186 ;  /* 0x000000ffffd17224 */ /* 0x000fc600078e00ba */
[----:B------:R-:W3:Y:S04]  /*3600*/  LDL.LU R186, [R1+0xd2c] ;  /* 0x000d2c0001ba7983 */ /* 0x000ee80000300800 */
[----:B------:R-:W3:Y:S01]  /*3610*/  LDL.LU R202, [R1+0x480] ;  /* 0x0004800001ca7983 */ /* 0x000ee20000300800 */
[----:B------:R-:W-:Y:S02]  /*3620*/  IMAD.MOV.U32 R203, RZ, RZ, R201 ;  /* 0x000000ffffcb7224 */ /* 0x000fe400078e00c9 */
[----:B------:R-:W-:Y:S01]  /*3630*/  IMAD.MOV.U32 R207, RZ, RZ, R200 ;  /* 0x000000ffffcf7224 */ /* 0x000fe200078e00c8 */
[----:B------:R-:W3:Y:S04]  /*3640*/  LDL.LU R201, [R1+0xd28] ;  /* 0x000d280001c97983 */ /* 0x000ee80000300800 */
[----:B------:R-:W3:Y:S04]  /*3650*/  LDL.LU R200, [R1+0xd24] ;  /* 0x000d240001c87983 */ /* 0x000ee80000300800 */
[----:B------:R-:W3:Y:S04]  /*3660*/  LDL.LU R204, [R1+0x478] ;  /* 0x0004780001cc7983 */ /* 0x000ee80000300800 */
[----:B------:R-:W3:Y:S04]  /*3670*/  LDL.LU R184, [R1+0x490] ;  /* 0x0004900001b87983 */ /* 0x000ee80000300800 */
[----:B0-----:R-:W3:Y:S01]  /*3680*/  LDL.LU R20, [R1+0x28] ;  /* 0x0000280001147983 */ /* 0x001ee20000300800 */
[----:B--2---:R-:W5:Y:S01]  /*3690*/  TEX.LL RZ, R212, R208, R0, UR8, 2D, 0x3 ;  /* 0x28ff0800d0d47f60 */ /* 0x004f6200089e03ff */
[----:B---3--:R0:W-:Y:S01]  /*36a0*/  TEX.LL RZ, R182, R202, R0, UR10, 2D, 0x3 ;  /* 0x28ff0a00cab67f60 */ /* 0x0081e200089e03ff */
[----:B------:R-:W-:Y:S01]  /*36b0*/  MOV R206, R2 ;  /* 0x0000000200ce7202 */ /* 0x000fe20000000f00 */
[----:B------:R-:W-:-:S02]  /*36c0*/  IMAD.MOV.U32 R185, RZ, RZ, R23 ;  /* 0x000000ffffb97224 */ /* 0x000fc400078e0017 */
[--C-:B------:R-:W-:Y:S01]  /*36d0*/  IMAD.MOV.U32 R205, RZ, RZ, R23.reuse ;  /* 0x000000ffffcd7224 */ /* 0x100fe200078e0017 */
[----:B------:R-:W5:Y:S03]  /*36e0*/  TEX.LL RZ, R208, R206, R0, UR8, 2D, 0x3 ;  /* 0x28ff0800ced07f60 */ /* 0x000f6600089e03ff */
[----:B------:R-:W5:Y:S01]  /*36f0*/  TEX.LL RZ, R220, R204, R0, UR8, 2D, 0x3 ;  /* 0x28ff0800ccdc7f60 */ /* 0x000f6200089e03ff */
[----:B0-----:R-:W-:Y:S02]  /*3700*/  IMAD.MOV.U32 R202, RZ, RZ, R2 ;  /* 0x000000ffffca7224 */ /* 0x001fe400078e0002 */
[----:B------:R-:W-:Y:S01]  /*3710*/  IMAD.MOV.U32 R203, RZ, RZ, R23 ;  /* 0x000000ffffcb7224 */ /* 0x000fe200078e0017 */
[----:B------:R-:W-:Y:S01]  /*3720*/  TEX.LL RZ, R184, R184, R0, UR10, 2D, 0x3 ;  /* 0x28ff0a00b8b87f60 */ /* 0x000fe200089e03ff */
[----:B------:R-:W-:-:S04]  /*3730*/  DEPBAR.LE SB5, 0x5 ;  /* 0x0000d1400000791a */ /* 0x000fc80000000000 */
[----:B------:R0:W-:Y:S01]  /*3740*/  STL.64 [R1+0xe0], R214 ;  /* 0x0000e0d601007387 */ /* 0x0001e20000100a00 */
[----:B------:R-:W5:Y:S01]  /*3750*/  TEX.LL RZ, R218, R202, R0, UR8, 2D, 0x3 ;  /* 0x28ff0800cada7f60 */ /* 0x000f6200089e03ff */
[----:B------:R-:W5:Y:S01]  /*3760*/  TEX.LL RZ, R216, R200, R0, UR8, 2D, 0x3 ;  /* 0x28ff0800c8d87f60 */ /* 0x000f6200089e03ff */
[----:B------:R-:W-:Y:S01]  /*3770*/  TEX.LL RZ, R186, R186, R0, UR10, 2D, 0x3 ;  /* 0x28ff0a00baba7f60 */ /* 0x000fe200089e03ff */
[----:B------:R-:W-:-:S04]  /*3780*/  DEPBAR.LE SB5, 0x5 ;  /* 0x0000d1400000791a */ /* 0x000fc80000000000 */
[----:B------:R-:W-:Y:S01]  /*3790*/  STL [R1+0x8c0], R16 ;  /* 0x0008c01001007387 */ /* 0x000fe20000100800 */
[----:B0-----:R-:W5:Y:S03]  /*37a0*/  TEX.LL RZ, R214, R4, R0, UR8, 2D, 0x3 ;  /* 0x28ff080004d67f60 */ /* 0x001f6600089e03ff */
[----:B------:R0:W-:Y:S02]  /*37b0*/  STL.64 [R1+0x648], R210 ;  /* 0x000648d201007387 */ /* 0x0001e40000100a00 */
[----:B0-----:R-:W5:Y:S01]  /*37c0*/  TEX.LL RZ, R210, R198, R0, UR8, 2D, 0x3 ;  /* 0x28ff0800c6d27f60 */ /* 0x001f6200089e03ff */
[----:B------:R-:W-:Y:S01]  /*37d0*/  TEX.LL RZ, R188, R188, R0, UR10, 2D, 0x3 ;  /* 0x28ff0a00bcbc7f60 */ /* 0x000fe200089e03ff */
[----:B------:R-:W5:Y:S01]  /*37e0*/  TEX.LL RZ, R200, R6, R0, UR8, 2D, 0x3 ;  /* 0x28ff080006c87f60 */ /* 0x000f6200089e03ff */
[----:B------:R-:W5:Y:S01]  /*37f0*/  TEX.LL RZ, R202, R196, R0, UR8, 2D, 0x3 ;  /* 0x28ff0800c4ca7f60 */ /* 0x000f6200089e03ff */
[----:B------:R-:W-:Y:S01]  /*3800*/  TEX.LL RZ, R190, R190, R0, UR10, 2D, 0x3 ;  /* 0x28ff0a00bebe7f60 */ /* 0x000fe200089e03ff */
[----:B------:R-:W5:Y:S01]  /*3810*/  TEX.LL RZ, R204, R8, R0, UR8, 2D, 0x3 ;  /* 0x28ff080008cc7f60 */ /* 0x000f6200089e03ff */
[----:B------:R-:W5:Y:S01]  /*3820*/  TEX.LL RZ, R206, R194, R0, UR8, 2D, 0x3 ;  /* 0x28ff0800c2ce7f60 */ /* 0x000f6200089e03ff */
[----:B------:R-:W-:Y:S01]  /*3830*/  TEX.LL RZ, R192, R192, R0, UR10, 2D, 0x3 ;  /* 0x28ff0a00c0c07f60 */ /* 0x000fe200089e03ff */
[----:B------:R-:W-:-:S04]  /*3840*/  DEPBAR.LE SB5, 0x9 ;  /* 0x0000d2400000791a */ /* 0x000fc80000000000 */
[----:B------:R0:W-:Y:S02]  /*3850*/  STL.64 [R1+0xd8], R212 ;  /* 0x0000d8d401007387 */ /* 0x0001e40000100a00 */
[----:B0-----:R-:W5:Y:S02]  /*3860*/  TEX.LL RZ, R212, R224, R0, UR8, 2D, 0x3 ;  /* 0x28ff0800e0d47f60 */ /* 0x001f6400089e03ff */
[----:B------:R0:W-:Y:S02]  /*3870*/  STL.64 [R1+0x638], R208 ;  /* 0x000638d001007387 */ /* 0x0001e40000100a00 */
[----:B0-----:R-:W5:Y:S01]  /*3880*/  TEX.LL RZ, R208, R10, R0, UR8, 2D, 0x3 ;  /* 0x28ff08000ad07f60 */ /* 0x001f6200089e03ff */
[----:B------:R-:W-:Y:S01]  /*3890*/  TEX.LL RZ, R194, R228, R0, UR10, 2D, 0x3 ;  /* 0x28ff0a00e4c27f60 */ /* 0x000fe200089e03ff */
[----:B------:R-:W5:Y:S01]  /*38a0*/  TEX.LL RZ, R224, R230, R0, UR8, 2D, 0x3 ;  /* 0x28ff0800e6e07f60 */ /* 0x000f6200089e03ff */
[----:B------:R-:W-:Y:S01]  /*38b0*/  STL [R1+0x8cc], R12 ;  /* 0x0008cc0c01007387 */ /* 0x000fe20000100800 */
[----:B------:R-:W-:-:S04]  /*38c0*/  DEPBAR.LE SB5, 0xb ;  /* 0x0000d2c00000791a */ /* 0x000fc80000000000 */
[----:B------:R0:W-:Y:S02]  /*38d0*/  STL.64 [R1+0xd0], R220 ;  /* 0x0000d0dc01007387 */ /* 0x0001e40000100a00 */
[----:B0-----:R-:W5:Y:S01]  /*38e0*/  TEX.LL RZ, R220, R226, R0, UR8, 2D, 0x3 ;  /* 0x28ff0800e2dc7f60 */ /* 0x001f6200089e03ff */
[----:B------:R-:W-:Y:S01]  /*38f0*/  TEX.LL RZ, R196, R234, R0, UR10, 2D, 0x3 ;  /* 0x28ff0a00eac47f60 */ /* 0x000fe200089e03ff */
[----:B------:R-:W-:-:S04]  /*3900*/  DEPBAR.LE SB5, 0xa ;  /* 0x0000d2800000791a */ /* 0x000fc80000000000 */
[----:B------:R0:W-:Y:S02]  /*3910*/  STL.64 [R1+0x628], R218 ;  /* 0x000628da01007387 */ /* 0x0001e40000100a00 */
[----:B0-----:R-:W5:Y:S02]  /*3920*/  TEX.LL RZ, R218, R236, R0, UR8, 2D, 0x3 ;  /* 0x28ff0800ecda7f60 */ /* 0x001f6400089e03ff */
[----:B------:R0:W-:Y:S02]  /*3930*/  STL.64 [R1+0xc8], R216 ;  /* 0x0000c8d801007387 */ /* 0x0001e40000100a00 */
[----:B0-----:R-:W5:Y:S01]  /*3940*/  TEX.LL RZ, R216, R232, R0, UR8, 2D, 0x3 ;  /* 0x28ff0800e8d87f60 */ /* 0x001f6200089e03ff */
[----:B------:R-:W-:Y:S01]  /*3950*/  TEX.LL RZ, R198, R240, R0, UR10, 2D, 0x3 ;  /* 0x28ff0a00f0c67f60 */ /* 0x000fe200089e03ff */
[----:B------:R-:W-:Y:S01]  /*3960*/  IMAD.MOV.U32 R21, RZ, RZ, R17 ;  /* 0x000000ffff157224 */ /* 0x000fe200078e0011 */
[----:B------:R-:W-:-:S04]  /*3970*/  DEPBAR.LE SB5, 0xa ;  /* 0x0000d2800000791a */ /* 0x000fc80000000000 */
[----:B------:R0:W-:Y:S02]  /*3980*/  STL.64 [R1+0x620], R214 ;  /* 0x000620d601007387 */ /* 0x0001e40000100a00 */
[----:B0-----:R-:W5:Y:S02]  /*3990*/  TEX.LL RZ, R214, R242, R0, UR8, 2D, 0x3 ;  /* 0x28ff0800f2d67f60 */ /* 0x001f6400089e03ff */
[----:B------:R0:W-:Y:S02]  /*39a0*/  STL.64 [R1+0xc0], R210 ;  /* 0x0000c0d201007387 */ /* 0x0001e40000100a00 */
[----:B0-----:R-:W5:Y:S01]  /*39b0*/  TEX.LL RZ, R210, R238, R0, UR8, 2D, 0x3 ;  /* 0x28ff0800eed27f60 */ /* 0x001f6200089e03ff */
[----:B------:R-:W-:-:S04]  /*39c0*/  DEPBAR.LE SB5, 0xa ;  /* 0x0000d2800000791a */ /* 0x000fc80000000000 */
[----:B------:R0:W-:Y:S02]  /*39d0*/  STL.64 [R1+0x618], R200 ;  /* 0x000618c801007387 */ /* 0x0001e40000100a00 */
[----:B0-----:R0:W-:Y:S02]  /*39e0*/  TEX.LL RZ, R200, R20, R0, UR10, 2D, 0x3 ;  /* 0x28ff0a0014c87f60 */ /* 0x0011e400089e03ff */
[----:B------:R1:W-:Y:S04]  /*39f0*/  STL.64 [R1+0xb8], R202 ;  /* 0x0000b8ca01007387 */ /* 0x0003e80000100a00 */
[----:B-1----:R-:W2:Y:S01]  /*3a00*/  LDL.LU R202, [R1+0x38] ;  /* 0x0000380001ca7983 */ /* 0x002ea20000300800 */
[----:B------:R-:W-:-:S04]  /*3a10*/  DEPBAR.LE SB5, 0x9 ;  /* 0x0000d2400000791a */ /* 0x000fc80000000000 */
[----:B------:R1:W-:Y:S04]  /*3a20*/  STL.64 [R1+0x610], R204 ;  /* 0x000610cc01007387 */ /* 0x0003e80000100a00 */
[----:B-1----:R-:W3:Y:S01]  /*3a30*/  LDL.LU R204, [R1+0x40] ;  /* 0x0000400001cc7983 */ /* 0x002ee20000300800 */
[--C-:B------:R-:W-:Y:S01]  /*3a40*/  IMAD.MOV.U32 R203, RZ, RZ, R19.reuse ;  /* 0x000000ffffcb7224 */ /* 0x100fe200078e0013 */
[----:B0-----:R-:W-:Y:S01]  /*3a50*/  MOV R20, R22 ;  /* 0x0000001600147202 */ /* 0x001fe20000000f00 */
[----:B------:R-:W-:Y:S01]  /*3a60*/  IMAD.MOV.U32 R205, RZ, RZ, R19 ;  /* 0x000000ffffcd7224 */ /* 0x000fe200078e0013 */
[----:B------:R-:W-:-:S04]  /*3a70*/  DEPBAR.LE SB5, 0x8 ;  /* 0x0000d2000000791a */ /* 0x000fc80000000000 */
[----:B------:R0:W-:Y:S01]  /*3a80*/  STL.64 [R1+0xb0], R206 ;  /* 0x0000b0ce01007387 */ /* 0x0001e20000100a00 */
[----:B------:R-:W-:Y:S01]  /*3a90*/  MOV R21, R3 ;  /* 0x0000000300157202 */ /* 0x000fe20000000f00 */
[----:B0-----:R-:W-:Y:S02]  /*3aa0*/  IMAD.MOV.U32 R206, RZ, RZ, R2 ;  /* 0x000000ffffce7224 */ /* 0x001fe400078e0002 */
[----:B------:R-:W-:Y:S01]  /*3ab0*/  IMAD.MOV.U32 R207, RZ, RZ, R17 ;  /* 0x000000ffffcf7224 */ /* 0x000fe200078e0011 */
[----:B------:R-:W-:-:S04]  /*3ac0*/  DEPBAR.LE SB5, 0x7 ;  /* 0x0000d1c00000791a */ /* 0x000fc80000000000 */
[----:B------:R0:W-:Y:S02]  /*3ad0*/  STL.64 [R1+0x608], R212 ;  /* 0x000608d401007387 */ /* 0x0001e40000100a00 */
[----:B0-----:R0:W5:Y:S01]  /*3ae0*/  TEX.LL RZ, R212, R206, R0, UR8, 2D, 0x3 ;  /* 0x28ff0800ced47f60 */ /* 0x00116200089e03ff */
[----:B--2---:R-:W-:Y:S01]  /*3af0*/  TEX.LL RZ, R202, R202, R0, UR10, 2D, 0x3 ;  /* 0x28ff0a00caca7f60 */ /* 0x004fe200089e03ff */
[----:B------:R-:W-:-:S04]  /*3b00*/  DEPBAR.LE SB5, 0x7 ;  /* 0x0000d1c00000791a */ /* 0x000fc80000000000 */
[----:B------:R3:W-:Y:S02]  /*3b10*/  STL.64 [R1+0xa8], R208 ;  /* 0x0000a8d001007387 */ /* 0x0007e40000100a00 */
[----:B---3--:R1:W5:Y:S01]  /*3b20*/  TEX.LL RZ, R208, R204, R0, UR8, 2D, 0x3 ;  /* 0x28ff0800ccd07f60 */ /* 0x00836200089e03ff */
[----:B------:R-:W5:Y:S01]  /*3b30*/  TEX.LL RZ, R20, R20, R0, UR8, 2D, 0x3 ;  /* 0x28ff080014147f60 */ /* 0x000f6200089e03ff */
[----:B------:R-:W2:Y:S04]  /*3b40*/  LDL.LU R240, [R1+0x58] ;  /* 0x0000580001f07983 */ /* 0x000ea80000300800 */
[----:B------:R-:W3:Y:S04]  /*3b50*/  LDL.LU R233, [R1+0x4c4] ;  /* 0x0004c40001e97983 */ /* 0x000ee80000300800 */
[----:B------:R-:W3:Y:S04]  /*3b60*/  LDL.LU R234, [R1+0x4e0] ;  /* 0x0004e00001ea7983 */ /* 0x000ee80000300800 */
[----:B------:R-:W3:Y:S01]  /*3b70*/  LDL.LU R235, [R1+0x4e4] ;  /* 0x0004e40001eb7983 */ /* 0x000ee20000300800 */
[----:B------:R-:W-:-:S02]  /*3b80*/  IMAD.MOV.U32 R241, RZ, RZ, R3 ;  /* 0x000000fffff17224 */ /* 0x000fc400078e0003 */
[----:B------:R-:W-:Y:S01]  /*3b90*/  IMAD.MOV.U32 R232, RZ, RZ, R22 ;  /* 0x000000ffffe87224 */ /* 0x000fe200078e0016 */
[----:B------:R-:W-:-:S04]  /*3ba0*/  DEPBAR.LE SB5, 0x7 ;  /* 0x0000d1c00000791a */ /* 0x000fc80000000000 */
[----:B------:R0:W-:Y:S04]  /*3bb0*/  STL.64 [R1+0x600], R224 ;  /* 0x000600e001007387 */ /* 0x0001e80000100a00 */
[----:B------:R-:W-:Y:S04]  /*3bc0*/  STL.64 [R1+0xa0], R220 ;  /* 0x0000a0dc01007387 */ /* 0x000fe80000100a00 */
[----:B------:R-:W3:Y:S01]  /*3bd0*/  LDL.LU R236, [R1+0x4e8] ;  /* 0x0004e80001ec7983 */ /* 0x000ee20000300800 */
[----:B------:R-:W-:-:S04]  /*3be0*/  DEPBAR.LE SB5, 0x5 ;  /* 0x0000d1400000791a */ /* 0x000fc80000000000 */
[----:B------:R-:W-:Y:S04]  /*3bf0*/  STL.64 [R1+0x5f8], R218 ;  /* 0x0005f8da01007387 */ /* 0x000fe80000100a00 */
[----:B------:R-:W3:Y:S04]  /*3c00*/  LDL.LU R230, [R1+0x120] ;  /* 0x0001200001e67983 */ /* 0x000ee80000300800 */
[----:B------:R1:W-:Y:S04]  /*3c10*/  STL.64 [R1+0x98], R216 ;  /* 0x000098d801007387 */ /* 0x0003e80000100a00 */
[----:B------:R-:W3:Y:S01]  /*3c20*/  LDL.LU R226, [R1+0x130] ;  /* 0x0001300001e27983 */ /* 0x000ee20000300800 */
[----:B------:R-:W-:-:S04]  /*3c30*/  DEPBAR.LE SB5, 0x3 ;  /* 0x0000d0c00000791a */ /* 0x000fc80000000000 */
[----:B------:R-:W-:Y:S04]  /*3c40*/  STL.64 [R1+0x5f0], R214 ;  /* 0x0005f0d601007387 */ /* 0x000fe80000100a00 */
[----:B0-----:R-:W3:Y:S04]  /*3c50*/  LDL.LU R224, [R1+0x140] ;  /* 0x0001400001e07983 */ /* 0x001ee80000300800 */
[----:B------:R0:W-:Y:S04]  /*3c60*/  STL.64 [R1+0x90], R210 ;  /* 0x000090d201007387 */ /* 0x0001e80000100a00 */
[----:B------:R-:W3:Y:S04]  /*3c70*/  LDL.LU R228, [R1+0x150] ;  /* 0x0001500001e47983 */ /* 0x000ee80000300800 */
[----:B-1----:R-:W3:Y:S04]  /*3c80*/  LDL.LU R216, [R1+0x160] ;  /* 0x0001600001d87983 */ /* 0x002ee80000300800 */
[----:B------:R-:W3:Y:S01]  /*3c90*/  LDL.LU R220, [R1+0x170] ;  /* 0x0001700001dc7983 */ /* 0x000ee20000300800 */
[----:B--2---:R-:W5:Y:S01]  /*3ca0*/  TEX.LL RZ, R242, R240, R0, UR10, 2D, 0x3 ;  /* 0x28ff0a00f0f27f60 */ /* 0x004f6200089e03ff */
[----:B---3--:R1:W5:Y:S02]  /*3cb0*/  TEX.LL RZ, R240, R232, R0, UR8, 2D, 0x3 ;  /* 0x28ff0800e8f07f60 */ /* 0x00836400089e03ff */
[----:B------:R-:W2:Y:S04]  /*3cc0*/  LDL.LU R206, [R1+0x188] ;  /* 0x0001880001ce7983 */ /* 0x000ea80000300800 */
[----:B------:R-:W3:Y:S01]  /*3cd0*/  LDL.LU R218, [R1+0x190] ;  /* 0x0001900001da7983 */ /* 0x000ee20000300800 */
[----:B------:R1:W5:Y:S03]  /*3ce0*/  TEX.LL RZ, R238, R234, R0, UR10, 2D, 0x3 ;  /* 0x28ff0a00eaee7f60 */ /* 0x00036600089e03ff */
[----:B0-----:R-:W3:Y:S01]  /*3cf0*/  LDL.LU R210, [R1+0x358] ;  /* 0x0003580001d27983 */ /* 0x001ee20000300800 */
[----:B------:R-:W-:-:S04]  /*3d00*/  DEPBAR.LE SB5, 0x5 ;  /* 0x0000d1400000791a */ /* 0x000fc80000000000 */
[----:B------:R0:W-:Y:S04]  /*3d10*/  STL.64 [R1+0x5e0], R212 ;  /* 0x0005e0d401007387 */ /* 0x0001e80000100a00 */
[----:B------:R-:W3:Y:S01]  /*3d20*/  LDL.LU R204, [R1+0x3a8] ;  /* 0x0003a80001cc7983 */ /* 0x000ee20000300800 */
[----:B-1----:R-:W-:Y:S01]  /*3d30*/  IMAD.MOV.U32 R233, RZ, RZ, R23 ;  /* 0x000000ffffe97224 */ /* 0x002fe200078e0017 */
[----:B------:R-:W-:-:S04]  /*3d40*/  DEPBAR.LE SB5, 0x3 ;  /* 0x0000d0c00000791a */ /* 0x000fc80000000000 */
[----:B------:R1:W-:Y:S01]  /*3d50*/  STL.64 [R1+0x88], R208 ;  /* 0x000088d001007387 */ /* 0x0003e20000100a00 */
[----:B------:R-:W-:-:S03]  /*3d60*/  MOV R237, R23 ;  /* 0x0000001700ed7202 */ /* 0x000fc60000000f00 */
[----:B------:R1:W-:Y:S01]  /*3d70*/  STL.64 [R1+0x80], R20 ;  /* 0x0000801401007387 */ /* 0x0003e20000100a00 */
[----:B------:R-:W-:-:S03]  /*3d80*/  IMAD.MOV.U32 R234, RZ, RZ, R22 ;  /* 0x000000ffffea7224 */ /* 0x000fc600078e0016 */
[----:B0-----:R-:W3:Y:S01]  /*3d90*/  LDL.LU R212, [R1+0x348] ;  /* 0x0003480001d47983 */ /* 0x001ee20000300800 */
[----:B------:R-:W-:-:S03]  /*3da0*/  IMAD.MOV.U32 R235, RZ, RZ, R5 ;  /* 0x000000ffffeb7224 */ /* 0x000fc600078e0005 */
[----:B------:R-:W3:Y:S01]  /*3db0*/  LDL.LU R214, [R1+0x360] ;  /* 0x0003600001d67983 */ /* 0x000ee20000300800 */
[----:B------:R-:W-:-:S03]  /*3dc0*/  IMAD.MOV.U32 R231, RZ, RZ, R5 ;  /* 0x000000ffffe77224 */ /* 0x000fc600078e0005 */
[----:B-1----:R-:W3:Y:S04]  /*3dd0*/  LDL.LU R208, [R1+0x3b0] ;  /* 0x0003b00001d07983 */ /* 0x002ee80000300800 */
[----:B------:R-:W3:Y:S01]  /*3de0*/  LDL.LU R21, [R1+0x82c] ;  /* 0x00082c0001157983 */ /* 0x000ee20000300800 */
[----:B------:R-:W-:-:S04]  /*3df0*/  DEPBAR.LE SB5, 0x1 ;  /* 0x0000d0400000791a */ /* 0x000fc80000000000 */
[----:B------:R0:W-:Y:S02]  /*3e00*/  STL.64 [R1+0x4d0], R242 ;  /* 0x0004d0f201007387 */ /* 0x0001e40000100a00 */
[----:B0-----:R-:W5:Y:S02]  /*3e10*/  TEX.LL RZ, R242, R232, R0, UR8, 2D, 0x3 ;  /* 0x28ff0800e8f27f60 */ /* 0x001f6400089e03ff */
[----:B------:R0:W-:Y:S02]  /*3e20*/  STL.64 [R1+0x78], R240 ;  /* 0x000078f001007387 */ /* 0x0001e40000100a00 */
[----:B0-----:R-:W5:Y:S01]  /*3e30*/  TEX.LL RZ, R240, R236, R0, UR10, 2D, 0x3 ;  /* 0x28ff0a00ecf07f60 */ /* 0x001f6200089e03ff */
[----:B------:R-:W-:-:S04]  /*3e40*/  DEPBAR.LE SB5, 0x2 ;  /* 0x0000d0800000791a */ /* 0x000fc80000000000 */
[----:B------:R0:W-:Y:S02]  /*3e50*/  STL.64 [R1+0x4c8], R238 ;  /* 0x0004c8ee01007387 */ /* 0x0001e40000100a00 */
[----:B0-----:R0:W5:Y:S01]  /*3e60*/  TEX.LL RZ, R238, R234, R0, UR8, 2D, 0x3 ;  /* 0x28ff0800eaee7f60 */ /* 0x00116200089e03ff */
[----:B------:R1:W5:Y:S01]  /*3e70*/  TEX.LL RZ, R236, R230, R0, UR10, 2D, 0x3 ;  /* 0x28ff0a00e6ec7f60 */ /* 0x00036200089e03ff */
[----:B------:R-:W-:Y:S01]  /*3e80*/  MOV R227, R7 ;  /* 0x0000000700e37202 */ /* 0x000fe20000000f00 */
[----:B------:R-:W-:Y:S02]  /*3e90*/  IMAD.MOV.U32 R225, RZ, RZ, R9 ;  /* 0x000000ffffe17224 */ /* 0x000fe400078e0009 */
[----:B0-----:R-:W-:-:S04]  /*3ea0*/  IMAD.MOV.U32 R235, RZ, RZ, R7 ;  /* 0x000000ffffeb7224 */ /* 0x001fc800078e0007 */
[----:B------:R-:W5:Y:S01]  /*3eb0*/  TEX.LL RZ, R232, R234, R0, UR8, 2D, 0x3 ;  /* 0x28ff0800eae87f60 */ /* 0x000f6200089e03ff */
[----:B-1----:R-:W-:Y:S02]  /*3ec0*/  IMAD.MOV.U32 R230, RZ, RZ, R22 ;  /* 0x000000ffffe67224 */ /* 0x002fe400078e0016 */
[----:B------:R-:W-:Y:S01]  /*3ed0*/  IMAD.MOV.U32 R231, RZ, RZ, R9 ;  /* 0x000000ffffe77224 */ /* 0x000fe200078e0009 */
[----:B------:R-:W-:-:S04]  /*3ee0*/  DEPBAR.LE SB5, 0x3 ;  /* 0x0000d0c00000791a */ /* 0x000fc80000000000 */
[----:B------:R0:W-:Y:S02]  /*3ef0*/  STL.64 [R1+0x70], R242 ;  /* 0x000070f201007387 */ /* 0x0001e40000100a00 */
[----:B0-----:R-:W5:Y:S02]  /*3f00*/  TEX.LL RZ, R242, R226, R0, UR10, 2D, 0x3 ;  /* 0x28ff0a00e2f27f60 */ /* 0x001f6400089e03ff */
[----:B------:R0:W-:Y:S02]  /*3f10*/  STL.64 [R1+0x4c0], R240 ;  /* 0x0004c0f001007387 */ /* 0x0001e40000100a00 */
[----:B0-----:R0:W5:Y:S01]  /*3f20*/  TEX.LL RZ, R240, R230, R0, UR8, 2D, 0x3 ;  /* 0x28ff0800e6f07f60 */ /* 0x00116200089e03ff */
[----:B------:R-:W-:-:S04]  /*3f30*/  DEPBAR.LE SB5, 0x4 ;  /* 0x0000d1000000791a */ /* 0x000fc80000000000 */
[----:B------:R1:W-:Y:S02]  /*3f40*/  STL.64 [R1+0x68], R238 ;  /* 0x000068ee01007387 */ /* 0x0003e40000100a00 */
[----:B-1----:R1:W5:Y:S01]  /*3f50*/  TEX.LL RZ, R238, R224, R0, UR10, 2D, 0x3 ;  /* 0x28ff0a00e0ee7f60 */ /* 0x00236200089e03ff */
[----:B------:R-:W-:Y:S01]  /*3f60*/  MOV R229, R25 ;  /* 0x0000001900e57202 */ /* 0x000fe20000000f00 */
[----:B------:R-:W-:Y:S01]  /*3f70*/  IMAD.MOV.U32 R217, RZ, RZ, R11 ;  /* 0x000000ffffd97224 */ /* 0x000fe200078e000b */
[----:B------:R-:W-:-:S04]  /*3f80*/  DEPBAR.LE SB5, 0x4 ;  /* 0x0000d1000000791a */ /* 0x000fc80000000000 */
[----:B------:R2:W-:Y:S01]  /*3f90*/  STL.64 [R1+0x4b8], R236 ;  /* 0x0004b8ec01007387 */ /* 0x0005e20000100a00 */
[----:B0-----:R-:W-:-:S04]  /*3fa0*/  IMAD.MOV.U32 R231, RZ, RZ, R25 ;  /* 0x000000ffffe77224 */ /* 0x001fc800078e0019 */
[----:B--2---:R-:W5:Y:S01]  /*3fb0*/  TEX.LL RZ, R236, R230, R0, UR8, 2D, 0x3 ;  /* 0x28ff0800e6ec7f60 */ /* 0x004f6200089e03ff */
[----:B------:R-:W5:Y:S01]  /*3fc0*/  TEX.LL RZ, R234, R228, R0, UR10, 2D, 0x3 ;  /* 0x28ff0a00e4ea7f60 */ /* 0x000f6200089e03ff */
[----:B-1----:R-:W-:Y:S01]  /*3fd0*/  IMAD.MOV.U32 R224, RZ, RZ, R22 ;  /* 0x000000ffffe07224 */ /* 0x002fe200078e0016 */
[----:B------:R-:W-:-:S04]  /*3fe0*/  DEPBAR.LE SB5, 0x5 ;  /* 0x0000d1400000791a */ /* 0x000fc80000000000 */
[----:B------:R0:W-:Y:S01]  /*3ff0*/  STL.64 [R1+0x60], R232 ;  /* 0x000060e801007387 */ /* 0x0001e20000100a00 */
[----:B------:R-:W-:-:S04]  /*4000*/  IMAD.MOV.U32 R225, RZ, RZ, R11 ;  /* 0x000000ffffe17224 */ /* 0x000fc800078e000b */
[----:B0-----:R0:W5:Y:S01]  /*4010*/  TEX.LL RZ, R232, R224, R0, UR8, 2D, 0x3 ;  /* 0x28ff0800e0e87f60 */ /* 0x00116200089e03ff */
[----:B------:R1:W5:Y:S01]  /*4020*/  TEX.LL RZ, R230, R216, R0, UR10, 2D, 0x3 ;  /* 0x28ff0a00d8e67f60 */ /* 0x00036200089e03ff */
[----:B------:R-:W-:Y:S01]  /*4030*/  MOV R221, R13 ;  /* 0x0000000d00dd7202 */ /* 0x000fe20000000f00 */
[----:B------:R-:W-:Y:S02]  /*4040*/  IMAD.MOV.U32 R207, RZ, RZ, R15 ;  /* 0x000000ffffcf7224 */ /* 0x000fe400078e000f */
[----:B0-----:R-:W-:Y:S02]  /*4050*/  IMAD.MOV.U32 R225, RZ, RZ, R13 ;  /* 0x000000ffffe17224 */ /* 0x001fe400078e000d */
[----:B-1----:R-:W-:Y:S02]  /*4060*/  IMAD.MOV.U32 R216, RZ, RZ, R22 ;  /* 0x000000ffffd87224 */ /* 0x002fe400078e0016 */
[--C-:B------:R-:W-:Y:S01]  /*4070*/  IMAD.MOV.U32 R217, RZ, RZ, R15.reuse ;  /* 0x000000ffffd97224 */ /* 0x100fe200078e000f */
[----:B------:R-:W5:Y:S01]  /*4080*/  TEX.LL RZ, R228, R224, R0, UR8, 2D, 0x3 ;  /* 0x28ff0800e0e47f60 */ /* 0x000f6200089e03ff */
[----:B------:R-:W5:Y:S02]  /*4090*/  TEX.LL RZ, R226, R220, R0, UR10, 2D, 0x3 ;  /* 0x28ff0a00dce27f60 */ /* 0x000f6400089e03ff */
[----:B------:R0:W5:Y:S01]  /*40a0*/  TEX.LL RZ, R224, R216, R0, UR8, 2D, 0x3 ;  /* 0x28ff0800d8e07f60 */ /* 0x00016200089e03ff */
[----:B------:R1:W5:Y:S01]  /*40b0*/  TEX.LL RZ, R220, R206, R0, UR10, 2D, 0x3 ;  /* 0x28ff0a00cedc7f60 */ /* 0x00036200089e03ff */
[----:B------:R-:W-:-:S02]  /*40c0*/  IMAD.MOV.U32 R219, RZ, RZ, R15 ;  /* 0x000000ffffdb7224 */ /* 0x000fc400078e000f */
[--C-:B------:R-:W-:Y:S02]  /*40d0*/  IMAD.MOV.U32 R211, RZ, RZ, R17.reuse ;  /* 0x000000ffffd37224 */ /* 0x100fe400078e0011 */
[----:B---3--:R-:W5:Y:S01]  /*40e0*/  TEX.LL RZ, R14, R218, R0, UR6, 2D, 0x1 ;  /* 0x28ff0600da0e7f60 */ /* 0x008f6200089e01ff */
[----:B0-----:R-:W-:Y:S01]  /*40f0*/  MOV R217, R17 ;  /* 0x0000001100d97202 */ /* 0x001fe20000000f00 */
[----:B-1----:R-:W-:Y:S02]  /*4100*/  IMAD.MOV.U32 R206, RZ, RZ, R22 ;  /* 0x000000ffffce7224 */ /* 0x002fe400078e0016 */
[--C-:B------:R-:W-:Y:S01]  /*4110*/  IMAD.MOV.U32 R207, RZ, RZ, R17.reuse ;  /* 0x000000ffffcf7224 */ /* 0x100fe200078e0011 */
[----:B------:R-:W5:Y:S02]  /*4120*/  TEX.LL RZ, R218, R216, R0, UR8, 2D, 0x3 ;  /* 0x28ff0800d8da7f60 */ /* 0x000f6400089e03ff */
[----:B------:R0:W5:Y:S01]  /*4130*/  TEX.LL RZ, R216, R210, R0, UR10, 2D, 0x3 ;  /* 0x28ff0a00d2d87f60 */ /* 0x00016200089e03ff */
[----:B------:R1:W5:Y:S01]  /*4140*/  TEX.LL RZ, R12, R206, R0, UR4, 2D, 0x1 ;  /* 0x28ff0400ce0c7f60 */ /* 0x00036200089e01ff */
[----:B------:R-:W-:Y:S01]  /*4150*/  MOV R213, R19 ;  /* 0x0000001300d57202 */ /* 0x000fe20000000f00 */
[----:B------:R-:W-:-:S04]  /*4160*/  IMAD.MOV.U32 R215, RZ, RZ, R17 ;  /* 0x000000ffffd77224 */ /* 0x000fc800078e0011 */
[----:B------:R-:W5:Y:S01]  /*4170*/  TEX.LL RZ, R10, R214, R0, UR6, 2D, 0x1 ;  /* 0x28ff0600d60a7f60 */ /* 0x000f6200089e01ff */
[----:B------:R-:W5:Y:S01]  /*4180*/  TEX.LL RZ, R212, R212, R0, UR10, 2D, 0x3 ;  /* 0x28ff0a00d4d47f60 */ /* 0x000f6200089e03ff */
[----:B0-----:R-:W-:Y:S02]  /*4190*/  IMAD.MOV.U32 R210, RZ, RZ, R22 ;  /* 0x000000ffffd27224 */ /* 0x001fe400078e0016 */
[--C-:B------:R-:W-:Y:S02]  /*41a0*/  IMAD.MOV.U32 R211, RZ, RZ, R19.reuse ;  /* 0x000000ffffd37224 */ /* 0x100fe400078e0013 */
[----:B-1----:R-:W-:-:S04]  /*41b0*/  IMAD.MOV.U32 R207, RZ, RZ, R19 ;  /* 0x000000ffffcf7224 */ /* 0x002fc800078e0013 */
[----:B------:R-:W5:Y:S01]  /*41c0*/  TEX.LL RZ, R210, R210, R0, UR8, 2D, 0x3 ;  /* 0x28ff0800d2d27f60 */ /* 0x000f6200089e03ff */
[----:B------:R0:W5:Y:S01]  /*41d0*/  TEX.LL RZ, R8, R206, R0, UR4, 2D, 0x1 ;  /* 0x28ff0400ce087f60 */ /* 0x00016200089e01ff */
[----:B------:R-:W-:Y:S02]  /*41e0*/  IMAD.MOV.U32 R209, RZ, RZ, R19 ;  /* 0x000000ffffd17224 */ /* 0x000fe400078e0013 */
[----:B------:R-:W-:Y:S02]  /*41f0*/  IMAD.MOV.U32 R205, RZ, RZ, R3 ;  /* 0x000000ffffcd7224 */ /* 0x000fe400078e0003 */
[--C-:B------:R-:W-:Y:S01]  /*4200*/  IMAD.MOV.U32 R20, RZ, RZ, R24.reuse ;  /* 0x000000ffff147224 */ /* 0x100fe200078e0018 */
[----:B------:R1:W5:Y:S01]  /*4210*/  TEX.LL RZ, R6, R208, R0, UR6, 2D, 0x1 ;  /* 0x28ff0600d0067f60 */ /* 0x00036200089e01ff */
[----:B0-----:R-:W-:Y:S01]  /*4220*/  IMAD.MOV.U32 R206, RZ, RZ, R24 ;  /* 0x000000ffffce7224 */ /* 0x001fe200078e0018 */
[----:B------:R-:W-:-:S04]  /*4230*/  MOV R207, R3 ;  /* 0x0000000300cf7202 */ /* 0x000fc80000000f00 */
[----:B------:R-:W5:Y:S01]  /*4240*/  TEX.LL RZ, R4, R206, R0, UR4, 2D, 0x1 ;  /* 0x28ff0400ce047f60 */ /* 0x000f6200089e01ff */
[----:B------:R0:W5:Y:S01]  /*4250*/  TEX.LL RZ, R33, R204, R0, UR6, 2D, 0x1 ;  /* 0x28ff0600cc217f60 */ /* 0x00016200089e01ff */
[----:B------:R2:W5:Y:S01]  /*4260*/  TEX.LL RZ, R29, R20, R0, UR4, 2D, 0x1 ;  /* 0x28ff0400141d7f60 */ /* 0x00056200089e01ff */
[----:B------:R-:W-:-:S04]  /*4270*/  DEPBAR.LE SB5, 0x14 ;  /* 0x0000d5000000791a */ /* 0x000fc80000000000 */
[----:B------:R-:W-:Y:S04]  /*4280*/  STL.64 [R1+0x4b0], R242 ;  /* 0x0004b0f201007387 */ /* 0x000fe80000100a00 */
[----:B------:R-:W-:Y:S04]  /*4290*/  STL.64 [R1+0x58], R240 ;  /* 0x000058f001007387 */ /* 0x000fe80000100a00 */
[----:B------:R-:W-:Y:S01]  /*42a0*/  STL.64 [R1+0x4a8], R238 ;  /* 0x0004a8ee01007387 */ /* 0x000fe20000100a00 */
        /* <DEDUP_REMOVED lines=10> */
[----:B-1----:R-:W3:Y:S04]  /*4350*/  LDL.LU R208, [R1+0x548] ;  /* 0x0005480001d07983 */ /* 0x002ee80000300800 */
[----:B------:R-:W-:Y:S04]  /*4360*/  STL.64 [R1+0x488], R220 ;  /* 0x000488dc01007387 */ /* 0x000fe80000100a00 */
[----:B------:R-:W3:Y:S04]  /*4370*/  LDL.LU R209, [R1+0x54c] ;  /* 0x00054c0001d17983 */ /* 0x000ee80000300800 */
[----:B0-----:R-:W3:Y:S01]  /*4380*/  LDL.LU R204, [R1+0x540] ;  /* 0x0005400001cc7983 */ /* 0x001ee20000300800 */
[--C-:B------:R-:W-:Y:S01]  /*4390*/  IMAD.MOV.U32 R207, RZ, RZ, R23.reuse ;  /* 0x000000ffffcf7224 */ /* 0x100fe200078e0017 */
[----:B--2---:R-:W-:Y:S01]  /*43a0*/  MOV R21, R5 ;  /* 0x0000000500157202 */ /* 0x004fe20000000f00 */
[----:B------:R-:W-:Y:S01]  /*43b0*/  IMAD.MOV.U32 R205, RZ, RZ, R23 ;  /* 0x000000ffffcd7224 */ /* 0x000fe200078e0017 */
[----:B------:R-:W-:-:S04]  /*43c0*/  DEPBAR.LE SB5, 0x9 ;  /* 0x0000d2400000791a */ /* 0x000fc80000000000 */
[----:B------:R0:W-:Y:S04]  /*43d0*/  STL [R1+0x8a8], R14 ;  /* 0x0008a80e01007387 */ /* 0x0001e80000100800 */
[----:B------:R-:W-:Y:S04]  /*43e0*/  STL.64 [R1+0x30], R218 ;  /* 0x000030da01007387 */ /* 0x000fe80000100a00 */
[----:B------:R-:W-:Y:S01]  /*43f0*/  STL.64 [R1+0x480], R216 ;  /* 0x000480d801007387 */ /* 0x000fe20000100a00 */
[----:B------:R-:W-:-:S04]  /*4400*/  DEPBAR.LE SB5, 0x8 ;  /* 0x0000d2000000791a */ /* 0x000fc80000000000 */
[----:B------:R1:W-:Y:S01]  /*4410*/  STL [R1+0x8b4], R12 ;  /* 0x0008b40c01007387 */ /* 0x0003e20000100800 */
[----:B---3--:R2:W5:Y:S01]  /*4420*/  TEX.LL RZ, R18, R208, R0, UR6, 2D, 0x1 ;  /* 0x28ff0600d0127f60 */ /* 0x00856200089e01ff */
[----:B------:R-:W5:Y:S01]  /*4430*/  TEX.LL RZ, R16, R206, R0, UR4, 2D, 0x1 ;  /* 0x28ff0400ce107f60 */ /* 0x000f6200089e01ff */
[----:B0-----:R0:W5:Y:S01]  /*4440*/  TEX.LL RZ, R14, R204, R0, UR6, 2D, 0x1 ;  /* 0x28ff0600cc0e7f60 */ /* 0x00116200089e01ff */
[----:B-1----:R1:W5:Y:S01]  /*4450*/  TEX.LL RZ, R12, R20, R0, UR4, 2D, 0x1 ;  /* 0x28ff0400140c7f60 */ /* 0x00236200089e01ff */
[----:B--2---:R-:W2:Y:S04]  /*4460*/  LDL.LU R208, [R1+0x340] ;  /* 0x0003400001d07983 */ /* 0x004ea80000300800 */
[----:B0-----:R-:W3:Y:S01]  /*4470*/  LDL.LU R204, [R1+0x338] ;  /* 0x0003380001cc7983 */ /* 0x001ee20000300800 */
[----:B------:R-:W-:-:S02]  /*4480*/  IMAD.MOV.U32 R209, RZ, RZ, R5 ;  /* 0x000000ffffd17224 */ /* 0x000fc400078e0005 */
[----:B------:R-:W-:Y:S01]  /*4490*/  IMAD.MOV.U32 R207, RZ, RZ, R7 ;  /* 0x000000ffffcf7224 */ /* 0x000fe200078e0007 */
[----:B------:R-:W-:-:S04]  /*44a0*/  DEPBAR.LE SB5, 0xb ;  /* 0x0000d2c00000791a */ /* 0x000fc80000000000 */
[----:B------:R2:W-:Y:S01]  /*44b0*/  STL [R1+0x8a4], R10 ;  /* 0x0008a40a01007387 */ /* 0x0005e20000100800 */
[----:B------:R-:W-:Y:S02]  /*44c0*/  IMAD.MOV.U32 R205, RZ, RZ, R7 ;  /* 0x000000ffffcd7224 */ /* 0x000fe400078e0007 */
[----:B-1----:R-:W-:Y:S01]  /*44d0*/  IMAD.MOV.U32 R21, RZ, RZ, R9 ;  /* 0x000000ffff157224 */ /* 0x002fe200078e0009 */
[----:B------:R-:W-:-:S04]  /*44e0*/  DEPBAR.LE SB5, 0x8 ;  /* 0x0000d2000000791a */ /* 0x000fc80000000000 */
[----:B------:R-:W-:Y:S04]  /*44f0*/  STL.64 [R1+0x478], R212 ;  /* 0x000478d401007387 */ /* 0x000fe80000100a00 */
[----:B------:R-:W-:Y:S04]  /*4500*/  STL.64 [R1+0x28], R210 ;  /* 0x000028d201007387 */ /* 0x000fe80000100a00 */
[----:B------:R0:W-:Y:S01]  /*4510*/  STL [R1+0x8b0], R8 ;  /* 0x0008b00801007387 */ /* 0x0001e20000100800 */
[----:B--2---:R1:W5:Y:S01]  /*4520*/  TEX.LL RZ, R10, R208, R0, UR6, 2D, 0x1 ;  /* 0x28ff0600d00a7f60 */ /* 0x00436200089e01ff */
[----:B0-----:R-:W5:Y:S01]  /*4530*/  TEX.LL RZ, R8, R206, R0, UR4, 2D, 0x1 ;  /* 0x28ff0400ce087f60 */ /* 0x001f6200089e01ff */
[----:B------:R-:W-:-:S04]  /*4540*/  DEPBAR.LE SB5, 0x8 ;  /* 0x0000d2000000791a */ /* 0x000fc80000000000 */
[----:B------:R3:W-:Y:S02]  /*4550*/  STL [R1+0x8a0], R6 ;  /* 0x0008a00601007387 */ /* 0x0007e40000100800 */
[----:B---3--:R-:W5:Y:S02]  /*4560*/  TEX.LL RZ, R6, R204, R0, UR6, 2D, 0x1 ;  /* 0x28ff0600cc067f60 */ /* 0x008f6400089e01ff */
[----:B------:R0:W-:Y:S02]  /*4570*/  STL [R1+0x8ac], R4 ;  /* 0x0008ac0401007387 */ /* 0x0001e40000100800 */
[----:B0-----:R-:W5:Y:S01]  /*4580*/  TEX.LL RZ, R4, R20, R0, UR4, 2D, 0x1 ;  /* 0x28ff040014047f60 */ /* 0x001f6200089e01ff */
[----:B------:R-:W-:-:S04]  /*4590*/  DEPBAR.LE SB5, 0x8 ;  /* 0x0000d2000000791a */ /* 0x000fc80000000000 */
[----:B------:R-:W-:Y:S04]  /*45a0*/  STL [R1+0x89c], R33 ;  /* 0x00089c2101007387 */ /* 0x000fe80000100800 */
[----:B------:R-:W2:Y:S04]  /*45b0*/  LDL.LU R240, [R1+0x330] ;  /* 0x0003300001f07983 */ /* 0x000ea80000300800 */
[----:B------:R-:W-:Y:S04]  /*45c0*/  STL [R1+0x828], R29 ;  /* 0x0008281d01007387 */ /* 0x000fe80000100800 */
[----:B------:R-:W3:Y:S04]  /*45d0*/  LDL.LU R234, [R1+0x328] ;  /* 0x0003280001ea7983 */ /* 0x000ee80000300800 */
[----:B------:R-:W3:Y:S04]  /*45e0*/  LDL.LU R236, [R1+0x320] ;  /* 0x0003200001ec7983 */ /* 0x000ee80000300800 */
[----:B------:R-:W3:Y:S04]  /*45f0*/  LDL.LU R230, [R1+0x318] ;  /* 0x0003180001e67983 */ /* 0x000ee80000300800 */
[----:B------:R-:W3:Y:S04]  /*4600*/  LDL.LU R226, [R1+0x310] ;  /* 0x0003100001e27983 */ /* 0x000ee80000300800 */
[----:B------:R-:W3:Y:S04]  /*4610*/  LDL.LU R224, [R1+0x308] ;  /* 0x0003080001e07983 */ /* 0x000ee80000300800 */
[----:B------:R-:W3:Y:S01]  /*4620*/  LDL.LU R228, [R1+0x300] ;  /* 0x0003000001e47983 */ /* 0x000ee20000300800 */
[----:B------:R-:W-:-:S04]  /*4630*/  DEPBAR.LE SB5, 0x6 ;  /* 0x0000d1800000791a */ /* 0x000fc80000000000 */
[----:B------:R-:W-:Y:S04]  /*4640*/  STL [R1+0x6f8], R18 ;  /* 0x0006f81201007387 */ /* 0x000fe80000100800 */
[----:B------:R-:W-:Y:S04]  /*4650*/  STL [R1+0x6fc], R16 ;  /* 0x0006fc1001007387 */ /* 0x000fe80000100800 */
[----:B------:R-:W3:Y:S01]  /*4660*/  LDL.LU R216, [R1+0x3a0] ;  /* 0x0003a00001d87983 */ /* 0x000ee20000300800 */
[----:B------:R-:W-:-:S04]  /*4670*/  DEPBAR.LE SB5, 0x4 ;  /* 0x0000d1000000791a */ /* 0x000fc80000000000 */
[----:B------:R-:W-:Y:S04]  /*4680*/  STL [R1+0x360], R14 ;  /* 0x0003600e01007387 */ /* 0x000fe80000100800 */
[----:B------:R-:W-:Y:S04]  /*4690*/  STL [R1+0x364], R12 ;  /* 0x0003640c01007387 */ /* 0x000fe80000100800 */
[----:B------:R-:W3:Y:S04]  /*46a0*/  LDL.LU R221, [R1+0x81c] ;  /* 0x00081c0001dd7983 */ /* 0x000ee80000300800 */
[----:B------:R-:W3:Y:S01]  /*46b0*/  LDL.LU R218, [R1+0x538] ;  /* 0x0005380001da7983 */ /* 0x000ee20000300800 */
[----:B------:R-:W-:-:S03]  /*46c0*/  IMAD.MOV.U32 R241, RZ, RZ, R9 ;  /* 0x000000fffff17224 */ /* 0x000fc600078e0009 */
[----:B------:R-:W3:Y:S01]  /*46d0*/  LDL.LU R219, [R1+0x53c] ;  /* 0x00053c0001db7983 */ /* 0x000ee20000300800 */
[----:B------:R-:W-:-:S03]  /*46e0*/  MOV R232, R24 ;  /* 0x0000001800e87202 */ /* 0x000fc60000000f00 */
[----:B------:R-:W3:Y:S01]  /*46f0*/  LDL.LU R212, [R1+0x530] ;  /* 0x0005300001d47983 */ /* 0x000ee20000300800 */
[----:B------:R-:W-:-:S03]  /*4700*/  IMAD.MOV.U32 R233, RZ, RZ, R25 ;  /* 0x000000ffffe97224 */ /* 0x000fc600078e0019 */
[----:B------:R-:W3:Y:S01]  /*4710*/  LDL.LU R214, [R1+0x2f8] ;  /* 0x0002f80001d67983 */ /* 0x000ee20000300800 */
[----:B------:R-:W-:-:S03]  /*4720*/  IMAD.MOV.U32 R235, RZ, RZ, R25 ;  /* 0x000000ffffeb7224 */ /* 0x000fc600078e0019 */
[----:B-1----:R-:W3:Y:S01]  /*4730*/  LDL.LU R208, [R1+0x2f0] ;  /* 0x0002f00001d07983 */ /* 0x002ee20000300800 */
[----:B------:R-:W-:-:S04]  /*4740*/  DEPBAR.LE SB5, 0x2 ;  /* 0x0000d0800000791a */ /* 0x000fc80000000000 */
[----:B------:R-:W-:Y:S04]  /*4750*/  STL [R1+0x358], R10 ;  /* 0x0003580a01007387 */ /* 0x000fe80000100800 */
[----:B------:R2:W-:Y:S04]  /*4760*/  STL [R1+0x35c], R8 ;  /* 0x00035c0801007387 */ /* 0x0005e80000100800 */
[----:B------:R-:W3:Y:S04]  /*4770*/  LDL.LU R210, [R1+0x2e8] ;  /* 0x0002e80001d27983 */ /* 0x000ee80000300800 */
[----:B-----5:R0:W-:Y:S04]  /*4780*/  STL [R1+0x350], R6 ;  /* 0x0003500601007387 */ /* 0x0201e80000100800 */
[----:B------:R3:W-:Y:S04]  /*4790*/  STL [R1+0x354], R4 ;  /* 0x0003540401007387 */ /* 0x0007e80000100800 */
[----:B------:R-:W3:Y:S01]  /*47a0*/  LDL.LU R204, [R1+0x2e0] ;  /* 0x0002e00001cc7983 */ /* 0x000ee20000300800 */
[----:B--2---:R-:W5:Y:S01]  /*47b0*/  TEX.LL RZ, R8, R240, R0, UR6, 2D, 0x1 ;  /* 0x28ff0600f0087f60 */ /* 0x004f6200089e01ff */
[----:B0-----:R0:W5:Y:S02]  /*47c0*/  TEX.LL RZ, R6, R232, R0, UR4, 2D, 0x1 ;  /* 0x28ff0400e8067f60 */ /* 0x00116400089e01ff */
[----:B------:R-:W2:Y:S04]  /*47d0*/  LDL.LU R206, [R1+0x2d8] ;  /* 0x0002d80001ce7983 */ /* 0x000ea80000300800 */
[----:B------:R-:W2:Y:S01]  /*47e0*/  LDL.LU R20, [R1+0x2d0] ;  /* 0x0002d00001147983 */ /* 0x000ea20000300800 */
[----:B---3--:R1:W5:Y:S01]  /*47f0*/  TEX.LL RZ, R4, R234, R0, UR6, 2D, 0x1 ;  /* 0x28ff0600ea047f60 */ /* 0x00836200089e01ff */
[----:B------:R-:W-:-:S02]  /*4800*/  IMAD.MOV.U32 R237, RZ, RZ, R11 ;  /* 0x000000ffffed7224 */ /* 0x000fc400078e000b */
[----:B------:R-:W-:Y:S01]  /*4810*/  IMAD.MOV.U32 R231, RZ, RZ, R13 ;  /* 0x000000ffffe77224 */ /* 0x000fe200078e000d */
[----:B0-----:R-:W-:-:S04]  /*4820*/  MOV R233, R11 ;  /* 0x0000000b00e97202 */ /* 0x001fc80000000f00 */
[----:B------:R-:W5:Y:S01]  /*4830*/  TEX.LL RZ, R209, R232, R0, UR4, 2D, 0x1 ;  /* 0x28ff0400e8d17f60 */ /* 0x000f6200089e01ff */
[----:B------:R-:W5:Y:S01]  /*4840*/  TEX.LL RZ, R205, R236, R0, UR6, 2D, 0x1 ;  /* 0x28ff0600eccd7f60 */ /* 0x000f6200089e01ff */
[----:B-1----:R-:W-:Y:S02]  /*4850*/  IMAD.MOV.U32 R234, RZ, RZ, R24 ;  /* 0x000000ffffea7224 */ /* 0x002fe400078e0018 */
[----:B------:R-:W-:-:S04]  /*4860*/  IMAD.MOV.U32 R235, RZ, RZ, R13 ;  /* 0x000000ffffeb7224 */ /* 0x000fc800078e000d */
[----:B------:R0:W5:Y:S01]  /*4870*/  TEX.LL RZ, R95, R234, R0, UR4, 2D, 0x1 ;  /* 0x28ff0400ea5f7f60 */ /* 0x00016200089e01ff */
[----:B------:R1:W5:Y:S01]  /*4880*/  TEX.LL RZ, R33, R230, R0, UR6, 2D, 0x1 ;  /* 0x28ff0600e6217f60 */ /* 0x00036200089e01ff */
[----:B------:R-:W-:Y:S02]  /*4890*/  IMAD.MOV.U32 R227, RZ, RZ, R15 ;  /* 0x000000ffffe37224 */ /* 0x000fe400078e000f */
[--C-:B------:R-:W-:Y:S01]  /*48a0*/  IMAD.MOV.U32 R225, RZ, RZ, R17.reuse ;  /* 0x000000ffffe17224 */ /* 0x100fe200078e0011 */
[----:B0-----:R-:W-:Y:S01]  /*48b0*/  MOV R235, R15 ;  /* 0x0000000f00eb7202 */ /* 0x001fe20000000f00 */
[----:B-1----:R-:W-:Y:S02]  /*48c0*/  IMAD.MOV.U32 R230, RZ, RZ, R24 ;  /* 0x000000ffffe67224 */ /* 0x002fe400078e0018 */
[----:B------:R-:W-:Y:S01]  /*48d0*/  IMAD.MOV.U32 R231, RZ, RZ, R17 ;  /* 0x000000ffffe77224 */ /* 0x000fe200078e0011 */
[----:B------:R-:W5:Y:S01]  /*48e0*/  TEX.LL RZ, R29, R234, R0, UR4, 2D, 0x1 ;  /* 0x28ff0400ea1d7f60 */ /* 0x000f6200089e01ff */
[----:B------:R-:W5:Y:S02]  /*48f0*/  TEX.LL RZ, R18, R226, R0, UR6, 2D, 0x1 ;  /* 0x28ff0600e2127f60 */ /* 0x000f6400089e01ff */
[----:B------:R0:W5:Y:S01]  /*4900*/  TEX.LL RZ, R16, R230, R0, UR4, 2D, 0x1 ;  /* 0x28ff0400e6107f60 */ /* 0x00016200089e01ff */
[----:B------:R1:W5:Y:S01]  /*4910*/  TEX.LL RZ, R14, R224, R0, UR6, 2D, 0x1 ;  /* 0x28ff0600e00e7f60 */ /* 0x00036200089e01ff */
[----:B------:R-:W-:-:S02]  /*4920*/  IMAD.MOV.U32 R229, RZ, RZ, R19 ;  /* 0x000000ffffe57224 */ /* 0x000fc400078e0013 */
[--C-:B------:R-:W-:Y:S01]  /*4930*/  IMAD.MOV.U32 R217, RZ, RZ, R3.reuse ;  /* 0x000000ffffd97224 */ /* 0x100fe200078e0003 */
[----:B0-----:R-:W-:Y:S01]  /*4940*/  MOV R231, R19 ;  /* 0x0000001300e77202 */ /* 0x001fe20000000f00 */
[--C-:B-1----:R-:W-:Y:S02]  /*4950*/  IMAD.MOV.U32 R224, RZ, RZ, R28.reuse ;  /* 0x000000ffffe07224 */ /* 0x102fe400078e001c */
[----:B------:R-:W-:Y:S01]  /*4960*/  IMAD.MOV.U32 R225, RZ, RZ, R3 ;  /* 0x000000ffffe17224 */ /* 0x000fe200078e0003 */
[----:B------:R-:W5:Y:S01]  /*4970*/  TEX.LL RZ, R12, R230, R0, UR4, 2D, 0x1 ;  /* 0x28ff0400e60c7f60 */ /* 0x000f6200089e01ff */
[----:B------:R-:W5:Y:S02]  /*4980*/  TEX.LL RZ, R207, R228, R0, UR6, 2D, 0x1 ;  /* 0x28ff0600e4cf7f60 */ /* 0x000f6400089e01ff */
[----:B------:R-:W5:Y:S01]  /*4990*/  TEX.LL RZ, R21, R224, R0, UR4, 2D, 0x1 ;  /* 0x28ff0400e0157f60 */ /* 0x000f6200089e01ff */
[----:B------:R0:W5:Y:S01]  /*49a0*/  TEX.LL RZ, R10, R216, R0, UR6, 2D, 0x1 ;  /* 0x28ff0600d80a7f60 */ /* 0x00016200089e01ff */
[----:B------:R-:W-:-:S02]  /*49b0*/  IMAD.MOV.U32 R220, RZ, RZ, R28 ;  /* 0x000000ffffdc7224 */ /* 0x000fc400078e001c */
[--C-:B------:R-:W-:Y:S01]  /*49c0*/  IMAD.MOV.U32 R213, RZ, RZ, R23.reuse ;  /* 0x000000ffffd57224 */ /* 0x100fe200078e0017 */
[----:B0-----:R-:W-:Y:S01]  /*49d0*/  MOV R216, R28 ;  /* 0x0000001c00d87202 */ /* 0x001fe20000000f00 */
[----:B------:R-:W-:Y:S01]  /*49e0*/  IMAD.MOV.U32 R217, RZ, RZ, R23 ;  /* 0x000000ffffd97224 */ /* 0x000fe200078e0017 */
[----:B------:R-:W-:-:S04]  /*49f0*/  DEPBAR.LE SB5, 0xc ;  /* 0x0000d3000000791a */ /* 0x000fc80000000000 */
[----:B------:R0:W-:Y:S04]  /*4a00*/  STL [R1+0x348], R8 ;  /* 0x0003480801007387 */ /* 0x0001e80000100800 */
[----:B------:R1:W-:Y:S04]  /*4a10*/  STL [R1+0x34c], R6 ;  /* 0x00034c0601007387 */ /* 0x0003e80000100800 */
[----:B------:R3:W-:Y:S01]  /*4a20*/  STL [R1+0x340], R4 ;  /* 0x0003400401007387 */ /* 0x0007e20000100800 */
[----:B0-----:R-:W5:Y:S01]  /*4a30*/  TEX.LL RZ, R8, R220, R0, UR4, 2D, 0x1 ;  /* 0x28ff0400dc087f60 */ /* 0x001f6200089e01ff */
[----:B-1----:R-:W5:Y:S01]  /*4a40*/  TEX.LL RZ, R6, R218, R0, UR6, 2D, 0x1 ;  /* 0x28ff0600da067f60 */ /* 0x002f6200089e01ff */
[----:B---3--:R0:W5:Y:S01]  /*4a50*/  TEX.LL RZ, R4, R216, R0, UR4, 2D, 0x1 ;  /* 0x28ff0400d8047f60 */ /* 0x00816200089e01ff */
[----:B------:R1:W5:Y:S01]  /*4a60*/  TEX.LL RZ, R218, R212, R0, UR6, 2D, 0x1 ;  /* 0x28ff0600d4da7f60 */ /* 0x00036200089e01ff */
[----:B------:R-:W-:Y:S01]  /*4a70*/  MOV R215, R5 ;  /* 0x0000000500d77202 */ /* 0x000fe20000000f00 */
[----:B------:R-:W-:-:S04]  /*4a80*/  DEPBAR.LE SB5, 0xd ;  /* 0x0000d3400000791a */ /* 0x000fc80000000000 */
[----:B------:R3:W-:Y:S04]  /*4a90*/  STL [R1+0x344], R209 ;  /* 0x000344d101007387 */ /* 0x0007e80000100800 */
[----:B------:R-:W-:Y:S04]  /*4aa0*/  STL [R1+0x338], R205 ;  /* 0x000338cd01007387 */ /* 0x000fe80000100800 */
[----:B------:R2:W-:Y:S01]  /*4ab0*/  STL [R1+0x33c], R95 ;  /* 0x00033c5f01007387 */ /* 0x0005e20000100800 */
[----:B---3--:R-:W-:Y:S02]  /*4ac0*/  IMAD.MOV.U32 R209, RZ, RZ, R7 ;  /* 0x000000ffffd17224 */ /* 0x008fe400078e0007 */
[----:B0-----:R-:W-:Y:S01]  /*4ad0*/  IMAD.MOV.U32 R217, RZ, RZ, R5 ;  /* 0x000000ffffd97224 */ /* 0x001fe200078e0005 */
[----:B------:R-:W-:-:S04]  /*4ae0*/  DEPBAR.LE SB5, 0xc ;  /* 0x0000d3000000791a */ /* 0x000fc80000000000 */
[----:B------:R0:W-:Y:S01]  /*4af0*/  STL [R1+0x330], R33 ;  /* 0x0003302101007387 */ /* 0x0001e20000100800 */
[----:B-1----:R-:W-:Y:S02]  /*4b00*/  IMAD.MOV.U32 R212, RZ, RZ, R28 ;  /* 0x000000ffffd47224 */ /* 0x002fe400078e001c */
[----:B------:R-:W-:Y:S01]  /*4b10*/  IMAD.MOV.U32 R213, RZ, RZ, R7 ;  /* 0x000000ffffd57224 */ /* 0x000fe200078e0007 */
[----:B------:R-:W5:Y:S01]  /*4b20*/  TEX.LL RZ, R216, R216, R0, UR4, 2D, 0x1 ;  /* 0x28ff0400d8d87f60 */ /* 0x000f6200089e01ff */
[----:B--2---:R-:W5:Y:S02]  /*4b30*/  TEX.LL RZ, R95, R214, R0, UR6, 2D, 0x1 ;  /* 0x28ff0600d65f7f60 */ /* 0x004f6400089e01ff */
[----:B0-----:R0:W5:Y:S01]  /*4b40*/  TEX.LL RZ, R33, R212, R0, UR4, 2D, 0x1 ;  /* 0x28ff0400d4217f60 */ /* 0x00116200089e01ff */
[----:B------:R-:W-:-:S04]  /*4b50*/  DEPBAR.LE SB5, 0xe ;  /* 0x0000d3800000791a */ /* 0x000fc80000000000 */
[----:B------:R1:W-:Y:S02]  /*4b60*/  STL [R1+0x334], R29 ;  /* 0x0003341d01007387 */ /* 0x0003e40000100800 */
[----:B-1----:R1:W5:Y:S01]  /*4b70*/  TEX.LL RZ, R29, R208, R0, UR6, 2D, 0x1 ;  /* 0x28ff0600d01d7f60 */ /* 0x00236200089e01ff */
[----:B0-----:R-:W-:Y:S01]  /*4b80*/  IMAD.MOV.U32 R213, RZ, RZ, R9 ;  /* 0x000000ffffd57224 */ /* 0x001fe200078e0009 */
[----:B------:R-:W-:Y:S01]  /*4b90*/  MOV R211, R9 ;  /* 0x0000000900d37202 */ /* 0x000fe20000000f00 */
[----:B------:R-:W-:-:S04]  /*4ba0*/  DEPBAR.LE SB5, 0xd ;  /* 0x0000d3400000791a */ /* 0x000fc80000000000 */
[----:B------:R0:W-:Y:S01]  /*4bb0*/  STL [R1+0x328], R18 ;  /* 0x0003281201007387 */ /* 0x0001e20000100800 */
[----:B------:R-:W-:-:S03]  /*4bc0*/  IMAD.MOV.U32 R205, RZ, RZ, R25 ;  /* 0x000000ffffcd7224 */ /* 0x000fc600078e0019 */
[----:B------:R2:W-:Y:S01]  /*4bd0*/  STL [R1+0x32c], R16 ;  /* 0x00032c1001007387 */ /* 0x0005e20000100800 */
[----:B------:R-:W-:-:S04]  /*4be0*/  DEPBAR.LE SB5, 0xc ;  /* 0x0000d3000000791a */ /* 0x000fc80000000000 */
[----:B------:R3:W-:Y:S01]  /*4bf0*/  STL [R1+0x320], R14 ;  /* 0x0003200e01007387 */ /* 0x0007e20000100800 */
[----:B0-----:R-:W5:Y:S01]  /*4c00*/  TEX.LL RZ, R18, R212, R0, UR4, 2D, 0x1 ;  /* 0x28ff0400d4127f60 */ /* 0x001f6200089e01ff */
[----:B-1----:R-:W-:Y:S02]  /*4c10*/  IMAD.MOV.U32 R208, RZ, RZ, R28 ;  /* 0x000000ffffd07224 */ /* 0x002fe400078e001c */
[----:B------:R-:W-:Y:S01]  /*4c20*/  IMAD.MOV.U32 R209, RZ, RZ, R25 ;  /* 0x000000ffffd17224 */ /* 0x000fe200078e0019 */
[----:B--2---:R-:W5:Y:S03]  /*4c30*/  TEX.LL RZ, R16, R210, R0, UR6, 2D, 0x1 ;  /* 0x28ff0600d2107f60 */ /* 0x004f6600089e01ff */
[----:B---3--:R0:W5:Y:S01]  /*4c40*/  TEX.LL RZ, R14, R208, R0, UR4, 2D, 0x1 ;  /* 0x28ff0400d00e7f60 */ /* 0x00816200089e01ff */
[----:B------:R-:W-:-:S04]  /*4c50*/  DEPBAR.LE SB5, 0xd ;  /* 0x0000d3400000791a */ /* 0x000fc80000000000 */
[----:B------:R1:W-:Y:S02]  /*4c60*/  STL [R1+0x324], R12 ;  /* 0x0003240c01007387 */ /* 0x0003e40000100800 */
[----:B-1----:R1:W5:Y:S02]  /*4c70*/  TEX.LL RZ, R12, R204, R0, UR6, 2D, 0x1 ;  /* 0x28ff0600cc0c7f60 */ /* 0x00236400089e01ff */
[----:B------:R2:W-:Y:S01]  /*4c80*/  STL [R1+0x318], R207 ;  /* 0x000318cf01007387 */ /* 0x0005e20000100800 */
[----:B------:R-:W-:-:S04]  /*4c90*/  DEPBAR.LE SB5, 0xc ;  /* 0x0000d3000000791a */ /* 0x000fc80000000000 */
[----:B------:R3:W-:Y:S01]  /*4ca0*/  STL [R1+0x31c], R21 ;  /* 0x00031c1501007387 */ /* 0x0007e20000100800 */
[----:B0-----:R-:W-:-:S03]  /*4cb0*/  IMAD.MOV.U32 R209, RZ, RZ, R11 ;  /* 0x000000ffffd17224 */ /* 0x001fc600078e000b */
[----:B------:R0:W-:Y:S01]  /*4cc0*/  STL [R1+0x310], R10 ;  /* 0x0003100a01007387 */ /* 0x0001e20000100800 */
[----:B--2---:R-:W-:Y:S01]  /*4cd0*/  MOV R207, R11 ;  /* 0x0000000b00cf7202 */ /* 0x004fe20000000f00 */
[--C-:B---3--:R-:W-:Y:S02]  /*4ce0*/  IMAD.MOV.U32 R21, RZ, RZ, R13.reuse ;  /* 0x000000ffff157224 */ /* 0x108fe400078e000d */
[----:B-1----:R-:W-:Y:S02]  /*4cf0*/  IMAD.MOV.U32 R204, RZ, RZ, R28 ;  /* 0x000000ffffcc7224 */ /* 0x002fe400078e001c */
[----:B------:R-:W-:Y:S01]  /*4d00*/  IMAD.MOV.U32 R205, RZ, RZ, R13 ;  /* 0x000000ffffcd7224 */ /* 0x000fe200078e000d */
[----:B0-----:R-:W5:Y:S01]  /*4d10*/  TEX.LL RZ, R10, R208, R0, UR4, 2D, 0x1 ;  /* 0x28ff0400d00a7f60 */ /* 0x001f6200089e01ff */
[----:B------:R-:W-:-:S04]  /*4d20*/  DEPBAR.LE SB5, 0xb ;  /* 0x0000d2c00000791a */ /* 0x000fc80000000000 */
[----:B------:R0:W-:Y:S02]  /*4d30*/  STL [R1+0x314], R8 ;  /* 0x0003140801007387 */ /* 0x0001e40000100800 */
[----:B0-----:R-:W5:Y:S02]  /*4d40*/  TEX.LL RZ, R8, R206, R0, UR6, 2D, 0x1 ;  /* 0x28ff0600ce087f60 */ /* 0x001f6400089e01ff */
[----:B------:R0:W-:Y:S02]  /*4d50*/  STL [R1+0x308], R6 ;  /* 0x0003080601007387 */ /* 0x0001e40000100800 */
[----:B0-----:R0:W5:Y:S01]  /*4d60*/  TEX.LL RZ, R6, R204, R0, UR4, 2D, 0x1 ;  /* 0x28ff0400cc067f60 */ /* 0x00116200089e01ff */
[----:B------:R-:W-:-:S04]  /*4d70*/  DEPBAR.LE SB5, 0xb ;  /* 0x0000d2c00000791a */ /* 0x000fc80000000000 */
[----:B------:R1:W-:Y:S02]  /*4d80*/  STL [R1+0x30c], R4 ;  /* 0x00030c0401007387 */ /* 0x0003e40000100800 */
[----:B-1----:R1:W5:Y:S02]  /*4d90*/  TEX.LL RZ, R4, R20, R0, UR6, 2D, 0x1 ;  /* 0x28ff060014047f60 */ /* 0x00236400089e01ff */
[----:B------:R2:W-:Y:S01]  /*4da0*/  STL [R1+0x300], R218 ;  /* 0x000300da01007387 */ /* 0x0005e20000100800 */
[----:B------:R-:W-:-:S03]  /*4db0*/  IMAD.MOV.U32 R221, RZ, RZ, R222 ;  /* 0x000000ffffdd7224 */ /* 0x000fc600078e00de */
[----:B------:R-:W3:Y:S04]  /*4dc0*/  LDL.LU R225, [R1+0x80c] ;  /* 0x00080c0001e17983 */ /* 0x000ee80000300800 */
[----:B------:R-:W3:Y:S04]  /*4dd0*/  LDL.LU R222, [R1+0xd20] ;  /* 0x000d200001de7983 */ /* 0x000ee80000300800 */
[----:B------:R-:W3:Y:S04]  /*4de0*/  LDL.LU R210, [R1+0x288] ;  /* 0x0002880001d27983 */ /* 0x000ee80000300800 */
[----:B------:R-:W3:Y:S01]  /*4df0*/  LDL.LU R212, [R1+0x568] ;  /* 0x0005680001d47983 */ /* 0x000ee20000300800 */
[----:B------:R-:W-:Y:S01]  /*4e00*/  IMAD.MOV.U32 R230, RZ, RZ, R28 ;  /* 0x000000ffffe67224 */ /* 0x000fe200078e001c */
[----:B------:R-:W-:-:S04]  /*4e10*/  DEPBAR.LE SB5, 0xa ;  /* 0x0000d2800000791a */ /* 0x000fc80000000000 */
[----:B------:R0:W-:Y:S01]  /*4e20*/  STL [R1+0x304], R216 ;  /* 0x000304d801007387 */ /* 0x0001e20000100800 */
[----:B------:R-:W-:-:S03]  /*4e30*/  IMAD.MOV.U32 R231, RZ, RZ, R15 ;  /* 0x000000ffffe77224 */ /* 0x000fc600078e000f */
[----:B------:R-:W-:Y:S01]  /*4e40*/  STL [R1+0x2f8], R95 ;  /* 0x0002f85f01007387 */ /* 0x000fe20000100800 */
[----:B------:R-:W-:Y:S01]  /*4e50*/  IMAD.MOV.U32 R229, RZ, RZ, R15 ;  /* 0x000000ffffe57224 */ /* 0x000fe200078e000f */
[----:B--2---:R-:W-:Y:S02]  /*4e60*/  MOV R218, R28 ;  /* 0x0000001c00da7202 */ /* 0x004fe40000000f00 */
[----:B0-----:R-:W2:Y:S01]  /*4e70*/  LDL.LU R216, [R1+0x388] ;  /* 0x0003880001d87983 */ /* 0x001ea20000300800 */
[----:B------:R-:W-:Y:S01]  /*4e80*/  MOV R219, R17 ;  /* 0x0000001100db7202 */ /* 0x000fe20000000f00 */
[----:B------:R-:W-:-:S04]  /*4e90*/  DEPBAR.LE SB5, 0x8 ;  /* 0x0000d2000000791a */ /* 0x000fc80000000000 */
[----:B------:R-:W-:Y:S04]  /*4ea0*/  STL [R1+0x2fc], R33 ;  /* 0x0002fc2101007387 */ /* 0x000fe80000100800 */
[----:B------:R0:W-:Y:S04]  /*4eb0*/  STL [R1+0x2f0], R29 ;  /* 0x0002f01d01007387 */ /* 0x0001e80000100800 */
[----:B------:R-:W2:Y:S04]  /*4ec0*/  LDL.LU R214, [R1+0x558] ;  /* 0x0005580001d67983 */ /* 0x000ea80000300800 */
[----:B------:R-:W2:Y:S01]  /*4ed0*/  LDL.LU R215, [R1+0x55c] ;  /* 0x00055c0001d77983 */ /* 0x000ea20000300800 */
[----:B0-----:R0:W5:Y:S03]  /*4ee0*/  TEX.LL RZ, R29, R230, R0, UR4, 2D, 0x1 ;  /* 0x28ff0400e61d7f60 */ /* 0x00116600089e01ff */
[----:B------:R-:W2:Y:S04]  /*4ef0*/  LDL.LU R204, [R1+0x270] ;  /* 0x0002700001cc7983 */ /* 0x000ea80000300800 */
[----:B------:R-:W2:Y:S01]  /*4f00*/  LDL.LU R206, [R1+0x278] ;  /* 0x0002780001ce7983 */ /* 0x000ea20000300800 */
[----:B------:R-:W-:-:S04]  /*4f10*/  DEPBAR.LE SB5, 0x7 ;  /* 0x0000d1c00000791a */ /* 0x000fc80000000000 */
[----:B------:R1:W-:Y:S04]  /*4f20*/  STL [R1+0x2f4], R18 ;  /* 0x0002f41201007387 */ /* 0x0003e80000100800 */
[----:B------:R0:W-:Y:S04]  /*4f30*/  STL [R1+0x2e8], R16 ;  /* 0x0002e81001007387 */ /* 0x0001e80000100800 */
[----:B------:R-:W2:Y:S01]  /*4f40*/  LDL.LU R208, [R1+0x280] ;  /* 0x0002800001d07983 */ /* 0x000ea20000300800 */
[----:B------:R-:W-:Y:S01]  /*4f50*/  IMAD.MOV.U32 R217, RZ, RZ, R3 ;  /* 0x000000ffffd97224 */ /* 0x000fe200078e0003 */
[----:B------:R-:W-:-:S04]  /*4f60*/  DEPBAR.LE SB5, 0x4 ;  /* 0x0000d1000000791a */ /* 0x000fc80000000000 */
[----:B------:R0:W-:Y:S04]  /*4f70*/  STL [R1+0x2ec], R14 ;  /* 0x0002ec0e01007387 */ /* 0x0001e80000100800 */
[----:B------:R0:W-:Y:S04]  /*4f80*/  STL [R1+0x2e0], R12 ;  /* 0x0002e00c01007387 */ /* 0x0001e80000100800 */
[----:B------:R0:W-:Y:S01]  /*4f90*/  STL [R1+0x2e4], R10 ;  /* 0x0002e40a01007387 */ /* 0x0001e20000100800 */
[----:B---3--:R-:W-:-:S04]  /*4fa0*/  IMAD.MOV.U32 R228, RZ, RZ, R222 ;  /* 0x000000ffffe47224 */ /* 0x008fc800078e00de */
[----:B------:R3:W5:Y:S01]  /*4fb0*/  TEX.LL RZ, R21, R228, R0, UR6, 2D, 0x1 ;  /* 0x28ff0600e4157f60 */ /* 0x00076200089e01ff */
[----:B-1----:R1:W5:Y:S01]  /*4fc0*/  TEX.LL RZ, R18, R218, R0, UR4, 2D, 0x1 ;  /* 0x28ff0400da127f60 */ /* 0x00236200089e01ff */
[----:B------:R-:W-:Y:S01]  /*4fd0*/  IMAD.MOV.U32 R226, RZ, RZ, R222 ;  /* 0x000000ffffe27224 */ /* 0x000fe200078e00de */
[----:B------:R-:W2:Y:S01]  /*4fe0*/  LDL.LU R20, [R1+0x268] ;  /* 0x0002680001147983 */ /* 0x000ea20000300800 */
[----:B------:R-:W-:Y:S02]  /*4ff0*/  IMAD.MOV.U32 R227, RZ, RZ, R17 ;  /* 0x000000ffffe37224 */ /* 0x000fe400078e0011 */
[----:B0-----:R-:W-:Y:S01]  /*5000*/  IMAD.MOV.U32 R231, RZ, RZ, R19 ;  /* 0x000000ffffe77224 */ /* 0x001fe200078e0013 */
[----:B------:R-:W-:-:S04]  /*5010*/  DEPBAR.LE SB5, 0x5 ;  /* 0x0000d1400000791a */ /* 0x000fc80000000000 */
[----:B------:R0:W-:Y:S01]  /*5020*/  STL [R1+0x2d8], R8 ;  /* 0x0002d80801007387 */ /* 0x0001e20000100800 */
[----:B------:R-:W5:Y:S01]  /*5030*/  TEX.LL RZ, R16, R226, R0, UR6, 2D, 0x1 ;  /* 0x28ff0600e2107f60 */ /* 0x000f6200089e01ff */
[----:B------:R-:W5:Y:S01]  /*5040*/  TEX.LL RZ, R14, R230, R0, UR4, 2D, 0x1 ;  /* 0x28ff0400e60e7f60 */ /* 0x000f6200089e01ff */
[----:B------:R-:W-:-:S04]  /*5050*/  DEPBAR.LE SB5, 0x5 ;  /* 0x0000d1400000791a */ /* 0x000fc80000000000 */
[----:B------:R0:W-:Y:S04]  /*5060*/  STL [R1+0x2dc], R6 ;  /* 0x0002dc0601007387 */ /* 0x0001e80000100800 */
[----:B------:R0:W-:Y:S01]  /*5070*/  STL [R1+0x2d0], R4 ;  /* 0x0002d00401007387 */ /* 0x0001e20000100800 */
[----:B---3--:R-:W-:Y:S01]  /*5080*/  MOV R229, R19 ;  /* 0x0000001300e57202 */ /* 0x008fe20000000f00 */
[--C-:B-1----:R-:W-:Y:S02]  /*5090*/  IMAD.MOV.U32 R218, RZ, RZ, R32.reuse ;  /* 0x000000ffffda7224 */ /* 0x102fe400078e0020 */
[----:B------:R-:W-:Y:S01]  /*50a0*/  IMAD.MOV.U32 R219, RZ, RZ, R3 ;  /* 0x000000ffffdb7224 */ /* 0x000fe200078e0003 */
[----:B------:R1:W5:Y:S03]  /*50b0*/  TEX.LL RZ, R12, R228, R0, UR6, 2D, 0x1 ;  /* 0x28ff0600e40c7f60 */ /* 0x00036600089e01ff */
[----:B------:R3:W5:Y:S01]  /*50c0*/  TEX.LL RZ, R10, R218, R0, UR4, 2D, 0x1 ;  /* 0x28ff0400da0a7f60 */ /* 0x00076200089e01ff */
[----:B------:R-:W-:Y:S01]  /*50d0*/  IMAD.MOV.U32 R224, RZ, RZ, R32 ;  /* 0x000000ffffe07224 */ /* 0x000fe200078e0020 */
[----:B------:R-:W-:Y:S01]  /*50e0*/  MOV R220, R94 ;  /* 0x0000005e00dc7202 */ /* 0x000fe20000000f00 */
[----:B-1----:R-:W-:-:S02]  /*50f0*/  IMAD.MOV.U32 R228, RZ, RZ, R94 ;  /* 0x000000ffffe47224 */ /* 0x002fc400078e005e */
[----:B------:R-:W-:Y:S02]  /*5100*/  IMAD.MOV.U32 R229, RZ, RZ, R3 ;  /* 0x000000ffffe57224 */ /* 0x000fe400078e0003 */
[----:B---3--:R-:W-:Y:S02]  /*5110*/  IMAD.MOV.U32 R219, RZ, RZ, R23 ;  /* 0x000000ffffdb7224 */ /* 0x008fe400078e0017 */
[----:B------:R1:W5:Y:S01]  /*5120*/  TEX.LL RZ, R95, R228, R0, UR6, 2D, 0x1 ;  /* 0x28ff0600e45f7f60 */ /* 0x00036200089e01ff */
[----:B0-----:R0:W5:Y:S01]  /*5130*/  TEX.LL RZ, R8, R224, R0, UR4, 2D, 0x1 ;  /* 0x28ff0400e0087f60 */ /* 0x00116200089e01ff */
[----:B------:R3:W5:Y:S01]  /*5140*/  TEX.LL RZ, R6, R220, R0, UR6, 2D, 0x1 ;  /* 0x28ff0600dc067f60 */ /* 0x00076200089e01ff */
[----:B------:R3:W5:Y:S01]  /*5150*/  TEX.LL RZ, R4, R218, R0, UR4, 2D, 0x1 ;  /* 0x28ff0400da047f60 */ /* 0x00076200089e01ff */
[----:B------:R-:W-:-:S04]  /*5160*/  DEPBAR.LE SB5, 0xa ;  /* 0x0000d2800000791a */ /* 0x000fc80000000000 */
[----:B------:R3:W-:Y:S01]  /*5170*/  STL [R1+0x2d4], R29 ;  /* 0x0002d41d01007387 */ /* 0x0007e20000100800 */
[----:B-1----:R-:W-:Y:S02]  /*5180*/  IMAD.MOV.U32 R229, RZ, RZ, R23 ;  /* 0x000000ffffe57224 */ /* 0x002fe400078e0017 */
[--C-:B0-----:R-:W-:Y:S02]  /*5190*/  IMAD.MOV.U32 R225, RZ, RZ, R5.reuse ;  /* 0x000000ffffe17224 */ /* 0x101fe400078e0005 */
[----:B---3--:R-:W-:Y:S01]  /*51a0*/  IMAD.MOV.U32 R221, RZ, RZ, R5 ;  /* 0x000000ffffdd7224 */ /* 0x008fe200078e0005 */
[----:B------:R-:W-:Y:S01]  /*51b0*/  MOV R219, R7 ;  /* 0x0000000700db7202 */ /* 0x000fe20000000f00 */
[----:B------:R0:W5:Y:S01]  /*51c0*/  TEX.LL RZ, R33, R228, R0, UR6, 2D, 0x1 ;  /* 0x28ff0600e4217f60 */ /* 0x00016200089e01ff */
[----:B------:R1:W5:Y:S01]  /*51d0*/  TEX.LL RZ, R29, R224, R0, UR4, 2D, 0x1 ;  /* 0x28ff0400e01d7f60 */ /* 0x00036200089e01ff */
[----:B------:R-:W-:-:S04]  /*51e0*/  DEPBAR.LE SB5, 0xa ;  /* 0x0000d2800000791a */ /* 0x000fc80000000000 */
[----:B------:R3:W-:Y:S04]  /*51f0*/  STL [R1+0x190], R21 ;  /* 0x0001901501007387 */ /* 0x0007e80000100800 */
[----:B------:R0:W-:Y:S01]  /*5200*/  STL [R1+0x194], R18 ;  /* 0x0001941201007387 */ /* 0x0001e20000100800 */
[----:B---3--:R3:W5:Y:S01]  /*5210*/  TEX.LL RZ, R21, R220, R0, UR6, 2D, 0x1 ;  /* 0x28ff0600dc157f60 */ /* 0x00876200089e01ff */
[----:B0-----:R0:W5:Y:S01]  /*5220*/  TEX.LL RZ, R18, R218, R0, UR4, 2D, 0x1 ;  /* 0x28ff0400da127f60 */ /* 0x00116200089e01ff */
[----:B------:R-:W-:Y:S01]  /*5230*/  IMAD.MOV.U32 R229, RZ, RZ, R7 ;  /* 0x000000ffffe57224 */ /* 0x000fe200078e0007 */
[----:B------:R-:W-:-:S04]  /*5240*/  DEPBAR.LE SB5, 0xa ;  /* 0x0000d2800000791a */ /* 0x000fc80000000000 */
[----:B------:R2:W-:Y:S01]  /*5250*/  STL [R1+0x188], R16 ;  /* 0x0001881001007387 */ /* 0x0005e20000100800 */
[----:B-1----:R-:W-:-:S03]  /*5260*/  IMAD.MOV.U32 R225, RZ, RZ, R9 ;  /* 0x000000ffffe17224 */ /* 0x002fc600078e0009 */
[----:B------:R1:W-:Y:S01]  /*5270*/  STL [R1+0x18c], R14 ;  /* 0x00018c0e01007387 */ /* 0x0003e20000100800 */
[----:B------:R-:W-:-:S04]  /*5280*/  DEPBAR.LE SB5, 0x9 ;  /* 0x0000d2400000791a */ /* 0x000fc80000000000 */
[----:B------:R0:W-:Y:S01]  /*5290*/  STL [R1+0x180], R12 ;  /* 0x0001800c01007387 */ /* 0x0001e20000100800 */
[----:B--2---:R2:W5:Y:S01]  /*52a0*/  TEX.LL RZ, R16, R228, R0, UR6, 2D, 0x1 ;  /* 0x28ff0600e4107f60 */ /* 0x00456200089e01ff */
[----:B---3--:R-:W-:Y:S01]  /*52b0*/  IMAD.MOV.U32 R221, RZ, RZ, R9 ;  /* 0x000000ffffdd7224 */ /* 0x008fe200078e0009 */
[----:B------:R-:W-:-:S04]  /*52c0*/  DEPBAR.LE SB5, 0x9 ;  /* 0x0000d2400000791a */ /* 0x000fc80000000000 */
[----:B------:R3:W-:Y:S01]  /*52d0*/  STL [R1+0x184], R10 ;  /* 0x0001840a01007387 */ /* 0x0007e20000100800 */
[----:B-1----:R1:W5:Y:S01]  /*52e0*/  TEX.LL RZ, R14, R224, R0, UR4, 2D, 0x1 ;  /* 0x28ff0400e00e7f60 */ /* 0x00236200089e01ff */
[--C-:B0-----:R-:W-:Y:S01]  /*52f0*/  IMAD.MOV.U32 R219, RZ, RZ, R25.reuse ;  /* 0x000000ffffdb7224 */ /* 0x101fe200078e0019 */
[----:B------:R0:W5:Y:S03]  /*5300*/  TEX.LL RZ, R12, R220, R0, UR6, 2D, 0x1 ;  /* 0x28ff0600dc0c7f60 */ /* 0x00016600089e01ff */
[----:B---3--:R3:W5:Y:S01]  /*5310*/  TEX.LL RZ, R10, R218, R0, UR4, 2D, 0x1 ;  /* 0x28ff0400da0a7f60 */ /* 0x00876200089e01ff */
[----:B--2---:R-:W-:Y:S01]  /*5320*/  IMAD.MOV.U32 R229, RZ, RZ, R25 ;  /* 0x000000ffffe57224 */ /* 0x004fe200078e0019 */
[----:B------:R-:W-:-:S04]  /*5330*/  DEPBAR.LE SB5, 0xa ;  /* 0x0000d2800000791a */ /* 0x000fc80000000000 */
[----:B------:R-:W-:Y:S01]  /*5340*/  STL [R1+0x178], R95 ;  /* 0x0001785f01007387 */ /* 0x000fe20000100800 */
[----:B-1----:R-:W-:-:S03]  /*5350*/  IMAD.MOV.U32 R225, RZ, RZ, R11 ;  /* 0x000000ffffe17224 */ /* 0x002fc600078e000b */
[----:B------:R1:W-:Y:S01]  /*5360*/  STL [R1+0x17c], R8 ;  /* 0x00017c0801007387 */ /* 0x0003e20000100800 */
[----:B0-----:R-:W-:Y:S01]  /*5370*/  IMAD.MOV.U32 R221, RZ, RZ, R11 ;  /* 0x000000ffffdd7224 */ /* 0x001fe200078e000b */
[----:B------:R-:W-:-:S04]  /*5380*/  DEPBAR.LE SB5, 0x9 ;  /* 0x0000d2400000791a */ /* 0x000fc80000000000 */
[----:B------:R0:W-:Y:S01]  /*5390*/  STL [R1+0x170], R6 ;  /* 0x0001700601007387 */ /* 0x0001e20000100800 */
[----:B---3--:R-:W-:Y:S01]  /*53a0*/  MOV R218, R2 ;  /* 0x0000000200da7202 */ /* 0x008fe20000000f00 */
[----:B------:R-:W-:Y:S01]  /*53b0*/  IMAD.MOV.U32 R219, RZ, RZ, R19 ;  /* 0x000000ffffdb7224 */ /* 0x000fe200078e0013 */
[----:B------:R-:W-:-:S04]  /*53c0*/  DEPBAR.LE SB5, 0x8 ;  /* 0x0000d2000000791a */ /* 0x000fc80000000000 */
[----:B------:R2:W-:Y:S01]  /*53d0*/  STL [R1+0x174], R4 ;  /* 0x0001740401007387 */ /* 0x0005e20000100800 */
[----:B-1----:R-:W5:Y:S01]  /*53e0*/  TEX.LL RZ, R8, R228, R0, UR6, 2D, 0x1 ;  /* 0x28ff0600e4087f60 */ /* 0x002f6200089e01ff */
[----:B0-----:R-:W5:Y:S01]  /*53f0*/  TEX.LL RZ, R6, R224, R0, UR4, 2D, 0x1 ;  /* 0x28ff0400e0067f60 */ /* 0x001f6200089e01ff */
[----:B--2---:R-:W5:Y:S01]  /*5400*/  TEX.LL RZ, R4, R220, R0, UR6, 2D, 0x1 ;  /* 0x28ff0600dc047f60 */ /* 0x004f6200089e01ff */
[----:B------:R-:W5:Y:S01]  /*5410*/  TEX.LL RZ, R220, R218, R0, UR8, 2D, 0x3 ;  /* 0x28ff0800dadc7f60 */ /* 0x000f6200089e03ff */
[----:B------:R-:W5:Y:S01]  /*5420*/  TEX.LL RZ, R236, R216, R0, UR8, 2D, 0x3 ;  /* 0x28ff0800d8ec7f60 */ /* 0x000f6200089e03ff */
[----:B------:R0:W5:Y:S01]  /*5430*/  TEX.LL RZ, R234, R214, R0, UR8, 2D, 0x3 ;  /* 0x28ff0800d6ea7f60 */ /* 0x00016200089e03ff */
[----:B------:R-:W-:Y:S01]  /*5440*/  MOV R213, R23 ;  /* 0x0000001700d57202 */ /* 0x000fe20000000f00 */
[----:B------:R-:W-:Y:S01]  /*5450*/  IMAD.MOV.U32 R211, RZ, RZ, R5 ;  /* 0x000000ffffd37224 */ /* 0x000fe200078e0005 */
[----:B------:R-:W-:-:S04]  /*5460*/  DEPBAR.LE SB5, 0xd ;  /* 0x0000d3400000791a */ /* 0x000fc80000000000 */
[----:B------:R-:W-:Y:S01]  /*5470*/  STL [R1+0x168], R33 ;  /* 0x0001682101007387 */ /* 0x000fe20000100800 */
[----:B------:R-:W5:Y:S01]  /*5480*/  TEX.LL RZ, R232, R212, R0, UR8, 2D, 0x3 ;  /* 0x28ff0800d4e87f60 */ /* 0x000f6200089e03ff */
[----:B------:R-:W5:Y:S01]  /*5490*/  TEX.LL RZ, R230, R210, R0, UR8, 2D, 0x3 ;  /* 0x28ff0800d2e67f60 */ /* 0x000f6200089e03ff */
[----:B------:R-:W-:Y:S01]  /*54a0*/  IMAD.MOV.U32 R209, RZ, RZ, R7 ;  /* 0x000000ffffd17224 */ /* 0x000fe200078e0007 */
[----:B------:R-:W-:-:S04]  /*54b0*/  DEPBAR.LE SB5, 0xe ;  /* 0x0000d3800000791a */ /* 0x000fc80000000000 */
[----:B------:R-:W-:Y:S01]  /*54c0*/  STL [R1+0x16c], R29 ;  /* 0x00016c1d01007387 */ /* 0x000fe20000100800 */
[----:B------:R-:W-:Y:S02]  /*54d0*/  IMAD.MOV.U32 R207, RZ, RZ, R9 ;  /* 0x000000ffffcf7224 */ /* 0x000fe400078e0009 */
[----:B------:R-:W-:Y:S01]  /*54e0*/  IMAD.MOV.U32 R205, RZ, RZ, R25 ;  /* 0x000000ffffcd7224 */ /* 0x000fe200078e0019 */
[----:B------:R1:W5:Y:S01]  /*54f0*/  TEX.LL RZ, R228, R208, R0, UR8, 2D, 0x3 ;  /* 0x28ff0800d0e47f60 */ /* 0x00036200089e03ff */
[----:B------:R2:W5:Y:S02]  /*5500*/  TEX.LL RZ, R216, R206, R0, UR8, 2D, 0x3 ;  /* 0x28ff0800ced87f60 */ /* 0x00056400089e03ff */
[----:B------:R3:W5:Y:S01]  /*5510*/  TEX.LL RZ, R226, R204, R0, UR8, 2D, 0x3 ;  /* 0x28ff0800cce27f60 */ /* 0x00076200089e03ff */
[----:B------:R-:W-:-:S04]  /*5520*/  DEPBAR.LE SB5, 0xf ;  /* 0x0000d3c00000791a */ /* 0x000fc80000000000 */
[----:B------:R0:W-:Y:S04]  /*5530*/  STL [R1+0x160], R21 ;  /* 0x0001601501007387 */ /* 0x0001e80000100800 */
[----:B------:R-:W-:Y:S01]  /*5540*/  STL [R1+0x164], R18 ;  /* 0x0001641201007387 */ /* 0x000fe20000100800 */
[----:B0-----:R-:W-:-:S04]  /*5550*/  MOV R21, R11 ;  /* 0x0000000b00157202 */ /* 0x001fc80000000f00 */
[----:B------:R0:W5:Y:S01]  /*5560*/  TEX.LL RZ, R218, R20, R0, UR8, 2D, 0x3 ;  /* 0x28ff080014da7f60 */ /* 0x00016200089e03ff */
[----:B------:R-:W3:Y:S01]  /*5570*/  LDL.LU R214, [R1+0x260] ;  /* 0x0002600001d67983 */ /* 0x000ee20000300800 */
[----:B------:R-:W-:-:S04]  /*5580*/  DEPBAR.LE SB5, 0xe ;  /* 0x0000d3800000791a */ /* 0x000fc80000000000 */
[----:B------:R-:W-:Y:S04]  /*5590*/  STL [R1+0x158], R16 ;  /* 0x0001581001007387 */ /* 0x000fe80000100800 */
[----:B------:R-:W-:Y:S04]  /*55a0*/  STL [R1+0x15c], R14 ;  /* 0x00015c0e01007387 */ /* 0x000fe80000100800 */
[----:B-1----:R-:W3:Y:S01]  /*55b0*/  LDL.LU R208, [R1+0x258] ;  /* 0x0002580001d07983 */ /* 0x002ee20000300800 */
[----:B------:R-:W-:-:S04]  /*55c0*/  DEPBAR.LE SB5, 0xc ;  /* 0x0000d3000000791a */ /* 0x000fc80000000000 */
[----:B------:R-:W-:Y:S04]  /*55d0*/  STL [R1+0x150], R12 ;  /* 0x0001500c01007387 */ /* 0x000fe80000100800 */
[----:B------:R-:W-:Y:S04]  /*55e0*/  STL [R1+0x154], R10 ;  /* 0x0001540a01007387 */ /* 0x000fe80000100800 */
[----:B--2---:R-:W2:Y:S01]  /*55f0*/  LDL.LU R206, [R1+0x250] ;  /* 0x0002500001ce7983 */ /* 0x004ea20000300800 */
[----:B---3--:R-:W-:-:S03]  /*5600*/  IMAD.MOV.U32 R205, RZ, RZ, R248 ;  /* 0x000000ffffcd7224 */ /* 0x008fc600078e00f8 */
[----:B------:R-:W3:Y:S04]  /*5610*/  LDL.LU R212, [R1+0x248] ;  /* 0x0002480001d47983 */ /* 0x000ee80000300800 */
[----:B------:R-:W3:Y:S01]  /*5620*/  LDL.LU R248, [R1+0xd1c] ;  /* 0x000d1c0001f87983 */ /* 0x000ee20000300800 */
[----:B------:R-:W-:Y:S02]  /*5630*/  IMAD.MOV.U32 R211, RZ, RZ, R223 ;  /* 0x000000ffffd37224 */ /* 0x000fe400078e00df */
[----:B------:R-:W-:Y:S01]  /*5640*/  IMAD.MOV.U32 R215, RZ, RZ, R13 ;  /* 0x000000ffffd77224 */ /* 0x000fe200078e000d */
[----:B------:R-:W3:Y:S01]  /*5650*/  LDL.LU R223, [R1+0xd18] ;  /* 0x000d180001df7983 */ /* 0x000ee20000300800 */
[----:B------:R-:W-:Y:S01]  /*5660*/  IMAD.MOV.U32 R209, RZ, RZ, R15 ;  /* 0x000000ffffd17224 */ /* 0x000fe200078e000f */
[----:B------:R-:W-:Y:S01]  /*5670*/  MOV R207, R17 ;  /* 0x0000001100cf7202 */ /* 0x000fe20000000f00 */
[----:B------:R-:W-:-:S04]  /*5680*/  DEPBAR.LE SB5, 0x9 ;  /* 0x0000d2400000791a */ /* 0x000fc80000000000 */
[----:B------:R-:W-:Y:S04]  /*5690*/  STL [R1+0x148], R8 ;  /* 0x0001480801007387 */ /* 0x000fe80000100800 */
[----:B------:R-:W-:Y:S04]  /*56a0*/  STL [R1+0x14c], R6 ;  /* 0x00014c0601007387 */ /* 0x000fe80000100800 */
[----:B------:R-:W-:Y:S01]  /*56b0*/  STL [R1+0x144], R4 ;  /* 0x0001440401007387 */ /* 0x000fe20000100800 */
[----:B------:R-:W-:-:S04]  /*56c0*/  DEPBAR.LE SB5, 0x8 ;  /* 0x0000d2000000791a */ /* 0x000fc80000000000 */
[----:B------:R1:W-:Y:S01]  /*56d0*/  STL.64 [R1+0x5c0], R220 ;  /* 0x0005c0dc01007387 */ /* 0x0003e20000100a00 */
[----:B------:R-:W5:Y:S01]  /*56e0*/  TEX.LL RZ, R224, R214, R0, UR8, 2D, 0x3 ;  /* 0x28ff0800d6e07f60 */ /* 0x000f6200089e03ff */
[----:B-1----:R1:W5:Y:S01]  /*56f0*/  TEX.LL RZ, R220, R208, R0, UR8, 2D, 0x3 ;  /* 0x28ff0800d0dc7f60 */ /* 0x00236200089e03ff */
[----:B--2---:R3:W5:Y:S01]  /*5700*/  TEX.LL RZ, R214, R206, R0, UR8, 2D, 0x3 ;  /* 0x28ff0800ced67f60 */ /* 0x00476200089e03ff */
[----:B0-----:R-:W-:Y:S02]  /*5710*/  IMAD.MOV.U32 R21, RZ, RZ, R249 ;  /* 0x000000ffff157224 */ /* 0x001fe400078e00f9 */
[----:B------:R-:W2:Y:S01]  /*5720*/  LDL.LU R249, [R1+0xd14] ;  /* 0x000d140001f97983 */ /* 0x000ea20000300800 */
[----:B------:R-:W-:Y:S01]  /*5730*/  IMAD.MOV.U32 R213, RZ, RZ, R19 ;  /* 0x000000ffffd57224 */ /* 0x000fe200078e0013 */
[----:B-1----:R-:W-:Y:S01]  /*5740*/  MOV R209, R3 ;  /* 0x0000000300d17202 */ /* 0x002fe20000000f00 */
[----:B------:R-:W-:Y:S01]  /*5750*/  IMAD.MOV.U32 R208, RZ, RZ, R22 ;  /* 0x000000ffffd07224 */ /* 0x000fe200078e0016 */
[----:B------:R-:W-:-:S04]  /*5760*/  DEPBAR.LE SB5, 0x9 ;  /* 0x0000d2400000791a */ /* 0x000fc80000000000 */
[----:B------:R-:W-:Y:S01]  /*5770*/  STL.64 [R1+0x5b8], R236 ;  /* 0x0005b8ec01007387 */ /* 0x000fe20000100a00 */
[----:B------:R-:W-:-:S03]  /*5780*/  IMAD.MOV.U32 R204, RZ, RZ, R22 ;  /* 0x000000ffffcc7224 */ /* 0x000fc600078e0016 */
[----:B------:R0:W-:Y:S01]  /*5790*/  STL.64 [R1+0x5b0], R234 ;  /* 0x0005b0ea01007387 */ /* 0x0001e20000100a00 */
[----:B------:R-:W-:-:S04]  /*57a0*/  DEPBAR.LE SB5, 0x8 ;  /* 0x0000d2000000791a */ /* 0x000fc80000000000 */
[----:B------:R1:W-:Y:S01]  /*57b0*/  STL.64 [R1+0x5a8], R232 ;  /* 0x0005a8e801007387 */ /* 0x0003e20000100a00 */
[----:B---3--:R-:W-:Y:S02]  /*57c0*/  IMAD.MOV.U32 R206, RZ, RZ, R248 ;  /* 0x000000ffffce7224 */ /* 0x008fe400078e00f8 */
[----:B------:R-:W-:Y:S01]  /*57d0*/  IMAD.MOV.U32 R207, RZ, RZ, R3 ;  /* 0x000000ffffcf7224 */ /* 0x000fe200078e0003 */
[----:B------:R-:W-:-:S04]  /*57e0*/  DEPBAR.LE SB5, 0x6 ;  /* 0x0000d1800000791a */ /* 0x000fc80000000000 */
[----:B------:R-:W-:Y:S01]  /*57f0*/  STL.64 [R1+0x5a0], R230 ;  /* 0x0005a0e601007387 */ /* 0x000fe20000100a00 */
[----:B0-----:R-:W5:Y:S03]  /*5800*/  TEX.LL RZ, R234, R212, R0, UR8, 2D, 0x3 ;  /* 0x28ff0800d4ea7f60 */ /* 0x001f6600089e03ff */
[----:B------:R-:W-:Y:S01]  /*5810*/  STL.64 [R1+0x598], R228 ;  /* 0x000598e401007387 */ /* 0x000fe20000100a00 */
[----:B-1----:R0:W5:Y:S01]  /*5820*/  TEX.LL RZ, R232, R208, R0, UR8, 2D, 0x3 ;  /* 0x28ff0800d0e87f60 */ /* 0x00216200089e03ff */
[----:B------:R-:W-:-:S04]  /*5830*/  DEPBAR.LE SB5, 0x7 ;  /* 0x0000d1c00000791a */ /* 0x000fc80000000000 */
[----:B------:R1:W-:Y:S02]  /*5840*/  STL.64 [R1+0x590], R216 ;  /* 0x000590d801007387 */ /* 0x0003e40000100a00 */
[----:B-1----:R1:W5:Y:S01]  /*5850*/  TEX.LL RZ, R216, R206, R0, UR10, 2D, 0x3 ;  /* 0x28ff0a00ced87f60 */ /* 0x00236200089e03ff */
[----:B------:R3:W5:Y:S01]  /*5860*/  TEX.LL RZ, R212, R204, R0, UR8, 2D, 0x3 ;  /* 0x28ff0800ccd47f60 */ /* 0x00076200089e03ff */
[----:B------:R-:W-:Y:S01]  /*5870*/  IMAD.MOV.U32 R210, RZ, RZ, R248 ;  /* 0x000000ffffd27224 */ /* 0x000fe200078e00f8 */
[----:B------:R-:W-:-:S04]  /*5880*/  DEPBAR.LE SB5, 0x8 ;  /* 0x0000d2000000791a */ /* 0x000fc80000000000 */
[----:B------:R3:W-:Y:S01]  /*5890*/  STL.64 [R1+0x588], R226 ;  /* 0x000588e201007387 */ /* 0x0007e20000100a00 */
[----:B0-----:R-:W-:Y:S01]  /*58a0*/  IMAD.MOV.U32 R209, RZ, RZ, R23 ;  /* 0x000000ffffd17224 */ /* 0x001fe200078e0017 */
[----:B------:R0:W5:Y:S01]  /*58b0*/  TEX.LL RZ, R236, R210, R0, UR10, 2D, 0x3 ;  /* 0x28ff0a00d2ec7f60 */ /* 0x00016200089e03ff */
[----:B------:R-:W-:-:S04]  /*58c0*/  DEPBAR.LE SB5, 0x8 ;  /* 0x0000d2000000791a */ /* 0x000fc80000000000 */
[----:B------:R0:W-:Y:S01]  /*58d0*/  STL.64 [R1+0x580], R218 ;  /* 0x000580da01007387 */ /* 0x0001e20000100a00 */
[----:B------:R0:W5:Y:S01]  /*58e0*/  TEX.LL RZ, R230, R208, R0, UR8, 2D, 0x3 ;  /* 0x28ff0800d0e67f60 */ /* 0x00016200089e03ff */
[----:B-1----:R-:W-:Y:S01]  /*58f0*/  MOV R207, R23 ;  /* 0x0000001700cf7202 */ /* 0x002fe20000000f00 */
[----:B---3--:R-:W-:-:S03]  /*5900*/  IMAD.MOV.U32 R205, RZ, RZ, R5 ;  /* 0x000000ffffcd7224 */ /* 0x008fc600078e0005 */
[----:B------:R1:W5:Y:S01]  /*5910*/  TEX.LL RZ, R226, R206, R0, UR10, 2D, 0x3 ;  /* 0x28ff0a00cee27f60 */ /* 0x00036200089e03ff */
[----:B0-----:R0:W5:Y:S01]  /*5920*/  TEX.LL RZ, R218, R204, R0, UR8, 2D, 0x3 ;  /* 0x28ff0800ccda7f60 */ /* 0x00116200089e03ff */
[----:B------:R-:W-:Y:S02]  /*5930*/  IMAD.MOV.U32 R211, RZ, RZ, R5 ;  /* 0x000000ffffd37224 */ /* 0x000fe400078e0005 */
[--C-:B------:R-:W-:Y:S02]  /*5940*/  IMAD.MOV.U32 R209, RZ, RZ, R7.reuse ;  /* 0x000000ffffd17224 */ /* 0x100fe400078e0007 */
[----:B------:R3:W5:Y:S01]  /*5950*/  TEX.LL RZ, R228, R210, R0, UR10, 2D, 0x3 ;  /* 0x28ff0a00d2e47f60 */ /* 0x00076200089e03ff */
[----:B-1----:R-:W-:Y:S01]  /*5960*/  IMAD.MOV.U32 R207, RZ, RZ, R7 ;  /* 0x000000ffffcf7224 */ /* 0x002fe200078e0007 */
[----:B0-----:R-:W-:Y:S01]  /*5970*/  MOV R205, R9 ;  /* 0x0000000900cd7202 */ /* 0x001fe20000000f00 */
[----:B------:R-:W-:-:S04]  /*5980*/  DEPBAR.LE SB5, 0xa ;  /* 0x0000d2800000791a */ /* 0x000fc80000000000 */
[----:B------:R0:W-:Y:S04]  /*5990*/  STL.64 [R1+0x578], R224 ;  /* 0x000578e001007387 */ /* 0x0001e80000100a00 */
[----:B------:R1:W-:Y:S01]  /*59a0*/  STL.64 [R1+0x570], R220 ;  /* 0x000570dc01007387 */ /* 0x0003e20000100a00 */
[----:B0-----:R0:W5:Y:S01]  /*59b0*/  TEX.LL RZ, R224, R208, R0, UR8, 2D, 0x3 ;  /* 0x28ff0800d0e07f60 */ /* 0x00116200089e03ff */
[----:B------:R-:W-:-:S04]  /*59c0*/  DEPBAR.LE SB5, 0xa ;  /* 0x0000d2800000791a */ /* 0x000fc80000000000 */
[----:B------:R3:W-:Y:S01]  /*59d0*/  STL.64 [R1+0x568], R214 ;  /* 0x000568d601007387 */ /* 0x0007e20000100a00 */
[----:B-1----:R1:W5:Y:S01]  /*59e0*/  TEX.LL RZ, R220, R206, R0, UR10, 2D, 0x3 ;  /* 0x28ff0a00cedc7f60 */ /* 0x00236200089e03ff */
[----:B---3--:R3:W5:Y:S01]  /*59f0*/  TEX.LL RZ, R214, R204, R0, UR8, 2D, 0x3 ;  /* 0x28ff0800ccd67f60 */ /* 0x00876200089e03ff */
[----:B------:R-:W-:Y:S02]  /*5a00*/  IMAD.MOV.U32 R211, RZ, RZ, R9 ;  /* 0x000000ffffd37224 */ /* 0x000fe400078e0009 */
[--C-:B0-----:R-:W-:Y:S02]  /*5a10*/  IMAD.MOV.U32 R209, RZ, RZ, R25.reuse ;  /* 0x000000ffffd17224 */ /* 0x101fe400078e0019 */
[----:B-1----:R-:W-:Y:S01]  /*5a20*/  IMAD.MOV.U32 R207, RZ, RZ, R25 ;  /* 0x000000ffffcf7224 */ /* 0x002fe200078e0019 */
[----:B------:R-:W-:-:S04]  /*5a30*/  DEPBAR.LE SB5, 0xa ;  /* 0x0000d2800000791a */ /* 0x000fc80000000000 */
[----:B------:R0:W-:Y:S04]  /*5a40*/  STL.64 [R1+0x560], R234 ;  /* 0x000560ea01007387 */ /* 0x0001e80000100a00 */
[----:B------:R1:W-:Y:S01]  /*5a50*/  STL.64 [R1+0x558], R232 ;  /* 0x000558e801007387 */ /* 0x0003e20000100a00 */
[----:B---3--:R-:W-:Y:S01]  /*5a60*/  IMAD.MOV.U32 R205, RZ, RZ, R11 ;  /* 0x000000ffffcd7224 */ /* 0x008fe200078e000b */
[----:B0-----:R0:W5:Y:S01]  /*5a70*/  TEX.LL RZ, R234, R210, R0, UR10, 2D, 0x3 ;  /* 0x28ff0a00d2ea7f60 */ /* 0x00116200089e03ff */
[----:B-1----:R1:W5:Y:S01]  /*5a80*/  TEX.LL RZ, R232, R208, R0, UR8, 2D, 0x3 ;  /* 0x28ff0800d0e87f60 */ /* 0x00236200089e03ff */
[----:B------:R-:W-:-:S04]  /*5a90*/  DEPBAR.LE SB5, 0xa ;  /* 0x0000d2800000791a */ /* 0x000fc80000000000 */
[----:B------:R3:W-:Y:S04]  /*5aa0*/  STL.64 [R1+0x540], R216 ;  /* 0x000540d801007387 */ /* 0x0007e80000100a00 */
[----:B------:R2:W-:Y:S01]  /*5ab0*/  STL.64 [R1+0x550], R212 ;  /* 0x000550d401007387 */ /* 0x0005e20000100a00 */
[----:B---3--:R3:W5:Y:S01]  /*5ac0*/  TEX.LL RZ, R216, R206, R0, UR10, 2D, 0x3 ;  /* 0x28ff0a00ced87f60 */ /* 0x00876200089e03ff */
[----:B--2---:R2:W5:Y:S01]  /*5ad0*/  TEX.LL RZ, R212, R204, R0, UR8, 2D, 0x3 ;  /* 0x28ff0800ccd47f60 */ /* 0x00456200089e03ff */
[----:B0-----:R-:W-:Y:S01]  /*5ae0*/  MOV R211, R11 ;  /* 0x0000000b00d37202 */ /* 0x001fe20000000f00 */
[----:B-1----:R-:W-:Y:S01]  /*5af0*/  IMAD.MOV.U32 R209, RZ, RZ, R13 ;  /* 0x000000ffffd17224 */ /* 0x002fe200078e000d */
[----:B------:R-:W-:-:S04]  /*5b00*/  DEPBAR.LE SB5, 0x9 ;  /* 0x0000d2400000791a */ /* 0x000fc80000000000 */
[----:B------:R0:W-:Y:S04]  /*5b10*/  STL.64 [R1+0x538], R236 ;  /* 0x000538ec01007387 */ /* 0x0001e80000100a00 */
[----:B------:R1:W-:Y:S04]  /*5b20*/  STL.64 [R1+0x548], R230 ;  /* 0x000548e601007387 */ /* 0x0003e80000100a00 */
[----:B------:R1:W-:Y:S01]  /*5b30*/  STL.64 [R1+0x530], R226 ;  /* 0x000530e201007387 */ /* 0x0003e20000100a00 */
[----:B---3--:R-:W-:Y:S01]  /*5b40*/  IMAD.MOV.U32 R207, RZ, RZ, R13 ;  /* 0x000000ffffcf7224 */ /* 0x008fe200078e000d */
[----:B0-----:R0:W5:Y:S01]  /*5b50*/  TEX.LL RZ, R236, R210, R0, UR10, 2D, 0x3 ;  /* 0x28ff0a00d2ec7f60 */ /* 0x00116200089e03ff */
[----:B------:R-:W-:-:S04]  /*5b60*/  DEPBAR.LE SB5, 0x9 ;  /* 0x0000d2400000791a */ /* 0x000fc80000000000 */
[----:B------:R3:W-:Y:S01]  /*5b70*/  STL.64 [R1+0x528], R218 ;  /* 0x000528da01007387 */ /* 0x0007e20000100a00 */
[----:B--2---:R-:W-:Y:S01]  /*5b80*/  IMAD.MOV.U32 R205, RZ, RZ, R15 ;  /* 0x000000ffffcd7224 */ /* 0x004fe200078e000f */
[----:B-1----:R1:W5:Y:S01]  /*5b90*/  TEX.LL RZ, R230, R208, R0, UR8, 2D, 0x3 ;  /* 0x28ff0800d0e67f60 */ /* 0x00236200089e03ff */
[----:B------:R2:W5:Y:S02]  /*5ba0*/  TEX.LL RZ, R226, R206, R0, UR10, 2D, 0x3 ;  /* 0x28ff0a00cee27f60 */ /* 0x00056400089e03ff */
[----:B---3--:R3:W5:Y:S01]  /*5bb0*/  TEX.LL RZ, R218, R204, R0, UR8, 2D, 0x3 ;  /* 0x28ff0800ccda7f60 */ /* 0x00876200089e03ff */
[----:B------:R-:W-:-:S04]  /*5bc0*/  DEPBAR.LE SB5, 0xb ;  /* 0x0000d2c00000791a */ /* 0x000fc80000000000 */
[----:B------:R3:W-:Y:S01]  /*5bd0*/  STL.64 [R1+0x520], R228 ;  /* 0x000520e401007387 */ /* 0x0007e20000100a00 */
[----:B0-----:R-:W-:Y:S01]  /*5be0*/  IMAD.MOV.U32 R211, RZ, RZ, R15 ;  /* 0x000000ffffd37224 */ /* 0x001fe200078e000f */
[----:B-1----:R-:W-:Y:S01]  /*5bf0*/  MOV R209, R17 ;  /* 0x0000001100d17202 */ /* 0x002fe20000000f00 */
[----:B--2---:R-:W-:Y:S02]  /*5c00*/  IMAD.MOV.U32 R207, RZ, RZ, R17 ;  /* 0x000000ffffcf7224 */ /* 0x004fe400078e0011 */
[----:B---3--:R-:W5:Y:S01]  /*5c10*/  TEX.LL RZ, R228, R210, R0, UR10, 2D, 0x3 ;  /* 0x28ff0a00d2e47f60 */ /* 0x008f6200089e03ff */
[----:B------:R-:W-:Y:S01]  /*5c20*/  IMAD.MOV.U32 R205, RZ, RZ, R19 ;  /* 0x000000ffffcd7224 */ /* 0x000fe200078e0013 */
[----:B------:R-:W-:-:S04]  /*5c30*/  DEPBAR.LE SB5, 0xa ;  /* 0x0000d2800000791a */ /* 0x000fc80000000000 */
[----:B------:R0:W-:Y:S04]  /*5c40*/  STL.64 [R1+0x518], R224 ;  /* 0x000518e001007387 */ /* 0x0001e80000100a00 */
[----:B------:R1:W-:Y:S01]  /*5c50*/  STL.64 [R1+0x510], R220 ;  /* 0x000510dc01007387 */ /* 0x0003e20000100a00 */
[----:B0-----:R-:W5:Y:S01]  /*5c60*/  TEX.LL RZ, R224, R208, R0, UR8, 2D, 0x3 ;  /* 0x28ff0800d0e07f60 */ /* 0x001f6200089e03ff */
[----:B------:R-:W-:-:S04]  /*5c70*/  DEPBAR.LE SB5, 0xa ;  /* 0x0000d2800000791a */ /* 0x000fc80000000000 */
[----:B------:R0:W-:Y:S01]  /*5c80*/  STL.64 [R1+0x698], R214 ;  /* 0x000698d601007387 */ /* 0x0001e20000100a00 */
[----:B-1----:R1:W5:Y:S01]  /*5c90*/  TEX.LL RZ, R220, R206, R0, UR10, 2D, 0x3 ;  /* 0x28ff0a00cedc7f60 */ /* 0x00236200089e03ff */
[----:B0-----:R0:W5:Y:S01]  /*5ca0*/  TEX.LL RZ, R214, R204, R0, UR8, 2D, 0x3 ;  /* 0x28ff0800ccd67f60 */ /* 0x00116200089e03ff */
[--C-:B------:R-:W-:Y:S02]  /*5cb0*/  IMAD.MOV.U32 R20, RZ, RZ, R24.reuse ;  /* 0x000000ffff147224 */ /* 0x100fe400078e0018 */
[----:B-1----:R-:W-:Y:S01]  /*5cc0*/  IMAD.MOV.U32 R206, RZ, RZ, R24 ;  /* 0x000000ffffce7224 */ /* 0x002fe200078e0018 */
[----:B------:R-:W-:Y:S01]  /*5cd0*/  MOV R207, R3 ;  /* 0x0000000300cf7202 */ /* 0x000fe20000000f00 */
[----:B------:R-:W-:-:S04]  /*5ce0*/  DEPBAR.LE SB5, 0xa ;  /* 0x0000d2800000791a */ /* 0x000fc80000000000 */
[----:B------:R1:W-:Y:S04]  /*5cf0*/  STL.64 [R1+0x508], R234 ;  /* 0x000508ea01007387 */ /* 0x0003e80000100a00 */
[----:B------:R2:W-:Y:S01]  /*5d00*/  STL.64 [R1+0x6b8], R232 ;  /* 0x0006b8e801007387 */ /* 0x0005e20000100a00 */
[----:B0-----:R-:W-:Y:S02]  /*5d10*/  IMAD.MOV.U32 R204, RZ, RZ, R222 ;  /* 0x000000ffffcc7224 */ /* 0x001fe400078e00de */
[----:B------:R-:W-:Y:S01]  /*5d20*/  IMAD.MOV.U32 R205, RZ, RZ, R3 ;  /* 0x000000ffffcd7224 */ /* 0x000fe200078e0003 */
[----:B-1----:R-:W5:Y:S01]  /*5d30*/  TEX.LL RZ, R234, R248, R0, UR10, 2D, 0x3 ;  /* 0x28ff0a00f8ea7f60 */ /* 0x002f6200089e03ff */
[----:B--2---:R0:W5:Y:S01]  /*5d40*/  TEX.LL RZ, R232, R206, R0, UR8, 2D, 0x3 ;  /* 0x28ff0800cee87f60 */ /* 0x00416200089e03ff */
[----:B------:R-:W-:-:S04]  /*5d50*/  DEPBAR.LE SB5, 0xa ;  /* 0x0000d2800000791a */ /* 0x000fc80000000000 */
[----:B------:R1:W-:Y:S04]  /*5d60*/  STL.64 [R1+0x500], R216 ;  /* 0x000500d801007387 */ /* 0x0003e80000100a00 */
[----:B------:R2:W-:Y:S01]  /*5d70*/  STL.64 [R1+0x6c8], R212 ;  /* 0x0006c8d401007387 */ /* 0x0005e20000100a00 */
[----:B-1----:R1:W5:Y:S01]  /*5d80*/  TEX.LL RZ, R216, R204, R0, UR10, 2D, 0x3 ;  /* 0x28ff0a00ccd87f60 */ /* 0x00236200089e03ff */
[----:B--2---:R2:W5:Y:S01]  /*5d90*/  TEX.LL RZ, R212, R20, R0, UR8, 2D, 0x3 ;  /* 0x28ff080014d47f60 */ /* 0x00456200089e03ff */
[----:B------:R-:W-:Y:S01]  /*5da0*/  IMAD.MOV.U32 R209, RZ, RZ, R26 ;  /* 0x000000ffffd17224 */ /* 0x000fe200078e001a */
[----:B0-----:R-:W-:Y:S01]  /*5db0*/  MOV R207, R23 ;  /* 0x0000001700cf7202 */ /* 0x001fe20000000f00 */
[----:B------:R-:W-:Y:S01]  /*5dc0*/  IMAD.MOV.U32 R208, RZ, RZ, R222 ;  /* 0x000000ffffd07224 */ /* 0x000fe200078e00de */
[----:B------:R-:W3:Y:S01]  /*5dd0*/  LDL.LU R26, [R1+0xd10] ;  /* 0x000d1000011a7983 */ /* 0x000ee20000300800 */
[----:B------:R-:W-:-:S04]  /*5de0*/  DEPBAR.LE SB5, 0xa ;  /* 0x0000d2800000791a */ /* 0x000fc80000000000 */
[----:B------:R-:W-:Y:S04]  /*5df0*/  STL.64 [R1+0x4f8], R236 ;  /* 0x0004f8ec01007387 */ /* 0x000fe80000100a00 */
[----:B------:R0:W-:Y:S01]  /*5e00*/  STL.64 [R1+0x6d8], R230 ;  /* 0x0006d8e601007387 */ /* 0x0001e20000100a00 */
[----:B-1----:R-:W-:Y:S01]  /*5e10*/  IMAD.MOV.U32 R205, RZ, RZ, R23 ;  /* 0x000000ffffcd7224 */ /* 0x002fe200078e0017 */
[----:B------:R-:W-:-:S04]  /*5e20*/  DEPBAR.LE SB5, 0x8 ;  /* 0x0000d2000000791a */ /* 0x000fc80000000000 */
[----:B------:R1:W-:Y:S01]  /*5e30*/  STL.64 [R1+0x4f0], R226 ;  /* 0x0004f0e201007387 */ /* 0x0003e20000100a00 */
[----:B--2---:R-:W-:-:S03]  /*5e40*/  IMAD.MOV.U32 R21, RZ, RZ, R5 ;  /* 0x000000ffff157224 */ /* 0x004fc600078e0005 */
[----:B------:R2:W-:Y:S01]  /*5e50*/  STL.64 [R1+0x6e8], R218 ;  /* 0x0006e8da01007387 */ /* 0x0005e20000100a00 */
[----:B0-----:R0:W5:Y:S01]  /*5e60*/  TEX.LL RZ, R230, R208, R0, UR10, 2D, 0x3 ;  /* 0x28ff0a00d0e67f60 */ /* 0x00116200089e03ff */
[----:B-1----:R1:W5:Y:S01]  /*5e70*/  TEX.LL RZ, R226, R206, R0, UR8, 2D, 0x3 ;  /* 0x28ff0800cee27f60 */ /* 0x00236200089e03ff */
[----:B--2---:R2:W5:Y:S01]  /*5e80*/  TEX.LL RZ, R218, R204, R0, UR10, 2D, 0x3 ;  /* 0x28ff0a00ccda7f60 */ /* 0x00456200089e03ff */
[----:B------:R2:W5:Y:S01]  /*5e90*/  TEX.LL RZ, R210, R20, R0, UR8, 2D, 0x3 ;  /* 0x28ff080014d27f60 */ /* 0x00056200089e03ff */
[----:B------:R-:W-:-:S04]  /*5ea0*/  DEPBAR.LE SB5, 0xb ;  /* 0x0000d2c00000791a */ /* 0x000fc80000000000 */
[----:B------:R2:W-:Y:S01]  /*5eb0*/  STL.64 [R1+0x4e8], R228 ;  /* 0x0004e8e401007387 */ /* 0x0005e20000100a00 */
[----:B0-----:R-:W-:Y:S02]  /*5ec0*/  IMAD.MOV.U32 R209, RZ, RZ, R5 ;  /* 0x000000ffffd17224 */ /* 0x001fe400078e0005 */
[----:B-1----:R-:W-:Y:S02]  /*5ed0*/  IMAD.MOV.U32 R207, RZ, RZ, R7 ;  /* 0x000000ffffcf7224 */ /* 0x002fe400078e0007 */
[----:B--2---:R0:W5:Y:S01]  /*5ee0*/  TEX.LL RZ, R228, R208, R0, UR10, 2D, 0x3 ;  /* 0x28ff0a00d0e47f60 */ /* 0x00416200089e03ff */
[----:B------:R-:W-:Y:S01]  /*5ef0*/  MOV R205, R7 ;  /* 0x0000000700cd7202 */ /* 0x000fe20000000f00 */
[----:B------:R-:W-:Y:S01]  /*5f00*/  IMAD.MOV.U32 R21, RZ, RZ, R9 ;  /* 0x000000ffff157224 */ /* 0x000fe200078e0009 */
[----:B------:R-:W-:-:S04]  /*5f10*/  DEPBAR.LE SB5, 0xa ;  /* 0x0000d2800000791a */ /* 0x000fc80000000000 */
[----:B------:R1:W-:Y:S04]  /*5f20*/  STL.64 [R1+0x800], R224 ;  /* 0x000800e001007387 */ /* 0x0003e80000100a00 */
[----:B------:R2:W-:Y:S01]  /*5f30*/  STL.64 [R1+0x4e0], R220 ;  /* 0x0004e0dc01007387 */ /* 0x0005e20000100a00 */
[----:B-1----:R1:W5:Y:S01]  /*5f40*/  TEX.LL RZ, R224, R206, R0, UR8, 2D, 0x3 ;  /* 0x28ff0800cee07f60 */ /* 0x00236200089e03ff */
[----:B------:R-:W-:-:S04]  /*5f50*/  DEPBAR.LE SB5, 0xa ;  /* 0x0000d2800000791a */ /* 0x000fc80000000000 */
[----:B------:R0:W-:Y:S01]  /*5f60*/  STL.64 [R1+0x808], R214 ;  /* 0x000808d601007387 */ /* 0x0001e20000100a00 */
[----:B--2---:R2:W5:Y:S01]  /*5f70*/  TEX.LL RZ, R220, R204, R0, UR10, 2D, 0x3 ;  /* 0x28ff0a00ccdc7f60 */ /* 0x00456200089e03ff */
[----:B0-----:R0:W5:Y:S01]  /*5f80*/  TEX.LL RZ, R214, R20, R0, UR8, 2D, 0x3 ;  /* 0x28ff080014d67f60 */ /* 0x00116200089e03ff */
[----:B------:R-:W-:Y:S02]  /*5f90*/  IMAD.MOV.U32 R209, RZ, RZ, R9 ;  /* 0x000000ffffd17224 */ /* 0x000fe400078e0009 */
[--C-:B-1----:R-:W-:Y:S02]  /*5fa0*/  IMAD.MOV.U32 R207, RZ, RZ, R25.reuse ;  /* 0x000000ffffcf7224 */ /* 0x102fe400078e0019 */
[----:B--2---:R-:W-:Y:S01]  /*5fb0*/  IMAD.MOV.U32 R205, RZ, RZ, R25 ;  /* 0x000000ffffcd7224 */ /* 0x004fe200078e0019 */
[----:B------:R-:W5:Y:S01]  /*5fc0*/  TEX.LL RZ, R236, R208, R0, UR10, 2D, 0x3 ;  /* 0x28ff0a00d0ec7f60 */ /* 0x000f6200089e03ff */
[----:B------:R-:W-:-:S04]  /*5fd0*/  DEPBAR.LE SB5, 0xb ;  /* 0x0000d2c00000791a */ /* 0x000fc80000000000 */
[----:B------:R-:W-:Y:S04]  /*5fe0*/  STL.64 [R1+0x4d8], R234 ;  /* 0x0004d8ea01007387 */ /* 0x000fe80000100a00 */
[----:B------:R1:W-:Y:S01]  /*5ff0*/  STL.64 [R1+0x810], R232 ;  /* 0x000810e801007387 */ /* 0x0003e20000100a00 */
[----:B0-----:R-:W-:Y:S01]  /*6000*/  MOV R21, R11 ;  /* 0x0000000b00157202 */ /* 0x001fe20000000f00 */
[----:B-1----:R0:W5:Y:S01]  /*6010*/  TEX.LL RZ, R232, R206, R0, UR8, 2D, 0x3 ;  /* 0x28ff0800cee87f60 */ /* 0x00216200089e03ff */
[----:B------:R-:W-:-:S04]  /*6020*/  DEPBAR.LE SB5, 0xa ;  /* 0x0000d2800000791a */ /* 0x000fc80000000000 */
[----:B------:R1:W-:Y:S04]  /*6030*/  STL.64 [R1+0x3b0], R216 ;  /* 0x0003b0d801007387 */ /* 0x0003e80000100a00 */
[----:B------:R2:W-:Y:S01]  /*6040*/  STL.64 [R1+0x818], R212 ;  /* 0x000818d401007387 */ /* 0x0005e20000100a00 */
[----:B-1----:R1:W5:Y:S01]  /*6050*/  TEX.LL RZ, R216, R204, R0, UR10, 2D, 0x3 ;  /* 0x28ff0a00ccd87f60 */ /* 0x00236200089e03ff */
[----:B--2---:R2:W5:Y:S01]  /*6060*/  TEX.LL RZ, R212, R20, R0, UR8, 2D, 0x3 ;  /* 0x28ff080014d47f60 */ /* 0x00456200089e03ff */
[----:B0-----:R-:W-:Y:S02]  /*6070*/  IMAD.MOV.U32 R206, RZ, RZ, R222 ;  /* 0x000000ffffce7224 */ /* 0x001fe400078e00de */
[----:B------:R-:W-:Y:S01]  /*6080*/  IMAD.MOV.U32 R207, RZ, RZ, R11 ;  /* 0x000000ffffcf7224 */ /* 0x000fe200078e000b */
[----:B------:R-:W-:-:S04]  /*6090*/  DEPBAR.LE SB5, 0xb ;  /* 0x0000d2c00000791a */ /* 0x000fc80000000000 */
[----:B------:R0:W-:Y:S01]  /*60a0*/  STL.64 [R1+0x3a8], R230 ;  /* 0x0003a8e601007387 */ /* 0x0001e20000100a00 */
[----:B-1----:R-:W-:Y:S01]  /*60b0*/  IMAD.MOV.U32 R204, RZ, RZ, R24 ;  /* 0x000000ffffcc7224 */ /* 0x002fe200078e0018 */
[----:B------:R-:W-:Y:S01]  /*60c0*/  MOV R205, R13 ;  /* 0x0000000d00cd7202 */ /* 0x000fe20000000f00 */
[----:B------:R-:W-:-:S04]  /*60d0*/  DEPBAR.LE SB5, 0xa ;  /* 0x0000d2800000791a */ /* 0x000fc80000000000 */
[----:B------:R1:W-:Y:S01]  /*60e0*/  STL.64 [R1+0x820], R226 ;  /* 0x000820e201007387 */ /* 0x0003e20000100a00 */
[----:B--2---:R-:W-:Y:S02]  /*60f0*/  IMAD.MOV.U32 R20, RZ, RZ, R222 ;  /* 0x000000ffff147224 */ /* 0x004fe400078e00de */
[----:B------:R-:W-:Y:S01]  /*6100*/  IMAD.MOV.U32 R21, RZ, RZ, R15 ;  /* 0x000000ffff157224 */ /* 0x000fe200078e000f */
[----:B------:R-:W-:-:S04]  /*6110*/  DEPBAR.LE SB5, 0x8 ;  /* 0x0000d2000000791a */ /* 0x000fc80000000000 */
[----:B------:R2:W-:Y:S01]  /*6120*/  STL.64 [R1+0x3a0], R218 ;  /* 0x0003a0da01007387 */ /* 0x0005e20000100a00 */
[----:B0-----:R0:W5:Y:S03]  /*6130*/  TEX.LL RZ, R230, R206, R0, UR10, 2D, 0x3 ;  /* 0x28ff0a00cee67f60 */ /* 0x00116600089e03ff */
[----:B------:R3:W-:Y:S01]  /*6140*/  STL.64 [R1+0x830], R210 ;  /* 0x000830d201007387 */ /* 0x0007e20000100a00 */
[----:B-1----:R-:W5:Y:S01]  /*6150*/  TEX.LL RZ, R226, R222, R0, UR10, 2D, 0x3 ;  /* 0x28ff0a00dee27f60 */ /* 0x002f6200089e03ff */
[----:B------:R-:W-:Y:S01]  /*6160*/  TEX.LL RZ, R204, R204, R0, UR8, 2D, 0x3 ;  /* 0x28ff0800cccc7f60 */ /* 0x000fe200089e03ff */
[----:B--2---:R1:W5:Y:S01]  /*6170*/  TEX.LL RZ, R218, R20, R0, UR10, 2D, 0x3 ;  /* 0x28ff0a0014da7f60 */ /* 0x00436200089e03ff */
[----:B------:R-:W-:Y:S01]  /*6180*/  IMAD.MOV.U32 R208, RZ, RZ, R24 ;  /* 0x000000ffffd07224 */ /* 0x000fe200078e0018 */
[----:B------:R-:W-:-:S04]  /*6190*/  DEPBAR.LE SB5, 0xa ;  /* 0x0000d2800000791a */ /* 0x000fc80000000000 */
[----:B------:R-:W-:Y:S01]  /*61a0*/  STL.64 [R1+0x398], R228 ;  /* 0x000398e401007387 */ /* 0x000fe20000100a00 */
[--C-:B------:R-:W-:Y:S02]  /*61b0*/  IMAD.MOV.U32 R209, RZ, RZ, R17.reuse ;  /* 0x000000ffffd17224 */ /* 0x100fe400078e0011 */
[----:B---3--:R-:W-:Y:S02]  /*61c0*/  IMAD.MOV.U32 R210, RZ, RZ, R222 ;  /* 0x000000ffffd27224 */ /* 0x008fe400078e00de */
[----:B------:R-:W-:Y:S02]  /*61d0*/  IMAD.MOV.U32 R211, RZ, RZ, R17 ;  /* 0x000000ffffd37224 */ /* 0x000fe400078e0011 */
[----:B0-----:R-:W-:Y:S01]  /*61e0*/  IMAD.MOV.U32 R206, RZ, RZ, R24 ;  /* 0x000000ffffce7224 */ /* 0x001fe200078e0018 */
[----:B------:R-:W-:-:S06]  /*61f0*/  MOV R207, R15 ;  /* 0x0000000f00cf7202 */ /* 0x000fcc0000000f00 */
[----:B------:R-:W-:Y:S01]  /*6200*/  TEX.LL RZ, R206, R206, R0, UR8, 2D, 0x3 ;  /* 0x28ff0800cece7f60 */ /* 0x000fe200089e03ff */
[----:B-1----:R-:W-:Y:S01]  /*6210*/  IMAD.MOV.U32 R21, RZ, RZ, R19 ;  /* 0x000000ffff157224 */ /* 0x002fe200078e0013 */
[----:B------:R-:W-:-:S04]  /*6220*/  DEPBAR.LE SB5, 0x8 ;  /* 0x0000d2000000791a */ /* 0x000fc80000000000 */
[----:B------:R0:W-:Y:S04]  /*6230*/  STL.64 [R1+0x838], R224 ;  /* 0x000838e001007387 */ /* 0x0001e80000100a00 */
[----:B------:R1:W-:Y:S01]  /*6240*/  STL.64 [R1+0x390], R220 ;  /* 0x000390dc01007387 */ /* 0x0003e20000100a00 */
[----:B0-----:R0:W5:Y:S01]  /*6250*/  TEX.LL RZ, R224, R210, R0, UR10, 2D, 0x3 ;  /* 0x28ff0a00d2e07f60 */ /* 0x00116200089e03ff */
[----:B------:R-:W-:Y:S01]  /*6260*/  TEX.LL RZ, R208, R208, R0, UR8, 2D, 0x3 ;  /* 0x28ff0800d0d07f60 */ /* 0x000fe200089e03ff */
[----:B------:R2:W5:Y:S01]  /*6270*/  TEX.LL RZ, R228, R20, R0, UR10, 2D, 0x3 ;  /* 0x28ff0a0014e47f60 */ /* 0x00056200089e03ff */
[----:B------:R-:W-:-:S04]  /*6280*/  DEPBAR.LE SB5, 0x9 ;  /* 0x0000d2400000791a */ /* 0x000fc80000000000 */
[----:B------:R3:W-:Y:S04]  /*6290*/  STL.64 [R1+0x900], R214 ;  /* 0x000900d601007387 */ /* 0x0007e80000100a00 */
[----:B-1----:R-:W2:Y:S01]  /*62a0*/  LDL.LU R221, [R1+0x654] ;  /* 0x0006540001dd7983 */ /* 0x002ea20000300800 */
[----:B------:R-:W-:Y:S02]  /*62b0*/  IMAD.MOV.U32 R235, RZ, RZ, R27 ;  /* 0x000000ffffeb7224 */ /* 0x000fe400078e001b */
[----:B0-----:R-:W-:Y:S01]  /*62c0*/  IMAD.MOV.U32 R210, RZ, RZ, R24 ;  /* 0x000000ffffd27224 */ /* 0x001fe200078e0018 */
[----:B------:R-:W-:Y:S01]  /*62d0*/  MOV R211, R19 ;  /* 0x0000001300d37202 */ /* 0x000fe20000000f00 */
[----:B---3--:R-:W3:Y:S01]  /*62e0*/  LDL.LU R215, [R1+0x84c] ;  /* 0x00084c0001d77983 */ /* 0x008ee20000300800 */
[----:B------:R-:W-:-:S04]  /*62f0*/  DEPBAR.LE SB5, 0x8 ;  /* 0x0000d2000000791a */ /* 0x000fc80000000000 */
[----:B------:R0:W-:Y:S04]  /*6300*/  STL.64 [R1+0x5c8], R236 ;  /* 0x0005c8ec01007387 */ /* 0x0001e80000100a00 */
[----:B------:R-:W3:Y:S01]  /*6310*/  LDL.LU R27, [R1+0xd0c] ;  /* 0x000d0c00011b7983 */ /* 0x000ee20000300800 */
[----:B--2---:R-:W-:Y:S01]  /*6320*/  IMAD.MOV.U32 R21, RZ, RZ, R49 ;  /* 0x000000ffff157224 */ /* 0x004fe200078e0031 */
[----:B------:R-:W-:-:S04]  /*6330*/  DEPBAR.LE SB5, 0x7 ;  /* 0x0000d1c00000791a */ /* 0x000fc80000000000 */
[----:B------:R-:W-:Y:S01]  /*6340*/  STL.64 [R1+0x928], R232 ;  /* 0x000928e801007387 */ /* 0x000fe20000100a00 */
[----:B------:R-:W-:Y:S01]  /*6350*/  TEX.LL RZ, R210, R210, R0, UR8, 2D, 0x3 ;  /* 0x28ff0800d2d27f60 */ /* 0x000fe200089e03ff */
[----:B0-----:R-:W-:Y:S01]  /*6360*/  MOV R236, R26 ;  /* 0x0000001a00ec7202 */ /* 0x001fe20000000f00 */
[----:B------:R-:W-:Y:S01]  /*6370*/  IMAD.MOV.U32 R237, RZ, RZ, R3 ;  /* 0x000000ffffed7224 */ /* 0x000fe200078e0003 */
[----:B------:R-:W-:-:S04]  /*6380*/  DEPBAR.LE SB5, 0x5 ;  /* 0x0000d1400000791a */ /* 0x000fc80000000000 */
[----:B------:R0:W-:Y:S04]  /*6390*/  STL.64 [R1+0x6a0], R216 ;  /* 0x0006a0d801007387 */ /* 0x0001e80000100a00 */
[----:B------:R1:W-:Y:S01]  /*63a0*/  STL.64 [R1+0x908], R212 ;  /* 0x000908d401007387 */ /* 0x0003e20000100a00 */
[----:B0-----:R-:W-:Y:S02]  /*63b0*/  IMAD.MOV.U32 R216, RZ, RZ, R94 ;  /* 0x000000ffffd87224 */ /* 0x001fe400078e005e */
[--C-:B------:R-:W-:Y:S02]  /*63c0*/  IMAD.MOV.U32 R217, RZ, RZ, R3.reuse ;  /* 0x000000ffffd97224 */ /* 0x100fe400078e0003 */
[----:B-1----:R-:W-:Y:S02]  /*63d0*/  IMAD.MOV.U32 R212, RZ, RZ, R28 ;  /* 0x000000ffffd47224 */ /* 0x002fe400078e001c */
[----:B------:R-:W-:Y:S01]  /*63e0*/  IMAD.MOV.U32 R213, RZ, RZ, R3 ;  /* 0x000000ffffd57224 */ /* 0x000fe200078e0003 */
[----:B------:R-:W-:-:S04]  /*63f0*/  DEPBAR.LE SB5, 0x3 ;  /* 0x0000d0c00000791a */ /* 0x000fc80000000000 */
[----:B------:R-:W-:Y:S04]  /*6400*/  STL.64 [R1+0x6a8], R230 ;  /* 0x0006a8e601007387 */ /* 0x000fe80000100a00 */
[----:B------:R-:W2:Y:S04]  /*6410*/  LDL.LU R49, [R1+0xd08] ;  /* 0x000d080001317983 */ /* 0x000ea80000300800 */
[----:B------:R0:W-:Y:S02]  /*6420*/  STL.64 [R1+0x6c0], R226 ;  /* 0x0006c0e201007387 */ /* 0x0001e40000100a00 */
[----:B0-----:R0:W5:Y:S01]  /*6430*/  TEX.LL RZ, R226, R216, R0, UR10, 2D, 0x3 ;  /* 0x28ff0a00d8e27f60 */ /* 0x00116200089e03ff */
[----:B------:R-:W-:Y:S01]  /*6440*/  TEX.LL RZ, R212, R212, R0, UR8, 2D, 0x3 ;  /* 0x28ff0800d4d47f60 */ /* 0x000fe200089e03ff */
[----:B------:R-:W-:Y:S01]  /*6450*/  IMAD.MOV.U32 R220, RZ, RZ, R94 ;  /* 0x000000ffffdc7224 */ /* 0x000fe200078e005e */
[----:B------:R-:W-:-:S04]  /*6460*/  DEPBAR.LE SB5, 0x3 ;  /* 0x0000d0c00000791a */ /* 0x000fc80000000000 */
[----:B------:R1:W-:Y:S01]  /*6470*/  STL.64 [R1+0x6d0], R218 ;  /* 0x0006d0da01007387 */ /* 0x0003e20000100a00 */
[--C-:B------:R-:W-:Y:S01]  /*6480*/  IMAD.MOV.U32 R214, RZ, RZ, R28.reuse ;  /* 0x000000ffffd67224 */ /* 0x100fe200078e001c */
[----:B-1----:R-:W-:Y:S01]  /*6490*/  MOV R218, R94 ;  /* 0x0000005e00da7202 */ /* 0x002fe20000000f00 */
[--C-:B------:R-:W-:Y:S01]  /*64a0*/  IMAD.MOV.U32 R219, RZ, RZ, R23.reuse ;  /* 0x000000ffffdb7224 */ /* 0x100fe200078e0017 */
[----:B------:R1:W5:Y:S01]  /*64b0*/  TEX.LL RZ, R238, R220, R0, UR10, 2D, 0x3 ;  /* 0x28ff0a00dcee7f60 */ /* 0x00036200089e03ff */
[----:B0-----:R-:W-:Y:S02]  /*64c0*/  IMAD.MOV.U32 R216, RZ, RZ, R28 ;  /* 0x000000ffffd87224 */ /* 0x001fe400078e001c */
[----:B------:R-:W-:Y:S01]  /*64d0*/  IMAD.MOV.U32 R217, RZ, RZ, R23 ;  /* 0x000000ffffd97224 */ /* 0x000fe200078e0017 */
[----:B---3--:R-:W-:Y:S01]  /*64e0*/  TEX.LL RZ, R214, R214, R0, UR8, 2D, 0x3 ;  /* 0x28ff0800d6d67f60 */ /* 0x008fe200089e03ff */
[----:B------:R0:W5:Y:S04]  /*64f0*/  TEX.LL RZ, R242, R218, R0, UR10, 2D, 0x3 ;  /* 0x28ff0a00daf27f60 */ /* 0x00016800089e03ff */
[----:B------:R-:W-:Y:S01]  /*6500*/  TEX.LL RZ, R216, R216, R0, UR8, 2D, 0x3 ;  /* 0x28ff0800d8d87f60 */ /* 0x000fe200089e03ff */
[----:B------:R-:W-:-:S04]  /*6510*/  DEPBAR.LE SB5, 0x3 ;  /* 0x0000d0c00000791a */ /* 0x000fc80000000000 */
[----:B------:R3:W-:Y:S04]  /*6520*/  STL.64 [R1+0x6e0], R224 ;  /* 0x0006e0e001007387 */ /* 0x0007e80000100a00 */
[----:B------:R0:W-:Y:S01]  /*6530*/  STL.64 [R1+0x700], R228 ;  /* 0x000700e401007387 */ /* 0x0001e20000100a00 */
[--C-:B-1----:R-:W-:Y:S02]  /*6540*/  IMAD.MOV.U32 R220, RZ, RZ, R28.reuse ;  /* 0x000000ffffdc7224 */ /* 0x102fe400078e001c */
[--C-:B------:R-:W-:Y:S01]  /*6550*/  IMAD.MOV.U32 R221, RZ, RZ, R7.reuse ;  /* 0x000000ffffdd7224 */ /* 0x100fe200078e0007 */
[----:B---3--:R-:W-:Y:S01]  /*6560*/  MOV R224, R94 ;  /* 0x0000005e00e07202 */ /* 0x008fe20000000f00 */
[----:B------:R-:W-:Y:S02]  /*6570*/  IMAD.MOV.U32 R225, RZ, RZ, R7 ;  /* 0x000000ffffe17224 */ /* 0x000fe400078e0007 */
[----:B0-----:R-:W-:Y:S01]  /*6580*/  IMAD.MOV.U32 R218, RZ, RZ, R28 ;  /* 0x000000ffffda7224 */ /* 0x001fe200078e001c */
[----:B------:R-:W-:Y:S01]  /*6590*/  MOV R219, R5 ;  /* 0x0000000500db7202 */ /* 0x000fe20000000f00 */
[----:B------:R-:W-:-:S02]  /*65a0*/  IMAD.MOV.U32 R228, RZ, RZ, R94 ;  /* 0x000000ffffe47224 */ /* 0x000fc400078e005e */
[----:B------:R-:W-:-:S04]  /*65b0*/  IMAD.MOV.U32 R229, RZ, RZ, R5 ;  /* 0x000000ffffe57224 */ /* 0x000fc800078e0005 */
[----:B------:R-:W5:Y:S01]  /*65c0*/  TEX.LL RZ, R232, R228, R0, UR10, 2D, 0x3 ;  /* 0x28ff0a00e4e87f60 */ /* 0x000f6200089e03ff */
[----:B------:R-:W-:Y:S01]  /*65d0*/  TEX.LL RZ, R218, R218, R0, UR8, 2D, 0x3 ;  /* 0x28ff0800dada7f60 */ /* 0x000fe200089e03ff */
[----:B------:R-:W-:Y:S01]  /*65e0*/  TEX.LL RZ, R220, R220, R0, UR8, 2D, 0x3 ;  /* 0x28ff0800dcdc7f60 */ /* 0x000fe200089e03ff */
[----:B------:R0:W5:Y:S01]  /*65f0*/  TEX.LL RZ, R240, R224, R0, UR10, 2D, 0x3 ;  /* 0x28ff0a00e0f07f60 */ /* 0x00016200089e03ff */
[----:B------:R-:W-:Y:S02]  /*6600*/  IMAD.MOV.U32 R230, RZ, RZ, R94 ;  /* 0x000000ffffe67224 */ /* 0x000fe400078e005e */
[----:B------:R-:W-:Y:S01]  /*6610*/  IMAD.MOV.U32 R231, RZ, RZ, R25 ;  /* 0x000000ffffe77224 */ /* 0x000fe200078e0019 */
[----:B------:R-:W-:-:S04]  /*6620*/  DEPBAR.LE SB5, 0x4 ;  /* 0x0000d1000000791a */ /* 0x000fc80000000000 */
[----:B------:R1:W-:Y:S02]  /*6630*/  STL.64 [R1+0x708], R226 ;  /* 0x000708e201007387 */ /* 0x0003e40000100a00 */
[----:B-1----:R-:W-:Y:S02]  /*6640*/  IMAD.MOV.U32 R226, RZ, RZ, R94 ;  /* 0x000000ffffe27224 */ /* 0x002fe400078e005e */
[----:B------:R-:W-:Y:S01]  /*6650*/  IMAD.MOV.U32 R227, RZ, RZ, R9 ;  /* 0x000000ffffe37224 */ /* 0x000fe200078e0009 */
[----:B------:R-:W-:-:S04]  /*6660*/  DEPBAR.LE SB5, 0x3 ;  /* 0x0000d0c00000791a */ /* 0x000fc80000000000 */
[----:B------:R1:W-:Y:S02]  /*6670*/  STL.64 [R1+0x710], R238 ;  /* 0x000710ee01007387 */ /* 0x0003e40000100a00 */
[----:B-1----:R-:W5:Y:S01]  /*6680*/  TEX.LL RZ, R238, R226, R0, UR10, 2D, 0x3 ;  /* 0x28ff0a00e2ee7f60 */ /* 0x002f6200089e03ff */
[----:B0-----:R-:W-:Y:S01]  /*6690*/  MOV R224, R28 ;  /* 0x0000001c00e07202 */ /* 0x001fe20000000f00 */
[----:B------:R-:W-:Y:S01]  /*66a0*/  IMAD.MOV.U32 R225, RZ, RZ, R9 ;  /* 0x000000ffffe17224 */ /* 0x000fe200078e0009 */
[----:B------:R-:W-:Y:S01]  /*66b0*/  MOV R229, R25 ;  /* 0x0000001900e57202 */ /* 0x000fe20000000f00 */
[----:B------:R-:W-:-:S04]  /*66c0*/  IMAD.MOV.U32 R228, RZ, RZ, R28 ;  /* 0x000000ffffe47224 */ /* 0x000fc800078e001c */
[----:B------:R-:W-:Y:S01]  /*66d0*/  TEX.LL RZ, R224, R224, R0, UR8, 2D, 0x3 ;  /* 0x28ff0800e0e07f60 */ /* 0x000fe200089e03ff */
[----:B------:R-:W-:-:S04]  /*66e0*/  DEPBAR.LE SB5, 0x3 ;  /* 0x0000d0c00000791a */ /* 0x000fc80000000000 */
[----:B------:R0:W-:Y:S02]  /*66f0*/  STL.64 [R1+0x718], R242 ;  /* 0x000718f201007387 */ /* 0x0001e40000100a00 */
[----:B0-----:R-:W5:Y:S01]  /*6700*/  TEX.LL RZ, R242, R230, R0, UR10, 2D, 0x3 ;  /* 0x28ff0a00e6f27f60 */ /* 0x001f6200089e03ff */
[----:B------:R0:W-:Y:S01]  /*6710*/  TEX.LL RZ, R226, R228, R0, UR8, 2D, 0x3 ;  /* 0x28ff0800e4e27f60 */ /* 0x0001e200089e03ff */
[----:B------:R-:W-:-:S04]  /*6720*/  DEPBAR.LE SB5, 0x2 ;  /* 0x0000d0800000791a */ /* 0x000fc80000000000 */
[----:B------:R1:W-:Y:S04]  /*6730*/  STL.64 [R1+0x720], R232 ;  /* 0x000720e801007387 */ /* 0x0003e80000100a00 */
[----:B------:R3:W-:Y:S01]  /*6740*/  STL.64 [R1+0x728], R240 ;  /* 0x000728f001007387 */ /* 0x0007e20000100a00 */
[--C-:B-1----:R-:W-:Y:S02]  /*6750*/  IMAD.MOV.U32 R232, RZ, RZ, R94.reuse ;  /* 0x000000ffffe87224 */ /* 0x102fe400078e005e */
[----:B------:R-:W-:Y:S02]  /*6760*/  IMAD.MOV.U32 R233, RZ, RZ, R13 ;  /* 0x000000ffffe97224 */ /* 0x000fe400078e000d */
[----:B---3--:R-:W-:Y:S02]  /*6770*/  IMAD.MOV.U32 R240, RZ, RZ, R94 ;  /* 0x000000fffff07224 */ /* 0x008fe400078e005e */
[----:B------:R-:W-:Y:S01]  /*6780*/  IMAD.MOV.U32 R241, RZ, RZ, R11 ;  /* 0x000000fffff17224 */ /* 0x000fe200078e000b */
[----:B------:R-:W-:-:S04]  /*6790*/  DEPBAR.LE SB5, 0x1 ;  /* 0x0000d0400000791a */ /* 0x000fc80000000000 */
[----:B------:R1:W-:Y:S02]  /*67a0*/  STL.64 [R1+0x730], R238 ;  /* 0x000730ee01007387 */ /* 0x0003e40000100a00 */
[----:B-1----:R1:W5:Y:S01]  /*67b0*/  TEX.LL RZ, R238, R240, R0, UR10, 2D, 0x3 ;  /* 0x28ff0a00f0ee7f60 */ /* 0x00236200089e03ff */
[----:B0-----:R-:W-:Y:S01]  /*67c0*/  MOV R229, R11 ;  /* 0x0000000b00e57202 */ /* 0x001fe20000000f00 */
[----:B------:R-:W-:Y:S02]  /*67d0*/  IMAD.MOV.U32 R230, RZ, RZ, R32 ;  /* 0x000000ffffe67224 */ /* 0x000fe400078e0020 */
[----:B------:R-:W-:-:S03]  /*67e0*/  IMAD.MOV.U32 R231, RZ, RZ, R13 ;  /* 0x000000ffffe77224 */ /* 0x000fc600078e000d */
[----:B------:R-:W-:Y:S01]  /*67f0*/  TEX.LL RZ, R228, R228, R0, UR8, 2D, 0x3 ;  /* 0x28ff0800e4e47f60 */ /* 0x000fe200089e03ff */
[----:B------:R0:W5:Y:S01]  /*6800*/  TEX.LL RZ, R12, R232, R0, UR6, 2D, 0x1 ;  /* 0x28ff0600e80c7f60 */ /* 0x00016200089e01ff */
[----:B------:R3:W5:Y:S01]  /*6810*/  TEX.LL RZ, R10, R230, R0, UR4, 2D, 0x1 ;  /* 0x28ff0400e60a7f60 */ /* 0x00076200089e01ff */
[----:B------:R-:W-:-:S04]  /*6820*/  DEPBAR.LE SB5, 0x3 ;  /* 0x0000d0c00000791a */ /* 0x000fc80000000000 */
[----:B------:R2:W-:Y:S01]  /*6830*/  STL.64 [R1+0x740], R242 ;  /* 0x000740f201007387 */ /* 0x0005e20000100a00 */
[----:B-1----:R-:W-:Y:S01]  /*6840*/  MOV R240, R32 ;  /* 0x0000002000f07202 */ /* 0x002fe20000000f00 */
[--C-:B------:R-:W-:Y:S02]  /*6850*/  IMAD.MOV.U32 R241, RZ, RZ, R15.reuse ;  /* 0x000000fffff17224 */ /* 0x100fe400078e000f */
[----:B--2---:R-:W-:Y:S02]  /*6860*/  IMAD.MOV.U32 R242, RZ, RZ, R94 ;  /* 0x000000fffff27224 */ /* 0x004fe400078e005e */
[----:B------:R-:W-:Y:S02]  /*6870*/  IMAD.MOV.U32 R243, RZ, RZ, R15 ;  /* 0x000000fffff37224 */ /* 0x000fe400078e000f */
[----:B0-----:R-:W-:Y:S01]  /*6880*/  IMAD.MOV.U32 R232, RZ, RZ, R32 ;  /* 0x000000ffffe87224 */ /* 0x001fe200078e0020 */
[----:B---3--:R-:W-:Y:S01]  /*6890*/  MOV R231, R17 ;  /* 0x0000001100e77202 */ /* 0x008fe20000000f00 */
[----:B------:R-:W-:Y:S01]  /*68a0*/  IMAD.MOV.U32 R233, RZ, RZ, R17 ;  /* 0x000000ffffe97224 */ /* 0x000fe200078e0011 */
[----:B------:R-:W5:Y:S01]  /*68b0*/  TEX.LL RZ, R33, R242, R0, UR6, 2D, 0x1 ;  /* 0x28ff0600f2217f60 */ /* 0x000f6200089e01ff */
[----:B------:R0:W-:Y:S01]  /*68c0*/  TEX.LL RZ, R29, R240, R0, UR4, 2D, 0x1 ;  /* 0x28ff0400f01d7f60 */ /* 0x0001e200089e01ff */
[----:B------:R-:W-:Y:S01]  /*68d0*/  IMAD.MOV.U32 R230, RZ, RZ, R94 ;  /* 0x000000ffffe67224 */ /* 0x000fe200078e005e */
[----:B------:R1:W-:Y:S03]  /*68e0*/  TEX.LL RZ, R18, R232, R0, UR4, 2D, 0x1 ;  /* 0x28ff0400e8127f60 */ /* 0x0003e600089e01ff */
[----:B------:R2:W-:Y:S01]  /*68f0*/  TEX.LL RZ, R16, R230, R0, UR6, 2D, 0x1 ;  /* 0x28ff0600e6107f60 */ /* 0x0005e200089e01ff */
[----:B0-----:R-:W-:-:S02]  /*6900*/  IMAD.MOV.U32 R241, RZ, RZ, R19 ;  /* 0x000000fffff17224 */ /* 0x001fc400078e0013 */
[----:B-1----:R-:W-:Y:S02]  /*6910*/  IMAD.MOV.U32 R232, RZ, RZ, R48 ;  /* 0x000000ffffe87224 */ /* 0x002fe400078e0030 */
[----:B------:R-:W-:Y:S02]  /*6920*/  IMAD.MOV.U32 R233, RZ, RZ, R3 ;  /* 0x000000ffffe97224 */ /* 0x000fe400078e0003 */
[----:B--2---:R-:W-:Y:S01]  /*6930*/  IMAD.MOV.U32 R231, RZ, RZ, R19 ;  /* 0x000000ffffe77224 */ /* 0x004fe200078e0013 */
[----:B------:R0:W-:Y:S03]  /*6940*/  TEX.LL RZ, R8, R240, R0, UR4, 2D, 0x1 ;  /* 0x28ff0400f0087f60 */ /* 0x0001e600089e01ff */
[----:B------:R-:W-:Y:S02]  /*6950*/  TEX.LL RZ, R6, R230, R0, UR6, 2D, 0x1 ;  /* 0x28ff0600e6067f60 */ /* 0x000fe400089e01ff */
[----:B------:R-:W-:Y:S01]  /*6960*/  TEX.LL RZ, R230, R26, R0, UR10, 2D, 0x3 ;  /* 0x28ff0a001ae67f60 */ /* 0x000fe200089e03ff */
[----:B------:R-:W-:-:S04]  /*6970*/  DEPBAR.LE SB5, 0x3 ;  /* 0x0000d0c00000791a */ /* 0x000fc80000000000 */
[----:B------:R1:W-:Y:S02]  /*6980*/  STL.64 [R1+0x738], R238 ;  /* 0x000738ee01007387 */ /* 0x0003e40000100a00 */
[----:B-1----:R-:W5:Y:S01]  /*6990*/  TEX.LL RZ, R238, R232, R0, UR8, 2D, 0x3 ;  /* 0x28ff0800e8ee7f60 */ /* 0x002f6200089e03ff */
[----:B------:R1:W-:Y:S01]  /*69a0*/  TEX.LL RZ, R14, R236, R0, UR6, 2D, 0x1 ;  /* 0x28ff0600ec0e7f60 */ /* 0x0003e200089e01ff */
[----:B------:R-:W-:Y:S01]  /*69b0*/  TEX.LL RZ, R4, R48, R0, UR4, 2D, 0x1 ;  /* 0x28ff040030047f60 */ /* 0x000fe200089e01ff */
[----:B------:R-:W-:Y:S01]  /*69c0*/  MOV R234, R48 ;  /* 0x0000003000ea7202 */ /* 0x000fe20000000f00 */
[----:B------:R-:W-:-:S03]  /*69d0*/  IMAD.MOV.U32 R20, RZ, RZ, R26 ;  /* 0x000000ffff147224 */ /* 0x000fc600078e001a */
[----:B------:R2:W5:Y:S01]  /*69e0*/  TEX.LL RZ, R242, R234, R0, UR8, 2D, 0x3 ;  /* 0x28ff0800eaf27f60 */ /* 0x00056200089e03ff */
[----:B------:R3:W-:Y:S01]  /*69f0*/  TEX.LL RZ, R232, R20, R0, UR10, 2D, 0x3 ;  /* 0x28ff0a0014e87f60 */ /* 0x0007e200089e03ff */
[----:B0-----:R-:W3:Y:S01]  /*6a00*/  LDL.LU R241, [R1+0x864] ;  /* 0x0008640001f17983 */ /* 0x001ee20000300800 */
[----:B------:R-:W-:Y:S01]  /*6a10*/  IMAD.MOV.U32 R240, RZ, RZ, R48 ;  /* 0x000000fffff07224 */ /* 0x000fe200078e0030 */
[----:B------:R-:W-:-:S04]  /*6a20*/  DEPBAR.LE SB5, 0x3 ;  /* 0x0000d0c00000791a */ /* 0x000fc80000000000 */
[----:B------:R3:W-:Y:S04]  /*6a30*/  STL [R1+0x198], R12 ;  /* 0x0001980c01007387 */ /* 0x0007e80000100800 */
[----:B------:R0:W-:Y:S01]  /*6a40*/  STL [R1+0x19c], R10 ;  /* 0x00019c0a01007387 */ /* 0x0001e20000100800 */
[----:B-1----:R-:W-:Y:S02]  /*6a50*/  IMAD.MOV.U32 R237, RZ, RZ, R252 ;  /* 0x000000ffffed7224 */ /* 0x002fe400078e00fc */
[----:B--2---:R-:W-:Y:S01]  /*6a60*/  IMAD.MOV.U32 R235, RZ, RZ, R23 ;  /* 0x000000ffffeb7224 */ /* 0x004fe200078e0017 */
[----:B---3--:R-:W-:Y:S01]  /*6a70*/  TEX.LL RZ, R12, R240, R0, UR4, 2D, 0x1 ;  /* 0x28ff0400f00c7f60 */ /* 0x008fe200089e01ff */
[----:B0-----:R0:W-:Y:S01]  /*6a80*/  TEX.LL RZ, R10, R236, R0, UR6, 2D, 0x1 ;  /* 0x28ff0600ec0a7f60 */ /* 0x0011e200089e01ff */
[----:B------:R-:W-:-:S04]  /*6a90*/  DEPBAR.LE SB5, 0x1 ;  /* 0x0000d0400000791a */ /* 0x000fc80000000000 */
[----:B------:R-:W-:Y:S04]  /*6aa0*/  STL [R1+0x1a0], R33 ;  /* 0x0001a02101007387 */ /* 0x000fe80000100800 */
[----:B------:R1:W-:Y:S01]  /*6ab0*/  STL.64 [R1+0x5d0], R238 ;  /* 0x0005d0ee01007387 */ /* 0x0003e20000100a00 */
[----:B------:R-:W-:-:S03]  /*6ac0*/  MOV R21, R23 ;  /* 0x0000001700157202 */ /* 0x000fc60000000f00 */
[----:B------:R-:W-:Y:S01]  /*6ad0*/  STL [R1+0x1a4], R29 ;  /* 0x0001a41d01007387 */ /* 0x000fe20000100800 */
[----:B-1----:R-:W5:Y:S01]  /*6ae0*/  TEX.LL RZ, R238, R234, R0, UR8, 2D, 0x3 ;  /* 0x28ff0800eaee7f60 */ /* 0x002f6200089e03ff */
[----:B------:R1:W-:Y:S02]  /*6af0*/  TEX.LL RZ, R234, R20, R0, UR10, 2D, 0x3 ;  /* 0x28ff0a0014ea7f60 */ /* 0x0003e400089e03ff */
[----:B------:R-:W-:Y:S01]  /*6b00*/  STL [R1+0x140], R18 ;  /* 0x0001401201007387 */ /* 0x000fe20000100800 */
[----:B0-----:R-:W-:Y:S01]  /*6b10*/  IMAD.MOV.U32 R237, RZ, RZ, R5 ;  /* 0x000000ffffed7224 */ /* 0x001fe200078e0005 */
[----:B------:R-:W-:Y:S01]  /*6b20*/  MOV R241, R23 ;  /* 0x0000001700f17202 */ /* 0x000fe20000000f00 */
[----:B------:R-:W-:Y:S01]  /*6b30*/  IMAD.MOV.U32 R240, RZ, RZ, R26 ;  /* 0x000000fffff07224 */ /* 0x000fe200078e001a */
[----:B------:R-:W-:Y:S01]  /*6b40*/  STL [R1+0x13c], R16 ;  /* 0x00013c1001007387 */ /* 0x000fe20000100800 */
[----:B------:R-:W-:-:S04]  /*6b50*/  DEPBAR.LE SB5, 0x1 ;  /* 0x0000d0400000791a */ /* 0x000fc80000000000 */
[----:B------:R0:W-:Y:S04]  /*6b60*/  STL.64 [R1+0x5e8], R242 ;  /* 0x0005e8f201007387 */ /* 0x0001e80000100a00 */
[----:B------:R2:W-:Y:S01]  /*6b70*/  STL [R1+0x138], R8 ;  /* 0x0001380801007387 */ /* 0x0005e20000100800 */
[----:B-1----:R-:W-:-:S03]  /*6b80*/  IMAD.MOV.U32 R20, RZ, RZ, R48 ;  /* 0x000000ffff147224 */ /* 0x002fc600078e0030 */
[----:B------:R1:W-:Y:S01]  /*6b90*/  STL [R1+0x134], R6 ;  /* 0x0001340601007387 */ /* 0x0003e20000100800 */
[----:B------:R-:W-:Y:S02]  /*6ba0*/  IMAD.MOV.U32 R21, RZ, RZ, R5 ;  /* 0x000000ffff157224 */ /* 0x000fe400078e0005 */
[----:B0-----:R-:W-:Y:S02]  /*6bb0*/  IMAD.MOV.U32 R242, RZ, RZ, R48 ;  /* 0x000000fffff27224 */ /* 0x001fe400078e0030 */
[----:B------:R-:W-:-:S04]  /*6bc0*/  IMAD.MOV.U32 R243, RZ, RZ, R23 ;  /* 0x000000fffff37224 */ /* 0x000fc800078e0017 */
[----:B--2---:R0:W-:Y:S01]  /*6bd0*/  TEX.LL RZ, R8, R242, R0, UR4, 2D, 0x1 ;  /* 0x28ff0400f2087f60 */ /* 0x0041e200089e01ff */
[----:B-1----:R1:W-:Y:S01]  /*6be0*/  TEX.LL RZ, R6, R240, R0, UR6, 2D, 0x1 ;  /* 0x28ff0600f0067f60 */ /* 0x0023e200089e01ff */
[----:B------:R-:W-:Y:S01]  /*6bf0*/  TEX.LL RZ, R236, R236, R0, UR10, 2D, 0x3 ;  /* 0x28ff0a00ecec7f60 */ /* 0x000fe200089e03ff */
[----:B-----5:R2:W-:Y:S02]  /*6c00*/  STL.64 [R1+0x5d8], R238 ;  /* 0x0005d8ee01007387 */ /* 0x0205e40000100a00 */
[----:B--2---:R2:W5:Y:S02]  /*6c10*/  TEX.LL RZ, R238, R20, R0, UR8, 2D, 0x3 ;  /* 0x28ff080014ee7f60 */ /* 0x00456400089e03ff */
[----:B------:R-:W-:Y:S01]  /*6c20*/  STL [R1+0x130], R14 ;  /* 0x0001300e01007387 */ /* 0x000fe20000100800 */
[----:B0-----:R-:W-:-:S03]  /*6c30*/  MOV R243, R5 ;  /* 0x0000000500f37202 */ /* 0x001fc60000000f00 */
[----:B------:R-:W-:Y:S01]  /*6c40*/  STL [R1+0x12c], R4 ;  /* 0x00012c0401007387 */ /* 0x000fe20000100800 */
[--C-:B-1----:R-:W-:Y:S02]  /*6c50*/  IMAD.MOV.U32 R241, RZ, RZ, R7.reuse ;  /* 0x000000fffff17224 */ /* 0x102fe400078e0007 */
[----:B--2---:R-:W-:Y:S01]  /*6c60*/  IMAD.MOV.U32 R21, RZ, RZ, R7 ;  /* 0x000000ffff157224 */ /* 0x004fe200078e0007 */
[----:B-----5:R0:W-:Y:S02]  /*6c70*/  STL.64 [R1+0x640], R238 ;  /* 0x000640ee01007387 */ /* 0x0201e40000100a00 */
[----:B0-----:R-:W-:Y:S02]  /*6c80*/  IMAD.MOV.U32 R238, RZ, RZ, R26 ;  /* 0x000000ffffee7224 */ /* 0x001fe400078e001a */
[----:B------:R-:W-:-:S04]  /*6c90*/  IMAD.MOV.U32 R239, RZ, RZ, R5 ;  /* 0x000000ffffef7224 */ /* 0x000fc800078e0005 */
[----:B------:R-:W-:Y:S01]  /*6ca0*/  TEX.LL RZ, R249, R238, R0, UR6, 2D, 0x1 ;  /* 0x28ff0600eef97f60 */ /* 0x000fe200089e01ff */
[----:B------:R-:W-:Y:S01]  /*6cb0*/  TEX.LL RZ, R4, R242, R0, UR4, 2D, 0x1 ;  /* 0x28ff0400f2047f60 */ /* 0x000fe200089e01ff */
[----:B------:R0:W-:Y:S01]  /*6cc0*/  TEX.LL RZ, R238, R240, R0, UR10, 2D, 0x3 ;  /* 0x28ff0a00f0ee7f60 */ /* 0x0001e200089e03ff */
[----:B------:R1:W5:Y:S01]  /*6cd0*/  TEX.LL RZ, R242, R20, R0, UR8, 2D, 0x3 ;  /* 0x28ff080014f27f60 */ /* 0x00036200089e03ff */
[----:B------:R2:W-:Y:S04]  /*6ce0*/  STL.64 [R1+0xd00], R22 ;  /* 0x000d001601007387 */ /* 0x0005e80000100a00 */
[----:B------:R-:W-:Y:S04]  /*6cf0*/  STL [R1+0x128], R12 ;  /* 0x0001280c01007387 */ /* 0x000fe80000100800 */
[----:B------:R-:W-:Y:S01]  /*6d00*/  STL [R1+0x124], R10 ;  /* 0x0001240a01007387 */ /* 0x000fe20000100800 */
[----:B--2---:R-:W-:Y:S01]  /*6d10*/  IMAD.MOV.U32 R22, RZ, RZ, R26 ;  /* 0x000000ffff167224 */ /* 0x004fe200078e001a */
[----:B------:R-:W-:Y:S01]  /*6d20*/  MOV R23, R7 ;  /* 0x0000000700177202 */ /* 0x000fe20000000f00 */
[----:B0-----:R-:W-:-:S02]  /*6d30*/  IMAD.MOV.U32 R241, RZ, RZ, R9 ;  /* 0x000000fffff17224 */ /* 0x001fc400078e0009 */
[----:B-1----:R-:W-:Y:S01]  /*6d40*/  IMAD.MOV.U32 R21, RZ, RZ, R9 ;  /* 0x000000ffff157224 */ /* 0x002fe200078e0009 */
[----:B------:R0:W-:Y:S01]  /*6d50*/  TEX.LL RZ, R95, R22, R0, UR6, 2D, 0x1 ;  /* 0x28ff0600165f7f60 */ /* 0x0001e200089e01ff */
[----:B-----5:R1:W-:Y:S02]  /*6d60*/  STL.64 [R1+0x6b0], R242 ;  /* 0x0006b0f201007387 */ /* 0x0203e40000100a00 */
[----:B-1----:R-:W-:Y:S02]  /*6d70*/  IMAD.MOV.U32 R242, RZ, RZ, R48 ;  /* 0x000000fffff27224 */ /* 0x002fe400078e0030 */
[----:B------:R-:W-:-:S04]  /*6d80*/  IMAD.MOV.U32 R243, RZ, RZ, R7 ;  /* 0x000000fffff37224 */ /* 0x000fc800078e0007 */
[----:B------:R-:W-:Y:S01]  /*6d90*/  TEX.LL RZ, R223, R242, R0, UR4, 2D, 0x1 ;  /* 0x28ff0400f2df7f60 */ /* 0x000fe200089e01ff */
[----:B------:R-:W-:Y:S01]  /*6da0*/  TEX.LL RZ, R240, R240, R0, UR10, 2D, 0x3 ;  /* 0x28ff0a00f0f07f60 */ /* 0x000fe200089e03ff */
[----:B------:R1:W5:Y:S01]  /*6db0*/  TEX.LL RZ, R242, R20, R0, UR8, 2D, 0x3 ;  /* 0x28ff080014f27f60 */ /* 0x00036200089e03ff */
[----:B------:R-:W-:Y:S04]  /*6dc0*/  STL [R1+0x120], R8 ;  /* 0x0001200801007387 */ /* 0x000fe80000100800 */
[----:B0-----:R-:W2:Y:S04]  /*6dd0*/  LDL.LU.64 R22, [R1+0xd00] ;  /* 0x000d000001167983 */ /* 0x001ea80000300a00 */
[----:B------:R-:W-:Y:S04]  /*6de0*/  STL [R1+0x11c], R6 ;  /* 0x00011c0601007387 */ /* 0x000fe80000100800 */
[----:B------:R0:W-:Y:S01]  /*6df0*/  STL.64 [R1+0xcf8], R250 ;  /* 0x000cf8fa01007387 */ /* 0x0001e20000100a00 */
[----:B-1----:R-:W-:Y:S01]  /*6e00*/  MOV R21, R25 ;  /* 0x0000001900157202 */ /* 0x002fe20000000f00 */
[----:B0-----:R-:W-:-:S02]  /*6e10*/  IMAD.MOV.U32 R250, RZ, RZ, R26 ;  /* 0x000000fffffa7224 */ /* 0x001fc400078e001a */
[----:B------:R-:W-:-:S04]  /*6e20*/  IMAD.MOV.U32 R251, RZ, RZ, R9 ;  /* 0x000000fffffb7224 */ /* 0x000fc800078e0009 */
[----:B------:R0:W-:Y:S01]  /*6e30*/  TEX.LL RZ, R29, R250, R0, UR6, 2D, 0x1 ;  /* 0x28ff0600fa1d7f60 */ /* 0x0001e200089e01ff */
[----:B--2---:R1:W-:Y:S04]  /*6e40*/  STL.64 [R1+0xcf0], R22 ;  /* 0x000cf01601007387 */ /* 0x0043e80000100a00 */
[----:B-----5:R2:W-:Y:S01]  /*6e50*/  STL.64 [R1+0x630], R242 ;  /* 0x000630f201007387 */ /* 0x0205e20000100a00 */
[----:B-1----:R-:W-:Y:S01]  /*6e60*/  MOV R22, R48 ;  /* 0x0000003000167202 */ /* 0x002fe20000000f00 */
[----:B------:R-:W-:Y:S02]  /*6e70*/  IMAD.MOV.U32 R23, RZ, RZ, R9 ;  /* 0x000000ffff177224 */ /* 0x000fe400078e0009 */
[----:B--2---:R-:W-:Y:S02]  /*6e80*/  IMAD.MOV.U32 R242, RZ, RZ, R26 ;  /* 0x000000fffff27224 */ /* 0x004fe400078e001a */
[----:B------:R-:W-:Y:S01]  /*6e90*/  IMAD.MOV.U32 R243, RZ, RZ, R25 ;  /* 0x000000fffff37224 */ /* 0x000fe200078e0019 */
[----:B------:R1:W-:Y:S01]  /*6ea0*/  TEX.LL RZ, R33, R22, R0, UR4, 2D, 0x1 ;  /* 0x28ff040016217f60 */ /* 0x0003e200089e01ff */
[----:B------:R-:W-:Y:S04]  /*6eb0*/  STL [R1+0x118], R4 ;  /* 0x0001180401007387 */ /* 0x000fe80000100800 */
[----:B------:R-:W-:Y:S01]  /*6ec0*/  TEX.LL RZ, R242, R242, R0, UR10, 2D, 0x3 ;  /* 0x28ff0a00f2f27f60 */ /* 0x000fe200089e03ff */
[----:B------:R-:W5:Y:S01]  /*6ed0*/  TEX.LL RZ, R20, R20, R0, UR8, 2D, 0x3 ;  /* 0x28ff080014147f60 */ /* 0x000f6200089e03ff */
[----:B0-----:R-:W2:Y:S04]  /*6ee0*/  LDL.LU.64 R250, [R1+0xcf8] ;  /* 0x000cf80001fa7983 */ /* 0x001ea80000300a00 */
[----:B-1----:R-:W3:Y:S04]  /*6ef0*/  LDL.LU.64 R22, [R1+0xcf0] ;  /* 0x000cf00001167983 */ /* 0x002ee80000300a00 */
[----:B-----5:R0:W-:Y:S04]  /*6f00*/  STL.64 [R1+0x650], R20 ;  /* 0x0006501401007387 */ /* 0x0201e80000100a00 */
[----:B0-----:R-:W3:Y:S04]  /*6f10*/  LDL.LU.64 R20, [R1+0xce8] ;  /* 0x000ce80001147983 */ /* 0x001ee80000300a00 */
[----:B------:R-:W3:Y:S04]  /*6f20*/  LDL R252, [R1+0x650] ;  /* 0x0006500001fc7983 */ /* 0x000ee80000100800 */
[----:B------:R0:W-:Y:S04]  /*6f30*/  STL.64 [R1+0xce0], R246 ;  /* 0x000ce0f601007387 */ /* 0x0001e80000100a00 */
[----:B--2---:R1:W-:Y:S04]  /*6f40*/  STL.64 [R1+0xcd8], R250 ;  /* 0x000cd8fa01007387 */ /* 0x0043e80000100a00 */
[----:B---3--:R2:W-:Y:S01]  /*6f50*/  STL.64 [R1+0xcd0], R22 ;  /* 0x000cd01601007387 */ /* 0x0085e20000100a00 */
[----:B0-----:R-:W-:-:S02]  /*6f60*/  IMAD.MOV.U32 R246, RZ, RZ, R48 ;  /* 0x000000fffff67224 */ /* 0x001fc400078e0030 */
[--C-:B------:R-:W-:Y:S02]  /*6f70*/  IMAD.MOV.U32 R247, RZ, RZ, R11.reuse ;  /* 0x000000fffff77224 */ /* 0x100fe400078e000b */
[----:B-1----:R-:W-:Y:S02]  /*6f80*/  IMAD.MOV.U32 R250, RZ, RZ, R26 ;  /* 0x000000fffffa7224 */ /* 0x002fe400078e001a */
[----:B------:R-:W-:Y:S02]  /*6f90*/  IMAD.MOV.U32 R251, RZ, RZ, R11 ;  /* 0x000000fffffb7224 */ /* 0x000fe400078e000b */
[----:B--2---:R-:W-:Y:S02]  /*6fa0*/  IMAD.MOV.U32 R22, RZ, RZ, R48 ;  /* 0x000000ffff167224 */ /* 0x004fe400078e0030 */
[----:B------:R-:W-:Y:S01]  /*6fb0*/  IMAD.MOV.U32 R23, RZ, RZ, R25 ;  /* 0x000000ffff177224 */ /* 0x000fe200078e0019 */
[----:B------:R0:W-:Y:S02]  /*6fc0*/  STL.64 [R1+0xcc8], R20 ;  /* 0x000cc81401007387 */ /* 0x0001e40000100a00 */
[----:B0-----:R-:W-:Y:S01]  /*6fd0*/  IMAD.MOV.U32 R20, RZ, RZ, R26 ;  /* 0x000000ffff147224 */ /* 0x001fe200078e001a */
[----:B------:R-:W-:-:S04]  /*6fe0*/  MOV R21, R25 ;  /* 0x0000001900157202 */ /* 0x000fc80000000f00 */
[----:B------:R-:W-:Y:S01]  /*6ff0*/  TEX.LL RZ, R16, R20, R0, UR6, 2D, 0x1 ;  /* 0x28ff060014107f60 */ /* 0x000fe200089e01ff */
[----:B------:R0:W-:Y:S01]  /*7000*/  TEX.LL RZ, R18, R22, R0, UR4, 2D, 0x1 ;  /* 0x28ff040016127f60 */ /* 0x0001e200089e01ff */
[----:B------:R-:W5:Y:S01]  /*7010*/  TEX.LL RZ, R250, R250, R0, UR10, 2D, 0x3 ;  /* 0x28ff0a00fafa7f60 */ /* 0x000f6200089e03ff */
[----:B------:R-:W5:Y:S01]  /*7020*/  TEX.LL RZ, R246, R246, R0, UR8, 2D, 0x3 ;  /* 0x28ff0800f6f67f60 */ /* 0x000f6200089e03ff */
[----:B0-----:R-:W-:Y:S01]  /*7030*/  MOV R22, R26 ;  /* 0x0000001a00167202 */ /* 0x001fe20000000f00 */
[--C-:B------:R-:W-:Y:S01]  /*7040*/  IMAD.MOV.U32 R20, RZ, RZ, R48.reuse ;  /* 0x000000ffff147224 */ /* 0x100fe200078e0030 */
[----:B------:R-:W-:Y:S01]  /*7050*/  MOV R23, R13 ;  /* 0x0000000d00177202 */ /* 0x000fe20000000f00 */
[----:B------:R-:W-:Y:S01]  /*7060*/  IMAD.MOV.U32 R21, RZ, RZ, R13 ;  /* 0x000000ffff157224 */ /* 0x000fe200078e000d */
[----:B-----5:R0:W-:Y:S04]  /*7070*/  STL.64 [R1+0x3c0], R250 ;  /* 0x0003c0fa01007387 */ /* 0x0201e80000100a00 */
[----:B------:R1:W-:Y:S01]  /*7080*/  STL.64 [R1+0x658], R246 ;  /* 0x000658f601007387 */ /* 0x0003e20000100a00 */
[----:B0-----:R-:W-:-:S02]  /*7090*/  IMAD.MOV.U32 R250, RZ, RZ, R48 ;  /* 0x000000fffffa7224 */ /* 0x001fc400078e0030 */
[--C-:B------:R-:W-:Y:S02]  /*70a0*/  IMAD.MOV.U32 R251, RZ, RZ, R11.reuse ;  /* 0x000000fffffb7224 */ /* 0x100fe400078e000b */
[----:B-1----:R-:W-:Y:S02]  /*70b0*/  IMAD.MOV.U32 R246, RZ, RZ, R26 ;  /* 0x000000fffff67224 */ /* 0x002fe400078e001a */
[----:B------:R-:W-:-:S04]  /*70c0*/  IMAD.MOV.U32 R247, RZ, RZ, R11 ;  /* 0x000000fffff77224 */ /* 0x000fc800078e000b */
[----:B------:R0:W-:Y:S01]  /*70d0*/  TEX.LL RZ, R6, R246, R0, UR6, 2D, 0x1 ;  /* 0x28ff0600f6067f60 */ /* 0x0001e200089e01ff */
[----:B------:R1:W-:Y:S01]  /*70e0*/  TEX.LL RZ, R4, R250, R0, UR4, 2D, 0x1 ;  /* 0x28ff0400fa047f60 */ /* 0x0003e200089e01ff */
[----:B------:R-:W5:Y:S01]  /*70f0*/  TEX.LL RZ, R22, R22, R0, UR10, 2D, 0x3 ;  /* 0x28ff0a0016167f60 */ /* 0x000f6200089e03ff */
[----:B------:R-:W5:Y:S01]  /*7100*/  TEX.LL RZ, R20, R20, R0, UR8, 2D, 0x3 ;  /* 0x28ff080014147f60 */ /* 0x000f6200089e03ff */
[----:B0-----:R-:W2:Y:S04]  /*7110*/  LDL.LU.64 R246, [R1+0xce0] ;  /* 0x000ce00001f67983 */ /* 0x001ea80000300a00 */
[----:B-1----:R-:W2:Y:S04]  /*7120*/  LDL.LU.64 R250, [R1+0xcd8] ;  /* 0x000cd80001fa7983 */ /* 0x002ea80000300a00 */
[----:B-----5:R0:W-:Y:S04]  /*7130*/  STL.64 [R1+0x3b8], R22 ;  /* 0x0003b81601007387 */ /* 0x0201e80000100a00 */
[----:B0-----:R-:W3:Y:S04]  /*7140*/  LDL.LU.64 R22, [R1+0xcd0] ;  /* 0x000cd00001167983 */ /* 0x001ee80000300a00 */
[----:B------:R0:W-:Y:S04]  /*7150*/  STL.64 [R1+0x660], R20 ;  /* 0x0006601401007387 */ /* 0x0001e80000100a00 */
[----:B0-----:R-:W3:Y:S04]  /*7160*/  LDL.LU.64 R20, [R1+0xcc8] ;  /* 0x000cc80001147983 */ /* 0x001ee80000300a00 */
[----:B------:R-:W3:Y:S04]  /*7170*/  LDL.LU R8, [R1+0x878] ;  /* 0x0008780001087983 */ /* 0x000ee80000300800 */
[----:B------:R-:W3:Y:S04]  /*7180*/  LDL.LU R14, [R1+0x844] ;  /* 0x00084400010e7983 */ /* 0x000ee80000300800 */
[----:B------:R-:W3:Y:S01]  /*7190*/  LDL.LU R12, [R1+0x984] ;  /* 0x00098400010c7983 */ /* 0x000ee20000300800 */
[----:B--2---:R-:W-:-:S02]  /*71a0*/  LOP3.LUT R246, R246, R250, RZ, 0x3c, !PT ;  /* 0x000000faf6f67212 */ /* 0x004fc400078e3cff */
[----:B------:R-:W-:Y:S01]  /*71b0*/  LOP3.LUT R247, R247, R251, RZ, 0x3c, !PT ;  /* 0x000000fbf7f77212 */ /* 0x000fe200078e3cff */
[----:B------:R0:W-:Y:S04]  /*71c0*/  STL [R1+0xcc0], R11 ;  /* 0x000cc00b01007387 */ /* 0x0001e80000100800 */
[----:B------:R-:W-:Y:S04]  /*71d0*/  STL [R1+0xcbc], R9 ;  /* 0x000cbc0901007387 */ /* 0x000fe80000100800 */
[----:B------:R-:W-:Y:S04]  /*71e0*/  STL [R1+0xcb8], R7 ;  /* 0x000cb80701007387 */ /* 0x000fe80000100800 */
[----:B------:R-:W-:Y:S04]  /*71f0*/  STL [R1+0xcb4], R5 ;  /* 0x000cb40501007387 */ /* 0x000fe80000100800 */
[----:B------:R-:W-:Y:S04]  /*7200*/  STL [R1+0xcb0], R3 ;  /* 0x000cb00301007387 */ /* 0x000fe80000100800 */
[----:B------:R-:W-:Y:S04]  /*7210*/  STL [R1+0xcac], R19 ;  /* 0x000cac1301007387 */ /* 0x000fe80000100800 */
[----:B------:R-:W-:Y:S04]  /*7220*/  STL [R1+0xca8], R17 ;  /* 0x000ca81101007387 */ /* 0x000fe80000100800 */
[----:B------:R-:W-:Y:S04]  /*7230*/  STL [R1+0xca4], R25 ;  /* 0x000ca41901007387 */ /* 0x000fe80000100800 */
[----:B---3--:R-:W-:Y:S04]  /*7240*/  STL [R1+0xca0], R23 ;  /* 0x000ca01701007387 */ /* 0x008fe80000100800 */
[----:B------:R-:W-:Y:S04]  /*7250*/  STL [R1+0xc98], R21 ;  /* 0x000c981501007387 */ /* 0x000fe80000100800 */
[----:B------:R-:W-:Y:S01]  /*7260*/  STL [R1+0xc44], R94 ;  /* 0x000c445e01007387 */ /* 0x000fe20000100800 */
[----:B0-----:R-:W-:-:S03]  /*7270*/  LOP3.LUT R11, R8, 0xff, RZ, 0xc0, !PT ;  /* 0x000000ff080b7812 */ /* 0x001fc600078ec0ff */
        /* <DEDUP_REMOVED lines=10> */
[----:B------:R-:W-:Y:S01]  /*7320*/  STL [R1+0x9cc], R11 ;  /* 0x0009cc0b01007387 */ /* 0x000fe20000100800 */
[----:B0-----:R-:W-:Y:S03]  /*7330*/  POPC R6, R246 ;  /* 0x000000f600067309 */ /* 0x001fe60000000000 */
[----:B------:R-:W2:Y:S04]  /*7340*/  LDL.LU R9, [R1+0x880] ;  /* 0x0008800001097983 */ /* 0x000ea80000300800 */
[----:B------:R-:W3:Y:S01]  /*7350*/  LDL.LU R10, [R1+0x87c] ;  /* 0x00087c00010a7983 */ /* 0x000ee20000300800 */
[----:B-1----:R-:W0:Y:S03]  /*7360*/  POPC R4, R247 ;  /* 0x000000f700047309 */ /* 0x002e260000000000 */
[----:B------:R-:W3:Y:S04]  /*7370*/  LDL.LU R23, [R1+0x110] ;  /* 0x0001100001177983 */ /* 0x000ee80000300800 */
[----:B------:R-:W3:Y:S04]  /*7380*/  LDL.LU R25, [R1+0x108] ;  /* 0x0001080001197983 */ /* 0x000ee80000300800 */
[----:B------:R-:W3:Y:S04]  /*7390*/  LDL.LU R17, [R1+0x114] ;  /* 0x0001140001117983 */ /* 0x000ee80000300800 */
[----:B------:R-:W3:Y:S01]  /*73a0*/  LDL.LU R19, [R1+0x10c] ;  /* 0x00010c0001137983 */ /* 0x000ee20000300800 */
[----:B0-----:R-:W-:Y:S01]  /*73b0*/  IMAD.IADD R4, R6, 0x1, R4 ;  /* 0x0000000106047824 */ /* 0x001fe200078e0204 */
[----:B------:R-:W-:-:S02]  /*73c0*/  LOP3.LUT R6, R14, 0xff, RZ, 0xc0, !PT ;  /* 0x000000ff0e067812 */ /* 0x000fc400078ec0ff */
[----:B------:R-:W3:Y:S02]  /*73d0*/  LDL.LU R3, [R1+0x888] ;  /* 0x0008880001037983 */ /* 0x000ee40000300800 */
[----:B------:R-:W-:Y:S02]  /*73e0*/  VABSDIFF.U32 R6, R11, R6, RZ ;  /* 0x000000060b067214 */ /* 0x000fe400000e00ff */
[----:B------:R-:W3:Y:S01]  /*73f0*/  LDL.LU R5, [R1+0x884] ;  /* 0x0008840001057983 */ /* 0x000ee20000300800 */
[----:B------:R-:W-:Y:S02]  /*7400*/  LOP3.LUT R30, R30, R244, RZ, 0x3c, !PT ;  /* 0x000000f41e1e7212 */ /* 0x000fe400078e3cff */
[----:B------:R-:W-:Y:S01]  /*7410*/  IMAD.IADD R6, R12, 0x1, R6 ;  /* 0x000000010c067824 */ /* 0x000fe200078e0206 */
[----:B------:R-:W-:Y:S02]  /*7420*/  LOP3.LUT R31, R31, R245, RZ, 0x3c, !PT ;  /* 0x000000f51f1f7212 */ /* 0x000fe400078e3cff */
[----:B------:R-:W-:Y:S01]  /*7430*/  MOV R12, R26 ;  /* 0x0000001a000c7202 */ /* 0x000fe20000000f00 */
[----:B------:R-:W-:Y:S01]  /*7440*/  IMAD R4, R4, 0x9, R6 ;  /* 0x0000000904047824 */ /* 0x000fe200078e0206 */
[----:B------:R0:W-:Y:S01]  /*7450*/  POPC R8, R30 ;  /* 0x0000001e00087309 */ /* 0x0001e20000000000 */
[----:B------:R-:W-:-:S02]  /*7460*/  IMAD.MOV.U32 R245, RZ, RZ, R13 ;  /* 0x000000fffff57224 */ /* 0x000fc400078e000d */
[--C-:B------:R-:W-:Y:S01]  /*7470*/  IMAD.MOV.U32 R244, RZ, RZ, R48.reuse ;  /* 0x000000fffff47224 */ /* 0x100fe200078e0030 */
[----:B------:R-:W-:Y:S01]  /*7480*/  MOV R27, R15 ;  /* 0x0000000f001b7202 */ /* 0x000fe20000000f00 */
[----:B------:R-:W5:Y:S03]  /*7490*/  TEX.LL RZ, R28, R12, R0, UR6, 2D, 0x1 ;  /* 0x28ff06000c1c7f60 */ /* 0x000f6600089e01ff */
[----:B------:R1:W1:Y:S01]  /*74a0*/  POPC R6, R31 ;  /* 0x0000001f00067309 */ /* 0x0002620000000000 */
[----:B------:R-:W5:Y:S01]  /*74b0*/  TEX.LL RZ, R21, R244, R0, UR4, 2D, 0x1 ;  /* 0x28ff0400f4157f60 */ /* 0x000f6200089e01ff */
[----:B------:R-:W5:Y:S01]  /*74c0*/  TEX.LL RZ, R244, R26, R0, UR10, 2D, 0x3 ;  /* 0x28ff0a001af47f60 */ /* 0x000f6200089e03ff */
[----:B0-----:R-:W-:Y:S02]  /*74d0*/  IMAD.MOV.U32 R30, RZ, RZ, R48 ;  /* 0x000000ffff1e7224 */ /* 0x001fe400078e0030 */
[----:B-1----:R-:W-:-:S06]  /*74e0*/  IMAD.MOV.U32 R31, RZ, RZ, R15 ;  /* 0x000000ffff1f7224 */ /* 0x002fcc00078e000f */
[----:B------:R-:W5:Y:S01]  /*74f0*/  TEX.LL RZ, R30, R30, R0, UR8, 2D, 0x3 ;  /* 0x28ff08001e1e7f60 */ /* 0x000f6200089e03ff */
[----:B------:R-:W-:Y:S02]  /*7500*/  IMAD.MOV.U32 R14, RZ, RZ, R26 ;  /* 0x000000ffff0e7224 */ /* 0x000fe400078e001a */
[----:B------:R-:W-:-:S04]  /*7510*/  IMAD.MOV.U32 R49, RZ, RZ, R15 ;  /* 0x000000ffff317224 */ /* 0x000fc800078e000f */
[----:B------:R-:W5:Y:S01]  /*7520*/  TEX.LL RZ, R14, R14, R0, UR6, 2D, 0x1 ;  /* 0x28ff06000e0e7f60 */ /* 0x000f6200089e01ff */
[----:B------:R-:W5:Y:S01]  /*7530*/  TEX.LL RZ, R12, R48, R0, UR4, 2D, 0x1 ;  /* 0x28ff0400300c7f60 */ /* 0x000f6200089e01ff */
[----:B------:R-:W3:Y:S01]  /*7540*/  LDL.LU R251, [R1+0x100] ;  /* 0x0001000001fb7983 */ /* 0x000ee20000300800 */
[----:B------:R-:W-:-:S03]  /*7550*/  IMAD.IADD R6, R8, 0x1, R6 ;  /* 0x0000000108067824 */ /* 0x000fc600078e0206 */
[----:B------:R-:W3:Y:S01]  /*7560*/  LDL.LU R246, [R1+0xf8] ;  /* 0x0000f80001f67983 */ /* 0x000ee20000300800 */
[----:B--2---:R-:W-:-:S03]  /*7570*/  LOP3.LUT R7, R9, 0xff, RZ, 0xc0, !PT ;  /* 0x000000ff09077812 */ /* 0x004fc600078ec0ff */
[----:B------:R-:W2:Y:S01]  /*7580*/  LDL.LU R9, [R1+0x104] ;  /* 0x0001040001097983 */ /* 0x000ea20000300800 */
[----:B---3--:R-:W-:-:S03]  /*7590*/  LOP3.LUT R8, R10, 0xff, RZ, 0xc0, !PT ;  /* 0x000000ff0a087812 */ /* 0x008fc600078ec0ff */
[----:B------:R-:W2:Y:S01]  /*75a0*/  LDL.LU R10, [R1+0xfc] ;  /* 0x0000fc00010a7983 */ /* 0x000ea20000300800 */
[----:B------:R-:W-:-:S05]  /*75b0*/  VABSDIFF.U32 R8, R7, R8, RZ ;  /* 0x0000000807087214 */ /* 0x000fca00000e00ff */
[----:B------:R-:W-:Y:S01]  /*75c0*/  IMAD.IADD R4, R4, 0x1, R8 ;  /* 0x0000000104047824 */ /* 0x000fe200078e0208 */
[----:B------:R-:W-:Y:S03]  /*75d0*/  STL [R1+0x9c8], R7 ;  /* 0x0009c80701007387 */ /* 0x000fe60000100800 */
[----:B------:R-:W-:Y:S01]  /*75e0*/  IMAD R6, R6, 0x9, R4 ;  /* 0x0000000906067824 */ /* 0x000fe200078e0204 */
[----:B------:R-:W-:Y:S02]  /*75f0*/  LOP3.LUT R4, R19, R17, RZ, 0x3c, !PT ;  /* 0x0000001113047212 */ /* 0x000fe400078e3cff */
[----:B------:R-:W3:Y:S04]  /*7600*/  LDL.LU R17, [R1+0x890] ;  /* 0x0008900001117983 */ /* 0x000ee80000300800 */
[----:B------:R-:W3:Y:S01]  /*7610*/  LDL.LU R250, [R1+0x88c] ;  /* 0x00088c0001fa7983 */ /* 0x000ee20000300800 */
[----:B------:R-:W-:-:S03]  /*7620*/  LOP3.LUT R8, R25, R23, RZ, 0x3c, !PT ;  /* 0x0000001719087212 */ /* 0x000fc600078e3cff */
[----:B------:R-:W3:Y:S04]  /*7630*/  LDL.LU R20, [R1+0xf0] ;  /* 0x0000f00001147983 */ /* 0x000ee80000300800 */
[----:B------:R-:W3:Y:S04]  /*7640*/  LDL.LU R22, [R1+0xe8] ;  /* 0x0000e80001167983 */ /* 0x000ee80000300800 */
[----:B------:R-:W3:Y:S04]  /*7650*/  LDL.LU R24, [R1+0xf4] ;  /* 0x0000f40001187983 */ /* 0x000ee80000300800 */
[----:B------:R-:W3:Y:S01]  /*7660*/  LDL.LU R2, [R1+0xec] ;  /* 0x0000ec0001027983 */ /* 0x000ee20000300800 */
[----:B------:R-:W-:Y:S03]  /*7670*/  POPC R8, R8 ;  /* 0x0000000800087309 */ /* 0x000fe60000000000 */
[----:B------:R-:W3:Y:S05]  /*7680*/  LDL.LU R248, [R1+0x898] ;  /* 0x0008980001f87983 */ /* 0x000eea0000300800 */
[----:B------:R-:W0:Y:S02]  /*7690*/  POPC R4, R4 ;  /* 0x0000000400047309 */ /* 0x000e240000000000 */
[----:B0-----:R-:W-:Y:S01]  /*76a0*/  IMAD.IADD R4, R8, 0x1, R4 ;  /* 0x0000000108047824 */ /* 0x001fe200078e0204 */
[----:B------:R-:W-:-:S02]  /*76b0*/  LOP3.LUT R8, R5, 0xff, RZ, 0xc0, !PT ;  /* 0x000000ff05087812 */ /* 0x000fc400078ec0ff */
[----:B------:R-:W3:Y:S01]  /*76c0*/  LDL.LU R5, [R1+0x894] ;  /* 0x0008940001057983 */ /* 0x000ee20000300800 */
[----:B------:R-:W-:-:S04]  /*76d0*/  DEPBAR.LE SB5, 0x4 ;  /* 0x0000d1000000791a */ /* 0x000fc80000000000 */
[----:B------:R0:W-:Y:S04]  /*76e0*/  STL [R1+0x750], R28 ;  /* 0x0007501c01007387 */ /* 0x0001e80000100800 */
[----:B------:R-:W3:Y:S04]  /*76f0*/  LDL.LU R222, [R1+0x20] ;  /* 0x0000200001de7983 */ /* 0x000ee80000300800 */
[----:B------:R1:W-:Y:S04]  /*7700*/  STL [R1+0x748], R21 ;  /* 0x0007481501007387 */ /* 0x0003e80000100800 */
[----:B------:R-:W3:Y:S01]  /*7710*/  LDL.LU R32, [R1+0x18] ;  /* 0x0000180001207983 */ /* 0x000ee20000300800 */
[----:B------:R-:W-:-:S04]  /*7720*/  DEPBAR.LE SB5, 0x2 ;  /* 0x0000d0800000791a */ /* 0x000fc80000000000 */
[----:B------:R3:W-:Y:S04]  /*7730*/  STL.64 [R1+0x388], R244 ;  /* 0x000388f401007387 */ /* 0x0007e80000100a00 */
[----:B0-----:R-:W3:Y:S04]  /*7740*/  LDL.LU R28, [R1+0x24] ;  /* 0x00002400011c7983 */ /* 0x001ee80000300800 */
[----:B------:R0:W-:Y:S04]  /*7750*/  STL.64 [R1+0x470], R30 ;  /* 0x0004701e01007387 */ /* 0x0001e80000100a00 */
[----:B------:R-:W3:Y:S04]  /*7760*/  LDL.LU R94, [R1+0x1c] ;  /* 0x00001c00015e7983 */ /* 0x000ee80000300800 */
[----:B-----5:R0:W-:Y:S04]  /*7770*/  STL [R1+0x74c], R14 ;  /* 0x00074c0e01007387 */ /* 0x0201e80000100800 */
[----:B-1----:R-:W3:Y:S04]  /*7780*/  LDL.LU R21, [R1+0x10] ;  /* 0x0000100001157983 */ /* 0x002ee80000300800 */
[----:B------:R1:W-:Y:S04]  /*7790*/  STL [R1+0x6f4], R12 ;  /* 0x0006f40c01007387 */ /* 0x0003e80000100800 */
[----:B------:R-:W3:Y:S04]  /*77a0*/  LDL.LU R23, [R1+0x8] ;  /* 0x0000080001177983 */ /* 0x000ee80000300800 */
[----:B------:R-:W3:Y:S01]  /*77b0*/  LDL.LU R25, [R1+0x14] ;  /* 0x0000140001197983 */ /* 0x000ee20000300800 */
[----:B------:R-:W-:-:S03]  /*77c0*/  LOP3.LUT R3, R3, 0xff, RZ, 0xc0, !PT ;  /* 0x000000ff03037812 */ /* 0x000fc600078ec0ff */
[----:B------:R-:W3:Y:S01]  /*77d0*/  LDL.LU R19, [R1+0xc] ;  /* 0x00000c0001137983 */ /* 0x000ee20000300800 */
[----:B------:R-:W-:-:S04]  /*77e0*/  VABSDIFF.U32 R8, R3, R8, RZ ;  /* 0x0000000803087214 */ /* 0x000fc800000e00ff */
[----:B------:R-:W-:Y:S01]  /*77f0*/  IADD3 R6, PT, PT, R6, R8, RZ ;  /* 0x0000000806067210 */ /* 0x000fe20007ffe0ff */
[----:B------:R1:W-:Y:S04]  /*7800*/  STL [R1+0x9c4], R3 ;  /* 0x0009c40301007387 */ /* 0x0003e80000100800 */
[----:B------:R-:W-:Y:S01]  /*7810*/  IMAD R6, R4, 0x9, R6 ;  /* 0x0000000904067824 */ /* 0x000fe200078e0206 */
[----:B--2---:R-:W-:Y:S02]  /*7820*/  LOP3.LUT R4, R10, R9, RZ, 0x3c, !PT ;  /* 0x000000090a047212 */ /* 0x004fe400078e3cff */
[----:B------:R-:W2:Y:S04]  /*7830*/  LDL R9, [R1] ;  /* 0x0000000001097983 */ /* 0x000ea80000100800 */
[----:B------:R-:W2:Y:S01]  /*7840*/  LDL R10, [R1+0x4] ;  /* 0x00000400010a7983 */ /* 0x000ea20000100800 */
[----:B------:R-:W-:Y:S01]  /*7850*/  LOP3.LUT R8, R246, R251, RZ, 0x3c, !PT ;  /* 0x000000fbf6087212 */ /* 0x000fe200078e3cff */
[----:B------:R-:W-:Y:S08]  /*7860*/  POPC R4, R4 ;  /* 0x0000000400047309 */ /* 0x000ff00000000000 */
[----:B------:R-:W0:Y:S01]  /*7870*/  POPC R8, R8 ;  /* 0x0000000800087309 */ /* 0x000e220000000000 */
[----:B---3--:R-:W-:Y:S01]  /*7880*/  LOP3.LUT R17, R17, 0xff, RZ, 0xc0, !PT ;  /* 0x000000ff11117812 */ /* 0x008fe200078ec0ff */
[----:B0-----:R-:W-:Y:S01]  /*7890*/  IMAD.IADD R4, R8, 0x1, R4 ;  /* 0x0000000108047824 */ /* 0x001fe200078e0204 */
[----:B------:R-:W-:-:S04]  /*78a0*/  LOP3.LUT R8, R250, 0xff, RZ, 0xc0, !PT ;  /* 0x000000fffa087812 */ /* 0x000fc800078ec0ff */
[----:B------:R-:W-:-:S05]  /*78b0*/  VABSDIFF.U32 R8, R17, R8, RZ ;  /* 0x0000000811087214 */ /* 0x000fca00000e00ff */
[----:B------:R-:W-:Y:S01]  /*78c0*/  IMAD.IADD R6, R6, 0x1, R8 ;  /* 0x0000000106067824 */ /* 0x000fe200078e0208 */
[----:B------:R-:W-:-:S03]  /*78d0*/  LOP3.LUT R8, R22, R20, RZ, 0x3c, !PT ;  /* 0x0000001416087212 */ /* 0x000fc600078e3cff */
[----:B------:R-:W-:Y:S01]  /*78e0*/  IMAD R6, R4, 0x9, R6 ;  /* 0x0000000904067824 */ /* 0x000fe200078e0206 */
[----:B------:R-:W-:Y:S02]  /*78f0*/  LOP3.LUT R4, R2, R24, RZ, 0x3c, !PT ;  /* 0x0000001802047212 */ /* 0x000fe400078e3cff */
[----:B------:R-:W-:Y:S08]  /*7900*/  POPC R8, R8 ;  /* 0x0000000800087309 */ /* 0x000ff00000000000 */
[----:B------:R-:W0:Y:S01]  /*7910*/  POPC R4, R4 ;  /* 0x0000000400047309 */ /* 0x000e220000000000 */
[----:B------:R-:W-:Y:S01]  /*7920*/  LOP3.LUT R5, R5, 0xff, RZ, 0xc0, !PT ;  /* 0x000000ff05057812 */ /* 0x000fe200078ec0ff */
[----:B0-----:R-:W-:Y:S01]  /*7930*/  IMAD.IADD R4, R8, 0x1, R4 ;  /* 0x0000000108047824 */ /* 0x001fe200078e0204 */
[----:B------:R-:W-:-:S04]  /*7940*/  LOP3.LUT R8, R248, 0xff, RZ, 0xc0, !PT ;  /* 0x000000fff8087812 */ /* 0x000fc800078ec0ff */
[----:B------:R-:W-:-:S05]  /*7950*/  VABSDIFF.U32 R8, R5, R8, RZ ;  /* 0x0000000805087214 */ /* 0x000fca00000e00ff */
[----:B------:R-:W-:-:S04]  /*7960*/  IMAD.IADD R6, R6, 0x1, R8 ;  /* 0x0000000106067824 */ /* 0x000fc800078e0208 */
[----:B------:R-:W-:Y:S01]  /*7970*/  IMAD R49, R4, 0x9, R6 ;  /* 0x0000000904317824 */ /* 0x000fe200078e0206 */
[----:B------:R-:W-:Y:S02]  /*7980*/  LOP3.LUT R6, R32, R222, RZ, 0x3c, !PT ;  /* 0x000000de20067212 */ /* 0x000fe400078e3cff */
[----:B------:R-:W-:-:S04]  /*7990*/  LOP3.LUT R4, R94, R28, RZ, 0x3c, !PT ;  /* 0x0000001c5e047212 */ /* 0x000fc800078e3cff */
[----:B------:R-:W-:Y:S08]  /*79a0*/  POPC R6, R6 ;  /* 0x0000000600067309 */ /* 0x000ff00000000000 */
[----:B------:R-:W0:Y:S02]  /*79b0*/  POPC R4, R4 ;  /* 0x0000000400047309 */ /* 0x000e240000000000 */
[----:B0-----:R-:W-:-:S02]  /*79c0*/  IADD3 R2, PT, PT, R6, R4, RZ ;  /* 0x0000000406027210 */ /* 0x001fc40007ffe0ff */
[----:B------:R-:W-:Y:S02]  /*79d0*/  LOP3.LUT R6, R23, R21, RZ, 0x3c, !PT ;  /* 0x0000001517067212 */ /* 0x000fe400078e3cff */
[----:B------:R-:W-:-:S04]  /*79e0*/  LOP3.LUT R4, R19, R25, RZ, 0x3c, !PT ;  /* 0x0000001913047212 */ /* 0x000fc800078e3cff */
[----:B------:R-:W-:Y:S08]  /*79f0*/  POPC R6, R6 ;  /* 0x0000000600067309 */ /* 0x000ff00000000000 */
[----:B------:R-:W0:Y:S01]  /*7a00*/  POPC R4, R4 ;  /* 0x0000000400047309 */ /* 0x000e220000000000 */
[----:B------:R-:W-:Y:S01]  /*7a10*/  LOP3.LUT R36, R38, R36, RZ, 0x3c, !PT ;  /* 0x0000002426247212 */ /* 0x000fe200078e3cff */
[----:B0-----:R-:W-:Y:S01]  /*7a20*/  IMAD.IADD R251, R6, 0x1, R4 ;  /* 0x0000000106fb7824 */ /* 0x001fe200078e0204 */
[----:B------:R-:W-:-:S02]  /*7a30*/  LOP3.LUT R37, R39, R37, RZ, 0x3c, !PT ;  /* 0x0000002527257212 */ /* 0x000fc400078e3cff */
[----:B------:R-:W-:Y:S02]  /*7a40*/  LOP3.LUT R40, R42, R40, RZ, 0x3c, !PT ;  /* 0x000000282a287212 */ /* 0x000fe400078e3cff */
[----:B------:R-:W-:Y:S02]  /*7a50*/  LOP3.LUT R41, R43, R41, RZ, 0x3c, !PT ;  /* 0x000000292b297212 */ /* 0x000fe400078e3cff */
[----:B------:R-:W-:Y:S02]  /*7a60*/  LOP3.LUT R44, R46, R44, RZ, 0x3c, !PT ;  /* 0x0000002c2e2c7212 */ /* 0x000fe400078e3cff */
[----:B------:R-:W-:Y:S02]  /*7a70*/  LOP3.LUT R45, R47, R45, RZ, 0x3c, !PT ;  /* 0x0000002d2f2d7212 */ /* 0x000fe400078e3cff */
[----:B------:R-:W-:Y:S02]  /*7a80*/  LOP3.LUT R50, R52, R50, RZ, 0x3c, !PT ;  /* 0x0000003234327212 */ /* 0x000fe400078e3cff */
[----:B------:R-:W-:-:S02]  /*7a90*/  LOP3.LUT R51, R53, R51, RZ, 0x3c, !PT ;  /* 0x0000003335337212 */ /* 0x000fc400078e3cff */
[----:B------:R-:W-:Y:S02]  /*7aa0*/  LOP3.LUT R54, R56, R54, RZ, 0x3c, !PT ;  /* 0x0000003638367212 */ /* 0x000fe400078e3cff */
[----:B------:R-:W-:Y:S02]  /*7ab0*/  LOP3.LUT R55, R57, R55, RZ, 0x3c, !PT ;  /* 0x0000003739377212 */ /* 0x000fe400078e3cff */
[----:B------:R-:W-:Y:S02]  /*7ac0*/  LOP3.LUT R58, R60, R58, RZ, 0x3c, !PT ;  /* 0x0000003a3c3a7212 */ /* 0x000fe400078e3cff */
[----:B------:R-:W-:Y:S02]  /*7ad0*/  LOP3.LUT R59, R61, R59, RZ, 0x3c, !PT ;  /* 0x0000003b3d3b7212 */ /* 0x000fe400078e3cff */
[----:B------:R-:W-:Y:S02]  /*7ae0*/  LOP3.LUT R62, R64, R62, RZ, 0x3c, !PT ;  /* 0x0000003e403e7212 */ /* 0x000fe400078e3cff */
[----:B------:R-:W-:-:S02]  /*7af0*/  LOP3.LUT R63, R65, R63, RZ, 0x3c, !PT ;  /* 0x0000003f413f7212 */ /* 0x000fc400078e3cff */
[----:B--2---:R-:W-:Y:S02]  /*7b00*/  LOP3.LUT R34, R34, R9, RZ, 0x3c, !PT ;  /* 0x0000000922227212 */ /* 0x004fe400078e3cff */
[----:B------:R-:W-:Y:S02]  /*7b10*/  LOP3.LUT R35, R35, R10, RZ, 0x3c, !PT ;  /* 0x0000000a23237212 */ /* 0x000fe400078e3cff */
[----:B------:R-:W-:Y:S08]  /*7b20*/  POPC R6, R34 ;  /* 0x0000002200067309 */ /* 0x000ff00000000000 */
[----:B------:R-:W0:Y:S02]  /*7b30*/  POPC R4, R35 ;  /* 0x0000002300047309 */ /* 0x000e240000000000 */
[----:B0-----:R-:W-:-:S06]  /*7b40*/  IMAD.IADD R250, R6, 0x1, R4 ;  /* 0x0000000106fa7824 */ /* 0x001fcc00078e0204 */
        /* <DEDUP_REMOVED lines=8> */
[----:B0-----:R-:W-:-:S06]  /*7bd0*/  IADD3 R245, PT, PT, R6, R4, RZ ;  /* 0x0000000406f57210 */ /* 0x001fcc0007ffe0ff */
[----:B------:R-:W-:Y:S08]  /*7be0*/  POPC R6, R50 ;  /* 0x0000003200067309 */ /* 0x000ff00000000000 */
[----:B------:R-:W0:Y:S02]  /*7bf0*/  POPC R4, R51 ;  /* 0x0000003300047309 */ /* 0x000e240000000000 */
[----:B0-----:R-:W-:-:S06]  /*7c00*/  IMAD.IADD R244, R6, 0x1, R4 ;  /* 0x0000000106f47824 */ /* 0x001fcc00078e0204 */
[----:B------:R-:W-:Y:S08]  /*7c10*/  POPC R6, R54 ;  /* 0x0000003600067309 */ /* 0x000ff00000000000 */
[----:B------:R-:W0:Y:S02]  /*7c20*/  POPC R4, R55 ;  /* 0x0000003700047309 */ /* 0x000e240000000000 */
[----:B0-----:R-:W-:-:S06]  /*7c30*/  IMAD.IADD R56, R6, 0x1, R4 ;  /* 0x0000000106387824 */ /* 0x001fcc00078e0204 */
[----:B------:R-:W-:Y:S08]  /*7c40*/  POPC R6, R58 ;  /* 0x0000003a00067309 */ /* 0x000ff00000000000 */
[----:B------:R-:W0:Y:S01]  /*7c50*/  POPC R4, R59 ;  /* 0x0000003b00047309 */ /* 0x000e220000000000 */
[----:B------:R-:W-:Y:S01]  /*7c60*/  LOP3.LUT R66, R68, R66, RZ, 0x3c, !PT ;  /* 0x0000004244427212 */ /* 0x000fe200078e3cff */
[----:B0-----:R-:W-:-:S06]  /*7c70*/  IMAD.IADD R55, R6, 0x1, R4 ;  /* 0x0000000106377824 */ /* 0x001fcc00078e0204 */
[----:B------:R-:W-:Y:S08]  /*7c80*/  POPC R6, R62 ;  /* 0x0000003e00067309 */ /* 0x000ff00000000000 */
[----:B------:R-:W0:Y:S01]  /*7c90*/  POPC R4, R63 ;  /* 0x0000003f00047309 */ /* 0x000e220000000000 */
[----:B------:R-:W-:Y:S01]  /*7ca0*/  LOP3.LUT R67, R69, R67, RZ, 0x3c, !PT ;  /* 0x0000004345437212 */ /* 0x000fe200078e3cff */
[----:B0-----:R-:W-:-:S06]  /*7cb0*/  IMAD.IADD R54, R6, 0x1, R4 ;  /* 0x0000000106367824 */ /* 0x001fcc00078e0204 */
[----:B------:R-:W-:Y:S08]  /*7cc0*/  POPC R6, R66 ;  /* 0x0000004200067309 */ /* 0x000ff00000000000 */
[----:B------:R-:W0:Y:S01]  /*7cd0*/  POPC R4, R67 ;  /* 0x0000004300047309 */ /* 0x000e220000000000 */
[----:B------:R-:W-:Y:S02]  /*7ce0*/  LOP3.LUT R70, R72, R70, RZ, 0x3c, !PT ;  /* 0x0000004648467212 */ /* 0x000fe400078e3cff */
[----:B------:R-:W-:-:S02]  /*7cf0*/  LOP3.LUT R71, R73, R71, RZ, 0x3c, !PT ;  /* 0x0000004749477212 */ /* 0x000fc400078e3cff */
[----:B0-----:R-:W-:-:S03]  /*7d00*/  IADD3 R53, PT, PT, R6, R4, RZ ;  /* 0x0000000406357210 */ /* 0x001fc60007ffe0ff */
[----:B------:R-:W-:Y:S08]  /*7d10*/  POPC R6, R70 ;  /* 0x0000004600067309 */ /* 0x000ff00000000000 */
[----:B------:R-:W0:Y:S01]  /*7d20*/  POPC R4, R71 ;  /* 0x0000004700047309 */ /* 0x000e220000000000 */
[----:B------:R-:W-:Y:S02]  /*7d30*/  LOP3.LUT R74, R76, R74, RZ, 0x3c, !PT ;  /* 0x0000004a4c4a7212 */ /* 0x000fe400078e3cff */
[----:B------:R-:W-:Y:S01]  /*7d40*/  LOP3.LUT R75, R77, R75, RZ, 0x3c, !PT ;  /* 0x0000004b4d4b7212 */ /* 0x000fe200078e3cff */
[----:B0-----:R-:W-:-:S04]  /*7d50*/  IMAD.IADD R52, R6, 0x1, R4 ;  /* 0x0000000106347824 */ /* 0x001fc800078e0204 */
        /* <DEDUP_REMOVED lines=34> */
[----:B------:R2:W-:Y:S04]  /*7f80*/  STL [R1+0x9c0], R17 ;  /* 0x0009c01101007387 */ /* 0x0005e80000100800 */
[----:B------:R3:W-:Y:S04]  /*7f90*/  STL [R1+0x9bc], R5 ;  /* 0x0009bc0501007387 */ /* 0x0007e80000100800 */
[----:B------:R-:W2:Y:S01]  /*7fa0*/  LDL.LU R28, [R1+0xe0] ;  /* 0x0000e000011c7983 */ /* 0x000ea20000300800 */
[----:B0-----:R-:W-:-:S03]  /*7fb0*/  IMAD.IADD R43, R6, 0x1, R4 ;  /* 0x00000001062b7824 */ /* 0x001fc600078e0204 */
[----:B------:R-:W3:Y:S01]  /*7fc0*/  LDL.LU R23, [R1+0xe4] ;  /* 0x0000e40001177983 */ /* 0x000ee20000300800 */
[----:B------:R-:W-:Y:S01]  /*7fd0*/  POPC R6, R104 ;  /* 0x0000006800067309 */ /* 0x000fe20000000000 */
[----:B------:R-:W-:Y:S02]  /*7fe0*/  LOP3.LUT R108, R110, R108, RZ, 0x3c, !PT ;  /* 0x0000006c6e6c7212 */ /* 0x000fe400078e3cff */
[----:B------:R-:W-:Y:S01]  /*7ff0*/  LOP3.LUT R109, R111, R109, RZ, 0x3c, !PT ;  /* 0x0000006d6f6d7212 */ /* 0x000fe200078e3cff */
[----:B------:R-:W3:Y:S04]  /*8000*/  LDL.LU R32, [R1+0x8bc] ;  /* 0x0008bc0001207983 */ /* 0x000ee80000300800 */
[----:B------:R-:W0:Y:S01]  /*8010*/  POPC R4, R105 ;  /* 0x0000006900047309 */ /* 0x000e220000000000 */
[----:B------:R-:W-:Y:S01]  /*8020*/  LOP3.LUT R112, R114, R112, RZ, 0x3c, !PT ;  /* 0x0000007072707212 */ /* 0x000fe200078e3cff */
[----:B------:R-:W3:Y:S01]  /*8030*/  LDL.LU R94, [R1+0x8b8] ;  /* 0x0008b800015e7983 */ /* 0x000ee20000300800 */
[----:B------:R-:W-:-:S02]  /*8040*/  LOP3.LUT R113, R115, R113, RZ, 0x3c, !PT ;  /* 0x0000007173717212 */ /* 0x000fc400078e3cff */
[----:B------:R-:W-:Y:S01]  /*8050*/  LOP3.LUT R116, R118, R116, RZ, 0x3c, !PT ;  /* 0x0000007476747212 */ /* 0x000fe200078e3cff */
[----:B------:R-:W3:Y:S01]  /*8060*/  LDL R21, [R1+0x648] ;  /* 0x0006480001157983 */ /* 0x000ee20000100800 */
[----:B------:R-:W-:Y:S02]  /*8070*/  LOP3.LUT R117, R119, R117, RZ, 0x3c, !PT ;  /* 0x0000007577757212 */ /* 0x000fe400078e3cff */
[----:B------:R-:W-:Y:S01]  /*8080*/  LOP3.LUT R120, R122, R120, RZ, 0x3c, !PT ;  /* 0x000000787a787212 */ /* 0x000fe200078e3cff */
[----:B------:R-:W3:Y:S01]  /*8090*/  LDL R19, [R1+0x64c] ;  /* 0x00064c0001137983 */ /* 0x000ee20000100800 */
[----:B------:R-:W-:Y:S02]  /*80a0*/  LOP3.LUT R121, R123, R121, RZ, 0x3c, !PT ;  /* 0x000000797b797212 */ /* 0x000fe400078e3cff */
[----:B------:R-:W-:Y:S01]  /*80b0*/  LOP3.LUT R124, R126, R124, RZ, 0x3c, !PT ;  /* 0x0000007c7e7c7212 */ /* 0x000fe200078e3cff */
[----:B------:R-:W3:Y:S01]  /*80c0*/  LDL R24, [R1+0x9e4] ;  /* 0x0009e40001187983 */ /* 0x000ee20000100800 */
[----:B0-----:R-:W-:-:S02]  /*80d0*/  IMAD.IADD R42, R6, 0x1, R4 ;  /* 0x00000001062a7824 */ /* 0x001fc400078e0204 */
[----:B------:R-:W-:Y:S01]  /*80e0*/  POPC R6, R108 ;  /* 0x0000006c00067309 */ /* 0x000fe20000000000 */
[----:B------:R-:W-:Y:S01]  /*80f0*/  LOP3.LUT R125, R127, R125, RZ, 0x3c, !PT ;  /* 0x0000007d7f7d7212 */ /* 0x000fe200078e3cff */
[----:B------:R-:W3:Y:S01]  /*8100*/  LDL.LU R222, [R1+0x8c8] ;  /* 0x0008c80001de7983 */ /* 0x000ee20000300800 */
[----:B------:R-:W-:Y:S02]  /*8110*/  LOP3.LUT R128, R130, R128, RZ, 0x3c, !PT ;  /* 0x0000008082807212 */ /* 0x000fe400078e3cff */
[----:B------:R-:W-:Y:S01]  /*8120*/  LOP3.LUT R129, R131, R129, RZ, 0x3c, !PT ;  /* 0x0000008183817212 */ /* 0x000fe200078e3cff */
[----:B------:R-:W3:Y:S02]  /*8130*/  LDL.LU R25, [R1+0x8c4] ;  /* 0x0008c40001197983 */ /* 0x000ee40000300800 */
[----:B------:R-:W0:Y:S01]  /*8140*/  POPC R4, R109 ;  /* 0x0000006d00047309 */ /* 0x000e220000000000 */
[----:B------:R-:W-:Y:S01]  /*8150*/  LOP3.LUT R132, R134, R132, RZ, 0x3c, !PT ;  /* 0x0000008486847212 */ /* 0x000fe200078e3cff */
[----:B------:R-:W3:Y:S01]  /*8160*/  LDL R9, [R1+0x9e8] ;  /* 0x0009e80001097983 */ /* 0x000ee20000100800 */
[----:B0-----:R-:W-:-:S05]  /*8170*/  IADD3 R40, PT, PT, R6, R4, RZ ;  /* 0x0000000406287210 */ /* 0x001fca0007ffe0ff */
        /* <DEDUP_REMOVED lines=16> */
[----:B0-----:R-:W-:-:S05]  /*8280*/  IADD3 R35, PT, PT, R6, R4, RZ ;  /* 0x0000000406237210 */ /* 0x001fca0007ffe0ff */
[----:B------:R-:W-:Y:S08]  /*8290*/  POPC R6, R132 ;  /* 0x0000008400067309 */ /* 0x000ff00000000000 */
[----:B------:R-:W0:Y:S01]  /*82a0*/  POPC R4, R133 ;  /* 0x0000008500047309 */ /* 0x000e220000000000 */
[----:B------:R-:W-:Y:S01]  /*82b0*/  LOP3.LUT R137, R139, R137, RZ, 0x3c, !PT ;  /* 0x000000898b897212 */ /* 0x000fe200078e3cff */
[----:B0-----:R-:W-:-:S06]  /*82c0*/  IMAD.IADD R34, R6, 0x1, R4 ;  /* 0x0000000106227824 */ /* 0x001fcc00078e0204 */
[----:B------:R-:W-:Y:S08]  /*82d0*/  POPC R6, R136 ;  /* 0x0000008800067309 */ /* 0x000ff00000000000 */
[----:B------:R-:W0:Y:S01]  /*82e0*/  POPC R4, R137 ;  /* 0x0000008900047309 */ /* 0x000e220000000000 */
[----:B------:R-:W-:Y:S02]  /*82f0*/  LOP3.LUT R140, R142, R140, RZ, 0x3c, !PT ;  /* 0x0000008c8e8c7212 */ /* 0x000fe400078e3cff */
[----:B------:R-:W-:-:S05]  /*8300*/  LOP3.LUT R141, R143, R141, RZ, 0x3c, !PT ;  /* 0x0000008d8f8d7212 */ /* 0x000fca00078e3cff */
[----:B------:R-:W-:Y:S01]  /*8310*/  POPC R30, R141 ;  /* 0x0000008d001e7309 */ /* 0x000fe20000000000 */
[----:B0-----:R-:W-:-:S07]  /*8320*/  IMAD.IADD R31, R6, 0x1, R4 ;  /* 0x00000001061f7824 */ /* 0x001fce00078e0204 */
        /* <DEDUP_REMOVED lines=8> */
[----:B-1----:R-:W-:Y:S01]  /*83b0*/  POPC R12, R149 ;  /* 0x00000095000c7309 */ /* 0x002fe20000000000 */
[----:B0-----:R-:W-:-:S07]  /*83c0*/  IMAD.IADD R14, R4, 0x1, R14 ;  /* 0x00000001040e7824 */ /* 0x001fce00078e020e */
[----:B------:R-:W0:Y:S01]  /*83d0*/  POPC R4, R148 ;  /* 0x0000009400047309 */ /* 0x000e220000000000 */
[----:B------:R-:W-:Y:S02]  /*83e0*/  LOP3.LUT R152, R154, R152, RZ, 0x3c, !PT ;  /* 0x000000989a987212 */ /* 0x000fe400078e3cff */
[----:B------:R-:W-:-:S05]  /*83f0*/  LOP3.LUT R153, R155, R153, RZ, 0x3c, !PT ;  /* 0x000000999b997212 */ /* 0x000fca00078e3cff */
[----:B------:R-:W-:Y:S01]  /*8400*/  POPC R10, R153 ;  /* 0x00000099000a7309 */ /* 0x000fe20000000000 */
[----:B0-----:R-:W-:-:S07]  /*8410*/  IADD3 R12, PT, PT, R4, R12, RZ ;  /* 0x0000000c040c7210 */ /* 0x001fce0007ffe0ff */
[----:B------:R-:W0:Y:S01]  /*8420*/  POPC R4, R152 ;  /* 0x0000009800047309 */ /* 0x000e220000000000 */
[----:B------:R-:W-:Y:S02]  /*8430*/  LOP3.LUT R156, R158, R156, RZ, 0x3c, !PT ;  /* 0x0000009c9e9c7212 */ /* 0x000fe400078e3cff */
[----:B------:R-:W-:-:S05]  /*8440*/  LOP3.LUT R157, R159, R157, RZ, 0x3c, !PT ;  /* 0x0000009d9f9d7212 */ /* 0x000fca00078e3cff */
[----:B------:R-:W-:Y:S01]  /*8450*/  POPC R6, R156 ;  /* 0x0000009c00067309 */ /* 0x000fe20000000000 */
[----:B0-----:R-:W-:-:S07]  /*8460*/  IMAD.IADD R10, R4, 0x1, R10 ;  /* 0x00000001040a7824 */ /* 0x001fce00078e020a */
        /* <DEDUP_REMOVED lines=26> */
[----:B--2---:R-:W-:Y:S02]  /*8610*/  LOP3.LUT R8, R180, R28, RZ, 0x3c, !PT ;  /* 0x0000001cb4087212 */ /* 0x004fe400078e3cff */
[----:B------:R-:W2:Y:S01]  /*8620*/  LDL.LU R28, [R1+0xd8] ;  /* 0x0000d800011c7983 */ /* 0x000ea20000300800 */
[----:B0-----:R-:W-:Y:S01]  /*8630*/  IMAD.IADD R57, R6, 0x1, R4 ;  /* 0x0000000106397824 */ /* 0x001fe200078e0204 */
[----:B---3--:R-:W-:-:S02]  /*8640*/  LOP3.LUT R6, R181, R23, RZ, 0x3c, !PT ;  /* 0x00000017b5067212 */ /* 0x008fc400078e3cff */
[----:B------:R-:W3:Y:S01]  /*8650*/  LDL.LU R23, [R1+0xdc] ;  /* 0x0000dc0001177983 */ /* 0x000ee20000300800 */
[----:B------:R-:W-:Y:S02]  /*8660*/  LOP3.LUT R131, R32, 0xff, RZ, 0xc0, !PT ;  /* 0x000000ff20837812 */ /* 0x000fe400078ec0ff */
[----:B------:R-:W-:Y:S01]  /*8670*/  LOP3.LUT R27, R94, 0xff, RZ, 0xc0, !PT ;  /* 0x000000ff5e1b7812 */ /* 0x000fe200078ec0ff */
[----:B------:R-:W3:Y:S04]  /*8680*/  LDL R32, [R1+0x638] ;  /* 0x0006380001207983 */ /* 0x000ee80000100800 */
[----:B------:R-:W3:Y:S01]  /*8690*/  LDL R94, [R1+0x63c] ;  /* 0x00063c00015e7983 */ /* 0x000ee20000100800 */
[----:B------:R-:W-:Y:S08]  /*86a0*/  POPC R8, R8 ;  /* 0x0000000800087309 */ /* 0x000ff00000000000 */
[----:B------:R-:W0:Y:S01]  /*86b0*/  POPC R6, R6 ;  /* 0x0000000600067309 */ /* 0x000e220000000000 */
[----:B------:R-:W-:Y:S01]  /*86c0*/  VABSDIFF.U32 R4, R131, R27, RZ ;  /* 0x0000001b83047214 */ /* 0x000fe200000e00ff */
[----:B------:R-:W-:Y:S04]  /*86d0*/  STL [R1+0x99c], R131 ;  /* 0x00099c8301007387 */ /* 0x000fe80000100800 */
[----:B------:R-:W-:Y:S01]  /*86e0*/  IMAD.IADD R4, R49, 0x1, R4 ;  /* 0x0000000131047824 */ /* 0x000fe200078e0204 */
[----:B------:R-:W3:Y:S01]  /*86f0*/  LDL.LU R248, [R1+0x8d4] ;  /* 0x0008d40001f87983 */ /* 0x000ee20000300800 */
[----:B0-----:R-:W-:Y:S01]  /*8700*/  IMAD.IADD R6, R8, 0x1, R6 ;  /* 0x0000000108067824 */ /* 0x001fe200078e0206 */
[----:B------:R-:W-:-:S02]  /*8710*/  LOP3.LUT R8, R180, R21, RZ, 0x3c, !PT ;  /* 0x00000015b4087212 */ /* 0x000fc400078e3cff */
[----:B------:R-:W3:Y:S01]  /*8720*/  LDL.LU R21, [R1+0x8d0] ;  /* 0x0008d00001157983 */ /* 0x000ee20000300800 */
[----:B------:R-:W-:Y:S01]  /*8730*/  IMAD R4, R6, 0x9, R4 ;  /* 0x0000000906047824 */ /* 0x000fe200078e0204 */
[----:B------:R-:W-:Y:S02]  /*8740*/  LOP3.LUT R6, R181, R19, RZ, 0x3c, !PT ;  /* 0x00000013b5067212 */ /* 0x000fe400078e3cff */
[----:B------:R-:W3:Y:S01]  /*8750*/  LDL R19, [R1+0x9ec] ;  /* 0x0009ec0001137983 */ /* 0x000ee20000100800 */
[----:B------:R-:W-:Y:S08]  /*8760*/  POPC R8, R8 ;  /* 0x0000000800087309 */ /* 0x000ff00000000000 */
[----:B------:R-:W0:Y:S01]  /*8770*/  POPC R6, R6 ;  /* 0x0000000600067309 */ /* 0x000e220000000000 */
[----:B------:R-:W-:-:S02]  /*8780*/  LOP3.LUT R127, R25, 0xff, RZ, 0xc0, !PT ;  /* 0x000000ff197f7812 */ /* 0x000fc400078ec0ff */
[----:B------:R-:W3:Y:S01]  /*8790*/  LDL.LU R25, [R1+0xd0] ;  /* 0x0000d00001197983 */ /* 0x000ee20000300800 */
[----:B0-----:R-:W-:Y:S02]  /*87a0*/  IADD3 R6, PT, PT, R8, R6, RZ ;  /* 0x0000000608067210 */ /* 0x001fe40007ffe0ff */
[----:B------:R-:W-:Y:S02]  /*87b0*/  VABSDIFF.U32 R8, R24, R27, RZ ;  /* 0x0000001b18087214 */ /* 0x000fe400000e00ff */
[----:B------:R-:W-:-:S03]  /*87c0*/  LOP3.LUT R27, R222, 0xff, RZ, 0xc0, !PT ;  /* 0x000000ffde1b7812 */ /* 0x000fc600078ec0ff */
[----:B------:R-:W-:Y:S01]  /*87d0*/  IMAD R6, R6, 0x9, R8 ;  /* 0x0000000906067824 */ /* 0x000fe200078e0208 */
[-C--:B------:R-:W-:Y:S02]  /*87e0*/  VABSDIFF.U32 R8, R9, R27.reuse, RZ ;  /* 0x0000001b09087214 */ /* 0x080fe400000e00ff */
[----:B------:R-:W3:Y:S01]  /*87f0*/  LDL.LU R9, [R1+0xd4] ;  /* 0x0000d40001097983 */ /* 0x000ee20000300800 */
[----:B------:R-:W-:-:S03]  /*8800*/  VABSDIFF.U32 R27, R127, R27, RZ ;  /* 0x0000001b7f1b7214 */ /* 0x000fc600000e00ff */
[----:B------:R-:W-:Y:S02]  /*8810*/  STL [R1+0x998], R127 ;  /* 0x0009987f01007387 */ /* 0x000fe40000100800 */
[----:B------:R-:W-:Y:S02]  /*8820*/  IMAD.IADD R4, R4, 0x1, R27 ;  /* 0x0000000104047824 */ /* 0x000fe400078e021b */
[----:B------:R-:W-:Y:S01]  /*8830*/  IMAD.IADD R6, R6, 0x1, R8 ;  /* 0x0000000106067824 */ /* 0x000fe200078e0208 */
[----:B--2---:R-:W-:Y:S02]  /*8840*/  LOP3.LUT R27, R182, R28, RZ, 0x3c, !PT ;  /* 0x0000001cb61b7212 */ /* 0x004fe400078e3cff */
[----:B------:R-:W2:Y:S01]  /*8850*/  LDL R28, [R1+0x628] ;  /* 0x00062800011c7983 */ /* 0x000ea20000100800 */
[----:B---3--:R-:W-:-:S03]  /*8860*/  LOP3.LUT R8, R183, R23, RZ, 0x3c, !PT ;  /* 0x00000017b7087212 */ /* 0x008fc600078e3cff */
[----:B------:R-:W3:Y:S01]  /*8870*/  LDL R23, [R1+0x62c] ;  /* 0x00062c0001177983 */ /* 0x000ee20000100800 */
[----:B------:R-:W-:Y:S03]  /*8880*/  POPC R27, R27 ;  /* 0x0000001b001b7309 */ /* 0x000fe60000000000 */
[----:B------:R-:W3:Y:S05]  /*8890*/  LDL.LU R222, [R1+0x8dc] ;  /* 0x0008dc0001de7983 */ /* 0x000eea0000300800 */
[----:B------:R-:W0:Y:S02]  /*88a0*/  POPC R8, R8 ;  /* 0x0000000800087309 */ /* 0x000e240000000000 */
        /* <DEDUP_REMOVED lines=10> */
[----:B0-----:R-:W-:Y:S01]  /*8950*/  IMAD.IADD R8, R27, 0x1, R8 ;  /* 0x000000011b087824 */ /* 0x001fe200078e0208 */
[----:B------:R-:W-:-:S03]  /*8960*/  LOP3.LUT R27, R248, 0xff, RZ, 0xc0, !PT ;  /* 0x000000fff81b7812 */ /* 0x000fc600078ec0ff */
[----:B------:R-:W-:Y:S01]  /*8970*/  IMAD R6, R8, 0x9, R6 ;  /* 0x0000000908067824 */ /* 0x000fe200078e0206 */
[-C--:B------:R-:W-:Y:S02]  /*8980*/  VABSDIFF.U32 R8, R19, R27.reuse, RZ ;  /* 0x0000001b13087214 */ /* 0x080fe400000e00ff */
[----:B------:R-:W3:Y:S01]  /*8990*/  LDL.LU R19, [R1+0xcc] ;  /* 0x0000cc0001137983 */ /* 0x000ee20000300800 */
[----:B------:R-:W-:Y:S02]  /*89a0*/  VABSDIFF.U32 R27, R123, R27, RZ ;  /* 0x0000001b7b1b7214 */ /* 0x000fe400000e00ff */
[----:B------:R-:W-:Y:S01]  /*89b0*/  IADD3 R6, PT, PT, R6, R8, RZ ;  /* 0x0000000806067210 */ /* 0x000fe20007ffe0ff */
[----:B------:R-:W-:Y:S02]  /*89c0*/  STL [R1+0x994], R123 ;  /* 0x0009947b01007387 */ /* 0x000fe40000100800 */
[----:B------:R-:W-:Y:S01]  /*89d0*/  IMAD.IADD R4, R4, 0x1, R27 ;  /* 0x0000000104047824 */ /* 0x000fe200078e021b */
[----:B------:R-:W-:-:S02]  /*89e0*/  LOP3.LUT R27, R184, R25, RZ, 0x3c, !PT ;  /* 0x00000019b81b7212 */ /* 0x000fc400078e3cff */
[----:B------:R-:W-:Y:S01]  /*89f0*/  LOP3.LUT R8, R185, R9, RZ, 0x3c, !PT ;  /* 0x00000009b9087212 */ /* 0x000fe200078e3cff */
[----:B------:R-:W3:Y:S04]  /*8a00*/  LDL R25, [R1+0x620] ;  /* 0x0006200001197983 */ /* 0x000ee80000100800 */
[----:B------:R-:W3:Y:S01]  /*8a10*/  LDL R9, [R1+0x624] ;  /* 0x0006240001097983 */ /* 0x000ee20000100800 */
[----:B------:R-:W-:Y:S03]  /*8a20*/  POPC R27, R27 ;  /* 0x0000001b001b7309 */ /* 0x000fe60000000000 */
[----:B------:R-:W3:Y:S05]  /*8a30*/  LDL.LU R248, [R1+0x8e4] ;  /* 0x0008e40001f87983 */ /* 0x000eea0000300800 */
[----:B------:R-:W0:Y:S02]  /*8a40*/  POPC R8, R8 ;  /* 0x0000000800087309 */ /* 0x000e240000000000 */
[----:B0-----:R-:W-:-:S04]  /*8a50*/  IMAD.IADD R8, R27, 0x1, R8 ;  /* 0x000000011b087824 */ /* 0x001fc800078e0208 */
[----:B------:R-:W-:Y:S01]  /*8a60*/  IMAD R4, R8, 0x9, R4 ;  /* 0x0000000908047824 */ /* 0x000fe200078e0204 */
[----:B--2---:R-:W-:Y:S02]  /*8a70*/  LOP3.LUT R27, R184, R28, RZ, 0x3c, !PT ;  /* 0x0000001cb81b7212 */ /* 0x004fe400078e3cff */
[----:B------:R-:W2:Y:S01]  /*8a80*/  LDL.LU R28, [R1+0x8e0] ;  /* 0x0008e000011c7983 */ /* 0x000ea20000300800 */
[----:B---3--:R-:W-:-:S03]  /*8a90*/  LOP3.LUT R8, R185, R23, RZ, 0x3c, !PT ;  /* 0x00000017b9087212 */ /* 0x008fc600078e3cff */
[----:B------:R-:W3:Y:S01]  /*8aa0*/  LDL R23, [R1+0x9f4] ;  /* 0x0009f40001177983 */ /* 0x000ee20000100800 */
[----:B------:R-:W-:Y:S08]  /*8ab0*/  POPC R27, R27 ;  /* 0x0000001b001b7309 */ /* 0x000ff00000000000 */
[----:B------:R-:W0:Y:S02]  /*8ac0*/  POPC R8, R8 ;  /* 0x0000000800087309 */ /* 0x000e240000000000 */
[----:B0-----:R-:W-:Y:S01]  /*8ad0*/  IMAD.IADD R8, R27, 0x1, R8 ;  /* 0x000000011b087824 */ /* 0x001fe200078e0208 */
[----:B------:R-:W-:-:S02]  /*8ae0*/  LOP3.LUT R27, R222, 0xff, RZ, 0xc0, !PT ;  /* 0x000000ffde1b7812 */ /* 0x000fc400078ec0ff */
[----:B------:R-:W3:Y:S01]  /*8af0*/  LDL.LU R222, [R1+0xc0] ;  /* 0x0000c00001de7983 */ /* 0x000ee20000300800 */
[----:B------:R-:W-:Y:S01]  /*8b00*/  IMAD R6, R8, 0x9, R6 ;  /* 0x0000000908067824 */ /* 0x000fe200078e0206 */
[----:B------:R-:W-:Y:S02]  /*8b10*/  VABSDIFF.U32 R8, R94, R27, RZ ;  /* 0x0000001b5e087214 */ /* 0x000fe400000e00ff */
[----:B------:R-:W3:Y:S01]  /*8b20*/  LDL.LU R94, [R1+0xc4] ;  /* 0x0000c400015e7983 */ /* 0x000ee20000300800 */
[----:B------:R-:W-:-:S04]  /*8b30*/  LOP3.LUT R119, R32, 0xff, RZ, 0xc0, !PT ;  /* 0x000000ff20777812 */ /* 0x000fc800078ec0ff */
[----:B------:R-:W-:Y:S01]  /*8b40*/  VABSDIFF.U32 R27, R119, R27, RZ ;  /* 0x0000001b771b7214 */ /* 0x000fe200000e00ff */
[----:B------:R-:W-:Y:S01]  /*8b50*/  STL [R1+0x990], R119 ;  /* 0x0009907701007387 */ /* 0x000fe20000100800 */
[----:B------:R-:W-:Y:S02]  /*8b60*/  IMAD.IADD R6, R6, 0x1, R8 ;  /* 0x0000000106067824 */ /* 0x000fe400078e0208 */
[----:B------:R-:W-:Y:S02]  /*8b70*/  IADD3 R4, PT, PT, R4, R27, RZ ;  /* 0x0000001b04047210 */ /* 0x000fe40007ffe0ff */
[----:B------:R-:W-:Y:S02]  /*8b80*/  LOP3.LUT R27, R186, R21, RZ, 0x3c, !PT ;  /* 0x00000015ba1b7212 */ /* 0x000fe400078e3cff */
[----:B------:R-:W3:Y:S01]  /*8b90*/  LDL R21, [R1+0x618] ;  /* 0x0006180001157983 */ /* 0x000ee20000100800 */
[----:B------:R-:W-:-:S03]  /*8ba0*/  LOP3.LUT R8, R187, R19, RZ, 0x3c, !PT ;  /* 0x00000013bb087212 */ /* 0x000fc600078e3cff */
        /* <DEDUP_REMOVED lines=11> */
[----:B------:R-:W0:Y:S02]  /*8c60*/  POPC R8, R8 ;  /* 0x0000000800087309 */ /* 0x000e240000000000 */
[----:B0-----:R-:W-:Y:S01]  /*8c70*/  IMAD.IADD R8, R27, 0x1, R8 ;  /* 0x000000011b087824 */ /* 0x001fe200078e0208 */
[----:B------:R-:W-:-:S03]  /*8c80*/  LOP3.LUT R27, R248, 0xff, RZ, 0xc0, !PT ;  /* 0x000000fff81b7812 */ /* 0x000fc600078ec0ff */
[----:B------:R-:W-:Y:S01]  /*8c90*/  IMAD R6, R8, 0x9, R6 ;  /* 0x0000000908067824 */ /* 0x000fe200078e0206 */
[----:B--2---:R-:W-:Y:S02]  /*8ca0*/  LOP3.LUT R73, R28, 0xff, RZ, 0xc0, !PT ;  /* 0x000000ff1c497812 */ /* 0x004fe400078ec0ff */
[----:B------:R-:W2:Y:S01]  /*8cb0*/  LDL.LU R28, [R1+0xb8] ;  /* 0x0000b800011c7983 */ /* 0x000ea20000300800 */
[----:B---3--:R-:W-:-:S03]  /*8cc0*/  VABSDIFF.U32 R8, R23, R27, RZ ;  /* 0x0000001b17087214 */ /* 0x008fc600000e00ff */
[----:B------:R-:W3:Y:S01]  /*8cd0*/  LDL.LU R23, [R1+0xbc] ;  /* 0x0000bc0001177983 */ /* 0x000ee20000300800 */
[----:B------:R-:W-:Y:S01]  /*8ce0*/  VABSDIFF.U32 R27, R73, R27, RZ ;  /* 0x0000001b491b7214 */ /* 0x000fe200000e00ff */
[----:B------:R-:W-:Y:S02]  /*8cf0*/  IMAD.IADD R6, R6, 0x1, R8 ;  /* 0x0000000106067824 */ /* 0x000fe400078e0208 */
[----:B------:R-:W-:Y:S02]  /*8d00*/  STL [R1+0x984], R73 ;  /* 0x0009844901007387 */ /* 0x000fe40000100800 */
[----:B------:R-:W-:Y:S02]  /*8d10*/  IMAD.IADD R4, R4, 0x1, R27 ;  /* 0x0000000104047824 */ /* 0x000fe400078e021b */
[----:B------:R-:W3:Y:S01]  /*8d20*/  LDL R24, [R1+0x610] ;  /* 0x0006100001187983 */ /* 0x000ee20000100800 */
[----:B------:R-:W-:-:S03]  /*8d30*/  LOP3.LUT R27, R188, R222, RZ, 0x3c, !PT ;  /* 0x000000debc1b7212 */ /* 0x000fc600078e3cff */
[----:B------:R-:W3:Y:S01]  /*8d40*/  LDL R222, [R1+0x614] ;  /* 0x0006140001de7983 */ /* 0x000ee20000100800 */
[----:B------:R-:W-:Y:S02]  /*8d50*/  LOP3.LUT R8, R189, R94, RZ, 0x3c, !PT ;  /* 0x0000005ebd087212 */ /* 0x000fe400078e3cff */
[----:B------:R-:W-:Y:S01]  /*8d60*/  POPC R27, R27 ;  /* 0x0000001b001b7309 */ /* 0x000fe20000000000 */
[----:B------:R-:W3:Y:S07]  /*8d70*/  LDL.LU R94, [R1+0x8f4] ;  /* 0x0008f400015e7983 */ /* 0x000eee0000300800 */
[----:B------:R-:W0:Y:S02]  /*8d80*/  POPC R8, R8 ;  /* 0x0000000800087309 */ /* 0x000e240000000000 */
[----:B0-----:R-:W-:-:S02]  /*8d90*/  IADD3 R8, PT, PT, R27, R8, RZ ;  /* 0x000000081b087210 */ /* 0x001fc40007ffe0ff */
[----:B------:R-:W-:Y:S02]  /*8da0*/  LOP3.LUT R27, R188, R21, RZ, 0x3c, !PT ;  /* 0x00000015bc1b7212 */ /* 0x000fe400078e3cff */
[----:B------:R-:W3:Y:S01]  /*8db0*/  LDL.LU R21, [R1+0x8f0] ;  /* 0x0008f00001157983 */ /* 0x000ee20000300800 */
[----:B------:R-:W-:Y:S01]  /*8dc0*/  IMAD R4, R8, 0x9, R4 ;  /* 0x0000000908047824 */ /* 0x000fe200078e0204 */
[----:B------:R-:W-:Y:S02]  /*8dd0*/  LOP3.LUT R8, R189, R19, RZ, 0x3c, !PT ;  /* 0x00000013bd087212 */ /* 0x000fe400078e3cff */
[----:B------:R-:W3:Y:S01]  /*8de0*/  LDL R19, [R1+0x9fc] ;  /* 0x0009fc0001137983 */ /* 0x000ee20000100800 */
[----:B------:R-:W-:Y:S08]  /*8df0*/  POPC R27, R27 ;  /* 0x0000001b001b7309 */ /* 0x000ff00000000000 */
[----:B------:R-:W0:Y:S02]  /*8e00*/  POPC R8, R8 ;  /* 0x0000000800087309 */ /* 0x000e240000000000 */
[----:B0-----:R-:W-:Y:S01]  /*8e10*/  IMAD.IADD R8, R27, 0x1, R8 ;  /* 0x000000011b087824 */ /* 0x001fe200078e0208 */
[----:B------:R-:W-:-:S02]  /*8e20*/  LOP3.LUT R27, R32, 0xff, RZ, 0xc0, !PT ;  /* 0x000000ff201b7812 */ /* 0x000fc400078ec0ff */
[----:B------:R-:W-:Y:S01]  /*8e30*/  LOP3.LUT R78, R25, 0xff, RZ, 0xc0, !PT ;  /* 0x000000ff194e7812 */ /* 0x000fe200078ec0ff */
[----:B------:R-:W-:Y:S01]  /*8e40*/  IMAD R6, R8, 0x9, R6 ;  /* 0x0000000908067824 */ /* 0x000fe200078e0206 */
[-C--:B------:R-:W-:Y:S01]  /*8e50*/  VABSDIFF.U32 R8, R9, R27.reuse, RZ ;  /* 0x0000001b09087214 */ /* 0x080fe200000e00ff */
[----:B------:R-:W3:Y:S04]  /*8e60*/  LDL.LU R25, [R1+0xb0] ;  /* 0x0000b00001197983 */ /* 0x000ee80000300800 */
[----:B------:R-:W3:Y:S04]  /*8e70*/  LDL.LU R9, [R1+0xb4] ;  /* 0x0000b40001097983 */ /* 0x000ee80000300800 */
[----:B------:R-:W-:Y:S04]  /*8e80*/  STL [R1+0x8e4], R78 ;  /* 0x0008e44e01007387 */ /* 0x000fe80000100800 */
[----:B------:R-:W3:Y:S04]  /*8e90*/  LDL R248, [R1+0x608] ;  /* 0x0006080001f87983 */ /* 0x000ee80000100800 */
[----:B------:R-:W3:Y:S01]  /*8ea0*/  LDL R32, [R1+0x60c] ;  /* 0x00060c0001207983 */ /* 0x000ee20000100800 */
[----:B------:R-:W-:Y:S01]  /*8eb0*/  VABSDIFF.U32 R27, R78, R27, RZ ;  /* 0x0000001b4e1b7214 */ /* 0x000fe200000e00ff */
[----:B------:R-:W-:-:S04]  /*8ec0*/  IMAD.IADD R6, R6, 0x1, R8 ;  /* 0x0000000106067824 */ /* 0x000fc800078e0208 */
[----:B------:R-:W-:Y:S01]  /*8ed0*/  IMAD.IADD R4, R4, 0x1, R27 ;  /* 0x0000000104047824 */ /* 0x000fe200078e021b */
[----:B--2---:R-:W-:Y:S02]  /*8ee0*/  LOP3.LUT R27, R190, R28, RZ, 0x3c, !PT ;  /* 0x0000001cbe1b7212 */ /* 0x004fe400078e3cff */
[----:B------:R-:W2:Y:S01]  /*8ef0*/  LDL.LU R28, [R1+0x8fc] ;  /* 0x0008fc00011c7983 */ /* 0x000ea20000300800 */
[----:B---3--:R-:W-:-:S03]  /*8f00*/  LOP3.LUT R8, R191, R23, RZ, 0x3c, !PT ;  /* 0x00000017bf087212 */ /* 0x008fc600078e3cff */
[----:B------:R-:W3:Y:S01]  /*8f10*/  LDL.LU R23, [R1+0x8f8] ;  /* 0x0008f80001177983 */ /* 0x000ee20000300800 */
[----:B------:R-:W-:Y:S08]  /*8f20*/  POPC R27, R27 ;  /* 0x0000001b001b7309 */ /* 0x000ff00000000000 */
[----:B------:R-:W0:Y:S02]  /*8f30*/  POPC R8, R8 ;  /* 0x0000000800087309 */ /* 0x000e240000000000 */
[----:B0-----:R-:W-:Y:S01]  /*8f40*/  IMAD.IADD R8, R27, 0x1, R8 ;  /* 0x000000011b087824 */ /* 0x001fe200078e0208 */
[----:B------:R-:W-:-:S03]  /*8f50*/  LOP3.LUT R27, R191, R222, RZ, 0x3c, !PT ;  /* 0x000000debf1b7212 */ /* 0x000fc600078e3cff */
[----:B------:R-:W-:Y:S01]  /*8f60*/  IMAD R4, R8, 0x9, R4 ;  /* 0x0000000908047824 */ /* 0x000fe200078e0204 */
[----:B------:R-:W-:Y:S02]  /*8f70*/  LOP3.LUT R8, R190, R24, RZ, 0x3c, !PT ;  /* 0x00000018be087212 */ /* 0x000fe400078e3cff */
[----:B------:R-:W-:Y:S08]  /*8f80*/  POPC R27, R27 ;  /* 0x0000001b001b7309 */ /* 0x000ff00000000000 */
[----:B------:R-:W0:Y:S02]  /*8f90*/  POPC R8, R8 ;  /* 0x0000000800087309 */ /* 0x000e240000000000 */
[----:B0-----:R-:W-:-:S02]  /*8fa0*/  IADD3 R8, PT, PT, R8, R27, RZ ;  /* 0x0000001b08087210 */ /* 0x001fc40007ffe0ff */
[----:B------:R-:W-:Y:S02]  /*8fb0*/  LOP3.LUT R27, R94, 0xff, RZ, 0xc0, !PT ;  /* 0x000000ff5e1b7812 */ /* 0x000fe400078ec0ff */
[----:B------:R-:W3:Y:S01]  /*8fc0*/  LDL.LU R94, [R1+0xa8] ;  /* 0x0000a800015e7983 */ /* 0x000ee20000300800 */
[----:B------:R-:W-:Y:S01]  /*8fd0*/  IMAD R6, R8, 0x9, R6 ;  /* 0x0000000908067824 */ /* 0x000fe200078e0206 */
[----:B------:R-:W-:Y:S02]  /*8fe0*/  VABSDIFF.U32 R8, R19, R27, RZ ;  /* 0x0000001b13087214 */ /* 0x000fe400000e00ff */
[----:B------:R-:W3:Y:S01]  /*8ff0*/  LDL.LU R19, [R1+0xac] ;  /* 0x0000ac0001137983 */ /* 0x000ee20000300800 */
[----:B------:R-:W-:-:S05]  /*9000*/  LOP3.LUT R77, R21, 0xff, RZ, 0xc0, !PT ;  /* 0x000000ff154d7812 */ /* 0x000fca00078ec0ff */
[----:B------:R-:W-:Y:S04]  /*9010*/  STL [R1+0x8d8], R77 ;  /* 0x0008d84d01007387 */ /* 0x000fe80000100800 */
[----:B------:R-:W3:Y:S04]  /*9020*/  LDL R222, [R1+0x600] ;  /* 0x0006000001de7983 */ /* 0x000ee80000100800 */
[----:B------:R-:W3:Y:S01]  /*9030*/  LDL R21, [R1+0x604] ;  /* 0x0006040001157983 */ /* 0x000ee20000100800 */
[----:B------:R-:W-:Y:S01]  /*9040*/  VABSDIFF.U32 R27, R77, R27, RZ ;  /* 0x0000001b4d1b7214 */ /* 0x000fe200000e00ff */
[----:B------:R-:W-:-:S04]  /*9050*/  IMAD.IADD R6, R6, 0x1, R8 ;  /* 0x0000000106067824 */ /* 0x000fc800078e0208 */
[----:B------:R-:W-:Y:S01]  /*9060*/  IMAD.IADD R4, R4, 0x1, R27 ;  /* 0x0000000104047824 */ /* 0x000fe200078e021b */
[----:B------:R-:W-:Y:S02]  /*9070*/  LOP3.LUT R8, R192, R25, RZ, 0x3c, !PT ;  /* 0x00000019c0087212 */ /* 0x000fe400078e3cff */
[----:B------:R-:W3:Y:S01]  /*9080*/  LDL.LU R25, [R1+0x914] ;  /* 0x0009140001197983 */ /* 0x000ee20000300800 */
[----:B------:R-:W-:-:S03]  /*9090*/  LOP3.LUT R27, R193, R9, RZ, 0x3c, !PT ;  /* 0x00000009c11b7212 */ /* 0x000fc600078e3cff */
[----:B------:R-:W-:Y:S01]  /*90a0*/  POPC R8, R8 ;  /* 0x0000000800087309 */ /* 0x000fe20000000000 */
[----:B------:R-:W3:Y:S07]  /*90b0*/  LDL.LU R9, [R1+0x910] ;  /* 0x0009100001097983 */ /* 0x000eee0000300800 */
[----:B------:R-:W0:Y:S01]  /*90c0*/  POPC R27, R27 ;  /* 0x0000001b001b7309 */ /* 0x000e220000000000 */
[----:B------:R-:W-:Y:S01]  /*90d0*/  LOP3.LUT R193, R193, R32, RZ, 0x3c, !PT ;  /* 0x00000020c1c17212 */ /* 0x000fe200078e3cff */
[----:B0-----:R-:W-:-:S04]  /*90e0*/  IMAD.IADD R8, R8, 0x1, R27 ;  /* 0x0000000108087824 */ /* 0x001fc800078e021b */
[----:B------:R-:W-:Y:S01]  /*90f0*/  IMAD R4, R8, 0x9, R4 ;  /* 0x0000000908047824 */ /* 0x000fe200078e0204 */
[----:B------:R-:W-:Y:S01]  /*9100*/  LOP3.LUT R8, R192, R248, RZ, 0x3c, !PT ;  /* 0x000000f8c0087212 */ /* 0x000fe200078e3cff */
[----:B------:R-:W-:Y:S08]  /*9110*/  POPC R193, R193 ;  /* 0x000000c100c17309 */ /* 0x000ff00000000000 */
[----:B------:R-:W0:Y:S02]  /*9120*/  POPC R8, R8 ;  /* 0x0000000800087309 */ /* 0x000e240000000000 */
[----:B0-----:R-:W-:-:S04]  /*9130*/  IMAD.IADD R8, R8, 0x1, R193 ;  /* 0x0000000108087824 */ /* 0x001fc800078e02c1 */
[----:B------:R-:W-:Y:S01]  /*9140*/  IMAD R6, R8, 0x9, R6 ;  /* 0x0000000908067824 */ /* 0x000fe200078e0206 */
[----:B--2---:R-:W-:-:S04]  /*9150*/  LOP3.LUT R27, R28, 0xff, RZ, 0xc0, !PT ;  /* 0x000000ff1c1b7812 */ /* 0x004fc800078ec0ff */
[-C--:B------:R-:W-:Y:S02]  /*9160*/  VABSDIFF.U32 R8, R11, R27.reuse, RZ ;  /* 0x0000001b0b087214 */ /* 0x080fe400000e00ff */
[----:B---3--:R-:W-:Y:S02]  /*9170*/  LOP3.LUT R113, R23, 0xff, RZ, 0xc0, !PT ;  /* 0x000000ff17717812 */ /* 0x008fe400078ec0ff */
[----:B------:R-:W2:Y:S04]  /*9180*/  LDL.LU R23, [R1+0xa0] ;  /* 0x0000a00001177983 */ /* 0x000ea80000300800 */
[----:B------:R-:W3:Y:S01]  /*9190*/  LDL.LU R11, [R1+0xa4] ;  /* 0x0000a400010b7983 */ /* 0x000ee20000300800 */
[----:B------:R-:W-:Y:S02]  /*91a0*/  VABSDIFF.U32 R27, R113, R27, RZ ;  /* 0x0000001b711b7214 */ /* 0x000fe400000e00ff */
[----:B------:R-:W-:-:S03]  /*91b0*/  IADD3 R6, PT, PT, R6, R8, RZ ;  /* 0x0000000806067210 */ /* 0x000fc60007ffe0ff */
[----:B------:R-:W-:Y:S01]  /*91c0*/  IMAD.IADD R4, R4, 0x1, R27 ;  /* 0x0000000104047824 */ /* 0x000fe200078e021b */
[----:B------:R-:W-:Y:S04]  /*91d0*/  STL [R1+0x8d0], R113 ;  /* 0x0008d07101007387 */ /* 0x000fe80000100800 */
[----:B------:R-:W2:Y:S04]  /*91e0*/  LDL R32, [R1+0x5f8] ;  /* 0x0005f80001207983 */ /* 0x000ea80000100800 */
[----:B------:R-:W2:Y:S01]  /*91f0*/  LDL R28, [R1+0x5fc] ;  /* 0x0005fc00011c7983 */ /* 0x000ea20000100800 */
[----:B------:R-:W-:-:S03]  /*9200*/  LOP3.LUT R8, R194, R94, RZ, 0x3c, !PT ;  /* 0x0000005ec2087212 */ /* 0x000fc600078e3cff */
[----:B------:R-:W2:Y:S01]  /*9210*/  LDL.LU R94, [R1+0x91c] ;  /* 0x00091c00015e7983 */ /* 0x000ea20000300800 */
[C---:B------:R-:W-:Y:S02]  /*9220*/  LOP3.LUT R27, R195.reuse, R19, RZ, 0x3c, !PT ;  /* 0x00000013c31b7212 */ /* 0x040fe400078e3cff */
[----:B------:R-:W-:Y:S01]  /*9230*/  POPC R8, R8 ;  /* 0x0000000800087309 */ /* 0x000fe20000000000 */
[----:B------:R-:W2:Y:S07]  /*9240*/  LDL.LU R19, [R1+0x918] ;  /* 0x0009180001137983 */ /* 0x000eae0000300800 */
[----:B------:R-:W0:Y:S01]  /*9250*/  POPC R27, R27 ;  /* 0x0000001b001b7309 */ /* 0x000e220000000000 */
[----:B------:R-:W-:Y:S01]  /*9260*/  LOP3.LUT R195, R195, R21, RZ, 0x3c, !PT ;  /* 0x00000015c3c37212 */ /* 0x000fe200078e3cff */
[----:B0-----:R-:W-:-:S04]  /*9270*/  IMAD.IADD R8, R8, 0x1, R27 ;  /* 0x0000000108087824 */ /* 0x001fc800078e021b */
[----:B------:R-:W-:Y:S01]  /*9280*/  IMAD R4, R8, 0x9, R4 ;  /* 0x0000000908047824 */ /* 0x000fe200078e0204 */
[----:B------:R-:W-:Y:S01]  /*9290*/  LOP3.LUT R8, R194, R222, RZ, 0x3c, !PT ;  /* 0x000000dec2087212 */ /* 0x000fe200078e3cff */
[----:B------:R-:W-:Y:S08]  /*92a0*/  POPC R195, R195 ;  /* 0x000000c300c37309 */ /* 0x000ff00000000000 */
[----:B------:R-:W0:Y:S01]  /*92b0*/  POPC R8, R8 ;  /* 0x0000000800087309 */ /* 0x000e220000000000 */
[----:B------:R-:W-:-:S02]  /*92c0*/  LOP3.LUT R27, R25, 0xff, RZ, 0xc0, !PT ;  /* 0x000000ff191b7812 */ /* 0x000fc400078ec0ff */
[----:B------:R-:W2:Y:S01]  /*92d0*/  LDL.LU R25, [R1+0x98] ;  /* 0x0000980001197983 */ /* 0x000ea20000300800 */
[----:B0-----:R-:W-:-:S04]  /*92e0*/  IMAD.IADD R8, R8, 0x1, R195 ;  /* 0x0000000108087824 */ /* 0x001fc800078e02c3 */
[----:B------:R-:W-:Y:S01]  /*92f0*/  IMAD R6, R8, 0x9, R6 ;  /* 0x0000000908067824 */ /* 0x000fe200078e0206 */
[----:B------:R-:W-:Y:S02]  /*9300*/  VABSDIFF.U32 R8, R7, R27, RZ ;  /* 0x0000001b07087214 */ /* 0x000fe400000e00ff */
[----:B------:R-:W2:Y:S01]  /*9310*/  LDL.LU R7, [R1+0x9c] ;  /* 0x00009c0001077983 */ /* 0x000ea20000300800 */
[----:B------:R-:W-:-:S03]  /*9320*/  LOP3.LUT R111, R9, 0xff, RZ, 0xc0, !PT ;  /* 0x000000ff096f7812 */ /* 0x000fc600078ec0ff */
[----:B------:R-:W2:Y:S01]  /*9330*/  LDL R9, [R1+0x5f0] ;  /* 0x0005f00001097983 */ /* 0x000ea20000100800 */
[----:B------:R-:W-:-:S03]  /*9340*/  VABSDIFF.U32 R27, R111, R27, RZ ;  /* 0x0000001b6f1b7214 */ /* 0x000fc600000e00ff */
[----:B------:R-:W-:Y:S01]  /*9350*/  STL [R1+0x8c8], R111 ;  /* 0x0008c86f01007387 */ /* 0x000fe20000100800 */
[----:B------:R-:W-:Y:S02]  /*9360*/  IADD3 R4, PT, PT, R4, R27, RZ ;  /* 0x0000001b04047210 */ /* 0x000fe40007ffe0ff */
[C---:B---3--:R-:W-:Y:S02]  /*9370*/  LOP3.LUT R27, R197.reuse, R11, RZ, 0x3c, !PT ;  /* 0x0000000bc51b7212 */ /* 0x048fe400078e3cff */
[----:B------:R-:W3:Y:S01]  /*9380*/  LDL R11, [R1+0x5f4] ;  /* 0x0005f400010b7983 */ /* 0x000ee20000100800 */
[----:B------:R-:W-:Y:S01]  /*9390*/  IMAD.IADD R6, R6, 0x1, R8 ;  /* 0x0000000106067824 */ /* 0x000fe200078e0208 */
[----:B--2---:R-:W-:Y:S02]  /*93a0*/  LOP3.LUT R8, R196, R23, RZ, 0x3c, !PT ;  /* 0x00000017c4087212 */ /* 0x004fe400078e3cff */
[----:B------:R-:W-:Y:S01]  /*93b0*/  POPC R27, R27 ;  /* 0x0000001b001b7309 */ /* 0x000fe20000000000 */
[----:B------:R-:W2:Y:S04]  /*93c0*/  LDL.LU R21, [R1+0x924] ;  /* 0x0009240001157983 */ /* 0x000ea80000300800 */
[----:B------:R-:W2:Y:S03]  /*93d0*/  LDL.LU R23, [R1+0x920] ;  /* 0x0009200001177983 */ /* 0x000ea60000300800 */
[----:B------:R-:W0:Y:S01]  /*93e0*/  POPC R8, R8 ;  /* 0x0000000800087309 */ /* 0x000e220000000000 */
[----:B------:R-:W-:Y:S01]  /*93f0*/  LOP3.LUT R197, R197, R28, RZ, 0x3c, !PT ;  /* 0x0000001cc5c57212 */ /* 0x000fe200078e3cff */
[----:B0-----:R-:W-:-:S04]  /*9400*/  IMAD.IADD R8, R8, 0x1, R27 ;  /* 0x0000000108087824 */ /* 0x001fc800078e021b */
[----:B------:R-:W-:Y:S01]  /*9410*/  IMAD R4, R8, 0x9, R4 ;  /* 0x0000000908047824 */ /* 0x000fe200078e0204 */
[----:B------:R-:W-:Y:S01]  /*9420*/  LOP3.LUT R8, R196, R32, RZ, 0x3c, !PT ;  /* 0x00000020c4087212 */ /* 0x000fe200078e3cff */
[----:B------:R-:W-:Y:S08]  /*9430*/  POPC R197, R197 ;  /* 0x000000c500c57309 */ /* 0x000ff00000000000 */
[----:B------:R-:W0:Y:S01]  /*9440*/  POPC R8, R8 ;  /* 0x0000000800087309 */ /* 0x000e220000000000 */
[----:B------:R-:W-:Y:S01]  /*9450*/  LOP3.LUT R27, R94, 0xff, RZ, 0xc0, !PT ;  /* 0x000000ff5e1b7812 */ /* 0x000fe200078ec0ff */
[----:B0-----:R-:W-:Y:S01]  /*9460*/  IMAD.IADD R8, R8, 0x1, R197 ;  /* 0x0000000108087824 */ /* 0x001fe200078e02c5 */
[----:B------:R-:W-:-:S02]  /*9470*/  LOP3.LUT R109, R19, 0xff, RZ, 0xc0, !PT ;  /* 0x000000ff136d7812 */ /* 0x000fc400078ec0ff */
[----:B------:R-:W2:Y:S01]  /*9480*/  LDL.LU R19, [R1+0x90] ;  /* 0x0000900001137983 */ /* 0x000ea20000300800 */
[----:B------:R-:W-:Y:S01]  /*9490*/  IMAD R6, R8, 0x9, R6 ;  /* 0x0000000908067824 */ /* 0x000fe200078e0206 */
[-C--:B------:R-:W-:Y:S02]  /*94a0*/  VABSDIFF.U32 R8, R3, R27.reuse, RZ ;  /* 0x0000001b03087214 */ /* 0x080fe400000e00ff */
[----:B------:R-:W2:Y:S01]  /*94b0*/  LDL.LU R3, [R1+0x94] ;  /* 0x0000940001037983 */ /* 0x000ea20000300800 */
[----:B------:R-:W-:-:S03]  /*94c0*/  VABSDIFF.U32 R27, R109, R27, RZ ;  /* 0x0000001b6d1b7214 */ /* 0x000fc600000e00ff */
[----:B------:R-:W-:Y:S02]  /*94d0*/  STL [R1+0x8c4], R109 ;  /* 0x0008c46d01007387 */ /* 0x000fe40000100800 */
[----:B------:R-:W-:Y:S02]  /*94e0*/  IMAD.IADD R4, R4, 0x1, R27 ;  /* 0x0000000104047824 */ /* 0x000fe400078e021b */
[----:B------:R-:W-:Y:S01]  /*94f0*/  IMAD.IADD R6, R6, 0x1, R8 ;  /* 0x0000000106067824 */ /* 0x000fe200078e0208 */
[----:B------:R-:W-:Y:S02]  /*9500*/  LOP3.LUT R8, R198, R25, RZ, 0x3c, !PT ;  /* 0x00000019c6087212 */ /* 0x000fe400078e3cff */
[----:B------:R-:W2:Y:S04]  /*9510*/  LDL R25, [R1+0x5e0] ;  /* 0x0005e00001197983 */ /* 0x000ea80000100800 */
[----:B------:R-:W-:Y:S01]  /*9520*/  POPC R8, R8 ;  /* 0x0000000800087309 */ /* 0x000fe20000000000 */
[----:B------:R-:W-:-:S02]  /*9530*/  LOP3.LUT R27, R199, R7, RZ, 0x3c, !PT ;  /* 0x00000007c71b7212 */ /* 0x000fc400078e3cff */
[----:B------:R-:W2:Y:S05]  /*9540*/  LDL R7, [R1+0x5e4] ;  /* 0x0005e40001077983 */ /* 0x000eaa0000100800 */
[----:B------:R-:W0:Y:S02]  /*9550*/  POPC R27, R27 ;  /* 0x0000001b001b7309 */ /* 0x000e240000000000 */
[----:B0-----:R-:W-:-:S05]  /*9560*/  IADD3 R8, PT, PT, R8, R27, RZ ;  /* 0x0000001b08087210 */ /* 0x001fca0007ffe0ff */
[----:B------:R-:W-:Y:S01]  /*9570*/  IMAD R4, R8, 0x9, R4 ;  /* 0x0000000908047824 */ /* 0x000fe200078e0204 */
[----:B------:R-:W-:Y:S02]  /*9580*/  LOP3.LUT R8, R198, R9, RZ, 0x3c, !PT ;  /* 0x00000009c6087212 */ /* 0x000fe400078e3cff */
[----:B------:R-:W2:Y:S01]  /*9590*/  LDL.LU R9, [R1+0x934] ;  /* 0x0009340001097983 */ /* 0x000ea20000300800 */
[----:B---3--:R-:W-:-:S03]  /*95a0*/  LOP3.LUT R199, R199, R11, RZ, 0x3c, !PT ;  /* 0x0000000bc7c77212 */ /* 0x008fc600078e3cff */
[----:B------:R-:W3:Y:S01]  /*95b0*/  LDL.LU R11, [R1+0x930] ;  /* 0x00093000010b7983 */ /* 0x000ee20000300800 */
[----:B------:R-:W-:Y:S08]  /*95c0*/  POPC R8, R8 ;  /* 0x0000000800087309 */ /* 0x000ff00000000000 */
[----:B------:R-:W0:Y:S01]  /*95d0*/  POPC R199, R199 ;  /* 0x000000c700c77309 */ /* 0x000e220000000000 */
[----:B--2---:R-:W-:-:S02]  /*95e0*/  LOP3.LUT R27, R21, 0xff, RZ, 0xc0, !PT ;  /* 0x000000ff151b7812 */ /* 0x004fc400078ec0ff */
[----:B------:R-:W-:Y:S01]  /*95f0*/  LOP3.LUT R107, R23, 0xff, RZ, 0xc0, !PT ;  /* 0x000000ff176b7812 */ /* 0x000fe200078ec0ff */
[----:B------:R-:W2:Y:S04]  /*9600*/  LDL.LU R21, [R1+0x88] ;  /* 0x0000880001157983 */ /* 0x000ea80000300800 */
[----:B------:R-:W2:Y:S04]  /*9610*/  LDL.LU R23, [R1+0x8c] ;  /* 0x00008c0001177983 */ /* 0x000ea80000300800 */
[----:B------:R-:W2:Y:S01]  /*9620*/  LDL R145, [R1+0x4d0] ;  /* 0x0004d00001917983 */ /* 0x000ea20000100800 */
[----:B0-----:R-:W-:-:S03]  /*9630*/  IMAD.IADD R8, R8, 0x1, R199 ;  /* 0x0000000108087824 */ /* 0x001fc600078e02c7 */
[----:B------:R-:W2:Y:S01]  /*9640*/  LDL R144, [R1+0x4d4] ;  /* 0x0004d40001907983 */ /* 0x000ea20000100800 */
[----:B------:R-:W-:Y:S01]  /*9650*/  IMAD R6, R8, 0x9, R6 ;  /* 0x0000000908067824 */ /* 0x000fe200078e0206 */
[-C--:B------:R-:W-:Y:S02]  /*9660*/  VABSDIFF.U32 R8, R17, R27.reuse, RZ ;  /* 0x0000001b11087214 */ /* 0x080fe400000e00ff */
[----:B------:R-:W-:-:S03]  /*9670*/  VABSDIFF.U32 R27, R107, R27, RZ ;  /* 0x0000001b6b1b7214 */ /* 0x000fc600000e00ff */
[----:B------:R-:W-:Y:S02]  /*9680*/  IMAD.IADD R6, R6, 0x1, R8 ;  /* 0x0000000106067824 */ /* 0x000fe400078e0208 */
[----:B------:R-:W-:Y:S01]  /*9690*/  IMAD.IADD R4, R4, 0x1, R27 ;  /* 0x0000000104047824 */ /* 0x000fe200078e021b */
[----:B------:R-:W-:Y:S04]  /*96a0*/  STL [R1+0x8bc], R107 ;  /* 0x0008bc6b01007387 */ /* 0x000fe80000100800 */
[----:B------:R-:W2:Y:S01]  /*96b0*/  LDL.LU R17, [R1+0x80] ;  /* 0x0000800001117983 */ /* 0x000ea20000300800 */
[----:B------:R-:W-:-:S03]  /*96c0*/  LOP3.LUT R8, R200, R19, RZ, 0x3c, !PT ;  /* 0x00000013c8087212 */ /* 0x000fc600078e3cff */
[----:B------:R-:W2:Y:S01]  /*96d0*/  LDL.LU R19, [R1+0x84] ;  /* 0x0000840001137983 */ /* 0x000ea20000300800 */
[----:B------:R-:W-:Y:S02]  /*96e0*/  LOP3.LUT R27, R201, R3, RZ, 0x3c, !PT ;  /* 0x00000003c91b7212 */ /* 0x000fe400078e3cff */
[----:B------:R-:W-:Y:S01]  /*96f0*/  POPC R8, R8 ;  /* 0x0000000800087309 */ /* 0x000fe20000000000 */
[----:B------:R-:W2:Y:S07]  /*9700*/  LDL.LU R3, [R1+0x93c] ;  /* 0x00093c0001037983 */ /* 0x000eae0000300800 */
[----:B------:R-:W0:Y:S02]  /*9710*/  POPC R27, R27 ;  /* 0x0000001b001b7309 */ /* 0x000e240000000000 */
[----:B0-----:R-:W-:-:S04]  /*9720*/  IMAD.IADD R8, R8, 0x1, R27 ;  /* 0x0000000108087824 */ /* 0x001fc800078e021b */
[----:B------:R-:W-:Y:S01]  /*9730*/  IMAD R4, R8, 0x9, R4 ;  /* 0x0000000908047824 */ /* 0x000fe200078e0204 */
[----:B------:R-:W-:Y:S02]  /*9740*/  LOP3.LUT R8, R200, R25, RZ, 0x3c, !PT ;  /* 0x00000019c8087212 */ /* 0x000fe400078e3cff */
[----:B------:R-:W-:Y:S02]  /*9750*/  LOP3.LUT R201, R201, R7, RZ, 0x3c, !PT ;  /* 0x00000007c9c97212 */ /* 0x000fe400078e3cff */
[----:B------:R-:W2:Y:S02]  /*9760*/  LDL.LU R7, [R1+0x938] ;  /* 0x0009380001077983 */ /* 0x000ea40000300800 */
[----:B------:R-:W-:Y:S02]  /*9770*/  POPC R8, R8 ;  /* 0x0000000800087309 */ /* 0x000fe40000000000 */
[----:B------:R-:W2:Y:S04]  /*9780*/  LDL R141, [R1+0x4c8] ;  /* 0x0004c800018d7983 */ /* 0x000ea80000100800 */
[----:B------:R-:W2:Y:S02]  /*9790*/  LDL R140, [R1+0x4cc] ;  /* 0x0004cc00018c7983 */ /* 0x000ea40000100800 */
[----:B------:R-:W0:Y:S02]  /*97a0*/  POPC R201, R201 ;  /* 0x000000c900c97309 */ /* 0x000e240000000000 */
[----:B------:R-:W2:Y:S01]  /*97b0*/  LDL.LU R25, [R1+0x78] ;  /* 0x0000780001197983 */ /* 0x000ea20000300800 */
[----:B0-----:R-:W-:-:S02]  /*97c0*/  IADD3 R8, PT, PT, R8, R201, RZ ;  /* 0x000000c908087210 */ /* 0x001fc40007ffe0ff */
[----:B------:R-:W-:-:S03]  /*97d0*/  LOP3.LUT R27, R9, 0xff, RZ, 0xc0, !PT ;  /* 0x000000ff091b7812 */ /* 0x000fc600078ec0ff */
[----:B------:R-:W-:Y:S01]  /*97e0*/  IMAD R6, R8, 0x9, R6 ;  /* 0x0000000908067824 */ /* 0x000fe200078e0206 */
[----:B------:R-:W-:Y:S02]  /*97f0*/  VABSDIFF.U32 R8, R5, R27, RZ ;  /* 0x0000001b05087214 */ /* 0x000fe400000e00ff */
[----:B------:R-:W2:Y:S04]  /*9800*/  LDL.LU R5, [R1+0x7c] ;  /* 0x00007c0001057983 */ /* 0x000ea80000300800 */
[----:B------:R-:W2:Y:S01]  /*9810*/  LDL.LU R9, [R1+0x944] ;  /* 0x0009440001097983 */ /* 0x000ea20000300800 */
[----:B---3--:R-:W-:-:S03]  /*9820*/  LOP3.LUT R105, R11, 0xff, RZ, 0xc0, !PT ;  /* 0x000000ff0b697812 */ /* 0x008fc600078ec0ff */
[----:B------:R-:W3:Y:S01]  /*9830*/  LDL.LU R11, [R1+0x940] ;  /* 0x00094000010b7983 */ /* 0x000ee20000300800 */
[----:B------:R-:W-:Y:S01]  /*9840*/  VABSDIFF.U32 R27, R105, R27, RZ ;  /* 0x0000001b691b7214 */ /* 0x000fe200000e00ff */
[----:B------:R-:W-:-:S04]  /*9850*/  IMAD.IADD R6, R6, 0x1, R8 ;  /* 0x0000000106067824 */ /* 0x000fc800078e0208 */
[----:B------:R-:W-:Y:S01]  /*9860*/  IMAD.IADD R4, R4, 0x1, R27 ;  /* 0x0000000104047824 */ /* 0x000fe200078e021b */
[----:B--2---:R-:W-:Y:S02]  /*9870*/  LOP3.LUT R8, R202, R21, RZ, 0x3c, !PT ;  /* 0x00000015ca087212 */ /* 0x004fe400078e3cff */
[----:B------:R-:W-:-:S04]  /*9880*/  LOP3.LUT R27, R203, R23, RZ, 0x3c, !PT ;  /* 0x00000017cb1b7212 */ /* 0x000fc800078e3cff */
[----:B------:R-:W-:Y:S08]  /*9890*/  POPC R8, R8 ;  /* 0x0000000800087309 */ /* 0x000ff00000000000 */
[----:B------:R-:W0:Y:S01]  /*98a0*/  POPC R27, R27 ;  /* 0x0000001b001b7309 */ /* 0x000e220000000000 */
[----:B------:R-:W-:Y:S04]  /*98b0*/  STL [R1+0x8b8], R105 ;  /* 0x0008b86901007387 */ /* 0x000fe80000100800 */
[----:B------:R-:W2:Y:S04]  /*98c0*/  LDL R137, [R1+0x4c0] ;  /* 0x0004c00001897983 */ /* 0x000ea80000100800 */
[----:B------:R-:W2:Y:S01]  /*98d0*/  LDL R136, [R1+0x4c4] ;  /* 0x0004c40001887983 */ /* 0x000ea20000100800 */
[----:B0-----:R-:W-:-:S04]  /*98e0*/  IMAD.IADD R8, R8, 0x1, R27 ;  /* 0x0000000108087824 */ /* 0x001fc800078e021b */
[----:B------:R-:W-:Y:S01]  /*98f0*/  IMAD R4, R8, 0x9, R4 ;  /* 0x0000000908047824 */ /* 0x000fe200078e0204 */
[----:B------:R-:W-:Y:S02]  /*9900*/  LOP3.LUT R8, R145, R17, RZ, 0x3c, !PT ;  /* 0x0000001191087212 */ /* 0x000fe400078e3cff */
[----:B------:R-:W2:Y:S01]  /*9910*/  LDL.LU R17, [R1+0x70] ;  /* 0x0000700001117983 */ /* 0x000ea20000300800 */
[----:B------:R-:W-:-:S03]  /*9920*/  LOP3.LUT R27, R144, R19, RZ, 0x3c, !PT ;  /* 0x00000013901b7212 */ /* 0x000fc600078e3cff */
[----:B------:R-:W2:Y:S01]  /*9930*/  LDL.LU R19, [R1+0x74] ;  /* 0x0000740001137983 */ /* 0x000ea20000300800 */
[----:B------:R-:W-:-:S03]  /*9940*/  LOP3.LUT R103, R3, 0xff, RZ, 0xc0, !PT ;  /* 0x000000ff03677812 */ /* 0x000fc600078ec0ff */
[----:B------:R-:W2:Y:S01]  /*9950*/  LDL.LU R3, [R1+0x94c] ;  /* 0x00094c0001037983 */ /* 0x000ea20000300800 */
[----:B------:R-:W-:Y:S08]  /*9960*/  POPC R8, R8 ;  /* 0x0000000800087309 */ /* 0x000ff00000000000 */
[----:B------:R-:W0:Y:S01]  /*9970*/  POPC R27, R27 ;  /* 0x0000001b001b7309 */ /* 0x000e220000000000 */
[----:B------:R-:W-:-:S02]  /*9980*/  LOP3.LUT R134, R7, 0xff, RZ, 0xc0, !PT ;  /* 0x000000ff07867812 */ /* 0x000fc400078ec0ff */
[----:B------:R-:W2:Y:S02]  /*9990*/  LDL.LU R7, [R1+0x948] ;  /* 0x0009480001077983 */ /* 0x000ea40000300800 */
[----:B------:R-:W-:Y:S02]  /*99a0*/  VABSDIFF.U32 R41, R103, R134, RZ ;  /* 0x0000008667297214 */ /* 0x000fe400000e00ff */
[----:B0-----:R-:W-:Y:S01]  /*99b0*/  IADD3 R8, PT, PT, R8, R27, RZ ;  /* 0x0000001b08087210 */ /* 0x001fe20007ffe0ff */
[----:B------:R-:W2:Y:S02]  /*99c0*/  LDL R133, [R1+0x4b8] ;  /* 0x0004b80001857983 */ /* 0x000ea40000100800 */
[----:B------:R-:W-:Y:S02]  /*99d0*/  IMAD.IADD R4, R4, 0x1, R41 ;  /* 0x0000000104047824 */ /* 0x000fe400078e0229 */
[----:B------:R-:W2:Y:S02]  /*99e0*/  LDL R132, [R1+0x4bc] ;  /* 0x0004bc0001847983 */ /* 0x000ea40000100800 */
[----:B------:R-:W-:Y:S01]  /*99f0*/  IMAD R4, R8, 0x9, R4 ;  /* 0x0000000908047824 */ /* 0x000fe200078e0204 */
[----:B------:R-:W-:Y:S01]  /*9a00*/  LOP3.LUT R8, R141, R25, RZ, 0x3c, !PT ;  /* 0x000000198d087212 */ /* 0x000fe200078e3cff */
[----:B------:R-:W-:Y:S04]  /*9a10*/  STL [R1+0x894], R103 ;  /* 0x0008946701007387 */ /* 0x000fe80000100800 */
[----:B------:R-:W-:Y:S04]  /*9a20*/  STL [R1+0x844], R134 ;  /* 0x0008448601007387 */ /* 0x000fe80000100800 */
[----:B------:R-:W2:Y:S01]  /*9a30*/  LDL.LU R25, [R1+0x68] ;  /* 0x0000680001197983 */ /* 0x000ea20000300800 */
[----:B------:R-:W-:-:S03]  /*9a40*/  LOP3.LUT R27, R140, R5, RZ, 0x3c, !PT ;  /* 0x000000058c1b7212 */ /* 0x000fc600078e3cff */
[----:B------:R-:W2:Y:S01]  /*9a50*/  LDL.LU R5, [R1+0x6c] ;  /* 0x00006c0001057983 */ /* 0x000ea20000300800 */
[----:B------:R-:W-:-:S03]  /*9a60*/  LOP3.LUT R101, R9, 0xff, RZ, 0xc0, !PT ;  /* 0x000000ff09657812 */ /* 0x000fc600078ec0ff */
[----:B------:R-:W2:Y:S01]  /*9a70*/  LDL.LU R9, [R1+0x954] ;  /* 0x0009540001097983 */ /* 0x000ea20000300800 */
[----:B---3--:R-:W-:-:S03]  /*9a80*/  LOP3.LUT R130, R11, 0xff, RZ, 0xc0, !PT ;  /* 0x000000ff0b827812 */ /* 0x008fc600078ec0ff */
[----:B------:R-:W3:Y:S01]  /*9a90*/  LDL.LU R11, [R1+0x950] ;  /* 0x00095000010b7983 */ /* 0x000ee20000300800 */
[----:B------:R-:W-:Y:S08]  /*9aa0*/  POPC R8, R8 ;  /* 0x0000000800087309 */ /* 0x000ff00000000000 */
[----:B------:R-:W0:Y:S01]  /*9ab0*/  POPC R27, R27 ;  /* 0x0000001b001b7309 */ /* 0x000e220000000000 */
[----:B------:R-:W-:Y:S01]  /*9ac0*/  VABSDIFF.U32 R41, R101, R130, RZ ;  /* 0x0000008265297214 */ /* 0x000fe200000e00ff */
[----:B------:R-:W3:Y:S04]  /*9ad0*/  LDL R129, [R1+0x4b0] ;  /* 0x0004b00001817983 */ /* 0x000ee80000100800 */
[----:B------:R-:W-:Y:S01]  /*9ae0*/  IMAD.IADD R4, R4, 0x1, R41 ;  /* 0x0000000104047824 */ /* 0x000fe200078e0229 */
[----:B------:R-:W3:Y:S04]  /*9af0*/  LDL R128, [R1+0x4b4] ;  /* 0x0004b40001807983 */ /* 0x000ee80000100800 */
[----:B------:R-:W-:Y:S01]  /*9b00*/  STL [R1+0x890], R101 ;  /* 0x0008906501007387 */ /* 0x000fe20000100800 */
[----:B0-----:R-:W-:-:S03]  /*9b10*/  IMAD.IADD R8, R8, 0x1, R27 ;  /* 0x0000000108087824 */ /* 0x001fc600078e021b */
[----:B------:R-:W-:Y:S01]  /*9b20*/  STL [R1+0x7ec], R130 ;  /* 0x0007ec8201007387 */ /* 0x000fe20000100800 */
[----:B------:R-:W-:Y:S01]  /*9b30*/  IMAD R4, R8, 0x9, R4 ;  /* 0x0000000908047824 */ /* 0x000fe200078e0204 */
[----:B--2---:R-:W-:Y:S02]  /*9b40*/  LOP3.LUT R8, R137, R17, RZ, 0x3c, !PT ;  /* 0x0000001189087212 */ /* 0x004fe400078e3cff */
        /* <DEDUP_REMOVED lines=9> */
[----:B------:R-:W-:Y:S01]  /*9be0*/  VABSDIFF.U32 R41, R99, R126, RZ ;  /* 0x0000007e63297214 */ /* 0x000fe200000e00ff */
[----:B0-----:R-:W-:Y:S01]  /*9bf0*/  IMAD.IADD R8, R8, 0x1, R27 ;  /* 0x0000000108087824 */ /* 0x001fe200078e021b */
[----:B------:R-:W2:Y:S03]  /*9c00*/  LDL R125, [R1+0x4a8] ;  /* 0x0004a800017d7983 */ /* 0x000ea60000100800 */
[----:B------:R-:W-:Y:S01]  /*9c10*/  IMAD.IADD R4, R4, 0x1, R41 ;  /* 0x0000000104047824 */ /* 0x000fe200078e0229 */
[----:B------:R-:W2:Y:S03]  /*9c20*/  LDL R124, [R1+0x4ac] ;  /* 0x0004ac00017c7983 */ /* 0x000ea60000100800 */
[----:B------:R-:W-:Y:S01]  /*9c30*/  IMAD R4, R8, 0x9, R4 ;  /* 0x0000000908047824 */ /* 0x000fe200078e0204 */
[----:B------:R-:W-:Y:S04]  /*9c40*/  STL [R1+0x88c], R99 ;  /* 0x00088c6301007387 */ /* 0x000fe80000100800 */
[----:B------:R-:W-:Y:S01]  /*9c50*/  STL [R1+0x7dc], R126 ;  /* 0x0007dc7e01007387 */ /* 0x000fe20000100800 */
[----:B------:R-:W-:-:S03]  /*9c60*/  LOP3.LUT R8, R133, R25, RZ, 0x3c, !PT ;  /* 0x0000001985087212 */ /* 0x000fc600078e3cff */
        /* <DEDUP_REMOVED lines=10> */
[----:B------:R-:W3:Y:S03]  /*9d10*/  LDL R121, [R1+0x4a0] ;  /* 0x0004a00001797983 */ /* 0x000ee60000100800 */
[----:B------:R-:W-:Y:S01]  /*9d20*/  IADD3 R4, PT, PT, R4, R41, RZ ;  /* 0x0000002904047210 */ /* 0x000fe20007ffe0ff */
        /* <DEDUP_REMOVED lines=36> */
[----:B------:R-:W3:Y:S01]  /*9f70*/  LDL R66, [R1+0x494] ;  /* 0x0004940001427983 */ /* 0x000ee20000100800 */
[----:B0-----:R-:W-:-:S03]  /*9f80*/  IADD3 R8, PT, PT, R8, R27, RZ ;  /* 0x0000001b08087210 */ /* 0x001fc60007ffe0ff */
[----:B------:R-:W-:Y:S02]  /*9f90*/  STL [R1+0x87c], R91 ;  /* 0x00087c5b01007387 */ /* 0x000fe40000100800 */
[----:B------:R-:W-:Y:S02]  /*9fa0*/  IMAD R4, R8, 0x9, R4 ;  /* 0x0000000908047824 */ /* 0x000fe400078e0204 */
[----:B------:R-:W-:Y:S01]  /*9fb0*/  STL [R1+0x7c8], R79 ;  /* 0x0007c84f01007387 */ /* 0x000fe20000100800 */
[----:B--2---:R-:W-:-:S03]  /*9fc0*/  LOP3.LUT R8, R121, R17, RZ, 0x3c, !PT ;  /* 0x0000001179087212 */ /* 0x004fc600078e3cff */
[----:B------:R-:W2:Y:S01]  /*9fd0*/  LDL.LU R17, [R1+0x40] ;  /* 0x0000400001117983 */ /* 0x000ea20000300800 */
[----:B------:R-:W-:-:S03]  /*9fe0*/  LOP3.LUT R89, R3, 0xff, RZ, 0xc0, !PT ;  /* 0x000000ff03597812 */ /* 0x000fc600078ec0ff */
[----:B------:R-:W2:Y:S01]  /*9ff0*/  LDL.LU R3, [R1+0x44] ;  /* 0x0000440001037983 */ /* 0x000ea20000300800 */
[----:B------:R-:W-:Y:S01]  /*a000*/  LOP3.LUT R27, R120, R19, RZ, 0x3c, !PT ;  /* 0x00000013781b7212 */ /* 0x000fe200078e3cff */
[----:B------:R-:W-:Y:S08]  /*a010*/  POPC R8, R8 ;  /* 0x0000000800087309 */ /* 0x000ff00000000000 */
[----:B------:R-:W0:Y:S01]  /*a020*/  POPC R27, R27 ;  /* 0x0000001b001b7309 */ /* 0x000e220000000000 */
[----:B------:R-:W-:-:S02]  /*a030*/  LOP3.LUT R80, R7, 0xff, RZ, 0xc0, !PT ;  /* 0x000000ff07507812 */ /* 0x000fc400078ec0ff */
[----:B------:R-:W2:Y:S02]  /*a040*/  LDL.LU R7, [R1+0x980] ;  /* 0x0009800001077983 */ /* 0x000ea40000300800 */
[----:B------:R-:W-:Y:S02]  /*a050*/  VABSDIFF.U32 R41, R89, R80, RZ ;  /* 0x0000005059297214 */ /* 0x000fe400000e00ff */
[----:B------:R-:W2:Y:S01]  /*a060*/  LDL.LU R19, [R1+0x8c0] ;  /* 0x0008c00001137983 */ /* 0x000ea20000300800 */
[----:B0-----:R-:W-:Y:S02]  /*a070*/  IMAD.IADD R8, R8, 0x1, R27 ;  /* 0x0000000108087824 */ /* 0x001fe400078e021b */
[----:B------:R-:W-:Y:S01]  /*a080*/  IMAD.IADD R4, R4, 0x1, R41 ;  /* 0x0000000104047824 */ /* 0x000fe200078e0229 */
[----:B------:R-:W2:Y:S03]  /*a090*/  LDL R81, [R1+0x488] ;  /* 0x0004880001517983 */ /* 0x000ea60000100800 */
[----:B------:R-:W-:Y:S01]  /*a0a0*/  IMAD R4, R8, 0x9, R4 ;  /* 0x0000000908047824 */ /* 0x000fe200078e0204 */
[----:B------:R-:W2:Y:S04]  /*a0b0*/  LDL R248, [R1+0x48c] ;  /* 0x00048c0001f87983 */ /* 0x000ea80000100800 */
[----:B------:R-:W-:Y:S01]  /*a0c0*/  STL [R1+0x8d4], R89 ;  /* 0x0008d45901007387 */ /* 0x000fe20000100800 */
[----:B------:R-:W-:-:S03]  /*a0d0*/  LOP3.LUT R8, R117, R25, RZ, 0x3c, !PT ;  /* 0x0000001975087212 */ /* 0x000fc600078e3cff */
[----:B------:R-:W-:Y:S04]  /*a0e0*/  STL [R1+0x7b8], R80 ;  /* 0x0007b85001007387 */ /* 0x000fe80000100800 */
[----:B------:R-:W2:Y:S01]  /*a0f0*/  LDL.LU R25, [R1+0x38] ;  /* 0x0000380001197983 */ /* 0x000ea20000300800 */
[----:B------:R-:W-:-:S03]  /*a100*/  LOP3.LUT R87, R9, 0xff, RZ, 0xc0, !PT ;  /* 0x000000ff09577812 */ /* 0x000fc600078ec0ff */
[----:B------:R-:W2:Y:S01]  /*a110*/  LDL.LU R9, [R1+0x3c] ;  /* 0x00003c0001097983 */ /* 0x000ea20000300800 */
[----:B---3--:R-:W-:-:S03]  /*a120*/  LOP3.LUT R116, R11, 0xff, RZ, 0xc0, !PT ;  /* 0x000000ff0b747812 */ /* 0x008fc600078ec0ff */
[----:B------:R-:W3:Y:S01]  /*a130*/  LDL.LU R11, [R1+0x8cc] ;  /* 0x0008cc00010b7983 */ /* 0x000ee20000300800 */
[----:B------:R-:W-:Y:S01]  /*a140*/  LOP3.LUT R27, R118, R5, RZ, 0x3c, !PT ;  /* 0x00000005761b7212 */ /* 0x000fe200078e3cff */
[----:B------:R-:W-:Y:S02]  /*a150*/  POPC R8, R8 ;  /* 0x0000000800087309 */ /* 0x000fe40000000000 */
[----:B------:R-:W3:Y:S04]  /*a160*/  LDL.LU R5, [R1+0x8a8] ;  /* 0x0008a80001057983 */ /* 0x000ee80000300800 */
[----:B------:R-:W3:Y:S02]  /*a170*/  LDL R75, [R1+0x480] ;  /* 0x00048000014b7983 */ /* 0x000ee40000100800 */
[----:B------:R-:W0:Y:S02]  /*a180*/  POPC R27, R27 ;  /* 0x0000001b001b7309 */ /* 0x000e240000000000 */
[----:B------:R-:W3:Y:S04]  /*a190*/  LDL R76, [R1+0x484] ;  /* 0x00048400014c7983 */ /* 0x000ee80000100800 */
[----:B------:R-:W-:Y:S04]  /*a1a0*/  STL [R1+0x8dc], R87 ;  /* 0x0008dc5701007387 */ /* 0x000fe80000100800 */
[----:B------:R-:W-:Y:S04]  /*a1b0*/  STL [R1+0x7a4], R116 ;  /* 0x0007a47401007387 */ /* 0x000fe80000100800 */
[----:B------:R-:W3:Y:S01]  /*a1c0*/  LDL.LU R21, [R1+0x30] ;  /* 0x0000300001157983 */ /* 0x000ee20000300800 */
[----:B0-----:R-:W-:-:S03]  /*a1d0*/  IMAD.IADD R8, R8, 0x1, R27 ;  /* 0x0000000108087824 */ /* 0x001fc600078e021b */
[----:B------:R-:W3:Y:S04]  /*a1e0*/  LDL R72, [R1+0x478] ;  /* 0x0004780001487983 */ /* 0x000ee80000100800 */
[----:B------:R-:W3:Y:S01]  /*a1f0*/  LDL.LU R23, [R1+0x34] ;  /* 0x0000340001177983 */ /* 0x000ee20000300800 */
[----:B------:R-:W-:-:S05]  /*a200*/  VABSDIFF.U32 R41, R87, R116, RZ ;  /* 0x0000007457297214 */ /* 0x000fca00000e00ff */
[----:B------:R-:W-:-:S04]  /*a210*/  IMAD.IADD R4, R4, 0x1, R41 ;  /* 0x0000000104047824 */ /* 0x000fc800078e0229 */
[----:B------:R-:W-:Y:S01]  /*a220*/  IMAD R4, R8, 0x9, R4 ;  /* 0x0000000908047824 */ /* 0x000fe200078e0204 */
[----:B--2---:R-:W-:Y:S02]  /*a230*/  LOP3.LUT R27, R66, R3, RZ, 0x3c, !PT ;  /* 0x00000003421b7212 */ /* 0x004fe400078e3cff */
[----:B------:R-:W2:Y:S01]  /*a240*/  LDL.LU R3, [R1+0x8b4] ;  /* 0x0008b40001037983 */ /* 0x000ea20000300800 */
[----:B------:R-:W-:-:S03]  /*a250*/  LOP3.LUT R8, R114, R17, RZ, 0x3c, !PT ;  /* 0x0000001172087212 */ /* 0x000fc600078e3cff */
[----:B------:R-:W-:Y:S08]  /*a260*/  POPC R27, R27 ;  /* 0x0000001b001b7309 */ /* 0x000ff00000000000 */
[----:B------:R-:W0:Y:S01]  /*a270*/  POPC R8, R8 ;  /* 0x0000000800087309 */ /* 0x000e220000000000 */
[----:B------:R-:W-:Y:S02]  /*a280*/  LOP3.LUT R85, R7, 0xff, RZ, 0xc0, !PT ;  /* 0x000000ff07557812 */ /* 0x000fe400078ec0ff */
[----:B------:R-:W2:Y:S01]  /*a290*/  LDL.LU R7, [R1+0x8a4] ;  /* 0x0008a40001077983 */ /* 0x000ea20000300800 */
[----:B------:R-:W-:-:S03]  /*a2a0*/  LOP3.LUT R112, R19, 0xff, RZ, 0xc0, !PT ;  /* 0x000000ff13707812 */ /* 0x000fc600078ec0ff */
[----:B------:R-:W2:Y:S04]  /*a2b0*/  LDL R94, [R1+0x47c] ;  /* 0x00047c00015e7983 */ /* 0x000ea80000100800 */
[----:B------:R-:W2:Y:S04]  /*a2c0*/  LDL.LU R17, [R1+0x28] ;  /* 0x0000280001117983 */ /* 0x000ea80000300800 */
[----:B------:R-:W2:Y:S01]  /*a2d0*/  LDL.LU R19, [R1+0x2c] ;  /* 0x00002c0001137983 */ /* 0x000ea20000300800 */
[----:B0-----:R-:W-:-:S03]  /*a2e0*/  IMAD.IADD R8, R8, 0x1, R27 ;  /* 0x0000000108087824 */ /* 0x001fc600078e021b */
[----:B------:R-:W-:Y:S04]  /*a2f0*/  STL [R1+0x8e0], R85 ;  /* 0x0008e05501007387 */ /* 0x000fe80000100800 */
[----:B------:R-:W-:Y:S01]  /*a300*/  STL [R1+0x7a0], R112 ;  /* 0x0007a07001007387 */ /* 0x000fe20000100800 */
[----:B------:R-:W-:-:S03]  /*a310*/  LOP3.LUT R27, R248, R9, RZ, 0x3c, !PT ;  /* 0x00000009f81b7212 */ /* 0x000fc600078e3cff */
[----:B------:R-:W2:Y:S01]  /*a320*/  LDL.LU R9, [R1+0x8b0] ;  /* 0x0008b00001097983 */ /* 0x000ea20000300800 */
[----:B---3--:R-:W-:-:S03]  /*a330*/  LOP3.LUT R84, R11, 0xff, RZ, 0xc0, !PT ;  /* 0x000000ff0b547812 */ /* 0x008fc600078ec0ff */
[----:B------:R-:W3:Y:S01]  /*a340*/  LDL.LU R11, [R1+0x8a0] ;  /* 0x0008a000010b7983 */ /* 0x000ee20000300800 */
[----:B------:R-:W-:-:S04]  /*a350*/  VABSDIFF.U32 R41, R85, R112, RZ ;  /* 0x0000007055297214 */ /* 0x000fc800000e00ff */
[----:B------:R-:W-:-:S05]  /*a360*/  IADD3 R4, PT, PT, R4, R41, RZ ;  /* 0x0000002904047210 */ /* 0x000fca0007ffe0ff */
[----:B------:R-:W-:Y:S01]  /*a370*/  IMAD R4, R8, 0x9, R4 ;  /* 0x0000000908047824 */ /* 0x000fe200078e0204 */
[----:B------:R-:W-:Y:S01]  /*a380*/  LOP3.LUT R8, R81, R25, RZ, 0x3c, !PT ;  /* 0x0000001951087212 */ /* 0x000fe200078e3cff */
[----:B------:R-:W-:Y:S01]  /*a390*/  POPC R27, R27 ;  /* 0x0000001b001b7309 */ /* 0x000fe20000000000 */
[----:B------:R-:W-:Y:S01]  /*a3a0*/  LOP3.LUT R110, R5, 0xff, RZ, 0xc0, !PT ;  /* 0x000000ff056e7812 */ /* 0x000fe200078ec0ff */
[----:B------:R-:W3:Y:S04]  /*a3b0*/  LDL.LU R25, [R1+0x8ac] ;  /* 0x0008ac0001197983 */ /* 0x000ee80000300800 */
[----:B------:R-:W3:Y:S02]  /*a3c0*/  LDL.LU R5, [R1+0x89c] ;  /* 0x00089c0001057983 */ /* 0x000ee40000300800 */
[----:B------:R-:W0:Y:S01]  /*a3d0*/  POPC R8, R8 ;  /* 0x0000000800087309 */ /* 0x000e220000000000 */
[----:B------:R-:W-:-:S05]  /*a3e0*/  VABSDIFF.U32 R41, R84, R110, RZ ;  /* 0x0000006e54297214 */ /* 0x000fca00000e00ff */
[----:B------:R-:W-:Y:S01]  /*a3f0*/  IMAD.IADD R4, R4, 0x1, R41 ;  /* 0x0000000104047824 */ /* 0x000fe200078e0229 */
[----:B------:R-:W-:Y:S01]  /*a400*/  STL [R1+0x8c0], R84 ;  /* 0x0008c05401007387 */ /* 0x000fe20000100800 */
[----:B0-----:R-:W-:Y:S01]  /*a410*/  IMAD.IADD R8, R8, 0x1, R27 ;  /* 0x0000000108087824 */ /* 0x001fe200078e021b */
[----:B------:R-:W-:Y:S02]  /*a420*/  LOP3.LUT R27, R76, R23, RZ, 0x3c, !PT ;  /* 0x000000174c1b7212 */ /* 0x000fe400078e3cff */
[----:B------:R-:W-:Y:S01]  /*a430*/  STL [R1+0x790], R110 ;  /* 0x0007906e01007387 */ /* 0x000fe20000100800 */
[----:B------:R-:W-:Y:S01]  /*a440*/  IMAD R4, R8, 0x9, R4 ;  /* 0x0000000908047824 */ /* 0x000fe200078e0204 */
[----:B------:R-:W-:Y:S02]  /*a450*/  LOP3.LUT R8, R75, R21, RZ, 0x3c, !PT ;  /* 0x000000154b087212 */ /* 0x000fe400078e3cff */
[----:B------:R-:W-:Y:S08]  /*a460*/  POPC R27, R27 ;  /* 0x0000001b001b7309 */ /* 0x000ff00000000000 */
[----:B------:R-:W0:Y:S01]  /*a470*/  POPC R8, R8 ;  /* 0x0000000800087309 */ /* 0x000e220000000000 */
[----:B--2---:R-:W-:-:S02]  /*a480*/  LOP3.LUT R83, R3, 0xff, RZ, 0xc0, !PT ;  /* 0x000000ff03537812 */ /* 0x004fc400078ec0ff */
[----:B------:R-:W2:Y:S01]  /*a490*/  LDL.LU R3, [R1+0x828] ;  /* 0x0008280001037983 */ /* 0x000ea20000300800 */
[----:B0-----:R-:W-:Y:S02]  /*a4a0*/  IADD3 R8, PT, PT, R8, R27, RZ ;  /* 0x0000001b08087210 */ /* 0x001fe40007ffe0ff */
[----:B------:R-:W-:Y:S02]  /*a4b0*/  LOP3.LUT R108, R7, 0xff, RZ, 0xc0, !PT ;  /* 0x000000ff076c7812 */ /* 0x000fe400078ec0ff */
[----:B------:R-:W2:Y:S02]  /*a4c0*/  LDL.LU R7, [R1+0x6f8] ;  /* 0x0006f80001077983 */ /* 0x000ea40000300800 */
[----:B------:R-:W-:-:S05]  /*a4d0*/  VABSDIFF.U32 R41, R83, R108, RZ ;  /* 0x0000006c53297214 */ /* 0x000fca00000e00ff */
[----:B------:R-:W-:Y:S01]  /*a4e0*/  IMAD.IADD R4, R4, 0x1, R41 ;  /* 0x0000000104047824 */ /* 0x000fe200078e0229 */
[----:B------:R-:W-:Y:S03]  /*a4f0*/  STL [R1+0x8a8], R83 ;  /* 0x0008a85301007387 */ /* 0x000fe60000100800 */
[----:B------:R-:W-:Y:S01]  /*a500*/  IMAD R4, R8, 0x9, R4 ;  /* 0x0000000908047824 */ /* 0x000fe200078e0204 */
[----:B------:R-:W-:Y:S01]  /*a510*/  STL [R1+0x78c], R108 ;  /* 0x00078c6c01007387 */ /* 0x000fe20000100800 */
[----:B------:R-:W-:Y:S02]  /*a520*/  LOP3.LUT R8, R72, R17, RZ, 0x3c, !PT ;  /* 0x0000001148087212 */ /* 0x000fe400078e3cff */
[----:B------:R-:W-:Y:S01]  /*a530*/  LOP3.LUT R27, R94, R19, RZ, 0x3c, !PT ;  /* 0x000000135e1b7212 */ /* 0x000fe200078e3cff */
[----:B------:R-:W2:Y:S04]  /*a540*/  LDL.LU R17, [R1+0x6fc] ;  /* 0x0006fc0001117983 */ /* 0x000ea80000300800 */
[----:B------:R-:W2:Y:S01]  /*a550*/  LDL.LU R19, [R1+0x360] ;  /* 0x0003600001137983 */ /* 0x000ea20000300800 */
[----:B------:R-:W-:-:S03]  /*a560*/  LOP3.LUT R82, R9, 0xff, RZ, 0xc0, !PT ;  /* 0x000000ff09527812 */ /* 0x000fc600078ec0ff */
[----:B------:R-:W2:Y:S01]  /*a570*/  LDL.LU R9, [R1+0x364] ;  /* 0x0003640001097983 */ /* 0x000ea20000300800 */
[----:B---3--:R-:W-:-:S03]  /*a580*/  LOP3.LUT R106, R11, 0xff, RZ, 0xc0, !PT ;  /* 0x000000ff0b6a7812 */ /* 0x008fc600078ec0ff */
[----:B------:R-:W3:Y:S04]  /*a590*/  LDL.LU R11, [R1+0x358] ;  /* 0x00035800010b7983 */ /* 0x000ee80000300800 */
[----:B------:R-:W-:Y:S04]  /*a5a0*/  STL [R1+0x8a4], R82 ;  /* 0x0008a45201007387 */ /* 0x000fe80000100800 */
[----:B------:R-:W-:Y:S01]  /*a5b0*/  STL [R1+0x784], R106 ;  /* 0x0007846a01007387 */ /* 0x000fe20000100800 */
[----:B------:R-:W-:-:S03]  /*a5c0*/  LOP3.LUT R69, R25, 0xff, RZ, 0xc0, !PT ;  /* 0x000000ff19457812 */ /* 0x000fc600078ec0ff */
[----:B------:R-:W3:Y:S01]  /*a5d0*/  LDL.LU R25, [R1+0x35c] ;  /* 0x00035c0001197983 */ /* 0x000ee20000300800 */
[----:B------:R-:W-:-:S03]  /*a5e0*/  LOP3.LUT R104, R5, 0xff, RZ, 0xc0, !PT ;  /* 0x000000ff05687812 */ /* 0x000fc600078ec0ff */
[----:B------:R-:W3:Y:S04]  /*a5f0*/  LDL.LU R5, [R1+0x350] ;  /* 0x0003500001057983 */ /* 0x000ee80000300800 */
[----:B------:R-:W-:Y:S04]  /*a600*/  STL [R1+0x8b4], R69 ;  /* 0x0008b44501007387 */ /* 0x000fe80000100800 */
[----:B------:R-:W-:Y:S01]  /*a610*/  STL [R1+0x780], R104 ;  /* 0x0007806801007387 */ /* 0x000fe20000100800 */
[----:B--2---:R-:W-:-:S03]  /*a620*/  LOP3.LUT R74, R3, 0xff, RZ, 0xc0, !PT ;  /* 0x000000ff034a7812 */ /* 0x004fc600078ec0ff */
[----:B------:R-:W2:Y:S01]  /*a630*/  LDL.LU R3, [R1+0x354] ;  /* 0x0003540001037983 */ /* 0x000ea20000300800 */
[----:B------:R-:W-:-:S03]  /*a640*/  LOP3.LUT R102, R7, 0xff, RZ, 0xc0, !PT ;  /* 0x000000ff07667812 */ /* 0x000fc600078ec0ff */
[----:B------:R-:W2:Y:S04]  /*a650*/  LDL.LU R7, [R1+0x348] ;  /* 0x0003480001077983 */ /* 0x000ea80000300800 */
[----:B------:R-:W-:Y:S04]  /*a660*/  STL [R1+0x8e8], R74 ;  /* 0x0008e84a01007387 */ /* 0x000fe80000100800 */
[----:B------:R-:W-:Y:S01]  /*a670*/  STL [R1+0x788], R102 ;  /* 0x0007886601007387 */ /* 0x000fe20000100800 */
[----:B------:R-:W-:-:S03]  /*a680*/  LOP3.LUT R71, R17, 0xff, RZ, 0xc0, !PT ;  /* 0x000000ff11477812 */ /* 0x000fc600078ec0ff */
[----:B------:R-:W2:Y:S01]  /*a690*/  LDL.LU R17, [R1+0x34c] ;  /* 0x00034c0001117983 */ /* 0x000ea20000300800 */
[----:B------:R-:W-:-:S03]  /*a6a0*/  LOP3.LUT R100, R19, 0xff, RZ, 0xc0, !PT ;  /* 0x000000ff13647812 */ /* 0x000fc600078ec0ff */
[----:B------:R-:W2:Y:S04]  /*a6b0*/  LDL.LU R19, [R1+0x340] ;  /* 0x0003400001137983 */ /* 0x000ea80000300800 */
[----:B------:R-:W-:Y:S04]  /*a6c0*/  STL [R1+0x8f0], R71 ;  /* 0x0008f04701007387 */ /* 0x000fe80000100800 */
[----:B------:R-:W-:Y:S01]  /*a6d0*/  STL [R1+0x79c], R100 ;  /* 0x00079c6401007387 */ /* 0x000fe20000100800 */
        /* <DEDUP_REMOVED lines=27> */
[----:B------:R-:W3:Y:S01]  /*a890*/  LDL.LU R11, [R1+0x318] ;  /* 0x00031800010b7983 */ /* 0x000ee20000300800 */
[----:B------:R-:W-:Y:S08]  /*a8a0*/  POPC R8, R8 ;  /* 0x0000000800087309 */ /* 0x000ff00000000000 */
[----:B------:R-:W0:Y:S01]  /*a8b0*/  POPC R27, R27 ;  /* 0x0000001b001b7309 */ /* 0x000e220000000000 */
[----:B------:R-:W-:-:S05]  /*a8c0*/  VABSDIFF.U32 R41, R82, R106, RZ ;  /* 0x0000006a52297214 */ /* 0x000fca00000e00ff */
[----:B------:R-:W-:Y:S02]  /*a8d0*/  IMAD.IADD R4, R4, 0x1, R41 ;  /* 0x0000000104047824 */ /* 0x000fe400078e0229 */
[----:B0-----:R-:W-:-:S04]  /*a8e0*/  IMAD.IADD R8, R8, 0x1, R27 ;  /* 0x0000000108087824 */ /* 0x001fc800078e021b */
[----:B------:R-:W-:Y:S01]  /*a8f0*/  IMAD R4, R8, 0x9, R4 ;  /* 0x0000000908047824 */ /* 0x000fe200078e0204 */
[----:B------:R-:W-:-:S05]  /*a900*/  VABSDIFF.U32 R8, R69, R104, RZ ;  /* 0x0000006845087214 */ /* 0x000fca00000e00ff */
[----:B------:R-:W-:Y:S01]  /*a910*/  IMAD.IADD R4, R4, 0x1, R8 ;  /* 0x0000000104047824 */ /* 0x000fe200078e0208 */
[----:B------:R-:W-:-:S03]  /*a920*/  VABSDIFF.U32 R8, R74, R102, RZ ;  /* 0x000000664a087214 */ /* 0x000fc600000e00ff */
[----:B------:R-:W-:-:S04]  /*a930*/  IMAD R4, R2, 0x9, R4 ;  /* 0x0000000902047824 */ /* 0x000fc800078e0204 */
[----:B------:R-:W-:Y:S01]  /*a940*/  IMAD.IADD R4, R4, 0x1, R8 ;  /* 0x0000000104047824 */ /* 0x000fe200078e0208 */
[----:B------:R-:W-:-:S03]  /*a950*/  VABSDIFF.U32 R8, R71, R100, RZ ;  /* 0x0000006447087214 */ /* 0x000fc600000e00ff */
[----:B------:R-:W-:-:S05]  /*a960*/  IMAD R4, R251, 0x9, R4 ;  /* 0x00000009fb047824 */ /* 0x000fca00078e0204 */
[----:B------:R-:W-:Y:S02]  /*a970*/  IADD3 R4, PT, PT, R4, R8, RZ ;  /* 0x0000000804047210 */ /* 0x000fe40007ffe0ff */
[----:B------:R-:W-:-:S03]  /*a980*/  VABSDIFF.U32 R8, R63, R98, RZ ;  /* 0x000000623f087214 */ /* 0x000fc600000e00ff */
[----:B------:R-:W-:-:S04]  /*a990*/  IMAD R4, R250, 0x9, R4 ;  /* 0x00000009fa047824 */ /* 0x000fc800078e0204 */
[----:B------:R-:W-:Y:S01]  /*a9a0*/  IMAD.IADD R4, R4, 0x1, R8 ;  /* 0x0000000104047824 */ /* 0x000fe200078e0208 */
        /* <DEDUP_REMOVED lines=9> */
[----:B------:R-:W-:Y:S01]  /*aa40*/  VABSDIFF.U32 R8, R65, R88, RZ ;  /* 0x0000005841087214 */ /* 0x000fe200000e00ff */
[----:B------:R-:W-:Y:S02]  /*aa50*/  STL [R1+0x948], R65 ;  /* 0x0009484101007387 */ /* 0x000fe40000100800 */
[----:B------:R-:W-:Y:S01]  /*aa60*/  IMAD R4, R244, 0x9, R4 ;  /* 0x00000009f4047824 */ /* 0x000fe200078e0204 */
[----:B------:R-:W-:Y:S01]  /*aa70*/  LOP3.LUT R64, R25, 0xff, RZ, 0xc0, !PT ;  /* 0x000000ff19407812 */ /* 0x000fe200078ec0ff */
[----:B------:R-:W-:Y:S01]  /*aa80*/  STL [R1+0x7ac], R88 ;  /* 0x0007ac5801007387 */ /* 0x000fe20000100800 */
[----:B------:R-:W-:Y:S02]  /*aa90*/  LOP3.LUT R86, R5, 0xff, RZ, 0xc0, !PT ;  /* 0x000000ff05567812 */ /* 0x000fe400078ec0ff */
[----:B------:R-:W-:Y:S01]  /*aaa0*/  IADD3 R4, PT, PT, R4, R8, RZ ;  /* 0x0000000804047210 */ /* 0x000fe20007ffe0ff */
[----:B------:R-:W3:Y:S04]  /*aab0*/  LDL.LU R25, [R1+0x31c] ;  /* 0x00031c0001197983 */ /* 0x000ee80000300800 */
[----:B------:R-:W3:Y:S01]  /*aac0*/  LDL.LU R5, [R1+0x310] ;  /* 0x0003100001057983 */ /* 0x000ee20000300800 */
[----:B------:R-:W-:Y:S01]  /*aad0*/  VABSDIFF.U32 R8, R64, R86, RZ ;  /* 0x0000005640087214 */ /* 0x000fe200000e00ff */
[----:B------:R-:W-:-:S04]  /*aae0*/  IMAD R4, R56, 0x9, R4 ;  /* 0x0000000938047824 */ /* 0x000fc800078e0204 */
[----:B------:R-:W-:Y:S01]  /*aaf0*/  IMAD.IADD R4, R4, 0x1, R8 ;  /* 0x0000000104047824 */ /* 0x000fe200078e0208 */
[----:B------:R-:W-:Y:S01]  /*ab00*/  STL [R1+0x94c], R64 ;  /* 0x00094c4001007387 */ /* 0x000fe20000100800 */
[----:B--2---:R-:W-:Y:S02]  /*ab10*/  LOP3.LUT R56, R3, 0xff, RZ, 0xc0, !PT ;  /* 0x000000ff03387812 */ /* 0x004fe400078ec0ff */
[----:B------:R-:W-:Y:S01]  /*ab20*/  IMAD R4, R55, 0x9, R4 ;  /* 0x0000000937047824 */ /* 0x000fe200078e0204 */
[----:B------:R-:W-:Y:S04]  /*ab30*/  STL [R1+0x7bc], R86 ;  /* 0x0007bc5601007387 */ /* 0x000fe80000100800 */
[----:B------:R-:W2:Y:S01]  /*ab40*/  LDL.LU R3, [R1+0x314] ;  /* 0x0003140001037983 */ /* 0x000ea20000300800 */
[----:B------:R-:W-:-:S03]  /*ab50*/  LOP3.LUT R55, R7, 0xff, RZ, 0xc0, !PT ;  /* 0x000000ff07377812 */ /* 0x000fc600078ec0ff */
[----:B------:R-:W2:Y:S01]  /*ab60*/  LDL.LU R7, [R1+0x308] ;  /* 0x0003080001077983 */ /* 0x000ea20000300800 */
[----:B------:R-:W-:-:S03]  /*ab70*/  VABSDIFF.U32 R8, R56, R55, RZ ;  /* 0x0000003738087214 */ /* 0x000fc600000e00ff */
[----:B------:R-:W-:Y:S02]  /*ab80*/  STL [R1+0x950], R56 ;  /* 0x0009503801007387 */ /* 0x000fe40000100800 */
[----:B------:R-:W-:Y:S02]  /*ab90*/  IMAD.IADD R4, R4, 0x1, R8 ;  /* 0x0000000104047824 */ /* 0x000fe400078e0208 */
[----:B------:R-:W-:Y:S02]  /*aba0*/  STL [R1+0x7c4], R55 ;  /* 0x0007c43701007387 */ /* 0x000fe40000100800 */
[----:B------:R-:W-:Y:S01]  /*abb0*/  IMAD R4, R54, 0x9, R4 ;  /* 0x0000000936047824 */ /* 0x000fe200078e0204 */
[----:B------:R-:W-:Y:S02]  /*abc0*/  LOP3.LUT R49, R17, 0xff, RZ, 0xc0, !PT ;  /* 0x000000ff11317812 */ /* 0x000fe400078ec0ff */
        /* <DEDUP_REMOVED lines=10> */
[----:B---3--:R-:W-:-:S03]  /*ac70*/  LOP3.LUT R53, R11, 0xff, RZ, 0xc0, !PT ;  /* 0x000000ff0b357812 */ /* 0x008fc600078ec0ff */
[----:B------:R-:W3:Y:S01]  /*ac80*/  LDL.LU R11, [R1+0x2f8] ;  /* 0x0002f800010b7983 */ /* 0x000ee20000300800 */
[----:B------:R-:W-:-:S05]  /*ac90*/  VABSDIFF.U32 R8, R41, R53, RZ ;  /* 0x0000003529087214 */ /* 0x000fca00000e00ff */
[----:B------:R-:W-:Y:S01]  /*aca0*/  IMAD.IADD R4, R4, 0x1, R8 ;  /* 0x0000000104047824 */ /* 0x000fe200078e0208 */
[----:B------:R-:W-:Y:S03]  /*acb0*/  STL [R1+0x958], R41 ;  /* 0x0009582901007387 */ /* 0x000fe60000100800 */
[----:B------:R-:W-:Y:S01]  /*acc0*/  IMAD R4, R52, 0x9, R4 ;  /* 0x0000000934047824 */ /* 0x000fe200078e0204 */
[----:B------:R-:W-:Y:S01]  /*acd0*/  STL [R1+0x7e0], R53 ;  /* 0x0007e03501007387 */ /* 0x000fe20000100800 */
[----:B------:R-:W-:Y:S02]  /*ace0*/  LOP3.LUT R28, R25, 0xff, RZ, 0xc0, !PT ;  /* 0x000000ff191c7812 */ /* 0x000fe400078ec0ff */
[----:B------:R-:W-:Y:S02]  /*acf0*/  LOP3.LUT R52, R5, 0xff, RZ, 0xc0, !PT ;  /* 0x000000ff05347812 */ /* 0x000fe400078ec0ff */
[----:B------:R-:W3:Y:S04]  /*ad00*/  LDL.LU R5, [R1+0x2fc] ;  /* 0x0002fc0001057983 */ /* 0x000ee80000300800 */
[----:B------:R-:W3:Y:S01]  /*ad10*/  LDL.LU R32, [R1+0x2f0] ;  /* 0x0002f00001207983 */ /* 0x000ee20000300800 */
[----:B------:R-:W-:-:S04]  /*ad20*/  VABSDIFF.U32 R8, R28, R52, RZ ;  /* 0x000000341c087214 */ /* 0x000fc800000e00ff */
[----:B------:R-:W-:Y:S01]  /*ad30*/  IADD3 R4, PT, PT, R4, R8, RZ ;  /* 0x0000000804047210 */ /* 0x000fe20007ffe0ff */
[----:B------:R-:W-:Y:S01]  /*ad40*/  STL [R1+0x95c], R28 ;  /* 0x00095c1c01007387 */ /* 0x000fe20000100800 */
[----:B--2---:R-:W-:-:S03]  /*ad50*/  LOP3.LUT R21, R3, 0xff, RZ, 0xc0, !PT ;  /* 0x000000ff03157812 */ /* 0x004fc600078ec0ff */
[----:B------:R-:W-:Y:S01]  /*ad60*/  STL [R1+0x7e8], R52 ;  /* 0x0007e83401007387 */ /* 0x000fe20000100800 */
[----:B------:R-:W-:Y:S01]  /*ad70*/  IMAD R4, R51, 0x9, R4 ;  /* 0x0000000933047824 */ /* 0x000fe200078e0204 */
[----:B------:R-:W-:Y:S02]  /*ad80*/  LOP3.LUT R51, R7, 0xff, RZ, 0xc0, !PT ;  /* 0x000000ff07337812 */ /* 0x000fe400078ec0ff */
[----:B------:R-:W2:Y:S04]  /*ad90*/  LDL.LU R3, [R1+0x2f4] ;  /* 0x0002f40001037983 */ /* 0x000ea80000300800 */
[----:B------:R-:W2:Y:S01]  /*ada0*/  LDL.LU R7, [R1+0x2e8] ;  /* 0x0002e80001077983 */ /* 0x000ea20000300800 */
[----:B------:R-:W-:-:S05]  /*adb0*/  VABSDIFF.U32 R8, R21, R51, RZ ;  /* 0x0000003315087214 */ /* 0x000fca00000e00ff */
[----:B------:R-:W-:Y:S01]  /*adc0*/  IMAD.IADD R4, R4, 0x1, R8 ;  /* 0x0000000104047824 */ /* 0x000fe200078e0208 */
[----:B------:R-:W-:Y:S03]  /*add0*/  STL [R1+0x960], R21 ;  /* 0x0009601501007387 */ /* 0x000fe60000100800 */
[----:B------:R-:W-:Y:S01]  /*ade0*/  IMAD R4, R50, 0x9, R4 ;  /* 0x0000000932047824 */ /* 0x000fe200078e0204 */
[----:B------:R-:W-:Y:S01]  /*adf0*/  STL [R1+0x82c], R51 ;  /* 0x00082c3301007387 */ /* 0x000fe20000100800 */
[----:B------:R-:W-:Y:S02]  /*ae00*/  LOP3.LUT R23, R17, 0xff, RZ, 0xc0, !PT ;  /* 0x000000ff11177812 */ /* 0x000fe400078ec0ff */
[----:B------:R-:W-:Y:S01]  /*ae10*/  LOP3.LUT R50, R19, 0xff, RZ, 0xc0, !PT ;  /* 0x000000ff13327812 */ /* 0x000fe200078ec0ff */
[----:B------:R-:W2:Y:S04]  /*ae20*/  LDL.LU R17, [R1+0x2ec] ;  /* 0x0002ec0001117983 */ /* 0x000ea80000300800 */
[----:B------:R-:W2:Y:S01]  /*ae30*/  LDL.LU R25, [R1+0x2e0] ;  /* 0x0002e00001197983 */ /* 0x000ea20000300800 */
[----:B------:R-:W-:-:S05]  /*ae40*/  VABSDIFF.U32 R8, R23, R50, RZ ;  /* 0x0000003217087214 */ /* 0x000fca00000e00ff */
[----:B------:R-:W-:Y:S01]  /*ae50*/  IMAD.IADD R4, R4, 0x1, R8 ;  /* 0x0000000104047824 */ /* 0x000fe200078e0208 */
[----:B------:R-:W-:Y:S03]  /*ae60*/  STL [R1+0x96c], R23 ;  /* 0x00096c1701007387 */ /* 0x000fe60000100800 */
[----:B------:R-:W-:Y:S01]  /*ae70*/  IMAD R4, R47, 0x9, R4 ;  /* 0x000000092f047824 */ /* 0x000fe200078e0204 */
[----:B------:R-:W-:Y:S01]  /*ae80*/  STL [R1+0x848], R50 ;  /* 0x0008483201007387 */ /* 0x000fe20000100800 */
[----:B------:R-:W-:-:S03]  /*ae90*/  LOP3.LUT R19, R9, 0xff, RZ, 0xc0, !PT ;  /* 0x000000ff09137812 */ /* 0x000fc600078ec0ff */
[----:B------:R-:W2:Y:S01]  /*aea0*/  LDL.LU R9, [R1+0x2e4] ;  /* 0x0002e40001097983 */ /* 0x000ea20000300800 */
[----:B---3--:R-:W-:-:S03]  /*aeb0*/  LOP3.LUT R47, R11, 0xff, RZ, 0xc0, !PT ;  /* 0x000000ff0b2f7812 */ /* 0x008fc600078ec0ff */
[----:B------:R-:W3:Y:S01]  /*aec0*/  LDL.LU R11, [R1+0x2d8] ;  /* 0x0002d800010b7983 */ /* 0x000ee20000300800 */
[----:B------:R-:W-:-:S03]  /*aed0*/  VABSDIFF.U32 R8, R19, R47, RZ ;  /* 0x0000002f13087214 */ /* 0x000fc600000e00ff */
[----:B------:R-:W-:Y:S02]  /*aee0*/  STL [R1+0x968], R19 ;  /* 0x0009681301007387 */ /* 0x000fe40000100800 */
[----:B------:R-:W-:Y:S02]  /*aef0*/  IMAD.IADD R4, R4, 0x1, R8 ;  /* 0x0000000104047824 */ /* 0x000fe400078e0208 */
[----:B------:R-:W-:Y:S02]  /*af00*/  STL [R1+0x84c], R47 ;  /* 0x00084c2f01007387 */ /* 0x000fe40000100800 */
[----:B------:R-:W-:Y:S02]  /*af10*/  IMAD R4, R46, 0x9, R4 ;  /* 0x000000092e047824 */ /* 0x000fe400078e0204 */
[----:B------:R-:W3:Y:S01]  /*af20*/  LDL.LU R22, [R1+0x2dc] ;  /* 0x0002dc0001167983 */ /* 0x000ee20000300800 */
[----:B------:R-:W-:Y:S02]  /*af30*/  LOP3.LUT R5, R5, 0xff, RZ, 0xc0, !PT ;  /* 0x000000ff05057812 */ /* 0x000fe400078ec0ff */
[----:B------:R-:W-:-:S02]  /*af40*/  LOP3.LUT R46, R32, 0xff, RZ, 0xc0, !PT ;  /* 0x000000ff202e7812 */ /* 0x000fc400078ec0ff */
[----:B------:R-:W3:Y:S02]  /*af50*/  LDL.LU R32, [R1+0x2d0] ;  /* 0x0002d00001207983 */ /* 0x000ee40000300800 */
[----:B------:R-:W-:Y:S02]  /*af60*/  VABSDIFF.U32 R8, R5, R46, RZ ;  /* 0x0000002e05087214 */ /* 0x000fe400000e00ff */
[----:B------:R-:W-:Y:S03]  /*af70*/  STL [R1+0x964], R5 ;  /* 0x0009640501007387 */ /* 0x000fe60000100800 */
[----:B------:R-:W-:Y:S01]  /*af80*/  IMAD.IADD R4, R4, 0x1, R8 ;  /* 0x0000000104047824 */ /* 0x000fe200078e0208 */
[----:B------:R-:W-:Y:S03]  /*af90*/  STL [R1+0x850], R46 ;  /* 0x0008502e01007387 */ /* 0x000fe60000100800 */
[----:B------:R-:W-:Y:S01]  /*afa0*/  IMAD R4, R45, 0x9, R4 ;  /* 0x000000092d047824 */ /* 0x000fe200078e0204 */
[----:B------:R-:W3:Y:S01]  /*afb0*/  LDL.LU R2, [R1+0x2d4] ;  /* 0x0002d40001027983 */ /* 0x000ee20000300800 */
[----:B--2---:R-:W-:-:S03]  /*afc0*/  LOP3.LUT R45, R7, 0xff, RZ, 0xc0, !PT ;  /* 0x000000ff072d7812 */ /* 0x004fc600078ec0ff */
[----:B------:R-:W2:Y:S01]  /*afd0*/  LDL.LU R7, [R1+0x190] ;  /* 0x0001900001077983 */ /* 0x000ea20000300800 */
[----:B------:R-:W-:-:S04]  /*afe0*/  LOP3.LUT R3, R3, 0xff, RZ, 0xc0, !PT ;  /* 0x000000ff03037812 */ /* 0x000fc800078ec0ff */
[----:B------:R-:W-:-:S04]  /*aff0*/  VABSDIFF.U32 R8, R3, R45, RZ ;  /* 0x0000002d03087214 */ /* 0x000fc800000e00ff */
[----:B------:R-:W-:-:S05]  /*b000*/  IADD3 R4, PT, PT, R4, R8, RZ ;  /* 0x0000000804047210 */ /* 0x000fca0007ffe0ff */
[----:B------:R-:W-:Y:S01]  /*b010*/  IMAD R4, R44, 0x9, R4 ;  /* 0x000000092c047824 */ /* 0x000fe200078e0204 */
[----:B------:R-:W-:Y:S02]  /*b020*/  LOP3.LUT R17, R17, 0xff, RZ, 0xc0, !PT ;  /* 0x000000ff11117812 */ /* 0x000fe400078ec0ff */
[----:B------:R-:W-:Y:S01]  /*b030*/  LOP3.LUT R44, R25, 0xff, RZ, 0xc0, !PT ;  /* 0x000000ff192c7812 */ /* 0x000fe200078ec0ff */
[----:B------:R-:W-:Y:S03]  /*b040*/  STL [R1+0x978], R3 ;  /* 0x0009780301007387 */ /* 0x000fe60000100800 */
[----:B------:R-:W-:Y:S01]  /*b050*/  VABSDIFF.U32 R8, R17, R44, RZ ;  /* 0x0000002c11087214 */ /* 0x000fe200000e00ff */
[----:B------:R-:W-:Y:S04]  /*b060*/  STL [R1+0x854], R45 ;  /* 0x0008542d01007387 */ /* 0x000fe80000100800 */
[----:B------:R-:W2:Y:S01]  /*b070*/  LDL.LU R222, [R1+0x194] ;  /* 0x0001940001de7983 */ /* 0x000ea20000300800 */
[----:B------:R-:W-:-:S03]  /*b080*/  IMAD.IADD R4, R4, 0x1, R8 ;  /* 0x0000000104047824 */ /* 0x000fc600078e0208 */
[----:B------:R-:W2:Y:S01]  /*b090*/  LDL.LU R25, [R1+0x188] ;  /* 0x0001880001197983 */ /* 0x000ea20000300800 */
[----:B------:R-:W-:-:S03]  /*b0a0*/  IMAD R4, R43, 0x9, R4 ;  /* 0x000000092b047824 */ /* 0x000fc600078e0204 */
[----:B------:R-:W-:Y:S04]  /*b0b0*/  STL [R1+0x97c], R17 ;  /* 0x00097c1101007387 */ /* 0x000fe80000100800 */
[----:B------:R-:W-:Y:S01]  /*b0c0*/  STL [R1+0x860], R44 ;  /* 0x0008602c01007387 */ /* 0x000fe20000100800 */
[----:B---3--:R-:W-:-:S03]  /*b0d0*/  LOP3.LUT R43, R11, 0xff, RZ, 0xc0, !PT ;  /* 0x000000ff0b2b7812 */ /* 0x008fc600078ec0ff */
[----:B------:R-:W3:Y:S04]  /*b0e0*/  LDL.LU R11, [R1+0x18c] ;  /* 0x00018c00010b7983 */ /* 0x000ee80000300800 */
[----:B------:R-:W3:Y:S01]  /*b0f0*/  LDL.LU R24, [R1+0x180] ;  /* 0x0001800001187983 */ /* 0x000ee20000300800 */
[----:B------:R-:W-:-:S04]  /*b100*/  LOP3.LUT R9, R9, 0xff, RZ, 0xc0, !PT ;  /* 0x000000ff09097812 */ /* 0x000fc800078ec0ff */
[----:B------:R-:W-:-:S05]  /*b110*/  VABSDIFF.U32 R8, R9, R43, RZ ;  /* 0x0000002b09087214 */ /* 0x000fca00000e00ff */
[----:B------:R-:W-:Y:S01]  /*b120*/  IMAD.IADD R4, R4, 0x1, R8 ;  /* 0x0000000104047824 */ /* 0x000fe200078e0208 */
[----:B------:R-:W-:-:S03]  /*b130*/  LOP3.LUT R20, R22, 0xff, RZ, 0xc0, !PT ;  /* 0x000000ff16147812 */ /* 0x000fc600078ec0ff */
[----:B------:R-:W-:Y:S01]  /*b140*/  IMAD R4, R42, 0x9, R4 ;  /* 0x000000092a047824 */ /* 0x000fe200078e0204 */
[----:B------:R-:W-:Y:S04]  /*b150*/  STL [R1+0x980], R9 ;  /* 0x0009800901007387 */ /* 0x000fe80000100800 */
[----:B------:R-:W-:Y:S04]  /*b160*/  STL [R1+0x864], R43 ;  /* 0x0008642b01007387 */ /* 0x000fe80000100800 */
[----:B------:R-:W3:Y:S01]  /*b170*/  LDL.LU R22, [R1+0x184] ;  /* 0x0001840001167983 */ /* 0x000ee20000300800 */
[----:B------:R-:W-:-:S03]  /*b180*/  LOP3.LUT R42, R32, 0xff, RZ, 0xc0, !PT ;  /* 0x000000ff202a7812 */ /* 0x000fc600078ec0ff */
[----:B------:R-:W3:Y:S01]  /*b190*/  LDL.LU R32, [R1+0x178] ;  /* 0x0001780001207983 */ /* 0x000ee20000300800 */
[----:B------:R-:W-:-:S05]  /*b1a0*/  VABSDIFF.U32 R8, R20, R42, RZ ;  /* 0x0000002a14087214 */ /* 0x000fca00000e00ff */
[----:B------:R-:W-:Y:S01]  /*b1b0*/  IMAD.IADD R4, R4, 0x1, R8 ;  /* 0x0000000104047824 */ /* 0x000fe200078e0208 */
[----:B------:R-:W-:Y:S03]  /*b1c0*/  STL [R1+0x9a0], R20 ;  /* 0x0009a01401007387 */ /* 0x000fe60000100800 */
[----:B------:R-:W-:Y:S01]  /*b1d0*/  IMAD R4, R40, 0x9, R4 ;  /* 0x0000000928047824 */ /* 0x000fe200078e0204 */
[----:B------:R-:W-:Y:S01]  /*b1e0*/  STL [R1+0x868], R42 ;  /* 0x0008682a01007387 */ /* 0x000fe20000100800 */
[----:B--2---:R-:W-:-:S03]  /*b1f0*/  LOP3.LUT R40, R7, 0xff, RZ, 0xc0, !PT ;  /* 0x000000ff07287812 */ /* 0x004fc600078ec0ff */
[----:B------:R-:W2:Y:S04]  /*b200*/  LDL.LU R7, [R1+0x17c] ;  /* 0x00017c0001077983 */ /* 0x000ea80000300800 */
[----:B------:R-:W2:Y:S01]  /*b210*/  LDL.LU R138, [R1+0x170] ;  /* 0x00017000018a7983 */ /* 0x000ea20000300800 */
[----:B------:R-:W-:-:S04]  /*b220*/  LOP3.LUT R2, R2, 0xff, RZ, 0xc0, !PT ;  /* 0x000000ff02027812 */ /* 0x000fc800078ec0ff */
[----:B------:R-:W-:Y:S01]  /*b230*/  VABSDIFF.U32 R8, R2, R40, RZ ;  /* 0x0000002802087214 */ /* 0x000fe200000e00ff */
[----:B------:R-:W-:Y:S04]  /*b240*/  STL [R1+0x9a4], R2 ;  /* 0x0009a40201007387 */ /* 0x000fe80000100800 */
[----:B------:R-:W-:Y:S01]  /*b250*/  IMAD.IADD R4, R4, 0x1, R8 ;  /* 0x0000000104047824 */ /* 0x000fe200078e0208 */
[----:B------:R-:W-:Y:S03]  /*b260*/  STL [R1+0x86c], R40 ;  /* 0x00086c2801007387 */ /* 0x000fe60000100800 */
[----:B------:R-:W-:Y:S01]  /*b270*/  IMAD R4, R39, 0x9, R4 ;  /* 0x0000000927047824 */ /* 0x000fe200078e0204 */
[----:B------:R-:W-:-:S02]  /*b280*/  LOP3.LUT R27, R222, 0xff, RZ, 0xc0, !PT ;  /* 0x000000ffde1b7812 */ /* 0x000fc400078ec0ff */
[----:B------:R-:W2:Y:S01]  /*b290*/  LDL.LU R222, [R1+0x174] ;  /* 0x0001740001de7983 */ /* 0x000ea20000300800 */
[----:B------:R-:W-:-:S03]  /*b2a0*/  LOP3.LUT R39, R25, 0xff, RZ, 0xc0, !PT ;  /* 0x000000ff19277812 */ /* 0x000fc600078ec0ff */
[----:B------:R-:W2:Y:S01]  /*b2b0*/  LDL.LU R25, [R1+0x168] ;  /* 0x0001680001197983 */ /* 0x000ea20000300800 */
[----:B------:R-:W-:-:S03]  /*b2c0*/  VABSDIFF.U32 R8, R27, R39, RZ ;  /* 0x000000271b087214 */ /* 0x000fc600000e00ff */
[----:B------:R3:W-:Y:S04]  /*b2d0*/  STL [R1+0x9a8], R27 ;  /* 0x0009a81b01007387 */ /* 0x0007e80000100800 */
[----:B------:R-:W-:Y:S01]  /*b2e0*/  STL [R1+0x870], R39 ;  /* 0x0008702701007387 */ /* 0x000fe20000100800 */
[----:B------:R-:W-:-:S05]  /*b2f0*/  IADD3 R4, PT, PT, R4, R8, RZ ;  /* 0x0000000804047210 */ /* 0x000fca0007ffe0ff */
[----:B------:R-:W-:Y:S01]  /*b300*/  IMAD R4, R38, 0x9, R4 ;  /* 0x0000000926047824 */ /* 0x000fe200078e0204 */
[----:B---3--:R-:W-:Y:S02]  /*b310*/  LOP3.LUT R27, R11, 0xff, RZ, 0xc0, !PT ;  /* 0x000000ff0b1b7812 */ /* 0x008fe400078ec0ff */
[----:B------:R-:W3:Y:S01]  /*b320*/  LDL.LU R11, [R1+0x16c] ;  /* 0x00016c00010b7983 */ /* 0x000ee20000300800 */
[----:B------:R-:W-:-:S03]  /*b330*/  LOP3.LUT R38, R24, 0xff, RZ, 0xc0, !PT ;  /* 0x000000ff18267812 */ /* 0x000fc600078ec0ff */
[----:B------:R-:W3:Y:S04]  /*b340*/  LDL.LU R24, [R1+0x160] ;  /* 0x0001600001187983 */ /* 0x000ee80000300800 */
[----:B------:R0:W-:Y:S04]  /*b350*/  STL [R1+0x9ac], R27 ;  /* 0x0009ac1b01007387 */ /* 0x0001e80000100800 */
[----:B------:R-:W-:Y:S04]  /*b360*/  STL [R1+0x874], R38 ;  /* 0x0008742601007387 */ /* 0x000fe80000100800 */
[----:B------:R-:W3:Y:S01]  /*b370*/  LDL.LU R135, [R1+0x164] ;  /* 0x0001640001877983 */ /* 0x000ee20000300800 */
[----:B------:R-:W-:-:S02]  /*b380*/  VABSDIFF.U32 R8, R27, R38, RZ ;  /* 0x000000261b087214 */ /* 0x000fc400000e00ff */
[----:B0-----:R-:W-:Y:S02]  /*b390*/  LOP3.LUT R27, R22, 0xff, RZ, 0xc0, !PT ;  /* 0x000000ff161b7812 */ /* 0x001fe400078ec0ff */
[----:B------:R-:W3:Y:S01]  /*b3a0*/  LDL.LU R22, [R1+0x158] ;  /* 0x0001580001167983 */ /* 0x000ee20000300800 */
[----:B------:R-:W-:-:S03]  /*b3b0*/  IMAD.IADD R4, R4, 0x1, R8 ;  /* 0x0000000104047824 */ /* 0x000fc600078e0208 */
[----:B------:R0:W-:Y:S01]  /*b3c0*/  STL [R1+0x9b8], R27 ;  /* 0x0009b81b01007387 */ /* 0x0001e20000100800 */
[----:B------:R-:W-:Y:S01]  /*b3d0*/  IMAD R4, R37, 0x9, R4 ;  /* 0x0000000925047824 */ /* 0x000fe200078e0204 */
[----:B------:R-:W-:-:S05]  /*b3e0*/  LOP3.LUT R32, R32, 0xff, RZ, 0xc0, !PT ;  /* 0x000000ff20207812 */ /* 0x000fca00078ec0ff */
[----:B------:R-:W-:Y:S04]  /*b3f0*/  STL [R1+0x878], R32 ;  /* 0x0008782001007387 */ /* 0x000fe80000100800 */
[----:B------:R-:W3:Y:S01]  /*b400*/  LDL.LU R143, [R1+0x15c] ;  /* 0x00015c00018f7983 */ /* 0x000ee20000300800 */
[----:B------:R-:W-:Y:S02]  /*b410*/  VABSDIFF.U32 R8, R27, R32, RZ ;  /* 0x000000201b087214 */ /* 0x000fe400000e00ff */
[----:B--2---:R-:W-:Y:S02]  /*b420*/  LOP3.LUT R37, R7, 0xff, RZ, 0xc0, !PT ;  /* 0x000000ff07257812 */ /* 0x004fe400078ec0ff */
[----:B------:R-:W2:Y:S01]  /*b430*/  LDL.LU R7, [R1+0x150] ;  /* 0x0001500001077983 */ /* 0x000ea20000300800 */
[----:B0-----:R-:W-:-:S03]  /*b440*/  LOP3.LUT R27, R138, 0xff, RZ, 0xc0, !PT ;  /* 0x000000ff8a1b7812 */ /* 0x001fc600078ec0ff */
[----:B------:R-:W-:Y:S04]  /*b450*/  STL [R1+0x9b4], R37 ;  /* 0x0009b42501007387 */ /* 0x000fe80000100800 */
[----:B------:R-:W-:Y:S04]  /*b460*/  STL [R1+0x880], R27 ;  /* 0x0008801b01007387 */ /* 0x000fe80000100800 */
[----:B------:R-:W2:Y:S04]  /*b470*/  LDL.LU R142, [R1+0x154] ;  /* 0x00015400018e7983 */ /* 0x000ea80000300800 */
[----:B------:R-:W2:Y:S01]  /*b480*/  LDL.LU R139, [R1+0x148] ;  /* 0x00014800018b7983 */ /* 0x000ea20000300800 */
[----:B------:R-:W-:Y:S01]  /*b490*/  IMAD.IADD R4, R4, 0x1, R8 ;  /* 0x0000000104047824 */ /* 0x000fe200078e0208 */
[----:B------:R-:W-:-:S03]  /*b4a0*/  VABSDIFF.U32 R8, R37, R27, RZ ;  /* 0x0000001b25087214 */ /* 0x000fc600000e00ff */
[----:B------:R-:W-:Y:S01]  /*b4b0*/  IMAD R4, R36, 0x9, R4 ;  /* 0x0000000924047824 */ /* 0x000fe200078e0204 */
[----:B------:R-:W-:-:S03]  /*b4c0*/  LOP3.LUT R36, R222, 0xff, RZ, 0xc0, !PT ;  /* 0x000000ffde247812 */ /* 0x000fc600078ec0ff */
[----:B------:R-:W-:Y:S01]  /*b4d0*/  IMAD.IADD R4, R4, 0x1, R8 ;  /* 0x0000000104047824 */ /* 0x000fe200078e0208 */
[----:B------:R-:W-:Y:S01]  /*b4e0*/  LOP3.LUT R25, R25, 0xff, RZ, 0xc0, !PT ;  /* 0x000000ff19197812 */ /* 0x000fe200078ec0ff */
[----:B------:R-:W-:Y:S02]  /*b4f0*/  STL [R1+0x9b0], R36 ;  /* 0x0009b02401007387 */ /* 0x000fe40000100800 */
[----:B------:R-:W-:Y:S02]  /*b500*/  IMAD R4, R35, 0x9, R4 ;  /* 0x0000000923047824 */ /* 0x000fe400078e0204 */
[----:B------:R-:W-:Y:S04]  /*b510*/  STL [R1+0x898], R25 ;  /* 0x0008981901007387 */ /* 0x000fe80000100800 */
[----:B------:R-:W2:Y:S01]  /*b520*/  LDL.LU R222, [R1+0x14c] ;  /* 0x00014c0001de7983 */ /* 0x000ea20000300800 */
[----:B------:R-:W-:-:S05]  /*b530*/  VABSDIFF.U32 R8, R36, R25, RZ ;  /* 0x0000001924087214 */ /* 0x000fca00000e00ff */
[----:B------:R-:W-:-:S04]  /*b540*/  IMAD.IADD R4, R4, 0x1, R8 ;  /* 0x0000000104047824 */ /* 0x000fc800078e0208 */
[----:B------:R-:W-:Y:S01]  /*b550*/  IMAD R4, R34, 0x9, R4 ;  /* 0x0000000922047824 */ /* 0x000fe200078e0204 */
[----:B---3--:R-:W-:Y:S02]  /*b560*/  LOP3.LUT R35, R11, 0xff, RZ, 0xc0, !PT ;  /* 0x000000ff0b237812 */ /* 0x008fe400078ec0ff */
[----:B------:R-:W3:Y:S01]  /*b570*/  LDL.LU R11, [R1+0x144] ;  /* 0x00014400010b7983 */ /* 0x000ee20000300800 */
[----:B------:R-:W-:-:S03]  /*b580*/  LOP3.LUT R24, R24, 0xff, RZ, 0xc0, !PT ;  /* 0x000000ff18187812 */ /* 0x000fc600078ec0ff */
[----:B------:R-:W-:Y:S04]  /*b590*/  STL [R1+0x9d0], R35 ;  /* 0x0009d02301007387 */ /* 0x000fe80000100800 */
[----:B------:R-:W-:Y:S04]  /*b5a0*/  STL [R1+0x89c], R24 ;  /* 0x00089c1801007387 */ /* 0x000fe80000100800 */
[----:B------:R-:W3:Y:S01]  /*b5b0*/  LDL R138, [R1+0x5c0] ;  /* 0x0005c000018a7983 */ /* 0x000ee20000100800 */
[----:B------:R-:W-:-:S03]  /*b5c0*/  LOP3.LUT R34, R135, 0xff, RZ, 0xc0, !PT ;  /* 0x000000ff87227812 */ /* 0x000fc600078ec0ff */
[----:B------:R-:W3:Y:S01]  /*b5d0*/  LDL R135, [R1+0x5c4] ;  /* 0x0005c40001877983 */ /* 0x000ee20000100800 */
[----:B------:R-:W-:-:S03]  /*b5e0*/  VABSDIFF.U32 R8, R35, R24, RZ ;  /* 0x0000001823087214 */ /* 0x000fc600000e00ff */
[----:B------:R-:W-:Y:S01]  /*b5f0*/  STL [R1+0x9d4], R34 ;  /* 0x0009d42201007387 */ /* 0x000fe20000100800 */
[----:B------:R-:W-:Y:S02]  /*b600*/  IADD3 R4, PT, PT, R4, R8, RZ ;  /* 0x0000000804047210 */ /* 0x000fe40007ffe0ff */
[----:B------:R-:W-:-:S03]  /*b610*/  LOP3.LUT R22, R22, 0xff, RZ, 0xc0, !PT ;  /* 0x000000ff16167812 */ /* 0x000fc600078ec0ff */
[----:B------:R-:W-:Y:S02]  /*b620*/  IMAD R4, R31, 0x9, R4 ;  /* 0x000000091f047824 */ /* 0x000fe400078e0204 */
[----:B------:R-:W-:Y:S01]  /*b630*/  STL [R1+0x8a0], R22 ;  /* 0x0008a01601007387 */ /* 0x000fe20000100800 */
[----:B------:R-:W-:-:S03]  /*b640*/  VABSDIFF.U32 R8, R34, R22, RZ ;  /* 0x0000001622087214 */ /* 0x000fc600000e00ff */
[----:B------:R-:W3:Y:S04]  /*b650*/  LDL R150, [R1+0x5b8] ;  /* 0x0005b80001967983 */ /* 0x000ee80000100800 */
[----:B------:R-:W3:Y:S01]  /*b660*/  LDL R147, [R1+0x5bc] ;  /* 0x0005bc0001937983 */ /* 0x000ee20000100800 */
[----:B------:R-:W-:-:S04]  /*b670*/  IMAD.IADD R4, R4, 0x1, R8 ;  /* 0x0000000104047824 */ /* 0x000fc800078e0208 */
[----:B------:R-:W-:Y:S01]  /*b680*/  IMAD R4, R30, 0x9, R4 ;  /* 0x000000091e047824 */ /* 0x000fe200078e0204 */
[----:B------:R-:W-:Y:S02]  /*b690*/  LOP3.LUT R31, R143, 0xff, RZ, 0xc0, !PT ;  /* 0x000000ff8f1f7812 */ /* 0x000fe400078ec0ff */
[----:B--2---:R-:W-:-:S04]  /*b6a0*/  LOP3.LUT R7, R7, 0xff, RZ, 0xc0, !PT ;  /* 0x000000ff07077812 */ /* 0x004fc800078ec0ff */
[----:B------:R-:W-:-:S05]  /*b6b0*/  VABSDIFF.U32 R8, R31, R7, RZ ;  /* 0x000000071f087214 */ /* 0x000fca00000e00ff */
[----:B------:R-:W-:-:S04]  /*b6c0*/  IMAD.IADD R4, R4, 0x1, R8 ;  /* 0x0000000104047824 */ /* 0x000fc800078e0208 */
[----:B------:R-:W-:Y:S01]  /*b6d0*/  IMAD R4, R14, 0x9, R4 ;  /* 0x000000090e047824 */ /* 0x000fe200078e0204 */
[----:B------:R-:W-:Y:S02]  /*b6e0*/  LOP3.LUT R30, R142, 0xff, RZ, 0xc0, !PT ;  /* 0x000000ff8e1e7812 */ /* 0x000fe400078ec0ff */
[----:B------:R-:W-:Y:S01]  /*b6f0*/  LOP3.LUT R14, R139, 0xff, RZ, 0xc0, !PT ;  /* 0x000000ff8b0e7812 */ /* 0x000fe200078ec0ff */
[----:B------:R-:W-:Y:S04]  /*b700*/  STL [R1+0x9d8], R31 ;  /* 0x0009d81f01007387 */ /* 0x000fe80000100800 */
[----:B------:R-:W-:Y:S04]  /*b710*/  STL [R1+0x8f8], R7 ;  /* 0x0008f80701007387 */ /* 0x000fe80000100800 */
[----:B------:R-:W-:Y:S04]  /*b720*/  STL [R1+0x8fc], R14 ;  /* 0x0008fc0e01007387 */ /* 0x000fe80000100800 */
[----:B------:R0:W-:Y:S04]  /*b730*/  STL [R1+0x9e0], R30 ;  /* 0x0009e01e01007387 */ /* 0x0001e80000100800 */
[----:B------:R-:W2:Y:S04]  /*b740*/  LDL R146, [R1+0x5b0] ;  /* 0x0005b00001927983 */ /* 0x000ea80000100800 */
[----:B------:R-:W2:Y:S01]  /*b750*/  LDL R143, [R1+0x5b4] ;  /* 0x0005b400018f7983 */ /* 0x000ea20000100800 */
[----:B------:R-:W-:-:S02]  /*b760*/  VABSDIFF.U32 R8, R30, R14, RZ ;  /* 0x0000000e1e087214 */ /* 0x000fc400000e00ff */
[----:B0-----:R-:W-:Y:S02]  /*b770*/  LOP3.LUT R30, R222, 0xff, RZ, 0xc0, !PT ;  /* 0x000000ffde1e7812 */ /* 0x001fe400078ec0ff */
[----:B------:R-:W2:Y:S01]  /*b780*/  LDL.LU R222, [R1+0x90c] ;  /* 0x00090c0001de7983 */ /* 0x000ea20000300800 */
[----:B------:R-:W-:-:S04]  /*b790*/  IMAD.IADD R4, R4, 0x1, R8 ;  /* 0x0000000104047824 */ /* 0x000fc800078e0208 */
[----:B------:R-:W-:Y:S01]  /*b7a0*/  IMAD R4, R12, 0x9, R4 ;  /* 0x000000090c047824 */ /* 0x000fe200078e0204 */
[----:B---3--:R-:W-:-:S05]  /*b7b0*/  LOP3.LUT R11, R11, 0xff, RZ, 0xc0, !PT ;  /* 0x000000ff0b0b7812 */ /* 0x008fca00078ec0ff */
[----:B------:R0:W-:Y:S04]  /*b7c0*/  STL [R1+0x91c], R11 ;  /* 0x00091c0b01007387 */ /* 0x0001e80000100800 */
[----:B------:R-:W-:Y:S04]  /*b7d0*/  STL [R1+0x9dc], R30 ;  /* 0x0009dc1e01007387 */ /* 0x000fe80000100800 */
[----:B------:R-:W3:Y:S04]  /*b7e0*/  LDL R142, [R1+0x5a8] ;  /* 0x0005a800018e7983 */ /* 0x000ee80000100800 */
[----:B------:R-:W3:Y:S01]  /*b7f0*/  LDL R139, [R1+0x5ac] ;  /* 0x0005ac00018b7983 */ /* 0x000ee20000100800 */
[----:B------:R-:W-:-:S02]  /*b800*/  VABSDIFF.U32 R8, R30, R11, RZ ;  /* 0x0000000b1e087214 */ /* 0x000fc400000e00ff */
[----:B------:R-:W-:Y:S02]  /*b810*/  LOP3.LUT R203, R203, R135, RZ, 0x3c, !PT ;  /* 0x00000087cbcb7212 */ /* 0x000fe400078e3cff */
[----:B------:R-:W3:Y:S01]  /*b820*/  LDL R135, [R1+0x5a4] ;  /* 0x0005a40001877983 */ /* 0x000ee20000100800 */
[----:B------:R-:W-:Y:S01]  /*b830*/  IMAD.IADD R4, R4, 0x1, R8 ;  /* 0x0000000104047824 */ /* 0x000fe200078e0208 */
[----:B------:R-:W-:Y:S02]  /*b840*/  LOP3.LUT R8, R202, R138, RZ, 0x3c, !PT ;  /* 0x0000008aca087212 */ /* 0x000fe400078e3cff */
[----:B------:R-:W3:Y:S01]  /*b850*/  LDL R138, [R1+0x5a0] ;  /* 0x0005a000018a7983 */ /* 0x000ee20000100800 */
[----:B------:R-:W-:Y:S01]  /*b860*/  POPC R203, R203 ;  /* 0x000000cb00cb7309 */ /* 0x000fe20000000000 */
[----:B------:R-:W-:Y:S02]  /*b870*/  VABSDIFF.U32 R12, R131, R134, RZ ;  /* 0x00000086830c7214 */ /* 0x000fe400000e00ff */
[----:B------:R-:W3:Y:S04]  /*b880*/  LDL R134, [R1+0x598] ;  /* 0x0005980001867983 */ /* 0x000ee80000100800 */
[----:B------:R-:W3:Y:S01]  /*b890*/  LDL R131, [R1+0x59c] ;  /* 0x00059c0001837983 */ /* 0x000ee20000100800 */
[----:B------:R-:W1:Y:S01]  /*b8a0*/  POPC R8, R8 ;  /* 0x0000000800087309 */ /* 0x000e620000000000 */
[----:B------:R-:W-:Y:S01]  /*b8b0*/  IMAD R4, R10, 0x9, R4 ;  /* 0x000000090a047824 */ /* 0x000fe200078e0204 */
[----:B------:R-:W-:-:S02]  /*b8c0*/  LOP3.LUT R10, R144, R147, RZ, 0x3c, !PT ;  /* 0x00000093900a7212 */ /* 0x000fc400078e3cff */
[----:B-1----:R-:W-:-:S05]  /*b8d0*/  IADD3 R8, PT, PT, R8, R203, RZ ;  /* 0x000000cb08087210 */ /* 0x002fca0007ffe0ff */
[----:B------:R-:W-:Y:S01]  /*b8e0*/  IMAD R6, R8, 0x9, R6 ;  /* 0x0000000908067824 */ /* 0x000fe200078e0206 */
[----:B------:R-:W-:Y:S01]  /*b8f0*/  LOP3.LUT R8, R145, R150, RZ, 0x3c, !PT ;  /* 0x0000009691087212 */ /* 0x000fe200078e3cff */
[----:B------:R-:W-:Y:S02]  /*b900*/  POPC R10, R10 ;  /* 0x0000000a000a7309 */ /* 0x000fe40000000000 */
[----:B------:R-:W-:Y:S01]  /*b910*/  IMAD.IADD R6, R6, 0x1, R12 ;  /* 0x0000000106067824 */ /* 0x000fe200078e020c */
[----:B------:R-:W-:Y:S02]  /*b920*/  VABSDIFF.U32 R12, R127, R130, RZ ;  /* 0x000000827f0c7214 */ /* 0x000fe400000e00ff */
[----:B------:R-:W3:Y:S03]  /*b930*/  LDL R130, [R1+0x590] ;  /* 0x0005900001827983 */ /* 0x000ee60000100800 */
[----:B------:R-:W1:Y:S01]  /*b940*/  POPC R8, R8 ;  /* 0x0000000800087309 */ /* 0x000e620000000000 */
[----:B------:R-:W3:Y:S01]  /*b950*/  LDL R127, [R1+0x594] ;  /* 0x00059400017f7983 */ /* 0x000ee20000100800 */
[----:B-1----:R-:W-:-:S04]  /*b960*/  IMAD.IADD R8, R8, 0x1, R10 ;  /* 0x0000000108087824 */ /* 0x002fc800078e020a */
[----:B------:R-:W-:-:S04]  /*b970*/  IMAD R6, R8, 0x9, R6 ;  /* 0x0000000908067824 */ /* 0x000fc800078e0206 */
[----:B------:R-:W-:Y:S01]  /*b980*/  IMAD.IADD R6, R6, 0x1, R12 ;  /* 0x0000000106067824 */ /* 0x000fe200078e020c */
[----:B------:R-:W-:Y:S02]  /*b990*/  VABSDIFF.U32 R12, R123, R126, RZ ;  /* 0x0000007e7b0c7214 */ /* 0x000fe400000e00ff */
[----:B------:R-:W3:Y:S04]  /*b9a0*/  LDL R126, [R1+0x588] ;  /* 0x00058800017e7983 */ /* 0x000ee80000100800 */
[----:B------:R-:W3:Y:S01]  /*b9b0*/  LDL R123, [R1+0x58c] ;  /* 0x00058c00017b7983 */ /* 0x000ee20000100800 */
[----:B--2---:R-:W-:Y:S02]  /*b9c0*/  LOP3.LUT R8, R141, R146, RZ, 0x3c, !PT ;  /* 0x000000928d087212 */ /* 0x004fe400078e3cff */
[----:B------:R-:W-:-:S04]  /*b9d0*/  LOP3.LUT R10, R140, R143, RZ, 0x3c, !PT ;  /* 0x0000008f8c0a7212 */ /* 0x000fc800078e3cff */
[----:B------:R-:W-:Y:S08]  /*b9e0*/  POPC R8, R8 ;  /* 0x0000000800087309 */ /* 0x000ff00000000000 */
[----:B------:R-:W1:Y:S02]  /*b9f0*/  POPC R10, R10 ;  /* 0x0000000a000a7309 */ /* 0x000e640000000000 */
[----:B-1----:R-:W-:-:S04]  /*ba00*/  IMAD.IADD R8, R8, 0x1, R10 ;  /* 0x0000000108087824 */ /* 0x002fc800078e020a */
[----:B------:R-:W-:-:S05]  /*ba10*/  IMAD R6, R8, 0x9, R6 ;  /* 0x0000000908067824 */ /* 0x000fca00078e0206 */
[----:B------:R-:W-:Y:S02]  /*ba20*/  IADD3 R6, PT, PT, R6, R12, RZ ;  /* 0x0000000c06067210 */ /* 0x000fe40007ffe0ff */
[----:B------:R-:W-:Y:S02]  /*ba30*/  VABSDIFF.U32 R12, R119, R122, RZ ;  /* 0x0000007a770c7214 */ /* 0x000fe400000e00ff */
[----:B------:R-:W2:Y:S04]  /*ba40*/  LDL R122, [R1+0x580] ;  /* 0x00058000017a7983 */ /* 0x000ea80000100800 */
[----:B------:R-:W2:Y:S01]  /*ba50*/  LDL R119, [R1+0x584] ;  /* 0x0005840001777983 */ /* 0x000ea20000100800 */
[----:B---3--:R-:W-:Y:S02]  /*ba60*/  LOP3.LUT R8, R137, R142, RZ, 0x3c, !PT ;  /* 0x0000008e89087212 */ /* 0x008fe400078e3cff */
[----:B------:R-:W-:-:S04]  /*ba70*/  LOP3.LUT R10, R136, R139, RZ, 0x3c, !PT ;  /* 0x0000008b880a7212 */ /* 0x000fc800078e3cff */
[----:B------:R-:W-:Y:S08]  /*ba80*/  POPC R8, R8 ;  /* 0x0000000800087309 */ /* 0x000ff00000000000 */
[----:B------:R-:W1:Y:S02]  /*ba90*/  POPC R10, R10 ;  /* 0x0000000a000a7309 */ /* 0x000e640000000000 */
[----:B-1----:R-:W-:-:S04]  /*baa0*/  IMAD.IADD R8, R8, 0x1, R10 ;  /* 0x0000000108087824 */ /* 0x002fc800078e020a */
[----:B------:R-:W-:-:S04]  /*bab0*/  IMAD R6, R8, 0x9, R6 ;  /* 0x0000000908067824 */ /* 0x000fc800078e0206 */
[----:B------:R-:W-:Y:S01]  /*bac0*/  IMAD.IADD R6, R6, 0x1, R12 ;  /* 0x0000000106067824 */ /* 0x000fe200078e020c */
[----:B------:R-:W-:Y:S02]  /*bad0*/  VABSDIFF.U32 R12, R73, R115, RZ ;  /* 0x00000073490c7214 */ /* 0x000fe400000e00ff */
[----:B------:R-:W3:Y:S01]  /*bae0*/  LDL R73, [R1+0x57c] ;  /* 0x00057c0001497983 */ /* 0x000ee20000100800 */
[----:B------:R-:W-:Y:S02]  /*baf0*/  LOP3.LUT R8, R133, R138, RZ, 0x3c, !PT ;  /* 0x0000008a85087212 */ /* 0x000fe400078e3cff */
[----:B------:R-:W-:Y:S01]  /*bb00*/  LOP3.LUT R10, R132, R135, RZ, 0x3c, !PT ;  /* 0x00000087840a7212 */ /* 0x000fe200078e3cff */
[----:B------:R-:W3:Y:S03]  /*bb10*/  LDL R115, [R1+0x578] ;  /* 0x0005780001737983 */ /* 0x000ee60000100800 */
        /* <DEDUP_REMOVED lines=12> */
[----:B-1----:R-:W-:-:S02]  /*bbe0*/  IADD3 R8, PT, PT, R8, R10, RZ ;  /* 0x0000000a08087210 */ /* 0x002fc40007ffe0ff */
[----:B------:R-:W-:-:S03]  /*bbf0*/  LOP3.LUT R10, R124, R127, RZ, 0x3c, !PT ;  /* 0x0000007f7c0a7212 */ /* 0x000fc600078e3cff */
[----:B------:R-:W-:Y:S01]  /*bc00*/  IMAD R6, R8, 0x9, R6 ;  /* 0x0000000908067824 */ /* 0x000fe200078e0206 */
[----:B------:R-:W-:Y:S02]  /*bc10*/  LOP3.LUT R8, R125, R130, RZ, 0x3c, !PT ;  /* 0x000000827d087212 */ /* 0x000fe400078e3cff */
[----:B------:R-:W-:Y:S08]  /*bc20*/  POPC R10, R10 ;  /* 0x0000000a000a7309 */ /* 0x000ff00000000000 */
[----:B------:R-:W1:Y:S01]  /*bc30*/  POPC R8, R8 ;  /* 0x0000000800087309 */ /* 0x000e620000000000 */
[----:B------:R-:W-:-:S02]  /*bc40*/  IMAD.IADD R6, R6, 0x1, R12 ;  /* 0x0000000106067824 */ /* 0x000fc400078e020c */
[----:B-1----:R-:W-:Y:S01]  /*bc50*/  IMAD.IADD R8, R8, 0x1, R10 ;  /* 0x0000000108087824 */ /* 0x002fe200078e020a */
[----:B------:R-:W-:-:S03]  /*bc60*/  LOP3.LUT R10, R120, R123, RZ, 0x3c, !PT ;  /* 0x0000007b780a7212 */ /* 0x000fc600078e3cff */
[----:B------:R-:W-:Y:S01]  /*bc70*/  IMAD R6, R8, 0x9, R6 ;  /* 0x0000000908067824 */ /* 0x000fe200078e0206 */
[----:B------:R-:W-:Y:S02]  /*bc80*/  LOP3.LUT R8, R121, R126, RZ, 0x3c, !PT ;  /* 0x0000007e79087212 */ /* 0x000fe400078e3cff */
[----:B------:R-:W-:Y:S08]  /*bc90*/  POPC R10, R10 ;  /* 0x0000000a000a7309 */ /* 0x000ff00000000000 */
[----:B------:R-:W1:Y:S01]  /*bca0*/  POPC R8, R8 ;  /* 0x0000000800087309 */ /* 0x000e620000000000 */
[----:B------:R-:W-:-:S02]  /*bcb0*/  VABSDIFF.U32 R12, R77, R80, RZ ;  /* 0x000000504d0c7214 */ /* 0x000fc400000e00ff */
[----:B------:R-:W3:Y:S03]  /*bcc0*/  LDL R80, [R1+0x568] ;  /* 0x0005680001507983 */ /* 0x000ee60000100800 */
[----:B------:R-:W-:Y:S01]  /*bcd0*/  IMAD.IADD R6, R6, 0x1, R12 ;  /* 0x0000000106067824 */ /* 0x000fe200078e020c */
[----:B------:R-:W3:Y:S01]  /*bce0*/  LDL R77, [R1+0x56c] ;  /* 0x00056c00014d7983 */ /* 0x000ee20000100800 */
[----:B-1----:R-:W-:-:S04]  /*bcf0*/  IMAD.IADD R8, R8, 0x1, R10 ;  /* 0x0000000108087824 */ /* 0x002fc800078e020a */
[----:B------:R-:W-:Y:S01]  /*bd00*/  IMAD R6, R8, 0x9, R6 ;  /* 0x0000000908067824 */ /* 0x000fe200078e0206 */
[----:B--2---:R-:W-:Y:S02]  /*bd10*/  LOP3.LUT R8, R117, R122, RZ, 0x3c, !PT ;  /* 0x0000007a75087212 */ /* 0x004fe400078e3cff */
[----:B------:R-:W-:-:S04]  /*bd20*/  LOP3.LUT R10, R118, R119, RZ, 0x3c, !PT ;  /* 0x00000077760a7212 */ /* 0x000fc800078e3cff */
[----:B------:R-:W-:Y:S08]  /*bd30*/  POPC R8, R8 ;  /* 0x0000000800087309 */ /* 0x000ff00000000000 */
[----:B------:R-:W1:Y:S02]  /*bd40*/  POPC R10, R10 ;  /* 0x0000000a000a7309 */ /* 0x000e640000000000 */
[----:B-1----:R-:W-:Y:S01]  /*bd50*/  IMAD.IADD R8, R8, 0x1, R10 ;  /* 0x0000000108087824 */ /* 0x002fe200078e020a */
[----:B------:R-:W-:-:S04]  /*bd60*/  VABSDIFF.U32 R12, R113, R116, RZ ;  /* 0x00000074710c7214 */ /* 0x000fc800000e00ff */
[----:B------:R-:W-:-:S05]  /*bd70*/  IADD3 R6, PT, PT, R6, R12, RZ ;  /* 0x0000000c06067210 */ /* 0x000fca0007ffe0ff */
[----:B------:R-:W-:Y:S01]  /*bd80*/  IMAD R6, R8, 0x9, R6 ;  /* 0x0000000908067824 */ /* 0x000fe200078e0206 */
[----:B---3--:R-:W-:Y:S02]  /*bd90*/  LOP3.LUT R10, R66, R73, RZ, 0x3c, !PT ;  /* 0x00000049420a7212 */ /* 0x008fe400078e3cff */
[----:B------:R-:W2:Y:S04]  /*bda0*/  LDL R66, [R1+0x564] ;  /* 0x0005640001427983 */ /* 0x000ea80000100800 */
[----:B------:R-:W3:Y:S01]  /*bdb0*/  LDL R73, [R1+0x560] ;  /* 0x0005600001497983 */ /* 0x000ee20000100800 */
[----:B------:R-:W-:Y:S01]  /*bdc0*/  LOP3.LUT R8, R114, R115, RZ, 0x3c, !PT ;  /* 0x0000007372087212 */ /* 0x000fe200078e3cff */
[----:B------:R-:W-:Y:S08]  /*bdd0*/  POPC R10, R10 ;  /* 0x0000000a000a7309 */ /* 0x000ff00000000000 */
[----:B------:R-:W1:Y:S02]  /*bde0*/  POPC R8, R8 ;  /* 0x0000000800087309 */ /* 0x000e640000000000 */
[----:B-1----:R-:W-:Y:S01]  /*bdf0*/  IMAD.IADD R8, R8, 0x1, R10 ;  /* 0x0000000108087824 */ /* 0x002fe200078e020a */
[----:B------:R-:W-:-:S02]  /*be00*/  LOP3.LUT R10, R248, R78, RZ, 0x3c, !PT ;  /* 0x0000004ef80a7212 */ /* 0x000fc400078e3cff */
[----:B------:R-:W3:Y:S04]  /*be10*/  LDL R78, [R1+0x55c] ;  /* 0x00055c00014e7983 */ /* 0x000ee80000100800 */
[----:B------:R-:W3:Y:S01]  /*be20*/  LDL R248, [R1+0x544] ;  /* 0x0005440001f87983 */ /* 0x000ee20000100800 */
[----:B------:R-:W-:-:S05]  /*be30*/  VABSDIFF.U32 R12, R111, R112, RZ ;  /* 0x000000706f0c7214 */ /* 0x000fca00000e00ff */
[----:B------:R-:W-:-:S04]  /*be40*/  IMAD.IADD R6, R6, 0x1, R12 ;  /* 0x0000000106067824 */ /* 0x000fc800078e020c */
[----:B------:R-:W-:Y:S01]  /*be50*/  IMAD R6, R8, 0x9, R6 ;  /* 0x0000000908067824 */ /* 0x000fe200078e0206 */
[----:B------:R-:W-:Y:S02]  /*be60*/  LOP3.LUT R8, R81, R79, RZ, 0x3c, !PT ;  /* 0x0000004f51087212 */ /* 0x000fe400078e3cff */
[----:B------:R-:W3:Y:S04]  /*be70*/  LDL R79, [R1+0x558] ;  /* 0x00055800014f7983 */ /* 0x000ee80000100800 */
[----:B------:R-:W3:Y:S01]  /*be80*/  LDL R81, [R1+0x540] ;  /* 0x0005400001517983 */ /* 0x000ee20000100800 */
[----:B------:R-:W-:Y:S08]  /*be90*/  POPC R8, R8 ;  /* 0x0000000800087309 */ /* 0x000ff00000000000 */
[----:B------:R-:W1:Y:S01]  /*bea0*/  POPC R10, R10 ;  /* 0x0000000a000a7309 */ /* 0x000e620000000000 */
[----:B------:R-:W-:-:S05]  /*beb0*/  VABSDIFF.U32 R12, R109, R110, RZ ;  /* 0x0000006e6d0c7214 */ /* 0x000fca00000e00ff */
[----:B------:R-:W-:Y:S01]  /*bec0*/  IMAD.IADD R6, R6, 0x1, R12 ;  /* 0x0000000106067824 */ /* 0x000fe200078e020c */
[----:B-1----:R-:W-:-:S05]  /*bed0*/  IADD3 R8, PT, PT, R8, R10, RZ ;  /* 0x0000000a08087210 */ /* 0x002fca0007ffe0ff */
[----:B------:R-:W-:Y:S01]  /*bee0*/  IMAD R6, R8, 0x9, R6 ;  /* 0x0000000908067824 */ /* 0x000fe200078e0206 */
[----:B------:R-:W-:Y:S02]  /*bef0*/  LOP3.LUT R8, R75, R80, RZ, 0x3c, !PT ;  /* 0x000000504b087212 */ /* 0x000fe400078e3cff */
[----:B------:R-:W3:Y:S04]  /*bf00*/  LDL R80, [R1+0x550] ;  /* 0x0005500001507983 */ /* 0x000ee80000100800 */
[----:B------:R-:W3:Y:S01]  /*bf10*/  LDL R75, [R1+0x538] ;  /* 0x00053800014b7983 */ /* 0x000ee20000100800 */
[----:B------:R-:W-:-:S03]  /*bf20*/  LOP3.LUT R10, R76, R77, RZ, 0x3c, !PT ;  /* 0x0000004d4c0a7212 */ /* 0x000fc600078e3cff */
[----:B------:R-:W3:Y:S04]  /*bf30*/  LDL R77, [R1+0x554] ;  /* 0x00055400014d7983 */ /* 0x000ee80000100800 */
[----:B------:R-:W3:Y:S01]  /*bf40*/  LDL R76, [R1+0x53c] ;  /* 0x00053c00014c7983 */ /* 0x000ee20000100800 */
[----:B------:R-:W-:Y:S08]  /*bf50*/  POPC R8, R8 ;  /* 0x0000000800087309 */ /* 0x000ff00000000000 */
[----:B------:R-:W1:Y:S01]  /*bf60*/  POPC R10, R10 ;  /* 0x0000000a000a7309 */ /* 0x000e620000000000 */
[----:B------:R-:W-:Y:S01]  /*bf70*/  VABSDIFF.U32 R12, R107, R108, RZ ;  /* 0x0000006c6b0c7214 */ /* 0x000fe200000e00ff */
[----:B-1----:R-:W-:-:S04]  /*bf80*/  IMAD.IADD R8, R8, 0x1, R10 ;  /* 0x0000000108087824 */ /* 0x002fc800078e020a */
[----:B------:R-:W-:-:S04]  /*bf90*/  IMAD.IADD R6, R6, 0x1, R12 ;  /* 0x0000000106067824 */ /* 0x000fc800078e020c */
[----:B------:R-:W-:Y:S01]  /*bfa0*/  IMAD R6, R8, 0x9, R6 ;  /* 0x0000000908067824 */ /* 0x000fe200078e0206 */
[----:B--2---:R-:W-:Y:S02]  /*bfb0*/  LOP3.LUT R10, R94, R66, RZ, 0x3c, !PT ;  /* 0x000000425e0a7212 */ /* 0x004fe400078e3cff */
[----:B------:R-:W2:Y:S04]  /*bfc0*/  LDL R66, [R1+0x54c] ;  /* 0x00054c0001427983 */ /* 0x000ea80000100800 */
[----:B------:R-:W2:Y:S01]  /*bfd0*/  LDL R94, [R1+0x534] ;  /* 0x00053400015e7983 */ /* 0x000ea20000100800 */
[----:B---3--:R-:W-:-:S03]  /*bfe0*/  LOP3.LUT R8, R72, R73, RZ, 0x3c, !PT ;  /* 0x0000004948087212 */ /* 0x008fc600078e3cff */
[----:B------:R-:W3:Y:S04]  /*bff0*/  LDL R73, [R1+0x548] ;  /* 0x0005480001497983 */ /* 0x000ee80000100800 */
[----:B------:R-:W3:Y:S01]  /*c000*/  LDL R72, [R1+0x530] ;  /* 0x0005300001487983 */ /* 0x000ee20000100800 */
        /* <DEDUP_REMOVED lines=14> */
[----:B------:R-:W-:-:S04]  /*c0f0*/  VABSDIFF.U32 R12, R103, R104, RZ ;  /* 0x00000068670c7214 */ /* 0x000fc800000e00ff */
[----:B------:R-:W-:Y:S01]  /*c100*/  IADD3 R6, PT, PT, R6, R12, RZ ;  /* 0x0000000c06067210 */ /* 0x000fe20007ffe0ff */
[----:B-1----:R-:W-:-:S04]  /*c110*/  IMAD.IADD R8, R8, 0x1, R10 ;  /* 0x0000000108087824 */ /* 0x002fc800078e020a */
        /* <DEDUP_REMOVED lines=21> */
[----:B-1----:R-:W-:-:S02]  /*c270*/  IADD3 R8, PT, PT, R8, R10, RZ ;  /* 0x0000000a08087210 */ /* 0x002fc40007ffe0ff */
[----:B------:R-:W-:Y:S02]  /*c280*/  LOP3.LUT R10, R248, R78, RZ, 0x3c, !PT ;  /* 0x0000004ef80a7212 */ /* 0x000fe400078e3cff */
        /* <DEDUP_REMOVED lines=11> */
[----:B------:R-:W-:Y:S02]  /*c340*/  IMAD.IADD R6, R6, 0x1, R12 ;  /* 0x0000000106067824 */ /* 0x000fe400078e020c */
        /* <DEDUP_REMOVED lines=26> */
[----:B------:R-:W-:-:S04]  /*c4f0*/  VABSDIFF.U32 R12, R91, R92, RZ ;  /* 0x0000005c5b0c7214 */ /* 0x000fc800000e00ff */
[----:B------:R-:W-:-:S05]  /*c500*/  IADD3 R6, PT, PT, R6, R12, RZ ;  /* 0x0000000c06067210 */ /* 0x000fca0007ffe0ff */
        /* <DEDUP_REMOVED lines=18> */
[----:B------:R-:W-:-:S02]  /*c630*/  VABSDIFF.U32 R12, R87, R88, RZ ;  /* 0x00000058570c7214 */ /* 0x000fc400000e00ff */
[----:B-1----:R-:W-:-:S03]  /*c640*/  IADD3 R8, PT, PT, R8, R10, RZ ;  /* 0x0000000a08087210 */ /* 0x002fc60007ffe0ff */
        /* <DEDUP_REMOVED lines=22> */
[----:B------:R-:W-:-:S02]  /*c7b0*/  VABSDIFF.U32 R12, R84, R55, RZ ;  /* 0x00000037540c7214 */ /* 0x000fc400000e00ff */
[----:B------:R-:W3:Y:S03]  /*c7c0*/  LDL R84, [R1+0x830] ;  /* 0x0008300001547983 */ /* 0x000ee60000100800 */
        /* <DEDUP_REMOVED lines=12> */
[----:B-1----:R-:W-:-:S03]  /*c890*/  IMAD.IADD R8, R8, 0x1, R10 ;  /* 0x0000000108087824 */ /* 0x002fc600078e020a */
[----:B------:R-:W-:-:S05]  /*c8a0*/  IADD3 R6, PT, PT, R6, R12, RZ ;  /* 0x0000000c06067210 */ /* 0x000fca0007ffe0ff */
[----:B------:R-:W-:Y:S01]  /*c8b0*/  IMAD R6, R8, 0x9, R6 ;  /* 0x0000000908067824 */ /* 0x000fe200078e0206 */
[----:B------:R-:W-:-:S05]  /*c8c0*/  VABSDIFF.U32 R12, R82, R53, RZ ;  /* 0x00000035520c7214 */ /* 0x000fca00000e00ff */
[----:B------:R-:W-:Y:S01]  /*c8d0*/  IMAD.IADD R6, R6, 0x1, R12 ;  /* 0x0000000106067824 */ /* 0x000fe200078e020c */
[----:B------:R-:W-:Y:S02]  /*c8e0*/  VABSDIFF.U32 R12, R69, R52, RZ ;  /* 0x00000034450c7214 */ /* 0x000fe400000e00ff */
[----:B------:R-:W3:Y:S01]  /*c8f0*/  LDL R69, [R1+0x834] ;  /* 0x0008340001457983 */ /* 0x000ee20000100800 */
[----:B--2---:R-:W-:-:S03]  /*c900*/  LOP3.LUT R10, R94, R66, RZ, 0x3c, !PT ;  /* 0x000000425e0a7212 */ /* 0x004fc600078e3cff */
        /* <DEDUP_REMOVED lines=9> */
[----:B------:R-:W3:Y:S01]  /*c9a0*/  LDL R248, [R1+0x39c] ;  /* 0x00039c0001f87983 */ /* 0x000ee20000100800 */
[----:B------:R-:W-:-:S03]  /*c9b0*/  IMAD R6, R8, 0x9, R6 ;  /* 0x0000000908067824 */ /* 0x000fc600078e0206 */
[----:B------:R-:W-:Y:S01]  /*c9c0*/  POPC R10, R10 ;  /* 0x0000000a000a7309 */ /* 0x000fe20000000000 */
[----:B------:R-:W3:Y:S01]  /*c9d0*/  LDL R78, [R1+0x390] ;  /* 0x00039000014e7983 */ /* 0x000ee20000100800 */
[----:B------:R-:W-:-:S03]  /*c9e0*/  LOP3.LUT R8, R81, R79, RZ, 0x3c, !PT ;  /* 0x0000004f51087212 */ /* 0x000fc600078e3cff */
[----:B------:R-:W3:Y:S03]  /*c9f0*/  LDL R79, [R1+0x398] ;  /* 0x00039800014f7983 */ /* 0x000ee60000100800 */
[----:B------:R-:W1:Y:S01]  /*ca00*/  POPC R8, R8 ;  /* 0x0000000800087309 */ /* 0x000e620000000000 */
[----:B------:R-:W-:Y:S01]  /*ca10*/  IMAD.IADD R6, R6, 0x1, R12 ;  /* 0x0000000106067824 */ /* 0x000fe200078e020c */
[----:B------:R-:W3:Y:S01]  /*ca20*/  LDL R81, [R1+0x838] ;  /* 0x0008380001517983 */ /* 0x000ee20000100800 */
[----:B-1----:R-:W-:-:S05]  /*ca30*/  IADD3 R8, PT, PT, R8, R10, RZ ;  /* 0x0000000a08087210 */ /* 0x002fca0007ffe0ff */
[----:B------:R-:W-:Y:S01]  /*ca40*/  IMAD R6, R8, 0x9, R6 ;  /* 0x0000000908067824 */ /* 0x000fe200078e0206 */
[----:B------:R-:W-:Y:S02]  /*ca50*/  VABSDIFF.U32 R12, R74, R51, RZ ;  /* 0x000000334a0c7214 */ /* 0x000fe400000e00ff */
[----:B------:R-:W3:Y:S01]  /*ca60*/  LDL R74, [R1+0x5c8] ;  /* 0x0005c800014a7983 */ /* 0x000ee20000100800 */
[----:B------:R-:W-:-:S03]  /*ca70*/  LOP3.LUT R8, R75, R80, RZ, 0x3c, !PT ;  /* 0x000000504b087212 */ /* 0x000fc600078e3cff */
[----:B------:R-:W3:Y:S04]  /*ca80*/  LDL R80, [R1+0x83c] ;  /* 0x00083c0001507983 */ /* 0x000ee80000100800 */
[----:B------:R-:W3:Y:S01]  /*ca90*/  LDL R75, [R1+0x394] ;  /* 0x00039400014b7983 */ /* 0x000ee20000100800 */
[----:B------:R-:W-:Y:S01]  /*caa0*/  LOP3.LUT R10, R76, R77, RZ, 0x3c, !PT ;  /* 0x0000004d4c0a7212 */ /* 0x000fe200078e3cff */
[----:B------:R-:W-:Y:S02]  /*cab0*/  POPC R8, R8 ;  /* 0x0000000800087309 */ /* 0x000fe40000000000 */
[----:B------:R-:W3:Y:S04]  /*cac0*/  LDL R77, [R1+0x900] ;  /* 0x00090000014d7983 */ /* 0x000ee80000100800 */
[----:B------:R-:W3:Y:S02]  /*cad0*/  LDL R76, [R1+0x904] ;  /* 0x00090400014c7983 */ /* 0x000ee40000100800 */
[----:B------:R-:W1:Y:S02]  /*cae0*/  POPC R10, R10 ;  /* 0x0000000a000a7309 */ /* 0x000e640000000000 */
[----:B-1----:R-:W-:-:S02]  /*caf0*/  IMAD.IADD R8, R8, 0x1, R10 ;  /* 0x0000000108087824 */ /* 0x002fc400078e020a */
[----:B------:R-:W-:-:S04]  /*cb00*/  IMAD.IADD R6, R6, 0x1, R12 ;  /* 0x0000000106067824 */ /* 0x000fc800078e020c */
[----:B------:R-:W-:Y:S01]  /*cb10*/  IMAD R6, R8, 0x9, R6 ;  /* 0x0000000908067824 */ /* 0x000fe200078e0206 */
        /* <DEDUP_REMOVED lines=13> */
[----:B------:R-:W-:-:S03]  /*cbf0*/  IMAD.IADD R6, R6, 0x1, R12 ;  /* 0x0000000106067824 */ /* 0x000fc600078e020c */
[----:B------:R-:W3:Y:S01]  /*cc00*/  LDL R69, [R1+0x908] ;  /* 0x0009080001457983 */ /* 0x000ee20000100800 */
[----:B------:R-:W-:Y:S01]  /*cc10*/  IMAD R6, R8, 0x9, R6 ;  /* 0x0000000908067824 */ /* 0x000fe200078e0206 */
[----:B------:R-:W-:Y:S01]  /*cc20*/  POPC R10, R10 ;  /* 0x0000000a000a7309 */ /* 0x000fe20000000000 */
[----:B------:R-:W-:-:S07]  /*cc30*/  LOP3.LUT R8, R79, R84, RZ, 0x3c, !PT ;  /* 0x000000544f087212 */ /* 0x000fce00078e3cff */
[----:B------:R-:W1:Y:S01]  /*cc40*/  POPC R8, R8 ;  /* 0x0000000800087309 */ /* 0x000e620000000000 */
[----:B------:R-:W-:Y:S02]  /*cc50*/  VABSDIFF.U32 R12, R63, R47, RZ ;  /* 0x0000002f3f0c7214 */ /* 0x000fe400000e00ff */
[----:B------:R-:W3:Y:S02]  /*cc60*/  LDL R63, [R1+0x6a8] ;  /* 0x0006a800013f7983 */ /* 0x000ee40000100800 */
[----:B------:R-:W-:Y:S01]  /*cc70*/  IADD3 R6, PT, PT, R6, R12, RZ ;  /* 0x0000000c06067210 */ /* 0x000fe20007ffe0ff */
[----:B-1----:R-:W-:-:S04]  /*cc80*/  IMAD.IADD R8, R8, 0x1, R10 ;  /* 0x0000000108087824 */ /* 0x002fc800078e020a */
[----:B------:R-:W-:Y:S01]  /*cc90*/  IMAD R6, R8, 0x9, R6 ;  /* 0x0000000908067824 */ /* 0x000fe200078e0206 */
[----:B------:R-:W-:-:S06]  /*cca0*/  LOP3.LUT R8, R78, R81, RZ, 0x3c, !PT ;  /* 0x000000514e087212 */ /* 0x000fcc00078e3cff */
[----:B------:R-:W-:Y:S01]  /*ccb0*/  POPC R8, R8 ;  /* 0x0000000800087309 */ /* 0x000fe20000000000 */
[----:B------:R-:W-:Y:S02]  /*ccc0*/  VABSDIFF.U32 R12, R67, R46, RZ ;  /* 0x0000002e430c7214 */ /* 0x000fe400000e00ff */
[----:B------:R-:W3:Y:S03]  /*ccd0*/  LDL R67, [R1+0x6c0] ;  /* 0x0006c00001437983 */ /* 0x000ee60000100800 */
[----:B------:R-:W-:Y:S01]  /*cce0*/  IMAD.IADD R6, R6, 0x1, R12 ;  /* 0x0000000106067824 */ /* 0x000fe200078e020c */
[----:B------:R-:W-:-:S06]  /*ccf0*/  LOP3.LUT R10, R75, R80, RZ, 0x3c, !PT ;  /* 0x000000504b0a7212 */ /* 0x000fcc00078e3cff */
[----:B------:R-:W1:Y:S02]  /*cd00*/  POPC R10, R10 ;  /* 0x0000000a000a7309 */ /* 0x000e640000000000 */
[----:B-1----:R-:W-:-:S04]  /*cd10*/  IMAD.IADD R8, R8, 0x1, R10 ;  /* 0x0000000108087824 */ /* 0x002fc800078e020a */
[----:B------:R-:W-:Y:S01]  /*cd20*/  IMAD R6, R8, 0x9, R6 ;  /* 0x0000000908067824 */ /* 0x000fe200078e0206 */
[----:B------:R-:W-:-:S06]  /*cd30*/  LOP3.LUT R8, R74, R77, RZ, 0x3c, !PT ;  /* 0x0000004d4a087212 */ /* 0x000fcc00078e3cff */
[----:B------:R-:W-:Y:S01]  /*cd40*/  POPC R8, R8 ;  /* 0x0000000800087309 */ /* 0x000fe20000000000 */
[----:B------:R-:W-:Y:S02]  /*cd50*/  VABSDIFF.U32 R12, R68, R45, RZ ;  /* 0x0000002d440c7214 */ /* 0x000fe400000e00ff */
[----:B------:R-:W3:Y:S03]  /*cd60*/  LDL R68, [R1+0x6d0] ;  /* 0x0006d00001447983 */ /* 0x000ee60000100800 */
[----:B------:R-:W-:Y:S01]  /*cd70*/  IMAD.IADD R6, R6, 0x1, R12 ;  /* 0x0000000106067824 */ /* 0x000fe200078e020c */
[----:B--2---:R-:W-:Y:S02]  /*cd80*/  LOP3.LUT R10, R66, R76, RZ, 0x3c, !PT ;  /* 0x0000004c420a7212 */ /* 0x004fe400078e3cff */
[----:B------:R-:W2:Y:S04]  /*cd90*/  LDL R66, [R1+0x6c4] ;  /* 0x0006c40001427983 */ /* 0x000ea80000100800 */
[----:B------:R-:W1:Y:S02]  /*cda0*/  POPC R10, R10 ;  /* 0x0000000a000a7309 */ /* 0x000e640000000000 */
[----:B-1----:R-:W-:-:S02]  /*cdb0*/  IADD3 R8, PT, PT, R8, R10, RZ ;  /* 0x0000000a08087210 */ /* 0x002fc40007ffe0ff */
[----:B---3--:R-:W-:Y:S02]  /*cdc0*/  LOP3.LUT R10, R94, R72, RZ, 0x3c, !PT ;  /* 0x000000485e0a7212 */ /* 0x008fe400078e3cff */
[----:B------:R-:W3:Y:S01]  /*cdd0*/  LDL R94, [R1+0x6d4] ;  /* 0x0006d400015e7983 */ /* 0x000ee20000100800 */
[----:B------:R-:W-:Y:S01]  /*cde0*/  IMAD R6, R8, 0x9, R6 ;  /* 0x0000000908067824 */ /* 0x000fe200078e0206 */
[----:B------:R-:W-:Y:S02]  /*cdf0*/  LOP3.LUT R8, R73, R71, RZ, 0x3c, !PT ;  /* 0x0000004749087212 */ /* 0x000fe400078e3cff */
[----:B------:R-:W-:Y:S08]  /*ce00*/  POPC R10, R10 ;  /* 0x0000000a000a7309 */ /* 0x000ff00000000000 */
[----:B------:R-:W1:Y:S02]  /*ce10*/  POPC R8, R8 ;  /* 0x0000000800087309 */ /* 0x000e640000000000 */
[----:B-1----:R-:W-:Y:S01]  /*ce20*/  IMAD.IADD R8, R8, 0x1, R10 ;  /* 0x0000000108087824 */ /* 0x002fe200078e020a */
[----:B------:R-:W-:-:S02]  /*ce30*/  LOP3.LUT R10, R248, R222, RZ, 0x3c, !PT ;  /* 0x000000def80a7212 */ /* 0x000fc400078e3cff */
[----:B------:R-:W3:Y:S01]  /*ce40*/  LDL R248, [R1+0x6e4] ;  /* 0x0006e40001f87983 */ /* 0x000ee20000100800 */
[----:B------:R-:W-:-:S05]  /*ce50*/  VABSDIFF.U32 R12, R70, R44, RZ ;  /* 0x0000002c460c7214 */ /* 0x000fca00000e00ff */
[----:B------:R-:W-:-:S04]  /*ce60*/  IMAD.IADD R6, R6, 0x1, R12 ;  /* 0x0000000106067824 */ /* 0x000fc800078e020c */
[----:B------:R-:W-:Y:S01]  /*ce70*/  IMAD R6, R8, 0x9, R6 ;  /* 0x0000000908067824 */ /* 0x000fe200078e0206 */
[----:B------:R-:W-:Y:S02]  /*ce80*/  LOP3.LUT R8, R63, R69, RZ, 0x3c, !PT ;  /* 0x000000453f087212 */ /* 0x000fe400078e3cff */
[----:B------:R-:W3:Y:S01]  /*ce90*/  LDL R63, [R1+0x6e0] ;  /* 0x0006e000013f7983 */ /* 0x000ee20000100800 */
[----:B------:R-:W-:-:S03]  /*cea0*/  VABSDIFF.U32 R12, R65, R43, RZ ;  /* 0x0000002b410c7214 */ /* 0x000fc600000e00ff */
[----:B------:R-:W-:Y:S04]  /*ceb0*/  STL [R1+0xa20], R222 ;  /* 0x000a20de01007387 */ /* 0x000fe80000100800 */
[----:B------:R-:W3:Y:S04]  /*cec0*/  LDL R69, [R1+0x700] ;  /* 0x0007000001457983 */ /* 0x000ee80000100800 */
[----:B------:R-:W3:Y:S01]  /*ced0*/  LDL R65, [R1+0x704] ;  /* 0x0007040001417983 */ /* 0x000ee20000100800 */
[----:B------:R-:W-:Y:S01]  /*cee0*/  IMAD.IADD R6, R6, 0x1, R12 ;  /* 0x0000000106067824 */ /* 0x000fe200078e020c */
[----:B------:R-:W-:-:S02]  /*cef0*/  VABSDIFF.U32 R12, R64, R42, RZ ;  /* 0x0000002a400c7214 */ /* 0x000fc400000e00ff */
[----:B------:R-:W3:Y:S01]  /*cf00*/  LDL R64, [R1+0x70c] ;  /* 0x00070c0001407983 */ /* 0x000ee20000100800 */
[----:B------:R-:W-:-:S03]  /*cf10*/  LOP3.LUT R206, R68, R206, RZ, 0x3c, !PT ;  /* 0x000000ce44ce7212 */ /* 0x000fc600078e3cff */
[----:B------:R-:W3:Y:S01]  /*cf20*/  LDL R68, [R1+0x710] ;  /* 0x0007100001447983 */ /* 0x000ee20000100800 */
[----:B--2---:R-:W-:-:S03]  /*cf30*/  LOP3.LUT R205, R66, R205, RZ, 0x3c, !PT ;  /* 0x000000cd42cd7212 */ /* 0x004fc600078e3cff */
[----:B------:R-:W2:Y:S01]  /*cf40*/  LDL R66, [R1+0x708] ;  /* 0x0007080001427983 */ /* 0x000ea20000100800 */
[----:B---3--:R-:W-:-:S03]  /*cf50*/  LOP3.LUT R207, R94, R207, RZ, 0x3c, !PT ;  /* 0x000000cf5ecf7212 */ /* 0x008fc600078e3cff */
[----:B------:R-:W3:Y:S01]  /*cf60*/  LDL R94, [R1+0x714] ;  /* 0x00071400015e7983 */ /* 0x000ee20000100800 */
[----:B------:R-:W-:-:S03]  /*cf70*/  LOP3.LUT R209, R248, R209, RZ, 0x3c, !PT ;  /* 0x000000d1f8d17212 */ /* 0x000fc600078e3cff */
[----:B------:R-:W3:Y:S01]  /*cf80*/  LDL R248, [R1+0x71c] ;  /* 0x00071c0001f87983 */ /* 0x000ee20000100800 */
[----:B------:R-:W-:Y:S08]  /*cf90*/  POPC R8, R8 ;  /* 0x0000000800087309 */ /* 0x000ff00000000000 */
[----:B------:R-:W1:Y:S01]  /*cfa0*/  POPC R10, R10 ;  /* 0x0000000a000a7309 */ /* 0x000e620000000000 */
[----:B------:R-:W-:Y:S01]  /*cfb0*/  LOP3.LUT R204, R67, R204, RZ, 0x3c, !PT ;  /* 0x000000cc43cc7212 */ /* 0x000fe200078e3cff */
[----:B-1----:R-:W-:-:S06]  /*cfc0*/  IMAD.IADD R8, R8, 0x1, R10 ;  /* 0x0000000108087824 */ /* 0x002fcc00078e020a */
[----:B------:R-:W-:Y:S01]  /*cfd0*/  POPC R10, R205 ;  /* 0x000000cd000a7309 */ /* 0x000fe20000000000 */
[----:B------:R-:W-:-:S07]  /*cfe0*/  IMAD R6, R8, 0x9, R6 ;  /* 0x0000000908067824 */ /* 0x000fce00078e0206 */
[----:B------:R-:W1:Y:S01]  /*cff0*/  POPC R8, R204 ;  /* 0x000000cc00087309 */ /* 0x000e620000000000 */
[----:B------:R-:W-:Y:S01]  /*d000*/  IADD3 R6, PT, PT, R6, R12, RZ ;  /* 0x0000000c06067210 */ /* 0x000fe20007ffe0ff */
[----:B-1----:R-:W-:-:S06]  /*d010*/  IMAD.IADD R8, R8, 0x1, R10 ;  /* 0x0000000108087824 */ /* 0x002fcc00078e020a */
[----:B------:R-:W-:Y:S01]  /*d020*/  POPC R10, R207 ;  /* 0x000000cf000a7309 */ /* 0x000fe20000000000 */
[----:B------:R-:W-:-:S07]  /*d030*/  IMAD R6, R8, 0x9, R6 ;  /* 0x0000000908067824 */ /* 0x000fce00078e0206 */
[----:B------:R-:W1:Y:S01]  /*d040*/  POPC R8, R206 ;  /* 0x000000ce00087309 */ /* 0x000e620000000000 */
[----:B------:R-:W-:Y:S02]  /*d050*/  VABSDIFF.U32 R12, R56, R40, RZ ;  /* 0x00000028380c7214 */ /* 0x000fe400000e00ff */
[----:B------:R-:W-:Y:S02]  /*d060*/  LOP3.LUT R208, R63, R208, RZ, 0x3c, !PT ;  /* 0x000000d03fd07212 */ /* 0x000fe400078e3cff */
[----:B------:R-:W3:Y:S01]  /*d070*/  LDL R63, [R1+0x718] ;  /* 0x00071800013f7983 */ /* 0x000ee20000100800 */
[----:B------:R-:W-:Y:S02]  /*d080*/  IMAD.IADD R6, R6, 0x1, R12 ;  /* 0x0000000106067824 */ /* 0x000fe400078e020c */
[----:B-1----:R-:W-:Y:S02]  /*d090*/  IMAD.IADD R8, R8, 0x1, R10 ;  /* 0x0000000108087824 */ /* 0x002fe400078e020a */
[----:B------:R-:W-:Y:S02]  /*d0a0*/  POPC R10, R209 ;  /* 0x000000d1000a7309 */ /* 0x000fe40000000000 */
[----:B------:R-:W-:-:S06]  /*d0b0*/  IMAD R6, R8, 0x9, R6 ;  /* 0x0000000908067824 */ /* 0x000fcc00078e0206 */
[----:B------:R-:W1:Y:S01]  /*d0c0*/  POPC R8, R208 ;  /* 0x000000d000087309 */ /* 0x000e620000000000 */
[----:B------:R-:W-:Y:S02]  /*d0d0*/  VABSDIFF.U32 R12, R49, R39, RZ ;  /* 0x00000027310c7214 */ /* 0x000fe400000e00ff */
[----:B------:R-:W-:Y:S02]  /*d0e0*/  LOP3.LUT R210, R69, R210, RZ, 0x3c, !PT ;  /* 0x000000d245d27212 */ /* 0x000fe400078e3cff */
[----:B------:R-:W-:Y:S01]  /*d0f0*/  LOP3.LUT R211, R65, R211, RZ, 0x3c, !PT ;  /* 0x000000d341d37212 */ /* 0x000fe200078e3cff */
[----:B------:R-:W-:Y:S01]  /*d100*/  IMAD.IADD R6, R6, 0x1, R12 ;  /* 0x0000000106067824 */ /* 0x000fe200078e020c */
[----:B------:R-:W-:Y:S01]  /*d110*/  LOP3.LUT R213, R64, R213, RZ, 0x3c, !PT ;  /* 0x000000d540d57212 */ /* 0x000fe200078e3cff */
[----:B------:R-:W3:Y:S01]  /*d120*/  LDL R65, [R1+0x720] ;  /* 0x0007200001417983 */ /* 0x000ee20000100800 */
[----:B-1----:R-:W-:-:S03]  /*d130*/  IADD3 R8, PT, PT, R8, R10, RZ ;  /* 0x0000000a08087210 */ /* 0x002fc60007ffe0ff */
[----:B------:R-:W3:Y:S01]  /*d140*/  LDL R64, [R1+0x724] ;  /* 0x0007240001407983 */ /* 0x000ee20000100800 */
[----:B------:R-:W-:Y:S01]  /*d150*/  POPC R10, R211 ;  /* 0x000000d3000a7309 */ /* 0x000fe20000000000 */
[----:B------:R-:W-:-:S07]  /*d160*/  IMAD R6, R8, 0x9, R6 ;  /* 0x0000000908067824 */ /* 0x000fce00078e0206 */
[----:B------:R-:W1:Y:S01]  /*d170*/  POPC R8, R210 ;  /* 0x000000d200087309 */ /* 0x000e620000000000 */
[----:B------:R-:W-:-:S05]  /*d180*/  VABSDIFF.U32 R12, R41, R38, RZ ;  /* 0x00000026290c7214 */ /* 0x000fca00000e00ff */
[----:B------:R-:W-:Y:S02]  /*d190*/  IMAD.IADD R6, R6, 0x1, R12 ;  /* 0x0000000106067824 */ /* 0x000fe400078e020c */
[----:B-1----:R-:W-:Y:S02]  /*d1a0*/  IMAD.IADD R8, R8, 0x1, R10 ;  /* 0x0000000108087824 */ /* 0x002fe400078e020a */
[----:B------:R-:W-:Y:S02]  /*d1b0*/  POPC R10, R213 ;  /* 0x000000d5000a7309 */ /* 0x000fe40000000000 */
[----:B------:R-:W-:Y:S01]  /*d1c0*/  IMAD R6, R8, 0x9, R6 ;  /* 0x0000000908067824 */ /* 0x000fe200078e0206 */
[----:B------:R-:W-:Y:S02]  /*d1d0*/  VABSDIFF.U32 R12, R28, R32, RZ ;  /* 0x000000201c0c7214 */ /* 0x000fe400000e00ff */
[----:B------:R-:W3:Y:S04]  /*d1e0*/  LDL R32, [R1+0x728] ;  /* 0x0007280001207983 */ /* 0x000ee80000100800 */
[----:B------:R-:W3:Y:S01]  /*d1f0*/  LDL R28, [R1+0x72c] ;  /* 0x00072c00011c7983 */ /* 0x000ee20000100800 */
[----:B------:R-:W-:Y:S01]  /*d200*/  IMAD.IADD R6, R6, 0x1, R12 ;  /* 0x0000000106067824 */ /* 0x000fe200078e020c */
[----:B------:R-:W-:-:S02]  /*d210*/  LOP3.LUT R214, R68, R214, RZ, 0x3c, !PT ;  /* 0x000000d644d67212 */ /* 0x000fc400078e3cff */
[----:B------:R-:W-:Y:S02]  /*d220*/  VABSDIFF.U32 R12, R21, R27, RZ ;  /* 0x0000001b150c7214 */ /* 0x000fe400000e00ff */
[----:B------:R-:W3:Y:S01]  /*d230*/  LDL R21, [R1+0x734] ;  /* 0x0007340001157983 */ /* 0x000ee20000100800 */
[----:B--2---:R-:W-:-:S04]  /*d240*/  LOP3.LUT R212, R66, R212, RZ, 0x3c, !PT ;  /* 0x000000d442d47212 */ /* 0x004fc800078e3cff */
[----:B------:R-:W1:Y:S02]  /*d250*/  POPC R8, R212 ;  /* 0x000000d400087309 */ /* 0x000e640000000000 */
[----:B-1----:R-:W-:Y:S01]  /*d260*/  IMAD.IADD R8, R8, 0x1, R10 ;  /* 0x0000000108087824 */ /* 0x002fe200078e020a */
[----:B---3--:R-:W-:-:S03]  /*d270*/  LOP3.LUT R215, R94, R215, RZ, 0x3c, !PT ;  /* 0x000000d75ed77212 */ /* 0x008fc600078e3cff */
[----:B------:R-:W-:Y:S01]  /*d280*/  IMAD R6, R8, 0x9, R6 ;  /* 0x0000000908067824 */ /* 0x000fe200078e0206 */
[----:B------:R-:W2:Y:S01]  /*d290*/  LDL R94, [R1+0x730] ;  /* 0x00073000015e7983 */ /* 0x000ea20000100800 */
[----:B------:R-:W-:Y:S08]  /*d2a0*/  POPC R8, R214 ;  /* 0x000000d600087309 */ /* 0x000ff00000000000 */
[----:B------:R-:W1:Y:S01]  /*d2b0*/  POPC R10, R215 ;  /* 0x000000d7000a7309 */ /* 0x000e620000000000 */
[----:B------:R-:W-:-:S02]  /*d2c0*/  IADD3 R6, PT, PT, R6, R12, RZ ;  /* 0x0000000c06067210 */ /* 0x000fc40007ffe0ff */
[----:B------:R-:W-:Y:S02]  /*d2d0*/  VABSDIFF.U32 R12, R23, R25, RZ ;  /* 0x00000019170c7214 */ /* 0x000fe400000e00ff */
[----:B------:R-:W3:Y:S04]  /*d2e0*/  LDL R25, [R1+0x744] ;  /* 0x0007440001197983 */ /* 0x000ee80000100800 */
[----:B------:R-:W3:Y:S01]  /*d2f0*/  LDL R23, [R1+0x740] ;  /* 0x0007400001177983 */ /* 0x000ee20000100800 */
[----:B-1----:R-:W-:-:S04]  /*d300*/  IMAD.IADD R8, R8, 0x1, R10 ;  /* 0x0000000108087824 */ /* 0x002fc800078e020a */
[----:B------:R-:W-:Y:S01]  /*d310*/  IMAD R6, R8, 0x9, R6 ;  /* 0x0000000908067824 */ /* 0x000fe200078e0206 */
[----:B------:R-:W-:Y:S02]  /*d320*/  LOP3.LUT R217, R248, R217, RZ, 0x3c, !PT ;  /* 0x000000d9f8d97212 */ /* 0x000fe400078e3cff */
[----:B------:R-:W3:Y:S01]  /*d330*/  LDL.LU R248, [R1+0x73c] ;  /* 0x00073c0001f87983 */ /* 0x000ee20000300800 */
[----:B------:R-:W-:Y:S01]  /*d340*/  IMAD.IADD R6, R6, 0x1, R12 ;  /* 0x0000000106067824 */ /* 0x000fe200078e020c */
[----:B------:R-:W-:Y:S02]  /*d350*/  VABSDIFF.U32 R12, R19, R24, RZ ;  /* 0x00000018130c7214 */ /* 0x000fe400000e00ff */
[----:B------:R-:W3:Y:S01]  /*d360*/  LDL R19, [R1+0x738] ;  /* 0x0007380001137983 */ /* 0x000ee20000100800 */
[----:B------:R-:W-:Y:S01]  /*d370*/  POPC R10, R217 ;  /* 0x000000d9000a7309 */ /* 0x000fe20000000000 */
[----:B------:R-:W-:-:S07]  /*d380*/  LOP3.LUT R216, R63, R216, RZ, 0x3c, !PT ;  /* 0x000000d83fd87212 */ /* 0x000fce00078e3cff */
[----:B------:R-:W1:Y:S02]  /*d390*/  POPC R8, R216 ;  /* 0x000000d800087309 */ /* 0x000e640000000000 */
[----:B-1----:R-:W-:-:S04]  /*d3a0*/  IMAD.IADD R8, R8, 0x1, R10 ;  /* 0x0000000108087824 */ /* 0x002fc800078e020a */
[----:B------:R-:W-:Y:S01]  /*d3b0*/  IMAD R6, R8, 0x9, R6 ;  /* 0x0000000908067824 */ /* 0x000fe200078e0206 */
[----:B------:R-:W-:-:S04]  /*d3c0*/  LOP3.LUT R218, R65, R218, RZ, 0x3c, !PT ;  /* 0x000000da41da7212 */ /* 0x000fc800078e3cff */
[----:B------:R-:W-:Y:S01]  /*d3d0*/  POPC R8, R218 ;  /* 0x000000da00087309 */ /* 0x000fe20000000000 */
[----:B------:R-:W-:-:S07]  /*d3e0*/  LOP3.LUT R219, R64, R219, RZ, 0x3c, !PT ;  /* 0x000000db40db7212 */ /* 0x000fce00078e3cff */
[----:B------:R-:W1:Y:S01]  /*d3f0*/  POPC R10, R219 ;  /* 0x000000db000a7309 */ /* 0x000e620000000000 */
[----:B------:R-:W-:Y:S01]  /*d400*/  IMAD.IADD R6, R6, 0x1, R12 ;  /* 0x0000000106067824 */ /* 0x000fe200078e020c */
[----:B------:R-:W-:Y:S02]  /*d410*/  VABSDIFF.U32 R12, R5, R22, RZ ;  /* 0x00000016050c7214 */ /* 0x000fe400000e00ff */
[----:B------:R-:W3:Y:S01]  /*d420*/  LDL.LU R5, [R1+0x198] ;  /* 0x0001980001057983 */ /* 0x000ee20000300800 */
[----:B-1----:R-:W-:-:S05]  /*d430*/  IADD3 R8, PT, PT, R8, R10, RZ ;  /* 0x0000000a08087210 */ /* 0x002fca0007ffe0ff */
[----:B------:R-:W-:Y:S01]  /*d440*/  IMAD R6, R8, 0x9, R6 ;  /* 0x0000000908067824 */ /* 0x000fe200078e0206 */
[----:B------:R-:W-:Y:S02]  /*d450*/  LOP3.LUT R220, R32, R220, RZ, 0x3c, !PT ;  /* 0x000000dc20dc7212 */ /* 0x000fe400078e3cff */
[----:B------:R-:W-:Y:S02]  /*d460*/  LOP3.LUT R221, R28, R221, RZ, 0x3c, !PT ;  /* 0x000000dd1cdd7212 */ /* 0x000fe400078e3cff */
[----:B------:R-:W-:Y:S01]  /*d470*/  POPC R8, R220 ;  /* 0x000000dc00087309 */ /* 0x000fe20000000000 */
[----:B------:R-:W-:Y:S01]  /*d480*/  IMAD.IADD R6, R6, 0x1, R12 ;  /* 0x0000000106067824 */ /* 0x000fe200078e020c */
[----:B------:R-:W-:Y:S02]  /*d490*/  VABSDIFF.U32 R12, R3, R7, RZ ;  /* 0x00000007030c7214 */ /* 0x000fe400000e00ff */
[----:B------:R-:W3:Y:S04]  /*d4a0*/  LDL.LU R3, [R1+0x19c] ;  /* 0x00019c0001037983 */ /* 0x000ee80000300800 */
[----:B------:R-:W1:Y:S01]  /*d4b0*/  POPC R10, R221 ;  /* 0x000000dd000a7309 */ /* 0x000e620000000000 */
[----:B------:R-:W3:Y:S01]  /*d4c0*/  LDL.LU R7, [R1+0x1a0] ;  /* 0x0001a00001077983 */ /* 0x000ee20000300800 */
[----:B------:R-:W-:Y:S01]  /*d4d0*/  LOP3.LUT R225, R21, R225, RZ, 0x3c, !PT ;  /* 0x000000e115e17212 */ /* 0x000fe200078e3cff */
[----:B-1----:R-:W-:-:S05]  /*d4e0*/  IMAD.IADD R8, R8, 0x1, R10 ;  /* 0x0000000108087824 */ /* 0x002fca00078e020a */
[----:B------:R-:W-:Y:S01]  /*d4f0*/  POPC R10, R225 ;  /* 0x000000e1000a7309 */ /* 0x000fe20000000000 */
[----:B------:R-:W-:-:S04]  /*d500*/  IMAD R6, R8, 0x9, R6 ;  /* 0x0000000908067824 */ /* 0x000fc800078e0206 */
[----:B------:R-:W-:Y:S01]  /*d510*/  IMAD.IADD R6, R6, 0x1, R12 ;  /* 0x0000000106067824 */ /* 0x000fe200078e020c */
[----:B------:R-:W-:Y:S02]  /*d520*/  VABSDIFF.U32 R12, R17, R14, RZ ;  /* 0x0000000e110c7214 */ /* 0x000fe400000e00ff */
[----:B--2---:R-:W-:-:S04]  /*d530*/  LOP3.LUT R224, R94, R224, RZ, 0x3c, !PT ;  /* 0x000000e05ee07212 */ /* 0x004fc800078e3cff */
[----:B------:R-:W1:Y:S01]  /*d540*/  POPC R8, R224 ;  /* 0x000000e000087309 */ /* 0x000e620000000000 */
[----:B---3--:R-:W-:Y:S02]  /*d550*/  LOP3.LUT R227, R25, R227, RZ, 0x3c, !PT ;  /* 0x000000e319e37212 */ /* 0x008fe400078e3cff */
[----:B------:R-:W2:Y:S01]  /*d560*/  LDL.LU R25, [R1+0x1a4] ;  /* 0x0001a40001197983 */ /* 0x000ea20000300800 */
[----:B-1----:R-:W-:-:S04]  /*d570*/  IMAD.IADD R8, R8, 0x1, R10 ;  /* 0x0000000108087824 */ /* 0x002fc800078e020a */
[----:B------:R-:W-:Y:S01]  /*d580*/  IMAD R6, R8, 0x9, R6 ;  /* 0x0000000908067824 */ /* 0x000fe200078e0206 */
[----:B------:R-:W-:Y:S02]  /*d590*/  LOP3.LUT R228, R19, R228, RZ, 0x3c, !PT ;  /* 0x000000e413e47212 */ /* 0x000fe400078e3cff */
[----:B------:R-:W3:Y:S04]  /*d5a0*/  LDL.LU R19, [R1+0x140] ;  /* 0x0001400001137983 */ /* 0x000ee80000300800 */
[----:B------:R-:W3:Y:S01]  /*d5b0*/  LDL.LU R17, [R1+0x13c] ;  /* 0x00013c0001117983 */ /* 0x000ee20000300800 */
[----:B------:R-:W-:Y:S02]  /*d5c0*/  IADD3 R6, PT, PT, R6, R12, RZ ;  /* 0x0000000c06067210 */ /* 0x000fe40007ffe0ff */
[----:B------:R-:W-:Y:S01]  /*d5d0*/  VABSDIFF.U32 R12, R9, R11, RZ ;  /* 0x0000000b090c7214 */ /* 0x000fe200000e00ff */
[----:B------:R-:W-:Y:S04]  /*d5e0*/  STL [R1+0xa24], R248 ;  /* 0x000a24f801007387 */ /* 0x000fe80000100800 */
[----:B------:R-:W3:Y:S04]  /*d5f0*/  LDL.LU R9, [R1+0x138] ;  /* 0x0001380001097983 */ /* 0x000ee80000300800 */
[----:B0-----:R-:W3:Y:S01]  /*d600*/  LDL.LU R11, [R1+0x134] ;  /* 0x00013400010b7983 */ /* 0x001ee20000300800 */
[----:B------:R-:W-:Y:S01]  /*d610*/  LOP3.LUT R226, R23, R226, RZ, 0x3c, !PT ;  /* 0x000000e217e27212 */ /* 0x000fe200078e3cff */
[----:B------:R-:W-:Y:S08]  /*d620*/  POPC R10, R227 ;  /* 0x000000e3000a7309 */ /* 0x000ff00000000000 */
[----:B------:R-:W0:Y:S01]  /*d630*/  POPC R8, R226 ;  /* 0x000000e200087309 */ /* 0x000e220000000000 */
[----:B------:R-:W-:Y:S01]  /*d640*/  LOP3.LUT R229, R248, R229, RZ, 0x3c, !PT ;  /* 0x000000e5f8e57212 */ /* 0x000fe200078e3cff */
[----:B0-----:R-:W-:-:S06]  /*d650*/  IMAD.IADD R8, R8, 0x1, R10 ;  /* 0x0000000108087824 */ /* 0x001fcc00078e020a */
[----:B------:R-:W-:Y:S01]  /*d660*/  POPC R10, R229 ;  /* 0x000000e5000a7309 */ /* 0x000fe20000000000 */
[----:B------:R-:W-:-:S07]  /*d670*/  IMAD R6, R8, 0x9, R6 ;  /* 0x0000000908067824 */ /* 0x000fce00078e0206 */
[----:B------:R-:W0:Y:S01]  /*d680*/  POPC R8, R228 ;  /* 0x000000e400087309 */ /* 0x000e220000000000 */
[----:B------:R-:W-:Y:S02]  /*d690*/  IMAD.IADD R6, R6, 0x1, R12 ;  /* 0x0000000106067824 */ /* 0x000fe400078e020c */
[----:B0-----:R-:W-:-:S04]  /*d6a0*/  IMAD.IADD R8, R8, 0x1, R10 ;  /* 0x0000000108087824 */ /* 0x001fc800078e020a */
[----:B------:R-:W-:Y:S01]  /*d6b0*/  IMAD R6, R8, 0x9, R6 ;  /* 0x0000000908067824 */ /* 0x000fe200078e0206 */
[----:B------:R-:W-:-:S04]  /*d6c0*/  LOP3.LUT R5, R5, 0xff, RZ, 0xc0, !PT ;  /* 0x000000ff05057812 */ /* 0x000fc800078ec0ff */
[----:B------:R-:W-:Y:S01]  /*d6d0*/  VABSDIFF.U32 R8, R20, R5, RZ ;  /* 0x0000000514087214 */ /* 0x000fe200000e00ff */
[----:B------:R-:W-:Y:S04]  /*d6e0*/  STL [R1+0x7fc], R5 ;  /* 0x0007fc0501007387 */ /* 0x000fe80000100800 */
[----:B------:R-:W-:-:S04]  /*d6f0*/  IMAD.IADD R6, R6, 0x1, R8 ;  /* 0x0000000106067824 */ /* 0x000fc800078e0208 */
[----:B------:R-:W-:Y:S01]  /*d700*/  IMAD R6, R58, 0x9, R6 ;  /* 0x000000093a067824 */ /* 0x000fe200078e0206 */
[----:B------:R-:W-:-:S04]  /*d710*/  LOP3.LUT R3, R3, 0xff, RZ, 0xc0, !PT ;  /* 0x000000ff03037812 */ /* 0x000fc800078ec0ff */
[----:B------:R-:W-:Y:S02]  /*d720*/  VABSDIFF.U32 R8, R3, R5, RZ ;  /* 0x0000000503087214 */ /* 0x000fe400000e00ff */
[----:B------:R-:W-:Y:S01]  /*d730*/  LOP3.LUT R10, R7, 0xff, RZ, 0xc0, !PT ;  /* 0x000000ff070a7812 */ /* 0x000fe200078ec0ff */
[----:B------:R0:W-:Y:S01]  /*d740*/  STL [R1+0x93c], R3 ;  /* 0x00093c0301007387 */ /* 0x0001e20000100800 */
[----:B------:R-:W-:Y:S02]  /*d750*/  IADD3 R4, PT, PT, R4, R8, RZ ;  /* 0x0000000804047210 */ /* 0x000fe40007ffe0ff */
[----:B------:R-:W-:Y:S01]  /*d760*/  VABSDIFF.U32 R8, R2, R10, RZ ;  /* 0x0000000a02087214 */ /* 0x000fe200000e00ff */
[----:B------:R-:W3:Y:S04]  /*d770*/  LDL R28, [R1+0x5d0] ;  /* 0x0005d000011c7983 */ /* 0x000ee80000100800 */
[----:B0-----:R-:W3:Y:S04]  /*d780*/  LDL R3, [R1+0x5d4] ;  /* 0x0005d40001037983 */ /* 0x001ee80000100800 */
[----:B------:R-:W3:Y:S04]  /*d790*/  LDL.LU R5, [R1+0x130] ;  /* 0x0001300001057983 */ /* 0x000ee80000300800 */
[----:B------:R-:W3:Y:S01]  /*d7a0*/  LDL.LU R7, [R1+0x12c] ;  /* 0x00012c0001077983 */ /* 0x000ee20000300800 */
[----:B------:R-:W-:-:S04]  /*d7b0*/  IMAD.IADD R6, R6, 0x1, R8 ;  /* 0x0000000106067824 */ /* 0x000fc800078e0208 */
[----:B------:R-:W-:Y:S01]  /*d7c0*/  IMAD R6, R57, 0x9, R6 ;  /* 0x0000000939067824 */ /* 0x000fe200078e0206 */
[----:B------:R-:W-:Y:S01]  /*d7d0*/  STL [R1+0x828], R10 ;  /* 0x0008280a01007387 */ /* 0x000fe20000100800 */
[----:B------:R-:W-:Y:S01]  /*d7e0*/  IMAD R4, R62, 0x9, R4 ;  /* 0x000000093e047824 */ /* 0x000fe200078e0204 */
[----:B--2---:R-:W-:-:S05]  /*d7f0*/  LOP3.LUT R2, R25, 0xff, RZ, 0xc0, !PT ;  /* 0x000000ff19027812 */ /* 0x004fca00078ec0ff */
[----:B------:R-:W-:Y:S04]  /*d800*/  STL [R1+0x938], R2 ;  /* 0x0009380201007387 */ /* 0x000fe80000100800 */
[----:B------:R0:W-:Y:S04]  /*d810*/  STL [R1+0x6f8], R6 ;  /* 0x0006f80601007387 */ /* 0x0001e80000100800 */
[----:B------:R-:W2:Y:S01]  /*d820*/  LDL R94, [R1+0x5e8] ;  /* 0x0005e800015e7983 */ /* 0x000ea20000100800 */
[----:B0-----:R-:W-:Y:S02]  /*d830*/  VABSDIFF.U32 R6, R2, R10, RZ ;  /* 0x0000000a02067214 */ /* 0x001fe400000e00ff */
[----:B---3--:R-:W-:-:S02]  /*d840*/  LOP3.LUT R2, R19, 0xff, RZ, 0xc0, !PT ;  /* 0x000000ff13027812 */ /* 0x008fc400078ec0ff */
[----:B------:R-:W3:Y:S01]  /*d850*/  LDL R19, [R1+0x5ec] ;  /* 0x0005ec0001137983 */ /* 0x000ee20000100800 */
[----:B------:R-:W-:Y:S01]  /*d860*/  IMAD.IADD R4, R4, 0x1, R6 ;  /* 0x0000000104047824 */ /* 0x000fe200078e0206 */
[----:B------:R-:W-:Y:S02]  /*d870*/  LOP3.LUT R6, R17, 0xff, RZ, 0xc0, !PT ;  /* 0x000000ff11067812 */ /* 0x000fe400078ec0ff */
[----:B------:R-:W-:Y:S01]  /*d880*/  STL [R1+0x934], R2 ;  /* 0x0009340201007387 */ /* 0x000fe20000100800 */
[----:B------:R-:W-:-:S03]  /*d890*/  IMAD R4, R61, 0x9, R4 ;  /* 0x000000093d047824 */ /* 0x000fc600078e0204 */
[----:B------:R0:W-:Y:S04]  /*d8a0*/  STL [R1+0x7f0], R6 ;  /* 0x0007f00601007387 */ /* 0x0001e80000100800 */
[----:B------:R-:W2:Y:S04]  /*d8b0*/  LDL.LU R17, [R1+0x128] ;  /* 0x0001280001117983 */ /* 0x000ea80000300800 */
[----:B------:R-:W2:Y:S01]  /*d8c0*/  LDL.LU R25, [R1+0x124] ;  /* 0x0001240001197983 */ /* 0x000ea20000300800 */
[----:B0-----:R-:W-:Y:S02]  /*d8d0*/  VABSDIFF.U32 R6, R2, R6, RZ ;  /* 0x0000000602067214 */ /* 0x001fe400000e00ff */
[----:B------:R-:W-:-:S03]  /*d8e0*/  LOP3.LUT R2, R9, 0xff, RZ, 0xc0, !PT ;  /* 0x000000ff09027812 */ /* 0x000fc600078ec0ff */
[----:B------:R-:W-:Y:S01]  /*d8f0*/  IMAD.IADD R4, R4, 0x1, R6 ;  /* 0x0000000104047824 */ /* 0x000fe200078e0206 */
[----:B------:R-:W-:Y:S01]  /*d900*/  LOP3.LUT R6, R11, 0xff, RZ, 0xc0, !PT ;  /* 0x000000ff0b067812 */ /* 0x000fe200078ec0ff */
[----:B------:R-:W-:Y:S04]  /*d910*/  STL [R1+0x930], R2 ;  /* 0x0009300201007387 */ /* 0x000fe80000100800 */
[----:B------:R0:W-:Y:S04]  /*d920*/  STL [R1+0x7f8], R6 ;  /* 0x0007f80601007387 */ /* 0x0001e80000100800 */
[----:B------:R-:W2:Y:S04]  /*d930*/  LDL R23, [R1+0x5dc] ;  /* 0x0005dc0001177983 */ /* 0x000ea80000100800 */
[----:B------:R-:W2:Y:S04]  /*d940*/  LDL R21, [R1+0x5d8] ;  /* 0x0005d80001157983 */ /* 0x000ea80000100800 */
[----:B------:R-:W2:Y:S01]  /*d950*/  LDL.LU R11, [R1+0x120] ;  /* 0x00012000010b7983 */ /* 0x000ea20000300800 */
[----:B0-----:R-:W-:-:S03]  /*d960*/  VABSDIFF.U32 R6, R2, R6, RZ ;  /* 0x0000000602067214 */ /* 0x001fc600000e00ff */
[----:B------:R-:W2:Y:S01]  /*d970*/  LDL.LU R9, [R1+0x11c] ;  /* 0x00011c0001097983 */ /* 0x000ea20000300800 */
[----:B------:R-:W-:-:S04]  /*d980*/  IMAD R4, R60, 0x9, R4 ;  /* 0x000000093c047824 */ /* 0x000fc800078e0204 */
[----:B------:R-:W-:-:S04]  /*d990*/  IMAD.IADD R4, R4, 0x1, R6 ;  /* 0x0000000104047824 */ /* 0x000fc800078e0206 */
[----:B------:R-:W-:Y:S01]  /*d9a0*/  IMAD R4, R59, 0x9, R4 ;  /* 0x000000093b047824 */ /* 0x000fe200078e0204 */
[----:B------:R-:W-:Y:S02]  /*d9b0*/  LOP3.LUT R231, R231, R3, RZ, 0x3c, !PT ;  /* 0x00000003e7e77212 */ /* 0x000fe400078e3cff */
[----:B------:R-:W-:Y:S02]  /*d9c0*/  LOP3.LUT R3, R5, 0xff, RZ, 0xc0, !PT ;  /* 0x000000ff05037812 */ /* 0x000fe400078ec0ff */
[----:B------:R-:W-:-:S05]  /*d9d0*/  LOP3.LUT R2, R7, 0xff, RZ, 0xc0, !PT ;  /* 0x000000ff07027812 */ /* 0x000fca00078ec0ff */
[----:B------:R-:W-:Y:S04]  /*d9e0*/  STL [R1+0x918], R2 ;  /* 0x0009180201007387 */ /* 0x000fe80000100800 */
[----:B------:R0:W-:Y:S04]  /*d9f0*/  STL [R1+0x7f4], R3 ;  /* 0x0007f40301007387 */ /* 0x0001e80000100800 */
[----:B------:R-:W2:Y:S01]  /*da00*/  LDL R5, [R1+0x644] ;  /* 0x0006440001057983 */ /* 0x000ea20000100800 */
[----:B------:R-:W-:-:S03]  /*da10*/  VABSDIFF.U32 R8, R2, R3, RZ ;  /* 0x0000000302087214 */ /* 0x000fc600000e00ff */
[----:B------:R-:W2:Y:S04]  /*da20*/  LDL R7, [R1+0x640] ;  /* 0x0006400001077983 */ /* 0x000ea80000100800 */
[----:B0-----:R-:W2:Y:S01]  /*da30*/  LDL.LU R3, [R1+0x118] ;  /* 0x0001180001037983 */ /* 0x001ea20000300800 */
[----:B------:R-:W-:Y:S02]  /*da40*/  IADD3 R4, PT, PT, R4, R8, RZ ;  /* 0x0000000804047210 */ /* 0x000fe40007ffe0ff */
[----:B---3--:R-:W-:Y:S02]  /*da50*/  LOP3.LUT R233, R233, R19, RZ, 0x3c, !PT ;  /* 0x00000013e9e97212 */ /* 0x008fe400078e3cff */
[----:B------:R-:W3:Y:S01]  /*da60*/  LDL R19, [R1+0x6b0] ;  /* 0x0006b00001137983 */ /* 0x000ee20000100800 */
[----:B--2---:R-:W-:-:S03]  /*da70*/  LOP3.LUT R2, R17, 0xff, RZ, 0xc0, !PT ;  /* 0x000000ff11027812 */ /* 0x004fc600078ec0ff */
[----:B------:R-:W2:Y:S01]  /*da80*/  LDL R17, [R1+0x6b4] ;  /* 0x0006b40001117983 */ /* 0x000ea20000100800 */
[----:B------:R-:W-:-:S03]  /*da90*/  LOP3.LUT R8, R25, 0xff, RZ, 0xc0, !PT ;  /* 0x000000ff19087812 */ /* 0x000fc600078ec0ff */
[----:B------:R-:W-:Y:S04]  /*daa0*/  STL [R1+0x910], R2 ;  /* 0x0009100201007387 */ /* 0x000fe80000100800 */
[----:B------:R0:W-:Y:S04]  /*dab0*/  STL [R1+0x7e4], R8 ;  /* 0x0007e40801007387 */ /* 0x0001e80000100800 */
[----:B------:R-:W2:Y:S01]  /*dac0*/  LDL R25, [R1+0x630] ;  /* 0x0006300001197983 */ /* 0x000ea20000100800 */
[----:B------:R-:W-:-:S03]  /*dad0*/  LOP3.LUT R235, R235, R23, RZ, 0x3c, !PT ;  /* 0x00000017ebeb7212 */ /* 0x000fc600078e3cff */
[----:B------:R-:W2:Y:S01]  /*dae0*/  LDL R23, [R1+0x634] ;  /* 0x0006340001177983 */ /* 0x000ea20000100800 */
[----:B------:R-:W-:Y:S01]  /*daf0*/  LOP3.LUT R230, R230, R28, RZ, 0x3c, !PT ;  /* 0x0000001ce6e67212 */ /* 0x000fe200078e3cff */
[----:B------:R-:W-:Y:S08]  /*db00*/  POPC R231, R231 ;  /* 0x000000e700e77309 */ /* 0x000ff00000000000 */
[----:B------:R-:W1:Y:S01]  /*db10*/  POPC R6, R230 ;  /* 0x000000e600067309 */ /* 0x000e620000000000 */
[----:B------:R-:W-:-:S07]  /*db20*/  LOP3.LUT R232, R232, R94, RZ, 0x3c, !PT ;  /* 0x0000005ee8e87212 */ /* 0x000fce00078e3cff */
[----:B------:R-:W-:Y:S01]  /*db30*/  POPC R233, R233 ;  /* 0x000000e900e97309 */ /* 0x000fe20000000000 */
[----:B-1----:R-:W-:-:S04]  /*db40*/  IMAD.IADD R6, R6, 0x1, R231 ;  /* 0x0000000106067824 */ /* 0x002fc800078e02e7 */
[----:B------:R-:W-:-:S03]  /*db50*/  IMAD R4, R6, 0x9, R4 ;  /* 0x0000000906047824 */ /* 0x000fc600078e0204 */
[----:B------:R-:W1:Y:S01]  /*db60*/  POPC R6, R232 ;  /* 0x000000e800067309 */ /* 0x000e620000000000 */
[----:B0-----:R-:W-:Y:S02]  /*db70*/  VABSDIFF.U32 R8, R2, R8, RZ ;  /* 0x0000000802087214 */ /* 0x001fe400000e00ff */
[----:B------:R-:W-:-:S03]  /*db80*/  LOP3.LUT R234, R234, R21, RZ, 0x3c, !PT ;  /* 0x00000015eaea7212 */ /* 0x000fc600078e3cff */
[----:B------:R-:W-:Y:S02]  /*db90*/  IMAD.IADD R4, R4, 0x1, R8 ;  /* 0x0000000104047824 */ /* 0x000fe400078e0208 */
[----:B------:R-:W-:Y:S01]  /*dba0*/  POPC R235, R235 ;  /* 0x000000eb00eb7309 */ /* 0x000fe20000000000 */
[----:B-1----:R-:W-:-:S04]  /*dbb0*/  IMAD.IADD R6, R6, 0x1, R233 ;  /* 0x0000000106067824 */ /* 0x002fc800078e02e9 */
[----:B------:R-:W-:-:S03]  /*dbc0*/  IMAD R4, R6, 0x9, R4 ;  /* 0x0000000906047824 */ /* 0x000fc600078e0204 */
[----:B------:R-:W0:Y:S01]  /*dbd0*/  POPC R6, R234 ;  /* 0x000000ea00067309 */ /* 0x000e220000000000 */
[----:B------:R-:W-:Y:S02]  /*dbe0*/  LOP3.LUT R2, R11, 0xff, RZ, 0xc0, !PT ;  /* 0x000000ff0b027812 */ /* 0x000fe400078ec0ff */
[----:B------:R-:W-:Y:S01]  /*dbf0*/  LOP3.LUT R8, R9, 0xff, RZ, 0xc0, !PT ;  /* 0x000000ff09087812 */ /* 0x000fe200078ec0ff */
[----:B------:R-:W2:Y:S04]  /*dc00*/  LDL.LU R11, [R1+0xcc0] ;  /* 0x000cc000010b7983 */ /* 0x000ea80000300800 */
[----:B------:R-:W2:Y:S04]  /*dc10*/  LDL.LU R9, [R1+0xcbc] ;  /* 0x000cbc0001097983 */ /* 0x000ea80000300800 */
[----:B------:R-:W-:Y:S04]  /*dc20*/  STL [R1+0x8f4], R2 ;  /* 0x0008f40201007387 */ /* 0x000fe80000100800 */
[----:B------:R1:W-:Y:S01]  /*dc30*/  STL [R1+0x7d4], R8 ;  /* 0x0007d40801007387 */ /* 0x0003e20000100800 */
[----:B0-----:R-:W-:-:S03]  /*dc40*/  IADD3 R6, PT, PT, R6, R235, RZ ;  /* 0x000000eb06067210 */ /* 0x001fc60007ffe0ff */
[----:B------:R-:W2:Y:S01]  /*dc50*/  LDL R21, [R1+0x654] ;  /* 0x0006540001157983 */ /* 0x000ea20000100800 */
[----:B-1----:R-:W-:-:S05]  /*dc60*/  VABSDIFF.U32 R8, R2, R8, RZ ;  /* 0x0000000802087214 */ /* 0x002fca00000e00ff */
[----:B------:R-:W-:Y:S01]  /*dc70*/  IMAD.IADD R4, R4, 0x1, R8 ;  /* 0x0000000104047824 */ /* 0x000fe200078e0208 */
[----:B------:R-:W-:-:S03]  /*dc80*/  LOP3.LUT R8, R249, 0xff, RZ, 0xc0, !PT ;  /* 0x000000fff9087812 */ /* 0x000fc600078ec0ff */
[----:B------:R-:W-:Y:S01]  /*dc90*/  IMAD R4, R6, 0x9, R4 ;  /* 0x0000000906047824 */ /* 0x000fe200078e0204 */
[----:B------:R-:W-:Y:S02]  /*dca0*/  LOP3.LUT R242, R242, R252, RZ, 0x3c, !PT ;  /* 0x000000fcf2f27212 */ /* 0x000fe400078e3cff */
[----:B------:R-:W-:Y:S02]  /*dcb0*/  LOP3.LUT R237, R237, R5, RZ, 0x3c, !PT ;  /* 0x00000005eded7212 */ /* 0x000fe400078e3cff */
[----:B------:R-:W-:-:S04]  /*dcc0*/  LOP3.LUT R236, R236, R7, RZ, 0x3c, !PT ;  /* 0x00000007ecec7212 */ /* 0x000fc800078e3cff */
[----:B------:R-:W-:Y:S01]  /*dcd0*/  POPC R237, R237 ;  /* 0x000000ed00ed7309 */ /* 0x000fe20000000000 */
[----:B------:R-:W2:Y:S01]  /*dce0*/  LDL.LU R7, [R1+0xcb8] ;  /* 0x000cb80001077983 */ /* 0x000ea20000300800 */
[----:B------:R-:W-:-:S03]  /*dcf0*/  LOP3.LUT R2, R3, 0xff, RZ, 0xc0, !PT ;  /* 0x000000ff03027812 */ /* 0x000fc600078ec0ff */
[----:B------:R-:W2:Y:S03]  /*dd00*/  LDL.LU R5, [R1+0xcb4] ;  /* 0x000cb40001057983 */ /* 0x000ea60000300800 */
[----:B------:R-:W0:Y:S01]  /*dd10*/  POPC R6, R236 ;  /* 0x000000ec00067309 */ /* 0x000e220000000000 */
[----:B------:R-:W2:Y:S04]  /*dd20*/  LDL.LU R3, [R1+0xcb0] ;  /* 0x000cb00001037983 */ /* 0x000ea80000300800 */
[----:B------:R-:W-:Y:S04]  /*dd30*/  STL [R1+0x8ec], R2 ;  /* 0x0008ec0201007387 */ /* 0x000fe80000100800 */
[----:B------:R1:W-:Y:S02]  /*dd40*/  STL [R1+0x7c0], R8 ;  /* 0x0007c00801007387 */ /* 0x0003e40000100800 */
[----:B-1----:R-:W-:-:S02]  /*dd50*/  VABSDIFF.U32 R8, R2, R8, RZ ;  /* 0x0000000802087214 */ /* 0x002fc400000e00ff */
[----:B------:R-:W-:-:S03]  /*dd60*/  LOP3.LUT R2, R223, 0xff, RZ, 0xc0, !PT ;  /* 0x000000ffdf027812 */ /* 0x000fc600078ec0ff */
[----:B------:R-:W-:Y:S01]  /*dd70*/  IMAD.IADD R4, R4, 0x1, R8 ;  /* 0x0000000104047824 */ /* 0x000fe200078e0208 */
[----:B------:R-:W-:Y:S01]  /*dd80*/  LOP3.LUT R8, R95, 0xff, RZ, 0xc0, !PT ;  /* 0x000000ff5f087812 */ /* 0x000fe200078ec0ff */
[----:B0-----:R-:W-:-:S04]  /*dd90*/  IMAD.IADD R6, R6, 0x1, R237 ;  /* 0x0000000106067824 */ /* 0x001fc800078e02ed */
[----:B------:R-:W-:Y:S01]  /*dda0*/  IMAD R4, R6, 0x9, R4 ;  /* 0x0000000906047824 */ /* 0x000fe200078e0204 */
[----:B---3--:R-:W-:Y:S02]  /*ddb0*/  LOP3.LUT R238, R238, R19, RZ, 0x3c, !PT ;  /* 0x00000013eeee7212 */ /* 0x008fe400078e3cff */
[----:B------:R-:W3:Y:S01]  /*ddc0*/  LDL.LU R19, [R1+0xcac] ;  /* 0x000cac0001137983 */ /* 0x000ee20000300800 */
[----:B--2---:R-:W-:-:S03]  /*ddd0*/  LOP3.LUT R239, R239, R17, RZ, 0x3c, !PT ;  /* 0x00000011efef7212 */ /* 0x004fc600078e3cff */
[----:B------:R-:W2:Y:S04]  /*dde0*/  LDL.LU R17, [R1+0xca8] ;  /* 0x000ca80001117983 */ /* 0x000ea80000300800 */
[----:B------:R-:W-:Y:S04]  /*ddf0*/  STL [R1+0x8cc], R2 ;  /* 0x0008cc0201007387 */ /* 0x000fe80000100800 */
[----:B------:R0:W-:Y:S01]  /*de00*/  STL [R1+0x7a8], R8 ;  /* 0x0007a80801007387 */ /* 0x0001e20000100800 */
[----:B------:R-:W-:-:S03]  /*de10*/  LOP3.LUT R240, R240, R25, RZ, 0x3c, !PT ;  /* 0x00000019f0f07212 */ /* 0x000fc600078e3cff */
[----:B------:R-:W3:Y:S01]  /*de20*/  LDL.LU R25, [R1+0xca4] ;  /* 0x000ca40001197983 */ /* 0x000ee20000300800 */
[----:B0-----:R-:W-:Y:S02]  /*de30*/  VABSDIFF.U32 R8, R2, R8, RZ ;  /* 0x0000000802087214 */ /* 0x001fe400000e00ff */
[----:B------:R-:W-:-:S03]  /*de40*/  LOP3.LUT R2, R33, 0xff, RZ, 0xc0, !PT ;  /* 0x000000ff21027812 */ /* 0x000fc600078ec0ff */
[----:B------:R-:W-:Y:S01]  /*de50*/  IMAD.IADD R4, R4, 0x1, R8 ;  /* 0x0000000104047824 */ /* 0x000fe200078e0208 */
[----:B------:R-:W-:Y:S02]  /*de60*/  LOP3.LUT R8, R29, 0xff, RZ, 0xc0, !PT ;  /* 0x000000ff1d087812 */ /* 0x000fe400078ec0ff */
[----:B------:R-:W-:Y:S02]  /*de70*/  LOP3.LUT R241, R241, R23, RZ, 0x3c, !PT ;  /* 0x00000017f1f17212 */ /* 0x000fe400078e3cff */
[----:B------:R-:W3:Y:S04]  /*de80*/  LDL.LU R23, [R1+0xca0] ;  /* 0x000ca00001177983 */ /* 0x000ee80000300800 */
[----:B------:R-:W-:Y:S04]  /*de90*/  STL [R1+0x8b0], R2 ;  /* 0x0008b00201007387 */ /* 0x000fe80000100800 */
[----:B------:R0:W-:Y:S04]  /*dea0*/  STL [R1+0x85c], R8 ;  /* 0x00085c0801007387 */ /* 0x0001e80000100800 */
[----:B------:R-:W2:Y:S01]  /*deb0*/  LDL.LU R252, [R1+0xc9c] ;  /* 0x000c9c0001fc7983 */ /* 0x000ea20000300800 */
[----:B------:R-:W-:Y:S08]  /*dec0*/  POPC R6, R238 ;  /* 0x000000ee00067309 */ /* 0x000ff00000000000 */
[----:B------:R-:W1:Y:S08]  /*ded0*/  POPC R239, R239 ;  /* 0x000000ef00ef7309 */ /* 0x000e700000000000 */
[----:B------:R-:W-:Y:S01]  /*dee0*/  POPC R241, R241 ;  /* 0x000000f100f17309 */ /* 0x000fe20000000000 */
[----:B-1----:R-:W-:-:S04]  /*def0*/  IMAD.IADD R6, R6, 0x1, R239 ;  /* 0x0000000106067824 */ /* 0x002fc800078e02ef */
[----:B------:R-:W-:-:S03]  /*df00*/  IMAD R4, R6, 0x9, R4 ;  /* 0x0000000906047824 */ /* 0x000fc600078e0204 */
[----:B------:R-:W1:Y:S01]  /*df10*/  POPC R6, R240 ;  /* 0x000000f000067309 */ /* 0x000e620000000000 */
[----:B0-----:R-:W-:-:S04]  /*df20*/  VABSDIFF.U32 R8, R2, R8, RZ ;  /* 0x0000000802087214 */ /* 0x001fc800000e00ff */
[----:B------:R-:W-:Y:S01]  /*df30*/  IADD3 R4, PT, PT, R4, R8, RZ ;  /* 0x0000000804047210 */ /* 0x000fe20007ffe0ff */
[----:B-1----:R-:W-:Y:S01]  /*df40*/  IMAD.IADD R6, R6, 0x1, R241 ;  /* 0x0000000106067824 */ /* 0x002fe200078e02f1 */
[----:B------:R-:W-:-:S03]  /*df50*/  LOP3.LUT R243, R243, R21, RZ, 0x3c, !PT ;  /* 0x00000015f3f37212 */ /* 0x000fc600078e3cff */
[----:B------:R-:W-:Y:S01]  /*df60*/  IMAD R4, R6, 0x9, R4 ;  /* 0x0000000906047824 */ /* 0x000fe200078e0204 */
[----:B------:R-:W-:Y:S01]  /*df70*/  LOP3.LUT R2, R18, 0xff, RZ, 0xc0, !PT ;  /* 0x000000ff12027812 */ /* 0x000fe200078ec0ff */
[----:B------:R-:W-:Y:S01]  /*df80*/  POPC R6, R242 ;  /* 0x000000f200067309 */ /* 0x000fe20000000000 */
[----:B------:R-:W-:Y:S01]  /*df90*/  LOP3.LUT R8, R16, 0xff, RZ, 0xc0, !PT ;  /* 0x000000ff10087812 */ /* 0x000fe200078ec0ff */
[----:B------:R-:W3:Y:S06]  /*dfa0*/  LDL.LU R21, [R1+0xc98] ;  /* 0x000c980001157983 */ /* 0x000eec0000300800 */
[----:B------:R-:W0:Y:S01]  /*dfb0*/  POPC R243, R243 ;  /* 0x000000f300f37309 */ /* 0x000e220000000000 */
[----:B------:R-:W-:Y:S04]  /*dfc0*/  STL [R1+0x8ac], R2 ;  /* 0x0008ac0201007387 */ /* 0x000fe80000100800 */
[----:B------:R1:W-:Y:S02]  /*dfd0*/  STL [R1+0x858], R8 ;  /* 0x0008580801007387 */ /* 0x0003e40000100800 */
[----:B-1----:R-:W-:Y:S01]  /*dfe0*/  VABSDIFF.U32 R8, R2, R8, RZ ;  /* 0x0000000802087214 */ /* 0x002fe200000e00ff */
[----:B0-----:R-:W-:-:S04]  /*dff0*/  IMAD.IADD R6, R6, 0x1, R243 ;  /* 0x0000000106067824 */ /* 0x001fc800078e02f3 */
[----:B------:R-:W-:-:S04]  /*e000*/  IMAD.IADD R4, R4, 0x1, R8 ;  /* 0x0000000104047824 */ /* 0x000fc800078e0208 */
[----:B------:R-:W-:-:S05]  /*e010*/  IMAD R4, R6, 0x9, R4 ;  /* 0x0000000906047824 */ /* 0x000fca00078e0204 */
[----:B------:R-:W-:Y:S01]  /*e020*/  STL [R1+0x6f0], R4 ;  /* 0x0006f00401007387 */ /* 0x000fe20000100800 */
[----:B------:R-:W-:Y:S02]  /*e030*/  IMAD.MOV.U32 R91, RZ, RZ, R5 ;  /* 0x000000ffff5b7224 */ /* 0x000fe400078e0005 */
[--C-:B------:R-:W-:Y:S02]  /*e040*/  IMAD.MOV.U32 R222, RZ, RZ, R3.reuse ;  /* 0x000000ffffde7224 */ /* 0x100fe400078e0003 */
[--C-:B------:R-:W-:Y:S02]  /*e050*/  IMAD.MOV.U32 R47, RZ, RZ, R3.reuse ;  /* 0x000000ffff2f7224 */ /* 0x100fe400078e0003 */
[----:B------:R-:W-:Y:S01]  /*e060*/  IMAD.MOV.U32 R39, RZ, RZ, R3 ;  /* 0x000000ffff277224 */ /* 0x000fe200078e0003 */
[C---:B--2---:R-:W-:Y:S01]  /*e070*/  IADD3 R34, PT, PT, R252.reuse, 0x2, RZ ;  /* 0x00000002fc227810 */ /* 0x044fe20007ffe0ff */
[----:B------:R-:W-:-:S03]  /*e080*/  VIADD R2, R252, 0x1 ;  /* 0x00000001fc027836 */ /* 0x000fc60000000000 */
[----:B------:R-:W-:-:S04]  /*e090*/  I2FP.F32.S32 R40, R34 ;  /* 0x0000002200287245 */ /* 0x000fc80000201400 */
[----:B------:R-:W-:Y:S01]  /*e0a0*/  MOV R90, R40 ;  /* 0x00000028005a7202 */ /* 0x000fe20000000f00 */
[----:B------:R-:W-:Y:S01]  /*e0b0*/  IMAD.MOV.U32 R76, RZ, RZ, R40 ;  /* 0x000000ffff4c7224 */ /* 0x000fe200078e0028 */
[----:B------:R0:W-:Y:S04]  /*e0c0*/  STL [R1+0x920], R2 ;  /* 0x0009200201007387 */ /* 0x0001e80000100800 */
[----:B------:R-:W-:Y:S04]  /*e0d0*/  STL [R1+0xc28], R252 ;  /* 0x000c28fc01007387 */ /* 0x000fe80000100800 */
[----:B------:R1:W-:Y:S04]  /*e0e0*/  STL [R1+0xc90], R90 ;  /* 0x000c905a01007387 */ /* 0x0003e80000100800 */
[----:B------:R-:W-:Y:S04]  /*e0f0*/  STL [R1+0xc94], R91 ;  /* 0x000c945b01007387 */ /* 0x000fe80000100800 */
[----:B------:R-:W-:Y:S04]  /*e100*/  STL [R1+0xc8c], R76 ;  /* 0x000c8c4c01007387 */ /* 0x000fe80000100800 */
[----:B------:R-:W-:Y:S04]  /*e110*/  STL [R1+0x10c], R3 ;  /* 0x00010c0301007387 */ /* 0x000fe80000100800 */
[----:B------:R-:W-:Y:S04]  /*e120*/  STL [R1+0xc88], R222 ;  /* 0x000c88de01007387 */ /* 0x000fe80000100800 */
[----:B------:R-:W-:Y:S04]  /*e130*/  STL [R1+0xc78], R47 ;  /* 0x000c782f01007387 */ /* 0x000fe80000100800 */
[----:B------:R2:W-:Y:S04]  /*e140*/  STL [R1+0xc7c], R39 ;  /* 0x000c7c2701007387 */ /* 0x0005e80000100800 */
[----:B------:R-:W2:Y:S01]  /*e150*/  LDL.LU R94, [R1+0x840] ;  /* 0x00084000015e7983 */ /* 0x000ea20000300800 */
[----:B------:R-:W-:-:S02]  /*e160*/  VIADD R38, R252, 0x4 ;  /* 0x00000004fc267836 */ /* 0x000fc40000000000 */
[----:B------:R-:W-:-:S03]  /*e170*/  VIADD R42, R252, 0x5 ;  /* 0x00000005fc2a7836 */ /* 0x000fc60000000000 */
[-C--:B------:R-:W-:Y:S02]  /*e180*/  I2FP.F32.S32 R46, R38.reuse ;  /* 0x00000026002e7245 */ /* 0x080fe40000201400 */
[----:B------:R-:W-:Y:S01]  /*e190*/  I2FP.F32.U32 R38, R38 ;  /* 0x0000002600267245 */ /* 0x000fe20000201000 */
[----:B------:R-:W-:Y:S01]  /*e1a0*/  IMAD.MOV.U32 R59, RZ, RZ, R3 ;  /* 0x000000ffff3b7224 */ /* 0x000fe200078e0003 */
[----:B------:R-:W-:Y:S01]  /*e1b0*/  MOV R43, R3 ;  /* 0x00000003002b7202 */ /* 0x000fe20000000f00 */
[----:B------:R-:W-:Y:S01]  /*e1c0*/  STL [R1+0xc80], R46 ;  /* 0x000c802e01007387 */ /* 0x000fe20000100800 */
[----:B------:R-:W-:-:S03]  /*e1d0*/  I2FP.F32.S32 R58, R42 ;  /* 0x0000002a003a7245 */ /* 0x000fc60000201400 */
[----:B------:R-:W-:Y:S01]  /*e1e0*/  STL [R1+0xc84], R38 ;  /* 0x000c842601007387 */ /* 0x000fe20000100800 */
[----:B------:R-:W-:-:S03]  /*e1f0*/  I2FP.F32.U32 R42, R42 ;  /* 0x0000002a002a7245 */ /* 0x000fc60000201000 */
[----:B------:R-:W-:Y:S04]  /*e200*/  STL [R1+0x3cc], R3 ;  /* 0x0003cc0301007387 */ /* 0x000fe80000100800 */
[----:B------:R-:W-:Y:S01]  /*e210*/  STL [R1+0x2d4], R3 ;  /* 0x0002d40301007387 */ /* 0x000fe20000100800 */
[----:B------:R-:W-:-:S03]  /*e220*/  IMAD.MOV.U32 R142, RZ, RZ, R26 ;  /* 0x000000ffff8e7224 */ /* 0x000fc600078e001a */
[----:B------:R-:W-:Y:S01]  /*e230*/  STL [R1+0xc68], R59 ;  /* 0x000c683b01007387 */ /* 0x000fe20000100800 */
[----:B------:R-:W-:Y:S01]  /*e240*/  I2FP.F32.U32 R30, R2 ;  /* 0x00000002001e7245 */ /* 0x000fe20000201000 */
[--C-:B------:R-:W-:Y:S02]  /*e250*/  IMAD.MOV.U32 R143, RZ, RZ, R17.reuse ;  /* 0x000000ffff8f7224 */ /* 0x100fe400078e0011 */
[----:B------:R-:W-:Y:S01]  /*e260*/  STL [R1+0xc6c], R43 ;  /* 0x000c6c2b01007387 */ /* 0x000fe20000100800 */
[----:B------:R-:W-:Y:S01]  /*e270*/  IMAD.MOV.U32 R173, RZ, RZ, R17 ;  /* 0x000000ffffad7224 */ /* 0x000fe200078e0011 */
[----:B------:R-:W-:Y:S02]  /*e280*/  MOV R172, R48 ;  /* 0x0000003000ac7202 */ /* 0x000fe40000000f00 */
[----:B------:R2:W-:Y:S01]  /*e290*/  STL [R1+0xc34], R3 ;  /* 0x000c340301007387 */ /* 0x0005e20000100800 */
[----:B------:R-:W-:-:S03]  /*e2a0*/  IMAD.MOV.U32 R166, RZ, RZ, R26 ;  /* 0x000000ffffa67224 */ /* 0x000fc600078e001a */
[----:B------:R-:W-:Y:S01]  /*e2b0*/  STL [R1+0xc70], R58 ;  /* 0x000c703a01007387 */ /* 0x000fe20000100800 */
[----:B---3--:R-:W-:Y:S02]  /*e2c0*/  IMAD.MOV.U32 R167, RZ, RZ, R19 ;  /* 0x000000ffffa77224 */ /* 0x008fe400078e0013 */
[----:B0-----:R-:W-:Y:S01]  /*e2d0*/  IMAD.MOV.U32 R2, RZ, RZ, R21 ;  /* 0x000000ffff027224 */ /* 0x001fe200078e0015 */
[----:B------:R-:W-:Y:S01]  /*e2e0*/  STL [R1+0xc74], R42 ;  /* 0x000c742a01007387 */ /* 0x000fe20000100800 */
[----:B------:R-:W-:Y:S01]  /*e2f0*/  IMAD.MOV.U32 R177, RZ, RZ, R19 ;  /* 0x000000ffffb17224 */ /* 0x000fe200078e0013 */
[-C--:B------:R-:W-:Y:S01]  /*e300*/  MOV R104, R30.reuse ;  /* 0x0000001e00687202 */ /* 0x080fe20000000f00 */
[----:B------:R-:W-:Y:S01]  /*e310*/  IMAD.MOV.U32 R176, RZ, RZ, R48 ;  /* 0x000000ffffb07224 */ /* 0x000fe200078e0030 */
[----:B------:R-:W-:Y:S01]  /*e320*/  STL [R1+0x34], R25 ;  /* 0x0000341901007387 */ /* 0x000fe20000100800 */
[--C-:B------:R-:W-:Y:S01]  /*e330*/  IMAD.MOV.U32 R105, RZ, RZ, R3.reuse ;  /* 0x000000ffff697224 */ /* 0x100fe200078e0003 */
[----:B------:R-:W-:Y:S01]  /*e340*/  TEX.LL RZ, R223, R142, R0, UR6, 2D, 0x1 ;  /* 0x28ff06008edf7f60 */ /* 0x000fe200089e01ff */
[----:B------:R-:W-:Y:S01]  /*e350*/  TEX.LL RZ, R29, R172, R0, UR4, 2D, 0x1 ;  /* 0x28ff0400ac1d7f60 */ /* 0x000fe200089e01ff */
[----:B------:R-:W-:Y:S01]  /*e360*/  TEX.LL RZ, R249, R166, R0, UR6, 2D, 0x1 ;  /* 0x28ff0600a6f97f60 */ /* 0x000fe200089e01ff */
[----:B------:R-:W-:Y:S01]  /*e370*/  TEX.LL RZ, R33, R176, R0, UR4, 2D, 0x1 ;  /* 0x28ff0400b0217f60 */ /* 0x000fe200089e01ff */
[----:B------:R-:W-:Y:S01]  /*e380*/  STL [R1+0x18c], R25 ;  /* 0x00018c1901007387 */ /* 0x000fe20000100800 */
[----:B------:R-:W-:Y:S01]  /*e390*/  VIADD R36, R252, 0x3 ;  /* 0x00000003fc247836 */ /* 0x000fe20000000000 */
[----:B------:R-:W-:Y:S01]  /*e3a0*/  MOV R230, R30 ;  /* 0x0000001e00e67202 */ /* 0x000fe20000000f00 */
[--C-:B------:R-:W-:Y:S01]  /*e3b0*/  IMAD.MOV.U32 R93, RZ, RZ, R3.reuse ;  /* 0x000000ffff5d7224 */ /* 0x100fe200078e0003 */
[----:B------:R-:W-:Y:S01]  /*e3c0*/  STL [R1+0x1a4], R25 ;  /* 0x0001a41901007387 */ /* 0x000fe20000100800 */
[--C-:B------:R-:W-:Y:S01]  /*e3d0*/  IMAD.MOV.U32 R49, RZ, RZ, R3.reuse ;  /* 0x000000ffff317224 */ /* 0x100fe200078e0003 */
[----:B------:R-:W-:Y:S01]  /*e3e0*/  MOV R103, R3 ;  /* 0x0000000300677202 */ /* 0x000fe20000000f00 */
[--C-:B------:R-:W-:Y:S01]  /*e3f0*/  IMAD.MOV.U32 R31, RZ, RZ, R3.reuse ;  /* 0x000000ffff1f7224 */ /* 0x100fe200078e0003 */
[----:B------:R-:W-:Y:S01]  /*e400*/  STL [R1+0xc50], R25 ;  /* 0x000c501901007387 */ /* 0x000fe20000100800 */
[--C-:B------:R-:W-:Y:S01]  /*e410*/  IMAD.MOV.U32 R101, RZ, RZ, R3.reuse ;  /* 0x000000ffff657224 */ /* 0x100fe200078e0003 */
[-C--:B------:R-:W-:Y:S01]  /*e420*/  MOV R231, R21.reuse ;  /* 0x0000001500e77202 */ /* 0x080fe20000000f00 */
[--C-:B------:R-:W-:Y:S01]  /*e430*/  IMAD.MOV.U32 R97, RZ, RZ, R3.reuse ;  /* 0x000000ffff617224 */ /* 0x100fe200078e0003 */
[-C--:B-1----:R-:W-:Y:S01]  /*e440*/  MOV R90, R21.reuse ;  /* 0x00000015005a7202 */ /* 0x082fe20000000f00 */
[--C-:B------:R-:W-:Y:S01]  /*e450*/  IMAD.MOV.U32 R99, RZ, RZ, R3.reuse ;  /* 0x000000ffff637224 */ /* 0x100fe200078e0003 */
[-C--:B------:R-:W-:Y:S01]  /*e460*/  MOV R32, R21.reuse ;  /* 0x0000001500207202 */ /* 0x080fe20000000f00 */
[--C-:B------:R-:W-:Y:S01]  /*e470*/  IMAD.MOV.U32 R51, RZ, RZ, R3.reuse ;  /* 0x000000ffff337224 */ /* 0x100fe200078e0003 */
[----:B--2---:R-:W-:Y:S01]  /*e480*/  MOV R39, R21 ;  /* 0x0000001500277202 */ /* 0x004fe20000000f00 */
[--C-:B------:R-:W-:Y:S01]  /*e490*/  IMAD.MOV.U32 R53, RZ, RZ, R3.reuse ;  /* 0x000000ffff357224 */ /* 0x100fe200078e0003 */
[----:B------:R0:W-:Y:S01]  /*e4a0*/  STL [R1+0xc38], R21 ;  /* 0x000c381501007387 */ /* 0x0001e20000100800 */
[----:B------:R-:W-:-:S02]  /*e4b0*/  IMAD.MOV.U32 R57, RZ, RZ, R3 ;  /* 0x000000ffff397224 */ /* 0x000fc400078e0003 */
[----:B------:R-:W-:Y:S02]  /*e4c0*/  IMAD.MOV.U32 R55, RZ, RZ, R3 ;  /* 0x000000ffff377224 */ /* 0x000fe400078e0003 */
[--C-:B------:R-:W-:Y:S02]  /*e4d0*/  IMAD.MOV.U32 R233, RZ, RZ, R21.reuse ;  /* 0x000000ffffe97224 */ /* 0x100fe400078e0015 */
[--C-:B------:R-:W-:Y:S02]  /*e4e0*/  IMAD.MOV.U32 R237, RZ, RZ, R21.reuse ;  /* 0x000000ffffed7224 */ /* 0x100fe400078e0015 */
[----:B------:R-:W-:Y:S02]  /*e4f0*/  IMAD.MOV.U32 R235, RZ, RZ, R21 ;  /* 0x000000ffffeb7224 */ /* 0x000fe400078e0015 */
[----:B------:R-:W-:Y:S02]  /*e500*/  IMAD.MOV.U32 R227, RZ, RZ, R23 ;  /* 0x000000ffffe37224 */ /* 0x000fe400078e0017 */
[----:B------:R-:W-:-:S02]  /*e510*/  IMAD.MOV.U32 R225, RZ, RZ, R21 ;  /* 0x000000ffffe17224 */ /* 0x000fc400078e0015 */
[--C-:B------:R-:W-:Y:S02]  /*e520*/  IMAD.MOV.U32 R221, RZ, RZ, R21.reuse ;  /* 0x000000ffffdd7224 */ /* 0x100fe400078e0015 */
[--C-:B------:R-:W-:Y:S02]  /*e530*/  IMAD.MOV.U32 R91, RZ, RZ, R21.reuse ;  /* 0x000000ffff5b7224 */ /* 0x100fe400078e0015 */
[--C-:B------:R-:W-:Y:S02]  /*e540*/  IMAD.MOV.U32 R3, RZ, RZ, R21.reuse ;  /* 0x000000ffff037224 */ /* 0x100fe400078e0015 */
[--C-:B------:R-:W-:Y:S02]  /*e550*/  IMAD.MOV.U32 R76, RZ, RZ, R21.reuse ;  /* 0x000000ffff4c7224 */ /* 0x100fe400078e0015 */
[--C-:B------:R-:W-:Y:S02]  /*e560*/  IMAD.MOV.U32 R24, RZ, RZ, R21.reuse ;  /* 0x000000ffff187224 */ /* 0x100fe400078e0015 */
[----:B------:R-:W-:-:S02]  /*e570*/  IMAD.MOV.U32 R20, RZ, RZ, R21 ;  /* 0x000000ffff147224 */ /* 0x000fc400078e0015 */
[--C-:B------:R-:W-:Y:S02]  /*e580*/  IMAD.MOV.U32 R47, RZ, RZ, R21.reuse ;  /* 0x000000ffff2f7224 */ /* 0x100fe400078e0015 */
[--C-:B------:R-:W-:Y:S02]  /*e590*/  IMAD.MOV.U32 R252, RZ, RZ, R21.reuse ;  /* 0x000000fffffc7224 */ /* 0x100fe400078e0015 */
[--C-:B------:R-:W-:Y:S02]  /*e5a0*/  IMAD.MOV.U32 R248, RZ, RZ, R21.reuse ;  /* 0x000000fffff87224 */ /* 0x100fe400078e0015 */
[--C-:B------:R-:W-:Y:S02]  /*e5b0*/  IMAD.MOV.U32 R43, RZ, RZ, R21.reuse ;  /* 0x000000ffff2b7224 */ /* 0x100fe400078e0015 */
[----:B------:R-:W-:Y:S01]  /*e5c0*/  IMAD.MOV.U32 R59, RZ, RZ, R21 ;  /* 0x000000ffff3b7224 */ /* 0x000fe200078e0015 */
[----:B0-----:R-:W-:Y:S01]  /*e5d0*/  MOV R21, R2 ;  /* 0x0000000200157202 */ /* 0x001fe20000000f00 */
[----:B------:R-:W-:Y:S01]  /*e5e0*/  IMAD.MOV.U32 R226, RZ, RZ, R30 ;  /* 0x000000ffffe27224 */ /* 0x000fe200078e001e */
[----:B------:R-:W-:Y:S01]  /*e5f0*/  TEX.LL RZ, R2, R104, R0, UR6, 2D, 0x1 ;  /* 0x28ff060068027f60 */ /* 0x000fe200089e01ff */
[----:B------:R-:W-:Y:S01]  /*e600*/  IMAD.MOV.U32 R229, RZ, RZ, R23 ;  /* 0x000000ffffe57224 */ /* 0x000fe200078e0017 */
[----:B------:R-:W-:Y:S01]  /*e610*/  MOV R146, R30 ;  /* 0x0000001e00927202 */ /* 0x000fe20000000f00 */
[----:B------:R-:W-:-:S02]  /*e620*/  IMAD.MOV.U32 R147, RZ, RZ, R5 ;  /* 0x000000ffff937224 */ /* 0x000fc400078e0005 */
[----:B------:R-:W-:Y:S02]  /*e630*/  IMAD.MOV.U32 R181, RZ, RZ, R5 ;  /* 0x000000ffffb57224 */ /* 0x000fe400078e0005 */
[----:B------:R-:W-:Y:S01]  /*e640*/  IMAD.MOV.U32 R149, RZ, RZ, R7 ;  /* 0x000000ffff957224 */ /* 0x000fe200078e0007 */
[----:B------:R-:W-:Y:S01]  /*e650*/  MOV R185, R7 ;  /* 0x0000000700b97202 */ /* 0x000fe20000000f00 */
[--C-:B------:R-:W-:Y:S01]  /*e660*/  IMAD.MOV.U32 R148, RZ, RZ, R30.reuse ;  /* 0x000000ffff947224 */ /* 0x100fe200078e001e */
[-C--:B------:R-:W-:Y:S01]  /*e670*/  MOV R117, R25.reuse ;  /* 0x0000001900757202 */ /* 0x080fe20000000f00 */
[----:B------:R-:W-:Y:S01]  /*e680*/  IMAD.MOV.U32 R150, RZ, RZ, R30 ;  /* 0x000000ffff967224 */ /* 0x000fe200078e001e */
[----:B------:R-:W-:Y:S01]  /*e690*/  MOV R38, R25 ;  /* 0x0000001900267202 */ /* 0x000fe20000000f00 */
        /* <DEDUP_REMOVED lines=11> */
[----:B------:R-:W-:Y:S02]  /*e750*/  IMAD.MOV.U32 R58, RZ, RZ, R25 ;  /* 0x000000ffff3a7224 */ /* 0x000fe400078e0019 */
[----:B------:R-:W-:Y:S02]  /*e760*/  IMAD.MOV.U32 R189, RZ, RZ, R9 ;  /* 0x000000ffffbd7224 */ /* 0x000fe400078e0009 */
[----:B------:R-:W-:-:S02]  /*e770*/  IMAD.MOV.U32 R152, RZ, RZ, R30 ;  /* 0x000000ffff987224 */ /* 0x000fc400078e001e */
[----:B------:R-:W-:-:S05]  /*e780*/  VIADD R92, R94, 0x1 ;  /* 0x000000015e5c7836 */ /* 0x000fca0000000000 */
[----:B------:R-:W-:-:S05]  /*e790*/  I2FP.F32.S32 R92, R92 ;  /* 0x0000005c005c7245 */ /* 0x000fca0000201400 */
[--C-:B------:R-:W-:Y:S01]  /*e7a0*/  IMAD.MOV.U32 R232, RZ, RZ, R92.reuse ;  /* 0x000000ffffe87224 */ /* 0x100fe200078e005c */
[----:B------:R-:W-:Y:S01]  /*e7b0*/  TEX.LL RZ, R95, R92, R0, UR4, 2D, 0x1 ;  /* 0x28ff04005c5f7f60 */ /* 0x000fe200089e01ff */
[----:B------:R-:W5:Y:S01]  /*e7c0*/  TEX.LL RZ, R166, R230, R0, UR6, 2D, 0x1 ;  /* 0x28ff0600e6a67f60 */ /* 0x000f6200089e01ff */
[--C-:B------:R-:W-:Y:S01]  /*e7d0*/  IMAD.MOV.U32 R228, RZ, RZ, R92.reuse ;  /* 0x000000ffffe47224 */ /* 0x100fe200078e005c */
[----:B------:R-:W5:Y:S01]  /*e7e0*/  TEX.LL RZ, R230, R232, R0, UR4, 2D, 0x1 ;  /* 0x28ff0400e8e67f60 */ /* 0x000f6200089e01ff */
[----:B------:R-:W5:Y:S01]  /*e7f0*/  TEX.LL RZ, R227, R226, R0, UR6, 2D, 0x1 ;  /* 0x28ff0600e2e37f60 */ /* 0x000f6200089e01ff */
[--C-:B------:R-:W-:Y:S01]  /*e800*/  IMAD.MOV.U32 R180, RZ, RZ, R92.reuse ;  /* 0x000000ffffb47224 */ /* 0x100fe200078e005c */
[----:B------:R-:W5:Y:S01]  /*e810*/  TEX.LL RZ, R226, R228, R0, UR4, 2D, 0x1 ;  /* 0x28ff0400e4e27f60 */ /* 0x000f6200089e01ff */
[----:B------:R-:W5:Y:S01]  /*e820*/  TEX.LL RZ, R177, R146, R0, UR6, 2D, 0x1 ;  /* 0x28ff060092b17f60 */ /* 0x000f6200089e01ff */
[--C-:B------:R-:W-:Y:S01]  /*e830*/  IMAD.MOV.U32 R184, RZ, RZ, R92.reuse ;  /* 0x000000ffffb87224 */ /* 0x100fe200078e005c */
[----:B------:R-:W-:Y:S01]  /*e840*/  MOV R188, R92 ;  /* 0x0000005c00bc7202 */ /* 0x000fe20000000f00 */
[----:B------:R-:W-:Y:S01]  /*e850*/  TEX.LL RZ, R25, R180, R0, UR4, 2D, 0x1 ;  /* 0x28ff0400b4197f60 */ /* 0x000fe200089e01ff */
[----:B------:R-:W5:Y:S01]  /*e860*/  TEX.LL RZ, R176, R148, R0, UR6, 2D, 0x1 ;  /* 0x28ff060094b07f60 */ /* 0x000f6200089e01ff */
[----:B------:R-:W5:Y:S01]  /*e870*/  TEX.LL RZ, R149, R184, R0, UR4, 2D, 0x1 ;  /* 0x28ff0400b8957f60 */ /* 0x000f6200089e01ff */
[----:B------:R-:W5:Y:S01]  /*e880*/  TEX.LL RZ, R143, R150, R0, UR6, 2D, 0x1 ;  /* 0x28ff0600968f7f60 */ /* 0x000f6200089e01ff */
[----:B------:R-:W5:Y:S01]  /*e890*/  TEX.LL RZ, R94, R188, R0, UR4, 2D, 0x1 ;  /* 0x28ff0400bc5e7f60 */ /* 0x000f6200089e01ff */
[----:B------:R-:W5:Y:S01]  /*e8a0*/  TEX.LL RZ, R142, R152, R0, UR6, 2D, 0x1 ;  /* 0x28ff0600988e7f60 */ /* 0x000f6200089e01ff */
[----:B------:R-:W-:-:S04]  /*e8b0*/  IMAD.MOV.U32 R192, RZ, RZ, R92 ;  /* 0x000000ffffc07224 */ /* 0x000fc800078e005c */
[----:B------:R-:W5:Y:S01]  /*e8c0*/  TEX.LL RZ, R28, R192, R0, UR4, 2D, 0x1 ;  /* 0x28ff0400c01c7f60 */ /* 0x000f6200089e01ff */
[----:B------:R-:W-:Y:S02]  /*e8d0*/  MOV R170, R26 ;  /* 0x0000001a00aa7202 */ /* 0x000fe40000000f00 */
[----:B------:R-:W-:Y:S01]  /*e8e0*/  MOV R171, R17 ;  /* 0x0000001100ab7202 */ /* 0x000fe20000000f00 */
[----:B------:R-:W-:Y:S01]  /*e8f0*/  IMAD.MOV.U32 R175, RZ, RZ, R17 ;  /* 0x000000ffffaf7224 */ /* 0x000fe200078e0011 */
[----:B------:R-:W-:Y:S01]  /*e900*/  MOV R106, R30 ;  /* 0x0000001e006a7202 */ /* 0x000fe20000000f00 */
[----:B------:R-:W-:Y:S02]  /*e910*/  IMAD.MOV.U32 R174, RZ, RZ, R48 ;  /* 0x000000ffffae7224 */ /* 0x000fe400078e0030 */
[--C-:B------:R-:W-:Y:S01]  /*e920*/  IMAD.MOV.U32 R107, RZ, RZ, R11.reuse ;  /* 0x000000ffff6b7224 */ /* 0x100fe200078e000b */
[----:B------:R-:W5:Y:S01]  /*e930*/  TEX.LL RZ, R172, R170, R0, UR10, 2D, 0x3 ;  /* 0x28ff0a00aaac7f60 */ /* 0x000f6200089e03ff */
[----:B------:R-:W5:Y:S01]  /*e940*/  TEX.LL RZ, R170, R174, R0, UR8, 2D, 0x3 ;  /* 0x28ff0800aeaa7f60 */ /* 0x000f6200089e03ff */
[----:B------:R-:W-:-:S02]  /*e950*/  IMAD.MOV.U32 R197, RZ, RZ, R11 ;  /* 0x000000ffffc57224 */ /* 0x000fc400078e000b */
[----:B------:R-:W-:Y:S01]  /*e960*/  IMAD.MOV.U32 R196, RZ, RZ, R92 ;  /* 0x000000ffffc47224 */ /* 0x000fe200078e005c */
[----:B------:R-:W-:Y:S01]  /*e970*/  MOV R201, R13 ;  /* 0x0000000d00c97202 */ /* 0x000fe20000000f00 */
[--C-:B------:R-:W-:Y:S02]  /*e980*/  IMAD.MOV.U32 R154, RZ, RZ, R30.reuse ;  /* 0x000000ffff9a7224 */ /* 0x100fe400078e001e */
[----:B------:R-:W-:Y:S02]  /*e990*/  IMAD.MOV.U32 R155, RZ, RZ, R13 ;  /* 0x000000ffff9b7224 */ /* 0x000fe400078e000d */
[----:B------:R-:W-:Y:S01]  /*e9a0*/  IMAD.MOV.U32 R144, RZ, RZ, R30 ;  /* 0x000000ffff907224 */ /* 0x000fe200078e001e */
[----:B------:R-:W5:Y:S01]  /*e9b0*/  TEX.LL RZ, R148, R106, R0, UR6, 2D, 0x1 ;  /* 0x28ff06006a947f60 */ /* 0x000f6200089e01ff */
[----:B------:R-:W5:Y:S01]  /*e9c0*/  TEX.LL RZ, R147, R196, R0, UR4, 2D, 0x1 ;  /* 0x28ff0400c4937f60 */ /* 0x000f6200089e01ff */
[----:B------:R-:W-:Y:S01]  /*e9d0*/  TEX.LL RZ, R22, R154, R0, UR6, 2D, 0x1 ;  /* 0x28ff06009a167f60 */ /* 0x000fe200089e01ff */
[----:B------:R-:W-:-:S02]  /*e9e0*/  IMAD.MOV.U32 R200, RZ, RZ, R92 ;  /* 0x000000ffffc87224 */ /* 0x000fc400078e005c */
[--C-:B------:R-:W-:Y:S01]  /*e9f0*/  IMAD.MOV.U32 R145, RZ, RZ, R15.reuse ;  /* 0x000000ffff917224 */ /* 0x100fe200078e000f */
[----:B------:R-:W-:Y:S01]  /*ea00*/  I2FP.F32.U32 R34, R34 ;  /* 0x0000002200227245 */ /* 0x000fe20000201000 */
[----:B------:R-:W-:Y:S02]  /*ea10*/  IMAD.MOV.U32 R205, RZ, RZ, R15 ;  /* 0x000000ffffcd7224 */ /* 0x000fe400078e000f */
[--C-:B------:R-:W-:Y:S02]  /*ea20*/  IMAD.MOV.U32 R141, RZ, RZ, R17.reuse ;  /* 0x000000ffff8d7224 */ /* 0x100fe400078e0011 */
[----:B------:R-:W-:Y:S01]  /*ea30*/  IMAD.MOV.U32 R204, RZ, RZ, R92 ;  /* 0x000000ffffcc7224 */ /* 0x000fe200078e005c */
[-C--:B------:R-:W-:Y:S01]  /*ea40*/  MOV R208, R92.reuse ;  /* 0x0000005c00d07202 */ /* 0x080fe20000000f00 */
[--C-:B------:R-:W-:Y:S01]  /*ea50*/  IMAD.MOV.U32 R140, RZ, RZ, R30.reuse ;  /* 0x000000ffff8c7224 */ /* 0x100fe200078e001e */
[----:B------:R-:W-:Y:S01]  /*ea60*/  TEX.LL RZ, R146, R200, R0, UR4, 2D, 0x1 ;  /* 0x28ff0400c8927f60 */ /* 0x000fe200089e01ff */
[----:B------:R-:W-:Y:S01]  /*ea70*/  TEX.LL RZ, R144, R144, R0, UR6, 2D, 0x1 ;  /* 0x28ff060090907f60 */ /* 0x000fe200089e01ff */
[----:B------:R-:W-:Y:S01]  /*ea80*/  TEX.LL RZ, R93, R204, R0, UR4, 2D, 0x1 ;  /* 0x28ff0400cc5d7f60 */ /* 0x000fe200089e01ff */
[----:B------:R-:W-:Y:S01]  /*ea90*/  IMAD.MOV.U32 R209, RZ, RZ, R17 ;  /* 0x000000ffffd17224 */ /* 0x000fe200078e0011 */
[----:B------:R-:W-:Y:S01]  /*eaa0*/  MOV R169, R19 ;  /* 0x0000001300a97202 */ /* 0x000fe20000000f00 */
[----:B------:R-:W-:Y:S01]  /*eab0*/  IMAD.MOV.U32 R168, RZ, RZ, R30 ;  /* 0x000000ffffa87224 */ /* 0x000fe200078e001e */
[-C--:B------:R-:W-:Y:S01]  /*eac0*/  MOV R240, R92.reuse ;  /* 0x0000005c00f07202 */ /* 0x080fe20000000f00 */
[----:B------:R-:W-:Y:S01]  /*ead0*/  IMAD.MOV.U32 R178, RZ, RZ, R48 ;  /* 0x000000ffffb27224 */ /* 0x000fe200078e0030 */
[----:B------:R-:W-:Y:S01]  /*eae0*/  MOV R198, R92 ;  /* 0x0000005c00c67202 */ /* 0x000fe20000000f00 */
        /* <DEDUP_REMOVED lines=11> */
[----:B------:R-:W-:Y:S02]  /*eba0*/  IMAD.MOV.U32 R214, RZ, RZ, R92 ;  /* 0x000000ffffd67224 */ /* 0x000fe400078e005c */
[----:B------:R-:W-:Y:S01]  /*ebb0*/  IMAD.MOV.U32 R102, RZ, RZ, R40 ;  /* 0x000000ffff667224 */ /* 0x000fe200078e0028 */
[----:B------:R-:W-:Y:S01]  /*ebc0*/  TEX.LL RZ, R92, R140, R0, UR6, 2D, 0x1 ;  /* 0x28ff06008c5c7f60 */ /* 0x000fe200089e01ff */
[----:B------:R-:W-:Y:S01]  /*ebd0*/  TEX.LL RZ, R141, R208, R0, UR4, 2D, 0x1 ;  /* 0x28ff0400d08d7f60 */ /* 0x000fe200089e01ff */
[----:B------:R-:W-:Y:S01]  /*ebe0*/  TEX.LL RZ, R140, R168, R0, UR6, 2D, 0x1 ;  /* 0x28ff0600a88c7f60 */ /* 0x000fe200089e01ff */
[----:B------:R-:W-:Y:S01]  /*ebf0*/  TEX.LL RZ, R168, R212, R0, UR4, 2D, 0x1 ;  /* 0x28ff0400d4a87f60 */ /* 0x000fe200089e01ff */
[----:B------:R-:W-:Y:S01]  /*ec00*/  TEX.LL RZ, R105, R102, R0, UR4, 2D, 0x1 ;  /* 0x28ff040066697f60 */ /* 0x000fe200089e01ff */
[----:B------:R-:W-:-:S02]  /*ec10*/  IMAD.MOV.U32 R100, RZ, RZ, R34 ;  /* 0x000000ffff647224 */ /* 0x000fc400078e0022 */
[----:B------:R-:W-:Y:S02]  /*ec20*/  IMAD.MOV.U32 R224, RZ, RZ, R40 ;  /* 0x000000ffffe07224 */ /* 0x000fe400078e0028 */
[----:B------:R-:W-:Y:S01]  /*ec30*/  IMAD.MOV.U32 R220, RZ, RZ, R34 ;  /* 0x000000ffffdc7224 */ /* 0x000fe200078e0022 */
[----:B------:R-:W-:Y:S01]  /*ec40*/  MOV R216, R34 ;  /* 0x0000002200d87202 */ /* 0x000fe20000000f00 */
[----:B------:R-:W-:Y:S01]  /*ec50*/  IMAD.MOV.U32 R218, RZ, RZ, R40 ;  /* 0x000000ffffda7224 */ /* 0x000fe200078e0028 */
[----:B------:R-:W-:Y:S01]  /*ec60*/  TEX.LL RZ, R104, R100, R0, UR6, 2D, 0x1 ;  /* 0x28ff060064687f60 */ /* 0x000fe200089e01ff */
[----:B------:R-:W-:Y:S01]  /*ec70*/  TEX.LL RZ, R101, R224, R0, UR4, 2D, 0x1 ;  /* 0x28ff0400e0657f60 */ /* 0x000fe200089e01ff */
[----:B------:R-:W-:Y:S01]  /*ec80*/  TEX.LL RZ, R100, R220, R0, UR6, 2D, 0x1 ;  /* 0x28ff0600dc647f60 */ /* 0x000fe200089e01ff */
[--C-:B------:R-:W-:Y:S02]  /*ec90*/  IMAD.MOV.U32 R219, RZ, RZ, R23.reuse ;  /* 0x000000ffffdb7224 */ /* 0x100fe400078e0017 */
[----:B------:R-:W-:-:S02]  /*eca0*/  IMAD.MOV.U32 R217, RZ, RZ, R23 ;  /* 0x000000ffffd97224 */ /* 0x000fc400078e0017 */
[----:B------:R-:W-:Y:S02]  /*ecb0*/  IMAD.MOV.U32 R164, RZ, RZ, R40 ;  /* 0x000000ffffa47224 */ /* 0x000fe400078e0028 */
[--C-:B------:R-:W-:Y:S01]  /*ecc0*/  IMAD.MOV.U32 R165, RZ, RZ, R5.reuse ;  /* 0x000000ffffa57224 */ /* 0x100fe200078e0005 */
[----:B------:R-:W-:Y:S01]  /*ecd0*/  MOV R135, R7 ;  /* 0x0000000700877202 */ /* 0x000fe20000000f00 */
[----:B------:R-:W-:Y:S01]  /*ece0*/  IMAD.MOV.U32 R138, RZ, RZ, R34 ;  /* 0x000000ffff8a7224 */ /* 0x000fe200078e0022 */
[----:B------:R-:W-:Y:S01]  /*ecf0*/  TEX.LL RZ, R103, R218, R0, UR4, 2D, 0x1 ;  /* 0x28ff0400da677f60 */ /* 0x000fe200089e01ff */
[----:B------:R-:W-:Y:S01]  /*ed00*/  TEX.LL RZ, R102, R216, R0, UR6, 2D, 0x1 ;  /* 0x28ff0600d8667f60 */ /* 0x000fe200089e01ff */
[----:B------:R-:W-:Y:S01]  /*ed10*/  TEX.LL RZ, R167, R164, R0, UR4, 2D, 0x1 ;  /* 0x28ff0400a4a77f60 */ /* 0x000fe200089e01ff */
[----:B------:R-:W-:Y:S02]  /*ed20*/  IMAD.MOV.U32 R139, RZ, RZ, R5 ;  /* 0x000000ffff8b7224 */ /* 0x000fe400078e0005 */
[----:B------:R-:W-:-:S02]  /*ed30*/  IMAD.MOV.U32 R134, RZ, RZ, R40 ;  /* 0x000000ffff867224 */ /* 0x000fc400078e0028 */
[----:B------:R-:W-:Y:S02]  /*ed40*/  IMAD.MOV.U32 R159, RZ, RZ, R7 ;  /* 0x000000ffff9f7224 */ /* 0x000fe400078e0007 */
[----:B------:R-:W-:Y:S01]  /*ed50*/  IMAD.MOV.U32 R158, RZ, RZ, R34 ;  /* 0x000000ffff9e7224 */ /* 0x000fe200078e0022 */
[----:B------:R-:W-:Y:S01]  /*ed60*/  MOV R137, R9 ;  /* 0x0000000900897202 */ /* 0x000fe20000000f00 */
[----:B------:R-:W-:Y:S02]  /*ed70*/  IMAD.MOV.U32 R162, RZ, RZ, R40 ;  /* 0x000000ffffa27224 */ /* 0x000fe400078e0028 */
[----:B------:R-:W-:Y:S02]  /*ed80*/  IMAD.MOV.U32 R163, RZ, RZ, R9 ;  /* 0x000000ffffa37224 */ /* 0x000fe400078e0009 */
[----:B------:R-:W-:Y:S01]  /*ed90*/  IMAD.MOV.U32 R136, RZ, RZ, R34 ;  /* 0x000000ffff887224 */ /* 0x000fe200078e0022 */
[-C--:B------:R-:W-:Y:S01]  /*eda0*/  MOV R156, R34.reuse ;  /* 0x00000022009c7202 */ /* 0x080fe20000000f00 */
[--C-:B------:R-:W-:Y:S01]  /*edb0*/  IMAD.MOV.U32 R130, RZ, RZ, R40.reuse ;  /* 0x000000ffff827224 */ /* 0x100fe200078e0028 */
[----:B------:R-:W-:Y:S01]  /*edc0*/  MOV R132, R34 ;  /* 0x0000002200847202 */ /* 0x000fe20000000f00 */
[----:B------:R-:W-:-:S02]  /*edd0*/  IMAD.MOV.U32 R160, RZ, RZ, R40 ;  /* 0x000000ffffa07224 */ /* 0x000fc400078e0028 */
[--C-:B------:R-:W-:Y:S01]  /*ede0*/  IMAD.MOV.U32 R161, RZ, RZ, R11.reuse ;  /* 0x000000ffffa17224 */ /* 0x100fe200078e000b */
[----:B------:R-:W-:Y:S01]  /*edf0*/  MOV R128, R40 ;  /* 0x0000002800807202 */ /* 0x000fe20000000f00 */
[----:B------:R-:W-:Y:S02]  /*ee00*/  IMAD.MOV.U32 R133, RZ, RZ, R11 ;  /* 0x000000ffff857224 */ /* 0x000fe400078e000b */
[----:B------:R-:W-:Y:S02]  /*ee10*/  IMAD.MOV.U32 R129, RZ, RZ, R13 ;  /* 0x000000ffff817224 */ /* 0x000fe400078e000d */
[--C-:B------:R-:W-:Y:S02]  /*ee20*/  IMAD.MOV.U32 R27, RZ, RZ, R19.reuse ;  /* 0x000000ffff1b7224 */ /* 0x100fe400078e0013 */
[----:B------:R-:W-:Y:S02]  /*ee30*/  IMAD.MOV.U32 R179, RZ, RZ, R19 ;  /* 0x000000ffffb37224 */ /* 0x000fe400078e0013 */
[----:B------:R-:W-:-:S02]  /*ee40*/  IMAD.MOV.U32 R108, RZ, RZ, R34 ;  /* 0x000000ffff6c7224 */ /* 0x000fc400078e0022 */
[----:B------:R-:W-:Y:S01]  /*ee50*/  IMAD.MOV.U32 R109, RZ, RZ, R13 ;  /* 0x000000ffff6d7224 */ /* 0x000fe200078e000d */
[----:B------:R-:W-:-:S04]  /*ee60*/  DEPBAR.LE SB5, 0xe ;  /* 0x0000d3800000791a */ /* 0x000fc80000000000 */
[----:B------:R0:W-:Y:S02]  /*ee70*/  STL [R1+0x3f8], R166 ;  /* 0x0003f8a601007387 */ /* 0x0001e40000100800 */
[----:B0-----:R-:W-:Y:S01]  /*ee80*/  TEX.LL RZ, R166, R138, R0, UR6, 2D, 0x1 ;  /* 0x28ff06008aa67f60 */ /* 0x001fe200089e01ff */
[----:B------:R-:W-:Y:S01]  /*ee90*/  TEX.LL RZ, R165, R134, R0, UR4, 2D, 0x1 ;  /* 0x28ff040086a57f60 */ /* 0x000fe200089e01ff */
[----:B------:R-:W-:Y:S01]  /*eea0*/  TEX.LL RZ, R164, R158, R0, UR6, 2D, 0x1 ;  /* 0x28ff06009ea47f60 */ /* 0x000fe200089e01ff */
[----:B------:R-:W-:Y:S01]  /*eeb0*/  TEX.LL RZ, R159, R162, R0, UR4, 2D, 0x1 ;  /* 0x28ff0400a29f7f60 */ /* 0x000fe200089e01ff */
[----:B------:R-:W-:Y:S01]  /*eec0*/  TEX.LL RZ, R158, R136, R0, UR6, 2D, 0x1 ;  /* 0x28ff0600889e7f60 */ /* 0x000fe200089e01ff */
[----:B------:R-:W-:Y:S01]  /*eed0*/  TEX.LL RZ, R155, R130, R0, UR4, 2D, 0x1 ;  /* 0x28ff0400829b7f60 */ /* 0x000fe200089e01ff */
[----:B------:R-:W-:Y:S01]  /*eee0*/  TEX.LL RZ, R154, R156, R0, UR6, 2D, 0x1 ;  /* 0x28ff06009c9a7f60 */ /* 0x000fe200089e01ff */
[----:B------:R-:W-:Y:S01]  /*eef0*/  TEX.LL RZ, R153, R160, R0, UR4, 2D, 0x1 ;  /* 0x28ff0400a0997f60 */ /* 0x000fe200089e01ff */
[----:B------:R-:W-:Y:S01]  /*ef00*/  TEX.LL RZ, R152, R132, R0, UR6, 2D, 0x1 ;  /* 0x28ff060084987f60 */ /* 0x000fe200089e01ff */
        /* <DEDUP_REMOVED lines=11> */
[----:B0-----:R-:W-:Y:S01]  /*efc0*/  TEX.LL RZ, R94, R128, R0, UR4, 2D, 0x1 ;  /* 0x28ff0400805e7f60 */ /* 0x001fe200089e01ff */
[----:B------:R-:W-:Y:S01]  /*efd0*/  TEX.LL RZ, R150, R26, R0, UR10, 2D, 0x3 ;  /* 0x28ff0a001a967f60 */ /* 0x000fe200089e03ff */
[----:B------:R-:W-:-:S04]  /*efe0*/  DEPBAR.LE SB5, 0x4 ;  /* 0x0000d1000000791a */ /* 0x000fc80000000000 */
[----:B------:R0:W-:Y:S04]  /*eff0*/  STL [R1+0x42c], R142 ;  /* 0x00042c8e01007387 */ /* 0x0001e80000100800 */
[----:B------:R1:W-:Y:S01]  /*f000*/  STL [R1+0x420], R28 ;  /* 0x0004201c01007387 */ /* 0x0003e20000100800 */
[----:B0-----:R-:W-:Y:S01]  /*f010*/  TEX.LL RZ, R142, R178, R0, UR8, 2D, 0x3 ;  /* 0x28ff0800b28e7f60 */ /* 0x001fe200089e03ff */
[----:B-1----:R-:W-:Y:S01]  /*f020*/  TEX.LL RZ, R28, R108, R0, UR6, 2D, 0x1 ;  /* 0x28ff06006c1c7f60 */ /* 0x002fe200089e01ff */
[----:B------:R-:W-:Y:S01]  /*f030*/  TEX.LL RZ, R106, R30, R0, UR10, 2D, 0x3 ;  /* 0x28ff0a001e6a7f60 */ /* 0x000fe200089e03ff */
[----:B------:R-:W5:Y:S01]  /*f040*/  TEX.LL RZ, R48, R48, R0, UR8, 2D, 0x3 ;  /* 0x28ff080030307f60 */ /* 0x000f6200089e03ff */
[----:B------:R-:W-:-:S04]  /*f050*/  DEPBAR.LE SB5, 0x3 ;  /* 0x0000d0c00000791a */ /* 0x000fc80000000000 */
[----:B------:R-:W-:Y:S01]  /*f060*/  STL.64 [R1+0x278], R172 ;  /* 0x000278ac01007387 */ /* 0x000fe20000100a00 */
[----:B------:R-:W-:-:S03]  /*f070*/  IMAD.MOV.U32 R234, RZ, RZ, R30 ;  /* 0x000000ffffea7224 */ /* 0x000fc600078e001e */
[----:B------:R-:W-:Y:S01]  /*f080*/  STL.64 [R1+0x260], R170 ;  /* 0x000260aa01007387 */ /* 0x000fe20000100a00 */
[----:B------:R-:W-:Y:S01]  /*f090*/  IMAD.MOV.U32 R238, RZ, RZ, R30 ;  /* 0x000000ffffee7224 */ /* 0x000fe200078e001e */
[----:B------:R-:W-:-:S04]  /*f0a0*/  DEPBAR.LE SB5, 0x1 ;  /* 0x0000d0400000791a */ /* 0x000fc80000000000 */
[----:B------:R0:W-:Y:S01]  /*f0b0*/  STL [R1+0x43c], R148 ;  /* 0x00043c9401007387 */ /* 0x0001e20000100800 */
[----:B------:R-:W-:-:S03]  /*f0c0*/  IMAD.MOV.U32 R239, RZ, RZ, R23 ;  /* 0x000000ffffef7224 */ /* 0x000fc600078e0017 */
[----:B------:R-:W-:Y:S01]  /*f0d0*/  STL [R1+0x430], R147 ;  /* 0x0004309301007387 */ /* 0x000fe20000100800 */
[----:B------:R-:W-:Y:S01]  /*f0e0*/  MOV R241, R23 ;  /* 0x0000001700f17202 */ /* 0x000fe20000000f00 */
[--C-:B------:R-:W-:Y:S02]  /*f0f0*/  IMAD.MOV.U32 R110, RZ, RZ, R30.reuse ;  /* 0x000000ffff6e7224 */ /* 0x100fe400078e001e */
[--C-:B------:R-:W-:Y:S01]  /*f100*/  IMAD.MOV.U32 R111, RZ, RZ, R5.reuse ;  /* 0x000000ffff6f7224 */ /* 0x100fe200078e0005 */
[----:B0-----:R-:W5:Y:S01]  /*f110*/  TEX.LL RZ, R148, R234, R0, UR10, 2D, 0x3 ;  /* 0x28ff0a00ea947f60 */ /* 0x001f6200089e03ff */
[----:B------:R-:W-:Y:S01]  /*f120*/  IMAD.MOV.U32 R183, RZ, RZ, R5 ;  /* 0x000000ffffb77224 */ /* 0x000fe200078e0005 */
[----:B------:R-:W-:Y:S01]  /*f130*/  MOV R113, R7 ;  /* 0x0000000700717202 */ /* 0x000fe20000000f00 */
[----:B------:R-:W-:Y:S01]  /*f140*/  IMAD.MOV.U32 R112, RZ, RZ, R30 ;  /* 0x000000ffff707224 */ /* 0x000fe200078e001e */
[----:B------:R-:W-:Y:S01]  /*f150*/  MOV R114, R30 ;  /* 0x0000001e00727202 */ /* 0x000fe20000000f00 */
[----:B------:R-:W-:-:S02]  /*f160*/  IMAD.MOV.U32 R187, RZ, RZ, R7 ;  /* 0x000000ffffbb7224 */ /* 0x000fc400078e0007 */
[--C-:B------:R-:W-:Y:S02]  /*f170*/  IMAD.MOV.U32 R115, RZ, RZ, R9.reuse ;  /* 0x000000ffff737224 */ /* 0x100fe400078e0009 */
[----:B------:R-:W-:Y:S01]  /*f180*/  IMAD.MOV.U32 R191, RZ, RZ, R9 ;  /* 0x000000ffffbf7224 */ /* 0x000fe200078e0009 */
[----:B------:R-:W-:-:S04]  /*f190*/  DEPBAR.LE SB5, 0x1 ;  /* 0x0000d0400000791a */ /* 0x000fc80000000000 */
[----:B------:R-:W-:Y:S04]  /*f1a0*/  STL.64 [R1+0x120], R48 ;  /* 0x0001203001007387 */ /* 0x000fe80000100a00 */
[----:B------:R-:W-:Y:S04]  /*f1b0*/  STL [R1+0x440], R22 ;  /* 0x0004401601007387 */ /* 0x000fe80000100800 */
[----:B------:R0:W-:Y:S04]  /*f1c0*/  STL [R1+0x434], R146 ;  /* 0x0004349201007387 */ /* 0x0001e80000100800 */
[----:B------:R1:W-:Y:S01]  /*f1d0*/  STL [R1+0x444], R144 ;  /* 0x0004449001007387 */ /* 0x0003e20000100800 */
[----:B0-----:R-:W5:Y:S03]  /*f1e0*/  TEX.LL RZ, R146, R236, R0, UR8, 2D, 0x3 ;  /* 0x28ff0800ec927f60 */ /* 0x001f6600089e03ff */
[----:B------:R-:W-:Y:S01]  /*f1f0*/  STL [R1+0x438], R93 ;  /* 0x0004385d01007387 */ /* 0x000fe20000100800 */
[----:B-1----:R-:W5:Y:S03]  /*f200*/  TEX.LL RZ, R144, R238, R0, UR10, 2D, 0x3 ;  /* 0x28ff0a00ee907f60 */ /* 0x002f6600089e03ff */
[----:B------:R0:W-:Y:S02]  /*f210*/  STL [R1+0x45c], R92 ;  /* 0x00045c5c01007387 */ /* 0x0001e40000100800 */
[----:B0-----:R-:W5:Y:S01]  /*f220*/  TEX.LL RZ, R92, R240, R0, UR8, 2D, 0x3 ;  /* 0x28ff0800f05c7f60 */ /* 0x001f6200089e03ff */
[----:B------:R-:W-:Y:S01]  /*f230*/  TEX.LL RZ, R108, R110, R0, UR10, 2D, 0x3 ;  /* 0x28ff0a006e6c7f60 */ /* 0x000fe200089e03ff */
[----:B------:R-:W-:Y:S04]  /*f240*/  STL [R1+0x44c], R141 ;  /* 0x00044c8d01007387 */ /* 0x000fe80000100800 */
[----:B------:R0:W-:Y:S02]  /*f250*/  STL [R1+0x458], R140 ;  /* 0x0004588c01007387 */ /* 0x0001e40000100800 */
[----:B0-----:R-:W5:Y:S01]  /*f260*/  TEX.LL RZ, R140, R182, R0, UR8, 2D, 0x3 ;  /* 0x28ff0800b68c7f60 */ /* 0x001f6200089e03ff */
[----:B------:R-:W5:Y:S01]  /*f270*/  TEX.LL RZ, R138, R112, R0, UR10, 2D, 0x3 ;  /* 0x28ff0a00708a7f60 */ /* 0x000f6200089e03ff */
[----:B------:R-:W5:Y:S01]  /*f280*/  TEX.LL RZ, R136, R186, R0, UR8, 2D, 0x3 ;  /* 0x28ff0800ba887f60 */ /* 0x000f6200089e03ff */
[----:B------:R-:W-:Y:S04]  /*f290*/  STL [R1+0x448], R168 ;  /* 0x000448a801007387 */ /* 0x000fe80000100800 */
[----:B------:R-:W-:Y:S04]  /*f2a0*/  STL [R1+0x464], R105 ;  /* 0x0004646901007387 */ /* 0x000fe80000100800 */
[----:B------:R0:W-:Y:S02]  /*f2b0*/  STL [R1+0x450], R104 ;  /* 0x0004506801007387 */ /* 0x0001e40000100800 */
[----:B0-----:R-:W-:Y:S01]  /*f2c0*/  TEX.LL RZ, R104, R114, R0, UR10, 2D, 0x3 ;  /* 0x28ff0a0072687f60 */ /* 0x001fe200089e03ff */
[----:B------:R-:W5:Y:S01]  /*f2d0*/  TEX.LL RZ, R134, R190, R0, UR8, 2D, 0x3 ;  /* 0x28ff0800be867f60 */ /* 0x000f6200089e03ff */
[--C-:B------:R-:W-:Y:S01]  /*f2e0*/  IMAD.MOV.U32 R116, RZ, RZ, R30.reuse ;  /* 0x000000ffff747224 */ /* 0x100fe200078e001e */
[----:B------:R-:W-:Y:S01]  /*f2f0*/  STL [R1+0x468], R101 ;  /* 0x0004686501007387 */ /* 0x000fe20000100800 */
[----:B------:R-:W-:-:S02]  /*f300*/  IMAD.MOV.U32 R118, RZ, RZ, R30 ;  /* 0x000000ffff767224 */ /* 0x000fc400078e001e */
[--C-:B------:R-:W-:Y:S01]  /*f310*/  IMAD.MOV.U32 R119, RZ, RZ, R11.reuse ;  /* 0x000000ffff777224 */ /* 0x100fe200078e000b */
[----:B------:R0:W-:Y:S01]  /*f320*/  STL [R1+0x454], R100 ;  /* 0x0004546401007387 */ /* 0x0001e20000100800 */
[----:B------:R-:W-:Y:S01]  /*f330*/  IMAD.MOV.U32 R199, RZ, RZ, R11 ;  /* 0x000000ffffc77224 */ /* 0x000fe200078e000b */
[----:B------:R-:W-:Y:S01]  /*f340*/  MOV R121, R13 ;  /* 0x0000000d00797202 */ /* 0x000fe20000000f00 */
[----:B------:R-:W-:Y:S01]  /*f350*/  IMAD.MOV.U32 R120, RZ, RZ, R30 ;  /* 0x000000ffff787224 */ /* 0x000fe200078e001e */
[----:B------:R-:W-:Y:S01]  /*f360*/  MOV R122, R30 ;  /* 0x0000001e007a7202 */ /* 0x000fe20000000f00 */
[----:B------:R-:W-:Y:S02]  /*f370*/  IMAD.MOV.U32 R203, RZ, RZ, R13 ;  /* 0x000000ffffcb7224 */ /* 0x000fe400078e000d */
[--C-:B------:R-:W-:Y:S01]  /*f380*/  IMAD.MOV.U32 R123, RZ, RZ, R15.reuse ;  /* 0x000000ffff7b7224 */ /* 0x100fe200078e000f */
[----:B0-----:R-:W-:Y:S01]  /*f390*/  TEX.LL RZ, R100, R116, R0, UR10, 2D, 0x3 ;  /* 0x28ff0a0074647f60 */ /* 0x001fe200089e03ff */
[----:B------:R-:W5:Y:S01]  /*f3a0*/  TEX.LL RZ, R132, R194, R0, UR8, 2D, 0x3 ;  /* 0x28ff0800c2847f60 */ /* 0x000f6200089e03ff */
[----:B------:R-:W-:Y:S01]  /*f3b0*/  STL [R1+0x46c], R103 ;  /* 0x00046c6701007387 */ /* 0x000fe20000100800 */
[----:B------:R-:W-:-:S03]  /*f3c0*/  IMAD.MOV.U32 R207, RZ, RZ, R15 ;  /* 0x000000ffffcf7224 */ /* 0x000fc600078e000f */
[----:B------:R0:W-:Y:S01]  /*f3d0*/  STL [R1+0x460], R102 ;  /* 0x0004606601007387 */ /* 0x0001e20000100800 */
[----:B------:R-:W-:Y:S01]  /*f3e0*/  IMAD.MOV.U32 R22, RZ, RZ, R49 ;  /* 0x000000ffff167224 */ /* 0x000fe200078e0031 */
[----:B------:R-:W-:Y:S01]  /*f3f0*/  MOV R211, R17 ;  /* 0x0000001100d37202 */ /* 0x000fe20000000f00 */
[--C-:B------:R-:W-:Y:S02]  /*f400*/  IMAD.MOV.U32 R124, RZ, RZ, R30.reuse ;  /* 0x000000ffff7c7224 */ /* 0x100fe400078e001e */
[----:B------:R-:W-:Y:S01]  /*f410*/  IMAD.MOV.U32 R125, RZ, RZ, R17 ;  /* 0x000000ffff7d7224 */ /* 0x000fe200078e0011 */
[----:B0-----:R-:W-:Y:S01]  /*f420*/  TEX.LL RZ, R102, R118, R0, UR10, 2D, 0x3 ;  /* 0x28ff0a0076667f60 */ /* 0x001fe200089e03ff */
[----:B------:R-:W5:Y:S01]  /*f430*/  TEX.LL RZ, R130, R198, R0, UR8, 2D, 0x3 ;  /* 0x28ff0800c6827f60 */ /* 0x000f6200089e03ff */
[----:B------:R-:W-:Y:S01]  /*f440*/  TEX.LL RZ, R48, R120, R0, UR10, 2D, 0x3 ;  /* 0x28ff0a0078307f60 */ /* 0x000fe200089e03ff */
[----:B------:R-:W5:Y:S01]  /*f450*/  TEX.LL RZ, R128, R202, R0, UR8, 2D, 0x3 ;  /* 0x28ff0800ca807f60 */ /* 0x000f6200089e03ff */
[----:B------:R-:W5:Y:S01]  /*f460*/  TEX.LL RZ, R120, R122, R0, UR10, 2D, 0x3 ;  /* 0x28ff0a007a787f60 */ /* 0x000f6200089e03ff */
[----:B------:R-:W5:Y:S01]  /*f470*/  TEX.LL RZ, R118, R206, R0, UR8, 2D, 0x3 ;  /* 0x28ff0800ce767f60 */ /* 0x000f6200089e03ff */
[----:B------:R-:W5:Y:S01]  /*f480*/  TEX.LL RZ, R116, R124, R0, UR10, 2D, 0x3 ;  /* 0x28ff0a007c747f60 */ /* 0x000f6200089e03ff */
[----:B------:R-:W5:Y:S01]  /*f490*/  TEX.LL RZ, R114, R210, R0, UR8, 2D, 0x3 ;  /* 0x28ff0800d2727f60 */ /* 0x000f6200089e03ff */
[----:B------:R0:W-:Y:S01]  /*f4a0*/  STL [R1+0x680], R167 ;  /* 0x000680a701007387 */ /* 0x0001e20000100800 */
[----:B------:R-:W-:-:S03]  /*f4b0*/  IMAD.MOV.U32 R126, RZ, RZ, R30 ;  /* 0x000000ffff7e7224 */ /* 0x000fc600078e001e */
[----:B------:R1:W-:Y:S01]  /*f4c0*/  STL [R1+0x670], R166 ;  /* 0x000670a601007387 */ /* 0x0003e20000100800 */
[--C-:B------:R-:W-:Y:S02]  /*f4d0*/  IMAD.MOV.U32 R127, RZ, RZ, R19.reuse ;  /* 0x000000ffff7f7224 */ /* 0x100fe400078e0013 */
[----:B------:R-:W-:Y:S01]  /*f4e0*/  IMAD.MOV.U32 R96, RZ, RZ, R40 ;  /* 0x000000ffff607224 */ /* 0x000fe200078e0028 */
[----:B------:R-:W-:Y:S01]  /*f4f0*/  STL [R1+0x67c], R165 ;  /* 0x00067ca501007387 */ /* 0x000fe20000100800 */
[----:B------:R-:W-:-:S03]  /*f500*/  IMAD.MOV.U32 R215, RZ, RZ, R19 ;  /* 0x000000ffffd77224 */ /* 0x000fc600078e0013 */
[----:B------:R-:W-:Y:S01]  /*f510*/  STL [R1+0x66c], R164 ;  /* 0x00066ca401007387 */ /* 0x000fe20000100800 */
[----:B------:R-:W-:-:S03]  /*f520*/  MOV R98, R34 ;  /* 0x0000002200627202 */ /* 0x000fc60000000f00 */
[----:B------:R-:W-:Y:S01]  /*f530*/  STL [R1+0x688], R159 ;  /* 0x0006889f01007387 */ /* 0x000fe20000100800 */
[----:B------:R-:W5:Y:S01]  /*f540*/  TEX.LL RZ, R112, R126, R0, UR10, 2D, 0x3 ;  /* 0x28ff0a007e707f60 */ /* 0x000f6200089e03ff */
[----:B------:R-:W5:Y:S01]  /*f550*/  TEX.LL RZ, R110, R214, R0, UR8, 2D, 0x3 ;  /* 0x28ff0800d66e7f60 */ /* 0x000f6200089e03ff */
[----:B------:R-:W5:Y:S01]  /*f560*/  TEX.LL RZ, R96, R96, R0, UR8, 2D, 0x3 ;  /* 0x28ff080060607f60 */ /* 0x000f6200089e03ff */
[----:B------:R-:W-:Y:S01]  /*f570*/  TEX.LL RZ, R226, R98, R0, UR10, 2D, 0x3 ;  /* 0x28ff0a0062e27f60 */ /* 0x000fe200089e03ff */
[----:B------:R-:W-:Y:S04]  /*f580*/  STL [R1+0x674], R158 ;  /* 0x0006749e01007387 */ /* 0x000fe80000100800 */
[----:B------:R-:W-:Y:S04]  /*f590*/  STL [R1+0x68c], R155 ;  /* 0x00068c9b01007387 */ /* 0x000fe80000100800 */
[----:B------:R-:W-:Y:S01]  /*f5a0*/  STL [R1+0x678], R154 ;  /* 0x0006789a01007387 */ /* 0x000fe20000100800 */
[----:B------:R-:W-:-:S03]  /*f5b0*/  MOV R177, R91 ;  /* 0x0000005b00b17202 */ /* 0x000fc60000000f00 */
[----:B------:R-:W-:Y:S01]  /*f5c0*/  STL [R1+0x690], R153 ;  /* 0x0006909901007387 */ /* 0x000fe20000100800 */
[----:B0-----:R-:W-:-:S03]  /*f5d0*/  IMAD.MOV.U32 R167, RZ, RZ, R90 ;  /* 0x000000ffffa77224 */ /* 0x001fc600078e005a */
[----:B------:R-:W-:Y:S04]  /*f5e0*/  STL [R1+0x684], R152 ;  /* 0x0006849801007387 */ /* 0x000fe80000100800 */
[----:B------:R-:W-:Y:S01]  /*f5f0*/  STL.64 [R1+0x20], R150 ;  /* 0x0000209601007387 */ /* 0x000fe20000100a00 */
[----:B------:R-:W-:-:S03]  /*f600*/  IMAD.MOV.U32 R176, RZ, RZ, R40 ;  /* 0x000000ffffb07224 */ /* 0x000fc600078e0028 */
[----:B------:R0:W-:Y:S01]  /*f610*/  STL.64 [R1+0x128], R142 ;  /* 0x0001288e01007387 */ /* 0x0001e20000100a00 */
[----:B-1----:R-:W-:-:S03]  /*f620*/  MOV R166, R34 ;  /* 0x0000002200a67202 */ /* 0x002fc60000000f00 */
[----:B------:R-:W2:Y:S01]  /*f630*/  LDL.LU R91, [R1+0xc94] ;  /* 0x000c9400015b7983 */ /* 0x000ea20000300800 */
[----:B------:R-:W-:-:S03]  /*f640*/  IMAD.MOV.U32 R172, RZ, RZ, R40 ;  /* 0x000000ffffac7224 */ /* 0x000fc600078e0028 */
[----:B------:R-:W2:Y:S01]  /*f650*/  LDL.LU R90, [R1+0xc90] ;  /* 0x000c9000015a7983 */ /* 0x000ea20000300800 */
[----:B------:R-:W-:Y:S01]  /*f660*/  IMAD.MOV.U32 R173, RZ, RZ, R23 ;  /* 0x000000ffffad7224 */ /* 0x000fe200078e0017 */
[----:B------:R-:W-:-:S04]  /*f670*/  DEPBAR.LE SB5, 0x11 ;  /* 0x0000d4400000791a */ /* 0x000fc80000000000 */
[----:B------:R-:W-:Y:S01]  /*f680*/  STL.64 [R1+0x18], R148 ;  /* 0x0000189401007387 */ /* 0x000fe20000100a00 */
[----:B0-----:R-:W-:Y:S02]  /*f690*/  IMAD.MOV.U32 R142, RZ, RZ, R34 ;  /* 0x000000ffff8e7224 */ /* 0x001fe400078e0022 */
[----:B------:R-:W-:Y:S01]  /*f6a0*/  IMAD.MOV.U32 R143, RZ, RZ, R23 ;  /* 0x000000ffff8f7224 */ /* 0x000fe200078e0017 */
[----:B------:R-:W-:-:S04]  /*f6b0*/  DEPBAR.LE SB5, 0xe ;  /* 0x0000d3800000791a */ /* 0x000fc80000000000 */
[----:B------:R-:W-:Y:S04]  /*f6c0*/  STL.64 [R1+0x118], R146 ;  /* 0x0001189201007387 */ /* 0x000fe80000100a00 */
[----:B------:R-:W-:Y:S04]  /*f6d0*/  STL.64 [R1+0x10], R144 ;  /* 0x0000109001007387 */ /* 0x000fe80000100a00 */
[----:B------:R0:W-:Y:S02]  /*f6e0*/  STL.64 [R1+0x248], R92 ;  /* 0x0002485c01007387 */ /* 0x0001e40000100a00 */
[----:B0-----:R-:W5:Y:S01]  /*f6f0*/  TEX.LL RZ, R92, R176, R0, UR8, 2D, 0x3 ;  /* 0x28ff0800b05c7f60 */ /* 0x001f6200089e03ff */
[----:B------:R0:W-:Y:S01]  /*f700*/  TEX.LL RZ, R228, R166, R0, UR10, 2D, 0x3 ;  /* 0x28ff0a00a6e47f60 */ /* 0x0001e200089e03ff */
[----:B------:R-:W-:Y:S01]  /*f710*/  TEX.LL RZ, R230, R172, R0, UR8, 2D, 0x3 ;  /* 0x28ff0800ace67f60 */ /* 0x000fe200089e03ff */
[----:B------:R1:W-:Y:S01]  /*f720*/  TEX.LL RZ, R232, R142, R0, UR10, 2D, 0x3 ;  /* 0x28ff0a008ee87f60 */ /* 0x0003e200089e03ff */
[----:B------:R-:W-:-:S04]  /*f730*/  DEPBAR.LE SB5, 0xc ;  /* 0x0000d3000000791a */ /* 0x000fc80000000000 */
[----:B------:R-:W-:Y:S04]  /*f740*/  STL.64 [R1+0x238], R140 ;  /* 0x0002388c01007387 */ /* 0x000fe80000100a00 */
[----:B------:R-:W-:Y:S04]  /*f750*/  STL.64 [R1+0x8], R138 ;  /* 0x0000088a01007387 */ /* 0x000fe80000100a00 */
[----:B------:R-:W-:Y:S01]  /*f760*/  STL.64 [R1+0x228], R136 ;  /* 0x0002288801007387 */ /* 0x000fe20000100a00 */
[----:B0-----:R-:W-:Y:S01]  /*f770*/  IMAD.MOV.U32 R167, RZ, RZ, R76 ;  /* 0x000000ffffa77224 */ /* 0x001fe200078e004c */
[----:B------:R-:W-:-:S04]  /*f780*/  DEPBAR.LE SB5, 0xb ;  /* 0x0000d2c00000791a */ /* 0x000fc80000000000 */
[----:B------:R-:W-:Y:S04]  /*f790*/  STL.64 [R1+0x210], R134 ;  /* 0x0002108601007387 */ /* 0x000fe80000100a00 */
[----:B------:R-:W3:Y:S01]  /*f7a0*/  LDL.LU R76, [R1+0xc8c] ;  /* 0x000c8c00014c7983 */ /* 0x000ee20000300800 */
[----:B------:R-:W-:Y:S02]  /*f7b0*/  IMAD.MOV.U32 R88, RZ, RZ, R34 ;  /* 0x000000ffff587224 */ /* 0x000fe400078e0022 */
[----:B------:R-:W-:Y:S01]  /*f7c0*/  IMAD.MOV.U32 R89, RZ, RZ, R5 ;  /* 0x000000ffff597224 */ /* 0x000fe200078e0005 */
[----:B------:R-:W-:Y:S01]  /*f7d0*/  MOV R84, R34 ;  /* 0x0000002200547202 */ /* 0x000fe20000000f00 */
        /* <DEDUP_REMOVED lines=8> */
[----:B------:R-:W-:Y:S01]  /*f860*/  IMAD.MOV.U32 R77, RZ, RZ, R11 ;  /* 0x000000ffff4d7224 */ /* 0x000fe200078e000b */
[----:B------:R-:W-:Y:S01]  /*f870*/  MOV R75, R13 ;  /* 0x0000000d004b7202 */ /* 0x000fe20000000f00 */
[----:B------:R-:W-:Y:S02]  /*f880*/  IMAD.MOV.U32 R10, RZ, RZ, R34 ;  /* 0x000000ffff0a7224 */ /* 0x000fe400078e0022 */
[----:B------:R-:W-:Y:S01]  /*f890*/  IMAD.MOV.U32 R74, RZ, RZ, R40 ;  /* 0x000000ffff4a7224 */ /* 0x000fe200078e0028 */
[----:B------:R-:W-:Y:S01]  /*f8a0*/  MOV R72, R40 ;  /* 0x0000002800487202 */ /* 0x000fe20000000f00 */
[--C-:B------:R-:W-:Y:S02]  /*f8b0*/  IMAD.MOV.U32 R12, RZ, RZ, R34.reuse ;  /* 0x000000ffff0c7224 */ /* 0x100fe400078e0022 */
[----:B------:R-:W-:Y:S02]  /*f8c0*/  IMAD.MOV.U32 R73, RZ, RZ, R15 ;  /* 0x000000ffff497224 */ /* 0x000fe400078e000f */
[----:B------:R-:W-:-:S02]  /*f8d0*/  IMAD.MOV.U32 R70, RZ, RZ, R34 ;  /* 0x000000ffff467224 */ /* 0x000fc400078e0022 */
[--C-:B------:R-:W-:Y:S02]  /*f8e0*/  IMAD.MOV.U32 R71, RZ, RZ, R15.reuse ;  /* 0x000000ffff477224 */ /* 0x100fe400078e000f */
[----:B------:R-:W-:Y:S02]  /*f8f0*/  IMAD.MOV.U32 R14, RZ, RZ, R40 ;  /* 0x000000ffff0e7224 */ /* 0x000fe400078e0028 */
[----:B------:R-:W-:Y:S02]  /*f900*/  IMAD.MOV.U32 R68, RZ, RZ, R34 ;  /* 0x000000ffff447224 */ /* 0x000fe400078e0022 */
[----:B------:R-:W-:Y:S01]  /*f910*/  IMAD.MOV.U32 R69, RZ, RZ, R15 ;  /* 0x000000ffff457224 */ /* 0x000fe200078e000f */
[----:B------:R-:W-:Y:S01]  /*f920*/  MOV R177, R32 ;  /* 0x0000002000b17202 */ /* 0x000fe20000000f00 */
[----:B------:R-:W-:Y:S02]  /*f930*/  IMAD.MOV.U32 R66, RZ, RZ, R40 ;  /* 0x000000ffff427224 */ /* 0x000fe400078e0028 */
[----:B------:R-:W-:-:S02]  /*f940*/  IMAD.MOV.U32 R67, RZ, RZ, R17 ;  /* 0x000000ffff437224 */ /* 0x000fc400078e0011 */
[----:B------:R-:W-:Y:S02]  /*f950*/  IMAD.MOV.U32 R64, RZ, RZ, R34 ;  /* 0x000000ffff407224 */ /* 0x000fe400078e0022 */
[--C-:B------:R-:W-:Y:S01]  /*f960*/  IMAD.MOV.U32 R65, RZ, RZ, R17.reuse ;  /* 0x000000ffff417224 */ /* 0x100fe200078e0011 */
[----:B------:R-:W-:Y:S01]  /*f970*/  MOV R16, R34 ;  /* 0x0000002200107202 */ /* 0x000fe20000000f00 */
[----:B------:R-:W-:Y:S01]  /*f980*/  IMAD.MOV.U32 R41, RZ, RZ, R17 ;  /* 0x000000ffff297224 */ /* 0x000fe200078e0011 */
[----:B------:R-:W-:Y:S01]  /*f990*/  MOV R61, R19 ;  /* 0x00000013003d7202 */ /* 0x000fe20000000f00 */
[----:B------:R-:W-:Y:S02]  /*f9a0*/  IMAD.MOV.U32 R62, RZ, RZ, R40 ;  /* 0x000000ffff3e7224 */ /* 0x000fe400078e0028 */
[--C-:B------:R-:W-:Y:S01]  /*f9b0*/  IMAD.MOV.U32 R63, RZ, RZ, R19.reuse ;  /* 0x000000ffff3f7224 */ /* 0x100fe200078e0013 */
[----:B------:R-:W-:Y:S01]  /*f9c0*/  MOV R18, R40 ;  /* 0x0000002800127202 */ /* 0x000fe20000000f00 */
[----:B------:R-:W-:Y:S01]  /*f9d0*/  IMAD.MOV.U32 R60, RZ, RZ, R34 ;  /* 0x000000ffff3c7224 */ /* 0x000fe200078e0022 */
[-C--:B------:R-:W-:Y:S01]  /*f9e0*/  I2FP.F32.S32 R44, R36.reuse ;  /* 0x00000024002c7245 */ /* 0x080fe20000201400 */
[----:B------:R-:W-:Y:S01]  /*f9f0*/  IMAD.MOV.U32 R35, RZ, RZ, R19 ;  /* 0x000000ffff237224 */ /* 0x000fe200078e0013 */
[----:B------:R-:W-:-:S02]  /*fa00*/  I2FP.F32.U32 R36, R36 ;  /* 0x0000002400247245 */ /* 0x000fc40000201000 */
[----:B------:R-:W-:Y:S01]  /*fa10*/  MOV R56, R44 ;  /* 0x0000002c00387202 */ /* 0x000fe20000000f00 */
[----:B------:R-:W-:Y:S02]  /*fa20*/  IMAD.MOV.U32 R50, RZ, RZ, R44 ;  /* 0x000000ffff327224 */ /* 0x000fe400078e002c */
[--C-:B------:R-:W-:Y:S01]  /*fa30*/  IMAD.MOV.U32 R54, RZ, RZ, R36.reuse ;  /* 0x000000ffff367224 */ /* 0x100fe200078e0024 */
[----:B--2---:R-:W-:Y:S01]  /*fa40*/  TEX.LL RZ, R234, R90, R0, UR8, 2D, 0x3 ;  /* 0x28ff08005aea7f60 */ /* 0x004fe200089e03ff */
[----:B------:R-:W-:Y:S01]  /*fa50*/  TEX.LL RZ, R236, R88, R0, UR10, 2D, 0x3 ;  /* 0x28ff0a0058ec7f60 */ /* 0x000fe200089e03ff */
[----:B------:R-:W-:Y:S01]  /*fa60*/  TEX.LL RZ, R238, R86, R0, UR8, 2D, 0x3 ;  /* 0x28ff080056ee7f60 */ /* 0x000fe200089e03ff */
[----:B------:R-:W-:Y:S01]  /*fa70*/  TEX.LL RZ, R240, R84, R0, UR10, 2D, 0x3 ;  /* 0x28ff0a0054f07f60 */ /* 0x000fe200089e03ff */
[----:B------:R-:W-:Y:S01]  /*fa80*/  TEX.LL RZ, R224, R82, R0, UR8, 2D, 0x3 ;  /* 0x28ff080052e07f60 */ /* 0x000fe200089e03ff */
[----:B------:R-:W-:Y:S01]  /*fa90*/  TEX.LL RZ, R220, R8, R0, UR10, 2D, 0x3 ;  /* 0x28ff0a0008dc7f60 */ /* 0x000fe200089e03ff */
[----:B------:R-:W-:Y:S01]  /*faa0*/  TEX.LL RZ, R218, R80, R0, UR8, 2D, 0x3 ;  /* 0x28ff080050da7f60 */ /* 0x000fe200089e03ff */
[----:B------:R-:W-:Y:S01]  /*fab0*/  TEX.LL RZ, R216, R78, R0, UR10, 2D, 0x3 ;  /* 0x28ff0a004ed87f60 */ /* 0x000fe200089e03ff */
[----:B------:R-:W-:Y:S01]  /*fac0*/  IMAD.MOV.U32 R52, RZ, RZ, R36 ;  /* 0x000000ffff347224 */ /* 0x000fe200078e0024 */
[----:B---3--:R-:W-:Y:S01]  /*fad0*/  TEX.LL RZ, R214, R76, R0, UR8, 2D, 0x3 ;  /* 0x28ff08004cd67f60 */ /* 0x008fe200089e03ff */
[----:B------:R-:W-:Y:S01]  /*fae0*/  TEX.LL RZ, R212, R10, R0, UR10, 2D, 0x3 ;  /* 0x28ff0a000ad47f60 */ /* 0x000fe200089e03ff */
[----:B------:R-:W-:Y:S01]  /*faf0*/  TEX.LL RZ, R210, R74, R0, UR8, 2D, 0x3 ;  /* 0x28ff08004ad27f60 */ /* 0x000fe200089e03ff */
[----:B------:R-:W-:Y:S01]  /*fb00*/  TEX.LL RZ, R208, R12, R0, UR10, 2D, 0x3 ;  /* 0x28ff0a000cd07f60 */ /* 0x000fe200089e03ff */
[----:B------:R-:W-:Y:S01]  /*fb10*/  TEX.LL RZ, R206, R72, R0, UR8, 2D, 0x3 ;  /* 0x28ff080048ce7f60 */ /* 0x000fe200089e03ff */
[----:B------:R-:W-:Y:S01]  /*fb20*/  TEX.LL RZ, R204, R70, R0, UR10, 2D, 0x3 ;  /* 0x28ff0a0046cc7f60 */ /* 0x000fe200089e03ff */
[----:B------:R-:W5:Y:S01]  /*fb30*/  TEX.LL RZ, R32, R14, R0, UR4, 2D, 0x1 ;  /* 0x28ff04000e207f60 */ /* 0x000f6200089e01ff */
[----:B------:R-:W5:Y:S01]  /*fb40*/  TEX.LL RZ, R27, R68, R0, UR6, 2D, 0x1 ;  /* 0x28ff0600441b7f60 */ /* 0x000f6200089e01ff */
        /* <DEDUP_REMOVED lines=12> */
[----:B------:R-:W-:Y:S01]  /*fc10*/  IMAD.MOV.U32 R176, RZ, RZ, R44 ;  /* 0x000000ffffb07224 */ /* 0x000fe200078e002c */
[----:B------:R-:W-:-:S04]  /*fc20*/  DEPBAR.LE SB5, 0x12 ;  /* 0x0000d4800000791a */ /* 0x000fc80000000000 */
[----:B------:R-:W-:Y:S01]  /*fc30*/  STL.64 [R1+0x200], R132 ;  /* 0x0002008401007387 */ /* 0x000fe20000100a00 */
[----:B------:R-:W-:Y:S01]  /*fc40*/  IMAD.MOV.U32 R166, RZ, RZ, R36 ;  /* 0x000000ffffa67224 */ /* 0x000fe200078e0024 */
[----:B-1----:R-:W-:Y:S01]  /*fc50*/  MOV R142, R36 ;  /* 0x00000024008e7202 */ /* 0x002fe20000000f00 */
[----:B------:R-:W-:Y:S01]  /*fc60*/  IMAD.MOV.U32 R173, RZ, RZ, R21 ;  /* 0x000000ffffad7224 */ /* 0x000fe200078e0015 */
[----:B------:R-:W-:-:S04]  /*fc70*/  DEPBAR.LE SB5, 0x11 ;  /* 0x0000d4400000791a */ /* 0x000fc80000000000 */
[----:B------:R-:W-:Y:S01]  /*fc80*/  STL.64 [R1+0x1f0], R130 ;  /* 0x0001f08201007387 */ /* 0x000fe20000100a00 */
[----:B------:R-:W-:Y:S01]  /*fc90*/  IMAD.MOV.U32 R172, RZ, RZ, R44 ;  /* 0x000000ffffac7224 */ /* 0x000fe200078e002c */
[----:B------:R0:W-:Y:S01]  /*fca0*/  TEX.LL RZ, R190, R176, R0, UR8, 2D, 0x3 ;  /* 0x28ff0800b0be7f60 */ /* 0x0001e200089e03ff */
[----:B------:R1:W-:Y:S01]  /*fcb0*/  TEX.LL RZ, R188, R166, R0, UR10, 2D, 0x3 ;  /* 0x28ff0a00a6bc7f60 */ /* 0x0003e200089e03ff */
[----:B------:R-:W-:Y:S01]  /*fcc0*/  IMAD.MOV.U32 R143, RZ, RZ, R3 ;  /* 0x000000ffff8f7224 */ /* 0x000fe200078e0003 */
[----:B------:R-:W-:-:S04]  /*fcd0*/  DEPBAR.LE SB5, 0xf ;  /* 0x0000d3c00000791a */ /* 0x000fc80000000000 */
[----:B------:R-:W-:Y:S01]  /*fce0*/  STL.64 [R1+0x1e0], R128 ;  /* 0x0001e08001007387 */ /* 0x000fe20000100a00 */
[----:B------:R2:W-:Y:S03]  /*fcf0*/  TEX.LL RZ, R21, R172, R0, UR4, 2D, 0x1 ;  /* 0x28ff0400ac157f60 */ /* 0x0005e600089e01ff */
[----:B------:R-:W-:Y:S01]  /*fd00*/  STL.64 [R1+0x1d8], R120 ;  /* 0x0001d87801007387 */ /* 0x000fe20000100a00 */
[----:B------:R3:W-:Y:S01]  /*fd10*/  TEX.LL RZ, R3, R142, R0, UR6, 2D, 0x1 ;  /* 0x28ff06008e037f60 */ /* 0x0007e200089e01ff */
[----:B------:R-:W-:-:S04]  /*fd20*/  DEPBAR.LE SB5, 0xd ;  /* 0x0000d3400000791a */ /* 0x000fc80000000000 */
[----:B------:R-:W-:Y:S04]  /*fd30*/  STL.64 [R1+0x1d0], R118 ;  /* 0x0001d07601007387 */ /* 0x000fe80000100a00 */
[----:B------:R-:W-:Y:S01]  /*fd40*/  STL.64 [R1+0x1c0], R116 ;  /* 0x0001c07401007387 */ /* 0x000fe20000100a00 */
[----:B0-----:R-:W-:Y:S01]  /*fd50*/  IMAD.MOV.U32 R177, RZ, RZ, R23 ;  /* 0x000000ffffb17224 */ /* 0x001fe200078e0017 */
[----:B------:R-:W-:-:S04]  /*fd60*/  DEPBAR.LE SB5, 0xc ;  /* 0x0000d3000000791a */ /* 0x000fc80000000000 */
[----:B------:R-:W-:Y:S01]  /*fd70*/  STL.64 [R1+0x1b8], R114 ;  /* 0x0001b87201007387 */ /* 0x000fe20000100a00 */
[--C-:B-1----:R-:W-:Y:S02]  /*fd80*/  IMAD.MOV.U32 R167, RZ, RZ, R23.reuse ;  /* 0x000000ffffa77224 */ /* 0x102fe400078e0017 */
[----:B--2---:R-:W-:Y:S01]  /*fd90*/  IMAD.MOV.U32 R173, RZ, RZ, R23 ;  /* 0x000000ffffad7224 */ /* 0x004fe200078e0017 */
[----:B------:R-:W-:-:S04]  /*fda0*/  DEPBAR.LE SB5, 0xb ;  /* 0x0000d2c00000791a */ /* 0x000fc80000000000 */
[----:B------:R-:W-:Y:S01]  /*fdb0*/  STL.64 [R1+0x1b0], R112 ;  /* 0x0001b07001007387 */ /* 0x000fe20000100a00 */
[----:B------:R-:W-:Y:S01]  /*fdc0*/  IMAD.MOV.U32 R45, RZ, RZ, R5 ;  /* 0x000000ffff2d7224 */ /* 0x000fe200078e0005 */
[----:B------:R-:W-:Y:S01]  /*fdd0*/  TEX.LL RZ, R186, R176, R0, UR8, 2D, 0x3 ;  /* 0x28ff0800b0ba7f60 */ /* 0x000fe200089e03ff */
[----:B------:R-:W-:Y:S01]  /*fde0*/  TEX.LL RZ, R184, R166, R0, UR10, 2D, 0x3 ;  /* 0x28ff0a00a6b87f60 */ /* 0x000fe200089e03ff */
[----:B------:R-:W-:-:S04]  /*fdf0*/  DEPBAR.LE SB5, 0x9 ;  /* 0x0000d2400000791a */ /* 0x000fc80000000000 */
[----:B------:R-:W-:Y:S01]  /*fe00*/  STL.64 [R1+0x1a8], R110 ;  /* 0x0001a86e01007387 */ /* 0x000fe20000100a00 */
[----:B---3--:R-:W-:-:S03]  /*fe10*/  IMAD.MOV.U32 R143, RZ, RZ, R23 ;  /* 0x000000ffff8f7224 */ /* 0x008fc600078e0017 */
[----:B------:R-:W-:Y:S01]  /*fe20*/  STL.64 [R1+0x180], R96 ;  /* 0x0001806001007387 */ /* 0x000fe20000100a00 */
[----:B------:R-:W-:Y:S01]  /*fe30*/  IMAD.MOV.U32 R37, RZ, RZ, R5 ;  /* 0x000000ffff257224 */ /* 0x000fe200078e0005 */
[----:B------:R-:W-:Y:S01]  /*fe40*/  MOV R243, R5 ;  /* 0x0000000500f37202 */ /* 0x000fe20000000f00 */
[----:B------:R-:W-:-:S04]  /*fe50*/  DEPBAR.LE SB5, 0x8 ;  /* 0x0000d2000000791a */ /* 0x000fc80000000000 */
[----:B------:R-:W-:Y:S01]  /*fe60*/  STL.64 [R1+0x110], R92 ;  /* 0x0001105c01007387 */ /* 0x000fe20000100a00 */
[----:B------:R-:W-:Y:S02]  /*fe70*/  IMAD.MOV.U32 R242, RZ, RZ, R44 ;  /* 0x000000fffff27224 */ /* 0x000fe400078e002c */
[----:B------:R-:W-:Y:S02]  /*fe80*/  IMAD.MOV.U32 R4, RZ, RZ, R36 ;  /* 0x000000ffff047224 */ /* 0x000fe400078e0024 */
[----:B------:R-:W-:Y:S02]  /*fe90*/  IMAD.MOV.U32 R6, RZ, RZ, R44 ;  /* 0x000000ffff067224 */ /* 0x000fe400078e002c */
[--C-:B------:R-:W-:Y:S02]  /*fea0*/  IMAD.MOV.U32 R244, RZ, RZ, R36.reuse ;  /* 0x000000fffff47224 */ /* 0x100fe400078e0024 */
[----:B------:R-:W-:Y:S01]  /*feb0*/  IMAD.MOV.U32 R245, RZ, RZ, R7 ;  /* 0x000000fffff57224 */ /* 0x000fe200078e0007 */
[----:B------:R-:W-:Y:S01]  /*fec0*/  MOV R251, R7 ;  /* 0x0000000700fb7202 */ /* 0x000fe20000000f00 */
[----:B------:R-:W-:Y:S01]  /*fed0*/  IMAD.MOV.U32 R250, RZ, RZ, R36 ;  /* 0x000000fffffa7224 */ /* 0x000fe200078e0024 */
[----:B------:R-:W-:Y:S01]  /*fee0*/  MOV R247, R9 ;  /* 0x0000000900f77202 */ /* 0x000fe20000000f00 */
[----:B------:R-:W-:Y:S01]  /*fef0*/  IMAD.MOV.U32 R246, RZ, RZ, R44 ;  /* 0x000000fffff67224 */ /* 0x000fe200078e002c */
[----:B------:R-:W-:-:S04]  /*ff00*/  DEPBAR.LE SB5, 0x6 ;  /* 0x0000d1800000791a */ /* 0x000fc80000000000 */
[----:B------:R0:W-:Y:S04]  /*ff10*/  STL [R1+0x41c], R32 ;  /* 0x00041c2001007387 */ /* 0x0001e80000100800 */
[----:B------:R1:W-:Y:S01]  /*ff20*/  STL [R1+0x410], R27 ;  /* 0x0004101b01007387 */ /* 0x0003e20000100800 */
[----:B0-----:R-:W-:Y:S01]  /*ff30*/  TEX.LL RZ, R32, R172, R0, UR4, 2D, 0x1 ;  /* 0x28ff0400ac207f60 */ /* 0x001fe200089e01ff */
[----:B-1----:R0:W-:Y:S01]  /*ff40*/  TEX.LL RZ, R27, R142, R0, UR6, 2D, 0x1 ;  /* 0x28ff06008e1b7f60 */ /* 0x0021e200089e01ff */
[----:B------:R-:W-:Y:S01]  /*ff50*/  TEX.LL RZ, R182, R44, R0, UR8, 2D, 0x3 ;  /* 0x28ff08002cb67f60 */ /* 0x000fe200089e03ff */
[----:B------:R-:W-:Y:S01]  /*ff60*/  TEX.LL RZ, R180, R36, R0, UR10, 2D, 0x3 ;  /* 0x28ff0a0024b47f60 */ /* 0x000fe200089e03ff */
[----:B------:R-:W-:-:S04]  /*ff70*/  DEPBAR.LE SB5, 0x4 ;  /* 0x0000d1000000791a */ /* 0x000fc80000000000 */
[----:B------:R-:W-:Y:S04]  /*ff80*/  STL [R1+0x40c], R31 ;  /* 0x00040c1f01007387 */ /* 0x000fe80000100800 */
[----:B------:R1:W-:Y:S02]  /*ff90*/  STL [R1+0x408], R14 ;  /* 0x0004080e01007387 */ /* 0x0003e40000100800 */
[----:B-1----:R-:W5:Y:S01]  /*ffa0*/  TEX.LL RZ, R14, R242, R0, UR4, 2D, 0x1 ;  /* 0x28ff0400f20e7f60 */ /* 0x002f6200089e01ff */
[----:B0-----:R-:W-:Y:S01]  /*ffb0*/  MOV R142, R44 ;  /* 0x0000002c008e7202 */ /* 0x001fe20000000f00 */
[----:B------:R-:W-:Y:S01]  /*ffc0*/  IMAD.MOV.U32 R143, RZ, RZ, R7 ;  /* 0x000000ffff8f7224 */ /* 0x000fe200078e0007 */
[----:B------:R-:W-:-:S04]  /*ffd0*/  DEPBAR.LE SB5, 0x4 ;  /* 0x0000d1000000791a */ /* 0x000fc80000000000 */
[----:B------:R0:W-:Y:S02]  /*ffe0*/  STL [R1+0x404], R12 ;  /* 0x0004040c01007387 */ /* 0x0001e40000100800 */
[----:B0-----:R-:W5:Y:S01]  /*fff0*/  TEX.LL RZ, R12, R4, R0, UR6, 2D, 0x1 ;  /* 0x28ff0600040c7f60 */ /* 0x001f6200089e01ff */
[----:B------:R-:W-:Y:S01]  /*10000*/  TEX.LL RZ, R178, R6, R0, UR8, 2D, 0x3 ;  /* 0x28ff080006b27f60 */ /* 0x000fe200089e03ff */
[----:B------:R-:W-:Y:S01]  /*10010*/  TEX.LL RZ, R176, R244, R0, UR10, 2D, 0x3 ;  /* 0x28ff0a00f4b07f60 */ /* 0x000fe200089e03ff */
[----:B------:R-:W-:-:S04]  /*10020*/  DEPBAR.LE SB5, 0x4 ;  /* 0x0000d1000000791a */ /* 0x000fc80000000000 */
[----:B------:R0:W-:Y:S02]  /*10030*/  STL [R1+0x2ec], R10 ;  /* 0x0002ec0a01007387 */ /* 0x0001e40000100800 */
[----:B0-----:R0:W5:Y:S01]  /*10040*/  TEX.LL RZ, R10, R142, R0, UR4, 2D, 0x1 ;  /* 0x28ff04008e0a7f60 */ /* 0x00116200089e01ff */
[----:B------:R-:W5:Y:S01]  /*10050*/  TEX.LL RZ, R6, R250, R0, UR6, 2D, 0x1 ;  /* 0x28ff0600fa067f60 */ /* 0x000f6200089e01ff */
[----:B------:R-:W-:Y:S01]  /*10060*/  TEX.LL RZ, R128, R246, R0, UR8, 2D, 0x3 ;  /* 0x28ff0800f6807f60 */ /* 0x000fe200089e03ff */
[--C-:B------:R-:W-:Y:S02]  /*10070*/  IMAD.MOV.U32 R167, RZ, RZ, R9.reuse ;  /* 0x000000ffffa77224 */ /* 0x100fe400078e0009 */
[----:B------:R-:W-:Y:S01]  /*10080*/  IMAD.MOV.U32 R173, RZ, RZ, R9 ;  /* 0x000000ffffad7224 */ /* 0x000fe200078e0009 */
[----:B------:R-:W-:-:S04]  /*10090*/  DEPBAR.LE SB5, 0x4 ;  /* 0x0000d1000000791a */ /* 0x000fc80000000000 */
[----:B------:R-:W-:Y:S01]  /*100a0*/  STL [R1+0x2e8], R16 ;  /* 0x0002e81001007387 */ /* 0x000fe20000100800 */
[----:B------:R1:W-:Y:S03]  /*100b0*/  TEX.LL RZ, R174, R166, R0, UR10, 2D, 0x3 ;  /* 0x28ff0a00a6ae7f60 */ /* 0x0003e600089e03ff */
[----:B------:R2:W-:Y:S01]  /*100c0*/  STL [R1+0x2e4], R8 ;  /* 0x0002e40801007387 */ /* 0x0005e20000100800 */
[----:B0-----:R-:W-:Y:S01]  /*100d0*/  IMAD.MOV.U32 R142, RZ, RZ, R36 ;  /* 0x000000ffff8e7224 */ /* 0x001fe200078e0024 */
[----:B------:R-:W-:Y:S01]  /*100e0*/  MOV R143, R9 ;  /* 0x00000009008f7202 */ /* 0x000fe20000000f00 */
[----:B--2---:R0:W5:Y:S03]  /*100f0*/  TEX.LL RZ, R8, R172, R0, UR4, 2D, 0x1 ;  /* 0x28ff0400ac087f60 */ /* 0x00416600089e01ff */
[----:B------:R-:W5:Y:S01]  /*10100*/  TEX.LL RZ, R4, R142, R0, UR6, 2D, 0x1 ;  /* 0x28ff06008e047f60 */ /* 0x000f6200089e01ff */
[----:B------:R-:W2:Y:S01]  /*10110*/  LDL.LU R171, [R1+0x34] ;  /* 0x0000340001ab7983 */ /* 0x000ea20000300800 */
[----:B-1----:R-:W-:-:S02]  /*10120*/  IMAD.MOV.U32 R167, RZ, RZ, R38 ;  /* 0x000000ffffa77224 */ /* 0x002fc400078e0026 */
[----:B------:R-:W-:Y:S02]  /*10130*/  IMAD.MOV.U32 R145, RZ, RZ, R46 ;  /* 0x000000ffff917224 */ /* 0x000fe400078e002e */
[----:B------:R-:W-:Y:S01]  /*10140*/  IMAD.MOV.U32 R93, RZ, RZ, R39 ;  /* 0x000000ffff5d7224 */ /* 0x000fe200078e0027 */
[----:B------:R-:W-:Y:S01]  /*10150*/  MOV R147, R47 ;  /* 0x0000002f00937202 */ /* 0x000fe20000000f00 */
[----:B------:R-:W-:Y:S02]  /*10160*/  IMAD.MOV.U32 R170, RZ, RZ, R44 ;  /* 0x000000ffffaa7224 */ /* 0x000fe400078e002c */
[----:B0-----:R-:W-:Y:S02]  /*10170*/  IMAD.MOV.U32 R173, RZ, RZ, R222 ;  /* 0x000000ffffad7224 */ /* 0x001fe400078e00de */
[----:B------:R-:W3:Y:S01]  /*10180*/  LDL.LU R222, [R1+0xc88] ;  /* 0x000c880001de7983 */ /* 0x000ee20000300800 */
[----:B------:R-:W-:-:S03]  /*10190*/  MOV R172, R36 ;  /* 0x0000002400ac7202 */ /* 0x000fc60000000f00 */
[----:B------:R-:W3:Y:S04]  /*101a0*/  LDL.LU R38, [R1+0xc84] ;  /* 0x000c840001267983 */ /* 0x000ee80000300800 */
[----:B------:R-:W3:Y:S01]  /*101b0*/  LDL.LU R46, [R1+0xc80] ;  /* 0x000c8000012e7983 */ /* 0x000ee20000300800 */
[----:B------:R-:W-:-:S03]  /*101c0*/  IMAD.MOV.U32 R166, RZ, RZ, R44 ;  /* 0x000000ffffa67224 */ /* 0x000fc600078e002c */
[----:B------:R-:W3:Y:S04]  /*101d0*/  LDL.LU R151, [R1+0x10c] ;  /* 0x00010c0001977983 */ /* 0x000ee80000300800 */
[----:B------:R-:W3:Y:S01]  /*101e0*/  LDL.LU R39, [R1+0xc7c] ;  /* 0x000c7c0001277983 */ /* 0x000ee20000300800 */
[----:B------:R-:W-:-:S04]  /*101f0*/  DEPBAR.LE SB5, 0x4 ;  /* 0x0000d1000000791a */ /* 0x000fc80000000000 */
[----:B------:R-:W-:Y:S04]  /*10200*/  STL [R1+0x304], R14 ;  /* 0x0003040e01007387 */ /* 0x000fe80000100800 */
[----:B------:R-:W3:Y:S04]  /*10210*/  LDL.LU R47, [R1+0xc78] ;  /* 0x000c7800012f7983 */ /* 0x000ee80000300800 */
[----:B------:R-:W-:Y:S01]  /*10220*/  STL [R1+0x300], R12 ;  /* 0x0003000c01007387 */ /* 0x000fe20000100800 */
[----:B------:R-:W-:-:S04]  /*10230*/  DEPBAR.LE SB5, 0x2 ;  /* 0x0000d0800000791a */ /* 0x000fc80000000000 */
[----:B------:R-:W-:Y:S04]  /*10240*/  STL [R1+0x2fc], R10 ;  /* 0x0002fc0a01007387 */ /* 0x000fe80000100800 */
[----:B------:R0:W-:Y:S01]  /*10250*/  STL [R1+0x2f8], R6 ;  /* 0x0002f80601007387 */ /* 0x0001e20000100800 */
[----:B--2---:R1:W-:Y:S01]  /*10260*/  TEX.LL RZ, R126, R170, R0, UR8, 2D, 0x3 ;  /* 0x28ff0800aa7e7f60 */ /* 0x0043e200089e03ff */
[----:B------:R-:W-:Y:S01]  /*10270*/  TEX.LL RZ, R172, R172, R0, UR10, 2D, 0x3 ;  /* 0x28ff0a00acac7f60 */ /* 0x000fe200089e03ff */
[----:B0-----:R0:W5:Y:S01]  /*10280*/  TEX.LL RZ, R6, R166, R0, UR4, 2D, 0x1 ;  /* 0x28ff0400a6067f60 */ /* 0x00116200089e01ff */
[----:B------:R-:W-:Y:S01]  /*10290*/  MOV R144, R36 ;  /* 0x0000002400907202 */ /* 0x000fe20000000f00 */
[----:B------:R-:W-:Y:S02]  /*102a0*/  IMAD.MOV.U32 R154, RZ, RZ, R44 ;  /* 0x000000ffff9a7224 */ /* 0x000fe400078e002c */
[----:B------:R-:W-:Y:S01]  /*102b0*/  IMAD.MOV.U32 R155, RZ, RZ, R11 ;  /* 0x000000ffff9b7224 */ /* 0x000fe200078e000b */
[----:B------:R2:W5:Y:S01]  /*102c0*/  TEX.LL RZ, R14, R144, R0, UR6, 2D, 0x1 ;  /* 0x28ff0600900e7f60 */ /* 0x00056200089e01ff */
[----:B------:R-:W-:-:S04]  /*102d0*/  DEPBAR.LE SB5, 0x3 ;  /* 0x0000d0c00000791a */ /* 0x000fc80000000000 */
[----:B------:R-:W-:Y:S01]  /*102e0*/  STL [R1+0x2f4], R8 ;  /* 0x0002f40801007387 */ /* 0x000fe20000100800 */
[----:B------:R2:W-:Y:S01]  /*102f0*/  TEX.LL RZ, R124, R154, R0, UR8, 2D, 0x3 ;  /* 0x28ff08009a7c7f60 */ /* 0x0005e200089e03ff */
[----:B-1----:R-:W-:Y:S02]  /*10300*/  IMAD.MOV.U32 R170, RZ, RZ, R36 ;  /* 0x000000ffffaa7224 */ /* 0x002fe400078e0024 */
[--C-:B------:R-:W-:Y:S02]  /*10310*/  IMAD.MOV.U32 R171, RZ, RZ, R11.reuse ;  /* 0x000000ffffab7224 */ /* 0x100fe400078e000b */
[----:B0-----:R-:W-:Y:S01]  /*10320*/  IMAD.MOV.U32 R167, RZ, RZ, R11 ;  /* 0x000000ffffa77224 */ /* 0x001fe200078e000b */
[----:B------:R-:W-:-:S04]  /*10330*/  DEPBAR.LE SB5, 0x2 ;  /* 0x0000d0800000791a */ /* 0x000fc80000000000 */
[----:B------:R0:W-:Y:S01]  /*10340*/  STL [R1+0x2f0], R4 ;  /* 0x0002f00401007387 */ /* 0x0001e20000100800 */
[----:B------:R-:W-:Y:S01]  /*10350*/  TEX.LL RZ, R170, R170, R0, UR10, 2D, 0x3 ;  /* 0x28ff0a00aaaa7f60 */ /* 0x000fe200089e03ff */
[----:B0-----:R0:W5:Y:S01]  /*10360*/  TEX.LL RZ, R4, R166, R0, UR4, 2D, 0x1 ;  /* 0x28ff0400a6047f60 */ /* 0x00116200089e01ff */
[--C-:B------:R-:W-:Y:S01]  /*10370*/  IMAD.MOV.U32 R140, RZ, RZ, R36.reuse ;  /* 0x000000ffff8c7224 */ /* 0x100fe200078e0024 */
[----:B--2---:R-:W-:Y:S01]  /*10380*/  MOV R144, R44 ;  /* 0x0000002c00907202 */ /* 0x004fe20000000f00 */
[----:B------:R-:W-:Y:S02]  /*10390*/  IMAD.MOV.U32 R141, RZ, RZ, R11 ;  /* 0x000000ffff8d7224 */ /* 0x000fe400078e000b */
[--C-:B------:R-:W-:Y:S02]  /*103a0*/  IMAD.MOV.U32 R145, RZ, RZ, R13.reuse ;  /* 0x000000ffff917224 */ /* 0x100fe400078e000d */
[----:B------:R-:W-:Y:S02]  /*103b0*/  IMAD.MOV.U32 R154, RZ, RZ, R36 ;  /* 0x000000ffff9a7224 */ /* 0x000fe400078e0024 */
[----:B------:R-:W-:Y:S01]  /*103c0*/  IMAD.MOV.U32 R155, RZ, RZ, R13 ;  /* 0x000000ffff9b7224 */ /* 0x000fe200078e000d */
[----:B------:R1:W5:Y:S01]  /*103d0*/  TEX.LL RZ, R12, R140, R0, UR6, 2D, 0x1 ;  /* 0x28ff06008c0c7f60 */ /* 0x00036200089e01ff */
[----:B------:R2:W-:Y:S02]  /*103e0*/  TEX.LL RZ, R122, R144, R0, UR8, 2D, 0x3 ;  /* 0x28ff0800907a7f60 */ /* 0x0005e400089e03ff */
[----:B------:R2:W-:Y:S01]  /*103f0*/  TEX.LL RZ, R168, R154, R0, UR10, 2D, 0x3 ;  /* 0x28ff0a009aa87f60 */ /* 0x0005e200089e03ff */
[----:B0-----:R-:W-:-:S04]  /*10400*/  MOV R167, R13 ;  /* 0x0000000d00a77202 */ /* 0x001fc80000000f00 */
[----:B------:R0:W5:Y:S01]  /*10410*/  TEX.LL RZ, R10, R166, R0, UR4, 2D, 0x1 ;  /* 0x28ff0400a60a7f60 */ /* 0x00016200089e01ff */
[----:B-1----:R-:W-:Y:S02]  /*10420*/  IMAD.MOV.U32 R141, RZ, RZ, R13 ;  /* 0x000000ffff8d7224 */ /* 0x002fe400078e000d */
[--C-:B--2---:R-:W-:Y:S02]  /*10430*/  IMAD.MOV.U32 R145, RZ, RZ, R15.reuse ;  /* 0x000000ffff917224 */ /* 0x104fe400078e000f */
[----:B------:R1:W5:Y:S01]  /*10440*/  TEX.LL RZ, R8, R140, R0, UR6, 2D, 0x1 ;  /* 0x28ff06008c087f60 */ /* 0x00036200089e01ff */
[----:B------:R-:W-:Y:S02]  /*10450*/  IMAD.MOV.U32 R154, RZ, RZ, R44 ;  /* 0x000000ffff9a7224 */ /* 0x000fe400078e002c */
[----:B------:R-:W-:Y:S02]  /*10460*/  IMAD.MOV.U32 R155, RZ, RZ, R15 ;  /* 0x000000ffff9b7224 */ /* 0x000fe400078e000f */
[--C-:B0-----:R-:W-:Y:S01]  /*10470*/  IMAD.MOV.U32 R166, RZ, RZ, R36.reuse ;  /* 0x000000ffffa67224 */ /* 0x101fe200078e0024 */
[----:B------:R-:W-:Y:S01]  /*10480*/  MOV R167, R15 ;  /* 0x0000000f00a77202 */ /* 0x000fe20000000f00 */
[----:B------:R0:W-:Y:S05]  /*10490*/  TEX.LL RZ, R120, R144, R0, UR8, 2D, 0x3 ;  /* 0x28ff080090787f60 */ /* 0x0001ea00089e03ff */
[----:B------:R-:W-:Y:S01]  /*104a0*/  TEX.LL RZ, R166, R166, R0, UR10, 2D, 0x3 ;  /* 0x28ff0a00a6a67f60 */ /* 0x000fe200089e03ff */
[----:B------:R-:W-:-:S02]  /*104b0*/  IMAD.MOV.U32 R152, RZ, RZ, R36 ;  /* 0x000000ffff987224 */ /* 0x000fc400078e0024 */
[----:B------:R-:W-:Y:S01]  /*104c0*/  IMAD.MOV.U32 R153, RZ, RZ, R19 ;  /* 0x000000ffff997224 */ /* 0x000fe200078e0013 */
[----:B------:R-:W-:-:S04]  /*104d0*/  DEPBAR.LE SB5, 0x5 ;  /* 0x0000d1400000791a */ /* 0x000fc80000000000 */
[----:B------:R2:W-:Y:S02]  /*104e0*/  STL [R1+0x48], R6 ;  /* 0x0000480601007387 */ /* 0x0005e40000100800 */
[----:B--2---:R2:W5:Y:S01]  /*104f0*/  TEX.LL RZ, R6, R154, R0, UR4, 2D, 0x1 ;  /* 0x28ff04009a067f60 */ /* 0x00456200089e01ff */
[----:B------:R-:W-:Y:S01]  /*10500*/  IMAD.MOV.U32 R164, RZ, RZ, R36 ;  /* 0x000000ffffa47224 */ /* 0x000fe200078e0024 */
[----:B------:R-:W-:Y:S01]  /*10510*/  MOV R165, R15 ;  /* 0x0000000f00a57202 */ /* 0x000fe20000000f00 */
[----:B-1----:R-:W-:Y:S02]  /*10520*/  IMAD.MOV.U32 R140, RZ, RZ, R44 ;  /* 0x000000ffff8c7224 */ /* 0x002fe400078e002c */
[--C-:B------:R-:W-:Y:S02]  /*10530*/  IMAD.MOV.U32 R141, RZ, RZ, R17.reuse ;  /* 0x000000ffff8d7224 */ /* 0x100fe400078e0011 */
[----:B0-----:R-:W-:Y:S02]  /*10540*/  IMAD.MOV.U32 R144, RZ, RZ, R36 ;  /* 0x000000ffff907224 */ /* 0x001fe400078e0024 */
[----:B------:R-:W-:Y:S01]  /*10550*/  IMAD.MOV.U32 R145, RZ, RZ, R17 ;  /* 0x000000ffff917224 */ /* 0x000fe200078e0011 */
[----:B------:R-:W5:Y:S01]  /*10560*/  TEX.LL RZ, R18, R164, R0, UR6, 2D, 0x1 ;  /* 0x28ff0600a4127f60 */ /* 0x000f6200089e01ff */
[----:B------:R0:W-:Y:S01]  /*10570*/  TEX.LL RZ, R118, R140, R0, UR8, 2D, 0x3 ;  /* 0x28ff08008c767f60 */ /* 0x0001e200089e03ff */
[----:B------:R-:W-:-:S04]  /*10580*/  DEPBAR.LE SB5, 0x6 ;  /* 0x0000d1800000791a */ /* 0x000fc80000000000 */
[----:B------:R-:W-:Y:S01]  /*10590*/  STL [R1+0x40], R14 ;  /* 0x0000400e01007387 */ /* 0x000fe20000100800 */
[----:B------:R1:W-:Y:S01]  /*105a0*/  TEX.LL RZ, R164, R144, R0, UR10, 2D, 0x3 ;  /* 0x28ff0a0090a47f60 */ /* 0x0003e200089e03ff */
[----:B--2---:R-:W-:Y:S01]  /*105b0*/  IMAD.MOV.U32 R155, RZ, RZ, R17 ;  /* 0x000000ffff9b7224 */ /* 0x004fe200078e0011 */
[----:B------:R-:W-:-:S04]  /*105c0*/  DEPBAR.LE SB5, 0x5 ;  /* 0x0000d1400000791a */ /* 0x000fc80000000000 */
[----:B------:R2:W-:Y:S02]  /*105d0*/  STL [R1+0x38], R4 ;  /* 0x0000380401007387 */ /* 0x0005e40000100800 */
[----:B--2---:R2:W5:Y:S01]  /*105e0*/  TEX.LL RZ, R4, R154, R0, UR4, 2D, 0x1 ;  /* 0x28ff04009a047f60 */ /* 0x00456200089e01ff */
[----:B------:R-:W-:Y:S01]  /*105f0*/  IMAD.MOV.U32 R138, RZ, RZ, R36 ;  /* 0x000000ffff8a7224 */ /* 0x000fe200078e0024 */
[----:B------:R-:W-:Y:S01]  /*10600*/  MOV R139, R17 ;  /* 0x00000011008b7202 */ /* 0x000fe20000000f00 */
[--C-:B0-----:R-:W-:Y:S02]  /*10610*/  IMAD.MOV.U32 R141, RZ, RZ, R19.reuse ;  /* 0x000000ffff8d7224 */ /* 0x101fe400078e0013 */
[----:B-1----:R-:W-:Y:S01]  /*10620*/  IMAD.MOV.U32 R145, RZ, RZ, R19 ;  /* 0x000000ffff917224 */ /* 0x002fe200078e0013 */
[----:B------:R-:W5:Y:S01]  /*10630*/  TEX.LL RZ, R16, R138, R0, UR6, 2D, 0x1 ;  /* 0x28ff06008a107f60 */ /* 0x000f6200089e01ff */
[----:B------:R-:W-:Y:S01]  /*10640*/  TEX.LL RZ, R116, R140, R0, UR8, 2D, 0x3 ;  /* 0x28ff08008c747f60 */ /* 0x000fe200089e03ff */
[----:B------:R-:W-:-:S04]  /*10650*/  DEPBAR.LE SB5, 0x5 ;  /* 0x0000d1400000791a */ /* 0x000fc80000000000 */
[----:B------:R-:W-:Y:S01]  /*10660*/  STL [R1+0x34], R12 ;  /* 0x0000340c01007387 */ /* 0x000fe20000100800 */
[----:B------:R-:W-:Y:S03]  /*10670*/  TEX.LL RZ, R162, R144, R0, UR10, 2D, 0x3 ;  /* 0x28ff0a0090a27f60 */ /* 0x000fe600089e03ff */
[----:B------:R0:W-:Y:S01]  /*10680*/  STL [R1+0x30], R10 ;  /* 0x0000300a01007387 */ /* 0x0001e20000100800 */
[----:B--2---:R-:W-:-:S04]  /*10690*/  IMAD.MOV.U32 R155, RZ, RZ, R19 ;  /* 0x000000ffff9b7224 */ /* 0x004fc800078e0013 */
[----:B------:R-:W5:Y:S01]  /*106a0*/  TEX.LL RZ, R14, R154, R0, UR4, 2D, 0x1 ;  /* 0x28ff04009a0e7f60 */ /* 0x000f6200089e01ff */
[----:B0-----:R-:W5:Y:S01]  /*106b0*/  TEX.LL RZ, R10, R152, R0, UR6, 2D, 0x1 ;  /* 0x28ff0600980a7f60 */ /* 0x001f6200089e01ff */
[----:B---3--:R-:W-:Y:S01]  /*106c0*/  TEX.LL RZ, R114, R46, R0, UR8, 2D, 0x3 ;  /* 0x28ff08002e727f60 */ /* 0x008fe200089e03ff */
[----:B------:R-:W-:Y:S01]  /*106d0*/  TEX.LL RZ, R160, R38, R0, UR10, 2D, 0x3 ;  /* 0x28ff0a0026a07f60 */ /* 0x000fe200089e03ff */
[----:B------:R-:W-:Y:S01]  /*106e0*/  IMAD.MOV.U32 R150, RZ, RZ, R46 ;  /* 0x000000ffff967224 */ /* 0x000fe200078e002e */
[----:B------:R-:W-:-:S04]  /*106f0*/  DEPBAR.LE SB5, 0x6 ;  /* 0x0000d1800000791a */ /* 0x000fc80000000000 */
[----:B------:R0:W-:Y:S01]  /*10700*/  STL [R1+0x2c], R8 ;  /* 0x00002c0801007387 */ /* 0x0001e20000100800 */
[----:B------:R-:W-:Y:S02]  /*10710*/  IMAD.MOV.U32 R149, RZ, RZ, R222 ;  /* 0x000000ffff957224 */ /* 0x000fe400078e00de */
[----:B------:R-:W-:Y:S01]  /*10720*/  IMAD.MOV.U32 R143, RZ, RZ, R24 ;  /* 0x000000ffff8f7224 */ /* 0x000fe200078e0018 */
[----:B0-----:R-:W5:Y:S01]  /*10730*/  TEX.LL RZ, R8, R150, R0, UR4, 2D, 0x1 ;  /* 0x28ff040096087f60 */ /* 0x001f6200089e01ff */
[----:B------:R-:W-:Y:S01]  /*10740*/  MOV R148, R38 ;  /* 0x0000002600947202 */ /* 0x000fe20000000f00 */
[----:B------:R-:W-:Y:S02]  /*10750*/  IMAD.MOV.U32 R146, RZ, RZ, R46 ;  /* 0x000000ffff927224 */ /* 0x000fe400078e002e */
[----:B------:R-:W-:Y:S01]  /*10760*/  IMAD.MOV.U32 R92, RZ, RZ, R38 ;  /* 0x000000ffff5c7224 */ /* 0x000fe200078e0026 */
[----:B------:R0:W5:Y:S01]  /*10770*/  TEX.LL RZ, R12, R148, R0, UR6, 2D, 0x1 ;  /* 0x28ff0600940c7f60 */ /* 0x00016200089e01ff */
[----:B------:R1:W-:Y:S01]  /*10780*/  TEX.LL RZ, R112, R146, R0, UR8, 2D, 0x3 ;  /* 0x28ff080092707f60 */ /* 0x0003e200089e03ff */
[----:B------:R-:W-:Y:S01]  /*10790*/  IMAD.MOV.U32 R142, RZ, RZ, R46 ;  /* 0x000000ffff8e7224 */ /* 0x000fe200078e002e */
[----:B------:R2:W-:Y:S01]  /*107a0*/  TEX.LL RZ, R158, R92, R0, UR10, 2D, 0x3 ;  /* 0x28ff0a005c9e7f60 */ /* 0x0005e200089e03ff */
[----:B------:R-:W-:-:S04]  /*107b0*/  DEPBAR.LE SB5, 0x7 ;  /* 0x0000d1c00000791a */ /* 0x000fc80000000000 */
[----:B------:R3:W-:Y:S02]  /*107c0*/  STL [R1+0x80], R6 ;  /* 0x0000800601007387 */ /* 0x0007e40000100800 */
[----:B---3--:R3:W5:Y:S01]  /*107d0*/  TEX.LL RZ, R6, R142, R0, UR4, 2D, 0x1 ;  /* 0x28ff04008e067f60 */ /* 0x00876200089e01ff */
[----:B0-----:R-:W-:Y:S01]  /*107e0*/  IMAD.MOV.U32 R149, RZ, RZ, R20 ;  /* 0x000000ffff957224 */ /* 0x001fe200078e0014 */
[----:B------:R-:W-:-:S04]  /*107f0*/  DEPBAR.LE SB5, 0x6 ;  /* 0x0000d1800000791a */ /* 0x000fc80000000000 */
[----:B------:R-:W-:Y:S04]  /*10800*/  STL [R1+0x74], R18 ;  /* 0x0000741201007387 */ /* 0x000fe80000100800 */
[----:B------:R0:W-:Y:S02]  /*10810*/  STL [R1+0x70], R4 ;  /* 0x0000700401007387 */ /* 0x0001e40000100800 */
[----:B0-----:R0:W5:Y:S01]  /*10820*/  TEX.LL RZ, R4, R148, R0, UR6, 2D, 0x1 ;  /* 0x28ff060094047f60 */ /* 0x00116200089e01ff */
[----:B-1----:R-:W-:Y:S01]  /*10830*/  MOV R147, R23 ;  /* 0x0000001700937202 */ /* 0x002fe20000000f00 */
[--C-:B--2---:R-:W-:Y:S02]  /*10840*/  IMAD.MOV.U32 R93, RZ, RZ, R23.reuse ;  /* 0x000000ffff5d7224 */ /* 0x104fe400078e0017 */
[----:B---3--:R-:W-:Y:S01]  /*10850*/  IMAD.MOV.U32 R143, RZ, RZ, R23 ;  /* 0x000000ffff8f7224 */ /* 0x008fe200078e0017 */
[----:B------:R1:W-:Y:S01]  /*10860*/  TEX.LL RZ, R98, R146, R0, UR8, 2D, 0x3 ;  /* 0x28ff080092627f60 */ /* 0x0003e200089e03ff */
[----:B------:R2:W-:Y:S02]  /*10870*/  TEX.LL RZ, R156, R92, R0, UR10, 2D, 0x3 ;  /* 0x28ff0a005c9c7f60 */ /* 0x0005e400089e03ff */
[----:B------:R3:W-:Y:S01]  /*10880*/  TEX.LL RZ, R222, R142, R0, UR4, 2D, 0x1 ;  /* 0x28ff04008ede7f60 */ /* 0x0007e200089e01ff */
[----:B------:R-:W-:-:S04]  /*10890*/  DEPBAR.LE SB5, 0x5 ;  /* 0x0000d1400000791a */ /* 0x000fc80000000000 */
[----:B------:R-:W-:Y:S04]  /*108a0*/  STL [R1+0x6c], R16 ;  /* 0x00006c1001007387 */ /* 0x000fe80000100800 */
[----:B------:R-:W-:Y:S01]  /*108b0*/  STL [R1+0x68], R14 ;  /* 0x0000680e01007387 */ /* 0x000fe20000100800 */
[----:B0-----:R-:W-:Y:S01]  /*108c0*/  IMAD.MOV.U32 R149, RZ, RZ, R23 ;  /* 0x000000ffff957224 */ /* 0x001fe200078e0017 */
[----:B------:R-:W-:-:S04]  /*108d0*/  DEPBAR.LE SB5, 0x4 ;  /* 0x0000d1000000791a */ /* 0x000fc80000000000 */
[----:B------:R0:W-:Y:S02]  /*108e0*/  STL [R1+0x64], R10 ;  /* 0x0000640a01007387 */ /* 0x0001e40000100800 */
[----:B0-----:R0:W5:Y:S01]  /*108f0*/  TEX.LL RZ, R10, R148, R0, UR6, 2D, 0x1 ;  /* 0x28ff0600940a7f60 */ /* 0x00116200089e01ff */
[--C-:B-1----:R-:W-:Y:S01]  /*10900*/  IMAD.MOV.U32 R147, RZ, RZ, R5.reuse ;  /* 0x000000ffff937224 */ /* 0x102fe200078e0005 */
[----:B--2---:R-:W-:Y:S01]  /*10910*/  MOV R93, R5 ;  /* 0x00000005005d7202 */ /* 0x004fe20000000f00 */
[----:B---3--:R-:W-:Y:S02]  /*10920*/  IMAD.MOV.U32 R143, RZ, RZ, R5 ;  /* 0x000000ffff8f7224 */ /* 0x008fe400078e0005 */
[----:B------:R-:W-:Y:S01]  /*10930*/  TEX.LL RZ, R96, R146, R0, UR8, 2D, 0x3 ;  /* 0x28ff080092607f60 */ /* 0x000fe200089e03ff */
[----:B------:R1:W-:Y:S01]  /*10940*/  TEX.LL RZ, R154, R92, R0, UR10, 2D, 0x3 ;  /* 0x28ff0a005c9a7f60 */ /* 0x0003e200089e03ff */
[----:B------:R-:W-:-:S04]  /*10950*/  DEPBAR.LE SB5, 0x4 ;  /* 0x0000d1000000791a */ /* 0x000fc80000000000 */
[----:B------:R2:W-:Y:S02]  /*10960*/  STL [R1+0x60], R8 ;  /* 0x0000600801007387 */ /* 0x0005e40000100800 */
[----:B--2---:R2:W5:Y:S01]  /*10970*/  TEX.LL RZ, R8, R142, R0, UR4, 2D, 0x1 ;  /* 0x28ff04008e087f60 */ /* 0x00456200089e01ff */
[----:B0-----:R-:W-:Y:S01]  /*10980*/  IMAD.MOV.U32 R149, RZ, RZ, R5 ;  /* 0x000000ffff957224 */ /* 0x001fe200078e0005 */
[----:B------:R-:W-:-:S04]  /*10990*/  DEPBAR.LE SB5, 0x4 ;  /* 0x0000d1000000791a */ /* 0x000fc80000000000 */
[----:B------:R-:W-:Y:S01]  /*109a0*/  STL [R1+0x58], R12 ;  /* 0x0000580c01007387 */ /* 0x000fe20000100800 */
[----:B-1----:R-:W-:Y:S01]  /*109b0*/  IMAD.MOV.U32 R92, RZ, RZ, R46 ;  /* 0x000000ffff5c7224 */ /* 0x002fe200078e002e */
[----:B------:R-:W-:Y:S01]  /*109c0*/  MOV R93, R7 ;  /* 0x00000007005d7202 */ /* 0x000fe20000000f00 */
[----:B------:R-:W-:Y:S02]  /*109d0*/  IMAD.MOV.U32 R146, RZ, RZ, R38 ;  /* 0x000000ffff927224 */ /* 0x000fe400078e0026 */
[--C-:B------:R-:W-:Y:S02]  /*109e0*/  IMAD.MOV.U32 R147, RZ, RZ, R7.reuse ;  /* 0x000000ffff937224 */ /* 0x100fe400078e0007 */
[----:B--2---:R-:W-:Y:S01]  /*109f0*/  IMAD.MOV.U32 R143, RZ, RZ, R7 ;  /* 0x000000ffff8f7224 */ /* 0x004fe200078e0007 */
[----:B------:R-:W-:-:S04]  /*10a00*/  DEPBAR.LE SB5, 0x3 ;  /* 0x0000d0c00000791a */ /* 0x000fc80000000000 */
[----:B------:R0:W-:Y:S02]  /*10a10*/  STL [R1+0x50], R6 ;  /* 0x0000500601007387 */ /* 0x0001e40000100800 */
[----:B0-----:R0:W5:Y:S01]  /*10a20*/  TEX.LL RZ, R6, R148, R0, UR6, 2D, 0x1 ;  /* 0x28ff060094067f60 */ /* 0x00116200089e01ff */
[----:B------:R-:W-:Y:S01]  /*10a30*/  TEX.LL RZ, R92, R92, R0, UR8, 2D, 0x3 ;  /* 0x28ff08005c5c7f60 */ /* 0x000fe200089e03ff */
[----:B------:R1:W-:Y:S01]  /*10a40*/  TEX.LL RZ, R152, R146, R0, UR10, 2D, 0x3 ;  /* 0x28ff0a0092987f60 */ /* 0x0003e200089e03ff */
[----:B------:R2:W-:Y:S01]  /*10a50*/  TEX.LL RZ, R24, R142, R0, UR4, 2D, 0x1 ;  /* 0x28ff04008e187f60 */ /* 0x0005e200089e01ff */
[----:B------:R-:W-:Y:S01]  /*10a60*/  IMAD.MOV.U32 R150, RZ, RZ, R38 ;  /* 0x000000ffff967224 */ /* 0x000fe200078e0026 */
[----:B------:R-:W-:Y:S01]  /*10a70*/  MOV R151, R7 ;  /* 0x0000000700977202 */ /* 0x000fe20000000f00 */
[----:B0-----:R-:W-:Y:S02]  /*10a80*/  IMAD.MOV.U32 R148, RZ, RZ, R46 ;  /* 0x000000ffff947224 */ /* 0x001fe400078e002e */
[----:B------:R-:W-:Y:S01]  /*10a90*/  IMAD.MOV.U32 R149, RZ, RZ, R9 ;  /* 0x000000ffff957224 */ /* 0x000fe200078e0009 */
[----:B------:R-:W-:-:S04]  /*10aa0*/  DEPBAR.LE SB5, 0x3 ;  /* 0x0000d0c00000791a */ /* 0x000fc80000000000 */
[----:B------:R0:W-:Y:S01]  /*10ab0*/  STL [R1+0x4c], R4 ;  /* 0x00004c0401007387 */ /* 0x0001e20000100800 */
[--C-:B-1----:R-:W-:Y:S02]  /*10ac0*/  IMAD.MOV.U32 R147, RZ, RZ, R9.reuse ;  /* 0x000000ffff937224 */ /* 0x102fe400078e0009 */
[----:B--2---:R-:W-:Y:S01]  /*10ad0*/  IMAD.MOV.U32 R143, RZ, RZ, R9 ;  /* 0x000000ffff8f7224 */ /* 0x004fe200078e0009 */
[----:B0-----:R-:W5:Y:S01]  /*10ae0*/  TEX.LL RZ, R4, R150, R0, UR6, 2D, 0x1 ;  /* 0x28ff060096047f60 */ /* 0x001f6200089e01ff */
[----:B------:R0:W-:Y:S01]  /*10af0*/  TEX.LL RZ, R90, R148, R0, UR8, 2D, 0x3 ;  /* 0x28ff0800945a7f60 */ /* 0x0001e200089e03ff */
[----:B------:R1:W-:Y:S01]  /*10b00*/  TEX.LL RZ, R150, R146, R0, UR10, 2D, 0x3 ;  /* 0x28ff0a0092967f60 */ /* 0x0003e200089e03ff */
[----:B------:R2:W-:Y:S01]  /*10b10*/  TEX.LL RZ, R20, R142, R0, UR4, 2D, 0x1 ;  /* 0x28ff04008e147f60 */ /* 0x0005e200089e01ff */
[----:B------:R-:W3:Y:S04]  /*10b20*/  LDL.LU R145, [R1+0x18c] ;  /* 0x00018c0001917983 */ /* 0x000ee80000300800 */
[----:B0-----:R-:W3:Y:S01]  /*10b30*/  LDL.LU R149, [R1+0x1a4] ;  /* 0x0001a40001957983 */ /* 0x001ee20000300800 */
[----:B------:R-:W-:-:S02]  /*10b40*/  IMAD.MOV.U32 R140, RZ, RZ, R38 ;  /* 0x000000ffff8c7224 */ /* 0x000fc400078e0026 */
[----:B------:R-:W-:Y:S01]  /*10b50*/  IMAD.MOV.U32 R141, RZ, RZ, R9 ;  /* 0x000000ffff8d7224 */ /* 0x000fe200078e0009 */
[----:B------:R-:W-:-:S04]  /*10b60*/  DEPBAR.LE SB5, 0x3 ;  /* 0x0000d0c00000791a */ /* 0x000fc80000000000 */
[----:B------:R0:W-:Y:S02]  /*10b70*/  STL [R1+0x3c], R10 ;  /* 0x00003c0a01007387 */ /* 0x0001e40000100800 */
[----:B0-----:R0:W5:Y:S01]  /*10b80*/  TEX.LL RZ, R10, R140, R0, UR6, 2D, 0x1 ;  /* 0x28ff06008c0a7f60 */ /* 0x00116200089e01ff */
[----:B------:R-:W-:Y:S01]  /*10b90*/  IMAD.MOV.U32 R148, RZ, RZ, R38 ;  /* 0x000000ffff947224 */ /* 0x000fe200078e0026 */
[----:B------:R-:W-:Y:S01]  /*10ba0*/  MOV R144, R46 ;  /* 0x0000002e00907202 */ /* 0x000fe20000000f00 */
[----:B-1----:R-:W-:Y:S01]  /*10bb0*/  IMAD.MOV.U32 R147, RZ, RZ, R42 ;  /* 0x000000ffff937224 */ /* 0x002fe200078e002a */
[----:B--2---:R-:W-:Y:S01]  /*10bc0*/  MOV R143, R58 ;  /* 0x0000003a008f7202 */ /* 0x004fe20000000f00 */
[----:B------:R-:W-:Y:S01]  /*10bd0*/  IMAD.MOV.U32 R146, RZ, RZ, R46 ;  /* 0x000000ffff927224 */ /* 0x000fe200078e002e */
[----:B------:R-:W2:Y:S01]  /*10be0*/  LDL.LU R42, [R1+0xc74] ;  /* 0x000c7400012a7983 */ /* 0x000ea20000300800 */
[----:B------:R-:W-:Y:S01]  /*10bf0*/  IMAD.MOV.U32 R142, RZ, RZ, R38 ;  /* 0x000000ffff8e7224 */ /* 0x000fe200078e0026 */
[----:B------:R-:W-:-:S04]  /*10c00*/  DEPBAR.LE SB5, 0x3 ;  /* 0x0000d0c00000791a */ /* 0x000fc80000000000 */
[----:B------:R1:W-:Y:S01]  /*10c10*/  STL [R1+0x30c], R8 ;  /* 0x00030c0801007387 */ /* 0x0003e20000100800 */
[----:B------:R-:W-:-:S03]  /*10c20*/  IMAD.MOV.U32 R131, RZ, RZ, R43 ;  /* 0x000000ffff837224 */ /* 0x000fc600078e002b */
[----:B------:R-:W2:Y:S01]  /*10c30*/  LDL.LU R58, [R1+0xc70] ;  /* 0x000c7000013a7983 */ /* 0x000ea20000300800 */
[----:B------:R-:W-:-:S03]  /*10c40*/  IMAD.MOV.U32 R135, RZ, RZ, R59 ;  /* 0x000000ffff877224 */ /* 0x000fc600078e003b */
[----:B------:R-:W2:Y:S04]  /*10c50*/  LDL.LU R43, [R1+0xc6c] ;  /* 0x000c6c00012b7983 */ /* 0x000ea80000300800 */
[----:B------:R-:W2:Y:S04]  /*10c60*/  LDL.LU R133, [R1+0x2d4] ;  /* 0x0002d40001857983 */ /* 0x000ea80000300800 */
[----:B------:R-:W2:Y:S01]  /*10c70*/  LDL.LU R111, [R1+0x3cc] ;  /* 0x0003cc00016f7983 */ /* 0x000ea20000300800 */
[----:B------:R-:W-:-:S04]  /*10c80*/  DEPBAR.LE SB5, 0x2 ;  /* 0x0000d0800000791a */ /* 0x000fc80000000000 */
[----:B------:R0:W-:Y:S04]  /*10c90*/  STL [R1+0x308], R6 ;  /* 0x0003080601007387 */ /* 0x0001e80000100800 */
[----:B------:R-:W2:Y:S01]  /*10ca0*/  LDL.LU R59, [R1+0xc68] ;  /* 0x000c6800013b7983 */ /* 0x000ea20000300800 */
[----:B---3--:R3:W-:Y:S01]  /*10cb0*/  TEX.LL RZ, R88, R144, R0, UR8, 2D, 0x3 ;  /* 0x28ff080090587f60 */ /* 0x0087e200089e03ff */
[----:B------:R-:W-:Y:S01]  /*10cc0*/  TEX.LL RZ, R148, R148, R0, UR10, 2D, 0x3 ;  /* 0x28ff0a0094947f60 */ /* 0x000fe200089e03ff */
[----:B------:R3:W5:Y:S01]  /*10cd0*/  TEX.LL RZ, R14, R146, R0, UR4, 2D, 0x1 ;  /* 0x28ff0400920e7f60 */ /* 0x00076200089e01ff */
[----:B-1----:R1:W5:Y:S01]  /*10ce0*/  TEX.LL RZ, R8, R142, R0, UR6, 2D, 0x1 ;  /* 0x28ff06008e087f60 */ /* 0x00236200089e01ff */
[----:B0-----:R-:W-:Y:S01]  /*10cf0*/  MOV R140, R46 ;  /* 0x0000002e008c7202 */ /* 0x001fe20000000f00 */
[----:B------:R-:W-:-:S02]  /*10d00*/  IMAD.MOV.U32 R141, RZ, RZ, R11 ;  /* 0x000000ffff8d7224 */ /* 0x000fc400078e000b */
[----:B---3--:R-:W-:Y:S02]  /*10d10*/  IMAD.MOV.U32 R145, RZ, RZ, R11 ;  /* 0x000000ffff917224 */ /* 0x008fe400078e000b */
[----:B------:R0:W-:Y:S01]  /*10d20*/  TEX.LL RZ, R86, R140, R0, UR8, 2D, 0x3 ;  /* 0x28ff08008c567f60 */ /* 0x0001e200089e03ff */
[----:B------:R-:W-:-:S04]  /*10d30*/  DEPBAR.LE SB5, 0x3 ;  /* 0x0000d0c00000791a */ /* 0x000fc80000000000 */
[----:B------:R3:W-:Y:S01]  /*10d40*/  STL [R1+0x140], R4 ;  /* 0x0001400401007387 */ /* 0x0007e20000100800 */
[----:B------:R-:W-:Y:S02]  /*10d50*/  IMAD.MOV.U32 R146, RZ, RZ, R38 ;  /* 0x000000ffff927224 */ /* 0x000fe400078e0026 */
[--C-:B------:R-:W-:Y:S02]  /*10d60*/  IMAD.MOV.U32 R147, RZ, RZ, R11.reuse ;  /* 0x000000ffff937224 */ /* 0x100fe400078e000b */
[----:B-1----:R-:W-:-:S04]  /*10d70*/  IMAD.MOV.U32 R143, RZ, RZ, R11 ;  /* 0x000000ffff8f7224 */ /* 0x002fc800078e000b */
[----:B------:R-:W-:Y:S01]  /*10d80*/  TEX.LL RZ, R146, R146, R0, UR10, 2D, 0x3 ;  /* 0x28ff0a0092927f60 */ /* 0x000fe200089e03ff */
[----:B------:R1:W5:Y:S01]  /*10d90*/  TEX.LL RZ, R6, R144, R0, UR4, 2D, 0x1 ;  /* 0x28ff040090067f60 */ /* 0x00036200089e01ff */
[----:B---3--:R3:W5:Y:S01]  /*10da0*/  TEX.LL RZ, R4, R142, R0, UR6, 2D, 0x1 ;  /* 0x28ff06008e047f60 */ /* 0x00876200089e01ff */
[----:B------:R-:W-:Y:S02]  /*10db0*/  IMAD.MOV.U32 R138, RZ, RZ, R46 ;  /* 0x000000ffff8a7224 */ /* 0x000fe400078e002e */
[--C-:B------:R-:W-:Y:S02]  /*10dc0*/  IMAD.MOV.U32 R139, RZ, RZ, R13.reuse ;  /* 0x000000ffff8b7224 */ /* 0x100fe400078e000d */
[--C-:B0-----:R-:W-:Y:S02]  /*10dd0*/  IMAD.MOV.U32 R141, RZ, RZ, R13.reuse ;  /* 0x000000ffff8d7224 */ /* 0x101fe400078e000d */
[----:B------:R0:W-:Y:S01]  /*10de0*/  TEX.LL RZ, R84, R138, R0, UR8, 2D, 0x3 ;  /* 0x28ff08008a547f60 */ /* 0x0001e200089e03ff */
[----:B-1----:R-:W-:Y:S01]  /*10df0*/  MOV R144, R38 ;  /* 0x0000002600907202 */ /* 0x002fe20000000f00 */
[----:B------:R-:W-:Y:S01]  /*10e00*/  IMAD.MOV.U32 R145, RZ, RZ, R13 ;  /* 0x000000ffff917224 */ /* 0x000fe200078e000d */
[----:B---3--:R-:W-:-:S05]  /*10e10*/  MOV R143, R13 ;  /* 0x0000000d008f7202 */ /* 0x008fca0000000f00 */
[----:B------:R-:W-:Y:S01]  /*10e20*/  TEX.LL RZ, R144, R144, R0, UR10, 2D, 0x3 ;  /* 0x28ff0a0090907f60 */ /* 0x000fe200089e03ff */
[----:B------:R1:W5:Y:S01]  /*10e30*/  TEX.LL RZ, R12, R140, R0, UR4, 2D, 0x1 ;  /* 0x28ff04008c0c7f60 */ /* 0x00036200089e01ff */
[----:B------:R-:W-:-:S04]  /*10e40*/  DEPBAR.LE SB5, 0x5 ;  /* 0x0000d1400000791a */ /* 0x000fc80000000000 */
[----:B------:R3:W-:Y:S02]  /*10e50*/  STL [R1+0x130], R10 ;  /* 0x0001300a01007387 */ /* 0x0007e40000100800 */
[----:B---3--:R3:W5:Y:S01]  /*10e60*/  TEX.LL RZ, R10, R142, R0, UR6, 2D, 0x1 ;  /* 0x28ff06008e0a7f60 */ /* 0x00876200089e01ff */
[----:B------:R-:W-:Y:S02]  /*10e70*/  IMAD.MOV.U32 R136, RZ, RZ, R46 ;  /* 0x000000ffff887224 */ /* 0x000fe400078e002e */
[--C-:B------:R-:W-:Y:S01]  /*10e80*/  IMAD.MOV.U32 R137, RZ, RZ, R15.reuse ;  /* 0x000000ffff897224 */ /* 0x100fe200078e000f */
[----:B0-----:R-:W-:Y:S01]  /*10e90*/  MOV R139, R15 ;  /* 0x0000000f008b7202 */ /* 0x001fe20000000f00 */
[----:B-1----:R-:W-:Y:S02]  /*10ea0*/  IMAD.MOV.U32 R140, RZ, RZ, R38 ;  /* 0x000000ffff8c7224 */ /* 0x002fe400078e0026 */
[----:B------:R0:W-:Y:S01]  /*10eb0*/  TEX.LL RZ, R82, R136, R0, UR8, 2D, 0x3 ;  /* 0x28ff080088527f60 */ /* 0x0001e200089e03ff */
[----:B------:R-:W-:-:S02]  /*10ec0*/  IMAD.MOV.U32 R141, RZ, RZ, R15 ;  /* 0x000000ffff8d7224 */ /* 0x000fc400078e000f */
[----:B---3--:R-:W-:-:S06]  /*10ed0*/  IMAD.MOV.U32 R143, RZ, RZ, R15 ;  /* 0x000000ffff8f7224 */ /* 0x008fcc00078e000f */
[----:B------:R-:W-:Y:S01]  /*10ee0*/  TEX.LL RZ, R142, R142, R0, UR10, 2D, 0x3 ;  /* 0x28ff0a008e8e7f60 */ /* 0x000fe200089e03ff */
[----:B------:R-:W-:-:S04]  /*10ef0*/  DEPBAR.LE SB5, 0x4 ;  /* 0x0000d1000000791a */ /* 0x000fc80000000000 */
[----:B------:R1:W-:Y:S04]  /*10f00*/  STL [R1+0xf4], R14 ;  /* 0x0000f40e01007387 */ /* 0x0003e80000100800 */
[----:B------:R3:W-:Y:S01]  /*10f10*/  STL [R1+0xf0], R8 ;  /* 0x0000f00801007387 */ /* 0x0007e20000100800 */
[----:B-1----:R1:W5:Y:S01]  /*10f20*/  TEX.LL RZ, R14, R138, R0, UR4, 2D, 0x1 ;  /* 0x28ff04008a0e7f60 */ /* 0x00236200089e01ff */
[----:B---3--:R3:W5:Y:S01]  /*10f30*/  TEX.LL RZ, R8, R140, R0, UR6, 2D, 0x1 ;  /* 0x28ff06008c087f60 */ /* 0x00876200089e01ff */
[----:B------:R-:W-:Y:S02]  /*10f40*/  IMAD.MOV.U32 R80, RZ, RZ, R46 ;  /* 0x000000ffff507224 */ /* 0x000fe400078e002e */
[--C-:B------:R-:W-:Y:S02]  /*10f50*/  IMAD.MOV.U32 R81, RZ, RZ, R17.reuse ;  /* 0x000000ffff517224 */ /* 0x100fe400078e0011 */
[----:B0-----:R-:W-:-:S04]  /*10f60*/  IMAD.MOV.U32 R137, RZ, RZ, R17 ;  /* 0x000000ffff897224 */ /* 0x001fc800078e0011 */
[----:B------:R-:W-:Y:S01]  /*10f70*/  TEX.LL RZ, R80, R80, R0, UR8, 2D, 0x3 ;  /* 0x28ff080050507f60 */ /* 0x000fe200089e03ff */
[----:B-1----:R-:W-:Y:S01]  /*10f80*/  IMAD.MOV.U32 R138, RZ, RZ, R38 ;  /* 0x000000ffff8a7224 */ /* 0x002fe200078e0026 */
[----:B---3--:R-:W-:Y:S01]  /*10f90*/  MOV R141, R17 ;  /* 0x00000011008d7202 */ /* 0x008fe20000000f00 */
[----:B------:R-:W-:Y:S01]  /*10fa0*/  IMAD.MOV.U32 R139, RZ, RZ, R17 ;  /* 0x000000ffff8b7224 */ /* 0x000fe200078e0011 */
[----:B------:R-:W-:-:S04]  /*10fb0*/  DEPBAR.LE SB5, 0x4 ;  /* 0x0000d1000000791a */ /* 0x000fc80000000000 */
[----:B------:R0:W-:Y:S01]  /*10fc0*/  STL [R1+0x7c], R6 ;  /* 0x00007c0601007387 */ /* 0x0001e20000100800 */
[----:B------:R-:W-:Y:S03]  /*10fd0*/  TEX.LL RZ, R140, R140, R0, UR10, 2D, 0x3 ;  /* 0x28ff0a008c8c7f60 */ /* 0x000fe600089e03ff */
[----:B------:R1:W-:Y:S01]  /*10fe0*/  STL [R1+0x78], R4 ;  /* 0x0000780401007387 */ /* 0x0003e20000100800 */
[----:B0-----:R0:W5:Y:S01]  /*10ff0*/  TEX.LL RZ, R6, R136, R0, UR4, 2D, 0x1 ;  /* 0x28ff040088067f60 */ /* 0x00116200089e01ff */
[----:B-1----:R1:W5:Y:S01]  /*11000*/  TEX.LL RZ, R4, R138, R0, UR6, 2D, 0x1 ;  /* 0x28ff06008a047f60 */ /* 0x00236200089e01ff */
[----:B------:R-:W-:Y:S01]  /*11010*/  MOV R78, R46 ;  /* 0x0000002e004e7202 */ /* 0x000fe20000000f00 */
[----:B------:R-:W-:Y:S02]  /*11020*/  IMAD.MOV.U32 R79, RZ, RZ, R19 ;  /* 0x000000ffff4f7224 */ /* 0x000fe400078e0013 */
[----:B------:R-:W-:-:S02]  /*11030*/  IMAD.MOV.U32 R76, RZ, RZ, R46 ;  /* 0x000000ffff4c7224 */ /* 0x000fc400078e002e */
[----:B------:R-:W-:Y:S01]  /*11040*/  IMAD.MOV.U32 R77, RZ, RZ, R19 ;  /* 0x000000ffff4d7224 */ /* 0x000fe200078e0013 */
[----:B------:R-:W-:-:S04]  /*11050*/  DEPBAR.LE SB5, 0x5 ;  /* 0x0000d1400000791a */ /* 0x000fc80000000000 */
[----:B------:R3:W-:Y:S01]  /*11060*/  STL [R1+0x5c], R12 ;  /* 0x00005c0c01007387 */ /* 0x0007e20000100800 */
[----:B------:R-:W-:Y:S01]  /*11070*/  TEX.LL RZ, R78, R78, R0, UR8, 2D, 0x3 ;  /* 0x28ff08004e4e7f60 */ /* 0x000fe200089e03ff */
[----:B0-----:R-:W-:Y:S02]  /*11080*/  IMAD.MOV.U32 R136, RZ, RZ, R38 ;  /* 0x000000ffff887224 */ /* 0x001fe400078e0026 */
[--C-:B-1----:R-:W-:Y:S02]  /*11090*/  IMAD.MOV.U32 R139, RZ, RZ, R19.reuse ;  /* 0x000000ffff8b7224 */ /* 0x102fe400078e0013 */
[----:B------:R-:W-:Y:S01]  /*110a0*/  IMAD.MOV.U32 R137, RZ, RZ, R19 ;  /* 0x000000ffff897224 */ /* 0x000fe200078e0013 */
[----:B------:R-:W-:-:S04]  /*110b0*/  DEPBAR.LE SB5, 0x4 ;  /* 0x0000d1000000791a */ /* 0x000fc80000000000 */
[----:B------:R0:W-:Y:S01]  /*110c0*/  STL [R1+0x54], R10 ;  /* 0x0000540a01007387 */ /* 0x0001e20000100800 */
[----:B------:R-:W-:Y:S01]  /*110d0*/  TEX.LL RZ, R138, R138, R0, UR10, 2D, 0x3 ;  /* 0x28ff0a008a8a7f60 */ /* 0x000fe200089e03ff */
[----:B---3--:R-:W5:Y:S01]  /*110e0*/  TEX.LL RZ, R12, R76, R0, UR4, 2D, 0x1 ;  /* 0x28ff04004c0c7f60 */ /* 0x008f6200089e01ff */
[----:B0-----:R-:W5:Y:S01]  /*110f0*/  TEX.LL RZ, R10, R136, R0, UR6, 2D, 0x1 ;  /* 0x28ff0600880a7f60 */ /* 0x001f6200089e01ff */
[----:B--2---:R-:W-:Y:S01]  /*11100*/  TEX.LL RZ, R76, R58, R0, UR8, 2D, 0x3 ;  /* 0x28ff08003a4c7f60 */ /* 0x004fe200089e03ff */
[----:B------:R-:W-:Y:S01]  /*11110*/  TEX.LL RZ, R136, R42, R0, UR10, 2D, 0x3 ;  /* 0x28ff0a002a887f60 */ /* 0x000fe200089e03ff */
[----:B------:R-:W-:Y:S01]  /*11120*/  MOV R110, R58 ;  /* 0x0000003a006e7202 */ /* 0x000fe20000000f00 */
[----:B------:R-:W-:-:S03]  /*11130*/  IMAD.MOV.U32 R132, RZ, RZ, R42 ;  /* 0x000000ffff847224 */ /* 0x000fc600078e002a */
[----:B------:R0:W5:Y:S01]  /*11140*/  TEX.LL RZ, R18, R110, R0, UR4, 2D, 0x1 ;  /* 0x28ff04006e127f60 */ /* 0x00016200089e01ff */
[----:B------:R1:W5:Y:S01]  /*11150*/  TEX.LL RZ, R16, R132, R0, UR6, 2D, 0x1 ;  /* 0x28ff060084107f60 */ /* 0x00036200089e01ff */
[----:B------:R-:W-:Y:S02]  /*11160*/  IMAD.MOV.U32 R134, RZ, RZ, R42 ;  /* 0x000000ffff867224 */ /* 0x000fe400078e002a */
[----:B------:R-:W-:-:S04]  /*11170*/  IMAD.MOV.U32 R130, RZ, RZ, R58 ;  /* 0x000000ffff827224 */ /* 0x000fc800078e003a */
[----:B------:R2:W-:Y:S01]  /*11180*/  TEX.LL RZ, R74, R130, R0, UR8, 2D, 0x3 ;  /* 0x28ff0800824a7f60 */ /* 0x0005e200089e03ff */
[----:B------:R-:W-:Y:S01]  /*11190*/  TEX.LL RZ, R134, R134, R0, UR10, 2D, 0x3 ;  /* 0x28ff0a0086867f60 */ /* 0x000fe200089e03ff */
[----:B------:R-:W-:Y:S02]  /*111a0*/  IMAD.MOV.U32 R73, RZ, RZ, R252 ;  /* 0x000000ffff497224 */ /* 0x000fe400078e00fc */
[--C-:B------:R-:W-:Y:S01]  /*111b0*/  IMAD.MOV.U32 R72, RZ, RZ, R58.reuse ;  /* 0x000000ffff487224 */ /* 0x100fe200078e003a */
[----:B0-----:R-:W-:Y:S01]  /*111c0*/  MOV R111, R248 ;  /* 0x000000f8006f7202 */ /* 0x001fe20000000f00 */
[----:B-1----:R-:W-:Y:S01]  /*111d0*/  IMAD.MOV.U32 R132, RZ, RZ, R58 ;  /* 0x000000ffff847224 */ /* 0x002fe200078e003a */
[----:B------:R-:W-:Y:S01]  /*111e0*/  MOV R133, R23 ;  /* 0x0000001700857202 */ /* 0x000fe20000000f00 */
[--C-:B------:R-:W-:Y:S02]  /*111f0*/  IMAD.MOV.U32 R110, RZ, RZ, R42.reuse ;  /* 0x000000ffff6e7224 */ /* 0x100fe400078e002a */
[----:B--2---:R-:W-:-:S02]  /*11200*/  IMAD.MOV.U32 R130, RZ, RZ, R42 ;  /* 0x000000ffff827224 */ /* 0x004fc400078e002a */
[----:B------:R-:W-:Y:S01]  /*11210*/  IMAD.MOV.U32 R131, RZ, RZ, R23 ;  /* 0x000000ffff837224 */ /* 0x000fe200078e0017 */
[----:B------:R-:W-:-:S04]  /*11220*/  DEPBAR.LE SB5, 0x5 ;  /* 0x0000d1400000791a */ /* 0x000fc80000000000 */
[----:B------:R-:W-:Y:S04]  /*11230*/  STL [R1+0x16c], R14 ;  /* 0x00016c0e01007387 */ /* 0x000fe80000100800 */
[----:B------:R-:W-:Y:S04]  /*11240*/  STL [R1+0x168], R8 ;  /* 0x0001680801007387 */ /* 0x000fe80000100800 */
[----:B------:R0:W-:Y:S01]  /*11250*/  STL [R1+0x164], R6 ;  /* 0x0001640601007387 */ /* 0x0001e20000100800 */
[----:B------:R-:W-:-:S04]  /*11260*/  DEPBAR.LE SB5, 0x4 ;  /* 0x0000d1000000791a */ /* 0x000fc80000000000 */
[----:B------:R1:W-:Y:S01]  /*11270*/  STL [R1+0x160], R4 ;  /* 0x0001600401007387 */ /* 0x0003e20000100800 */
[----:B0-----:R-:W5:Y:S01]  /*11280*/  TEX.LL RZ, R6, R72, R0, UR4, 2D, 0x1 ;  /* 0x28ff040048067f60 */ /* 0x001f6200089e01ff */
[----:B-1----:R0:W5:Y:S01]  /*11290*/  TEX.LL RZ, R4, R110, R0, UR6, 2D, 0x1 ;  /* 0x28ff06006e047f60 */ /* 0x00216200089e01ff */
[----:B------:R-:W-:Y:S01]  /*112a0*/  TEX.LL RZ, R72, R132, R0, UR8, 2D, 0x3 ;  /* 0x28ff080084487f60 */ /* 0x000fe200089e03ff */
[----:B------:R1:W-:Y:S01]  /*112b0*/  TEX.LL RZ, R132, R130, R0, UR10, 2D, 0x3 ;  /* 0x28ff0a0082847f60 */ /* 0x0003e200089e03ff */
[----:B------:R-:W2:Y:S04]  /*112c0*/  LDL R64, [R1+0x658] ;  /* 0x0006580001407983 */ /* 0x000ea80000100800 */
[----:B------:R-:W2:Y:S04]  /*112d0*/  LDL.LU R8, [R1+0x3c0] ;  /* 0x0003c00001087983 */ /* 0x000ea80000300800 */
[----:B------:R-:W3:Y:S04]  /*112e0*/  LDL R65, [R1+0x65c] ;  /* 0x00065c0001417983 */ /* 0x000ee80000100800 */
[----:B------:R-:W3:Y:S04]  /*112f0*/  LDL.LU R66, [R1+0x3c4] ;  /* 0x0003c40001427983 */ /* 0x000ee80000300800 */
[----:B------:R-:W3:Y:S04]  /*11300*/  LDL.LU R67, [R1+0x758] ;  /* 0x0007580001437983 */ /* 0x000ee80000300800 */
[----:B------:R-:W3:Y:S04]  /*11310*/  LDL.LU R68, [R1+0x754] ;  /* 0x0007540001447983 */ /* 0x000ee80000300800 */
[----:B------:R-:W3:Y:S01]  /*11320*/  LDL.LU R69, [R1+0x6f0] ;  /* 0x0006f00001457983 */ /* 0x000ee20000300800 */
[----:B------:R-:W-:-:S04]  /*11330*/  DEPBAR.LE SB5, 0x4 ;  /* 0x0000d1000000791a */ /* 0x000fc80000000000 */
[----:B------:R0:W-:Y:S04]  /*11340*/  STL [R1+0x15c], R12 ;  /* 0x00015c0c01007387 */ /* 0x0001e80000100800 */
[----:B------:R-:W3:Y:S04]  /*11350*/  LDL R14, [R1+0x660] ;  /* 0x00066000010e7983 */ /* 0x000ee80000100800 */
[----:B------:R1:W-:Y:S04]  /*11360*/  STL [R1+0x154], R10 ;  /* 0x0001540a01007387 */ /* 0x0003e80000100800 */
[----:B------:R-:W3:Y:S04]  /*11370*/  LDL.LU R70, [R1+0x3b8] ;  /* 0x0003b80001467983 */ /* 0x000ee80000300800 */
[----:B------:R-:W3:Y:S04]  /*11380*/  LDL R71, [R1+0x664] ;  /* 0x0006640001477983 */ /* 0x000ee80000100800 */
[----:B0-----:R-:W3:Y:S04]  /*11390*/  LDL.LU R12, [R1+0x3bc] ;  /* 0x0003bc00010c7983 */ /* 0x001ee80000300800 */
[----:B-1----:R-:W3:Y:S04]  /*113a0*/  LDL.LU R10, [R1+0x750] ;  /* 0x00075000010a7983 */ /* 0x002ee80000300800 */
[----:B------:R-:W3:Y:S04]  /*113b0*/  LDL.LU R110, [R1+0x748] ;  /* 0x00074800016e7983 */ /* 0x000ee80000300800 */
[----:B------:R-:W3:Y:S04]  /*113c0*/  LDL R111, [R1+0x470] ;  /* 0x00047000016f7983 */ /* 0x000ee80000100800 */
[----:B------:R-:W3:Y:S01]  /*113d0*/  LDL.LU R31, [R1+0x388] ;  /* 0x00038800011f7983 */ /* 0x000ee20000300800 */
[----:B------:R-:W-:-:S04]  /*113e0*/  DEPBAR.LE SB5, 0x2 ;  /* 0x0000d0800000791a */ /* 0x000fc80000000000 */
[----:B------:R-:W-:Y:S04]  /*113f0*/  STL [R1+0x14c], R18 ;  /* 0x00014c1201007387 */ /* 0x000fe80000100800 */
[----:B------:R-:W3:Y:S04]  /*11400*/  LDL R130, [R1+0x474] ;  /* 0x0004740001827983 */ /* 0x000ee80000100800 */
[----:B------:R-:W-:Y:S04]  /*11410*/  STL [R1+0x13c], R16 ;  /* 0x00013c1001007387 */ /* 0x000fe80000100800 */
[----:B------:R-:W3:Y:S04]  /*11420*/  LDL.LU R131, [R1+0x38c] ;  /* 0x00038c0001837983 */ /* 0x000ee80000300800 */
[----:B------:R-:W3:Y:S04]  /*11430*/  LDL.LU R252, [R1+0x74c] ;  /* 0x00074c0001fc7983 */ /* 0x000ee80000300800 */
[----:B------:R-:W3:Y:S04]  /*11440*/  LDL.LU R248, [R1+0x6f4] ;  /* 0x0006f40001f87983 */ /* 0x000ee80000300800 */
[----:B------:R-:W-:Y:S04]  /*11450*/  STL [R1+0xc64], R33 ;  /* 0x000c642101007387 */ /* 0x000fe80000100800 */
[----:B------:R-:W-:Y:S04]  /*11460*/  STL [R1+0xc60], R249 ;  /* 0x000c60f901007387 */ /* 0x000fe80000100800 */
[----:B------:R-:W-:Y:S04]  /*11470*/  STL [R1+0xc5c], R95 ;  /* 0x000c5c5f01007387 */ /* 0x000fe80000100800 */
[----:B------:R-:W-:Y:S04]  /*11480*/  STL [R1+0xc58], R2 ;  /* 0x000c580201007387 */ /* 0x000fe80000100800 */
[----:B------:R-:W-:Y:S04]  /*11490*/  STL [R1+0xc54], R25 ;  /* 0x000c541901007387 */ /* 0x000fe80000100800 */
[----:B------:R-:W-:Y:S04]  /*114a0*/  STL [R1+0xc4c], R28 ;  /* 0x000c4c1c01007387 */ /* 0x000fe80000100800 */
[----:B------:R-:W-:Y:S04]  /*114b0*/  STL [R1+0xc48], R94 ;  /* 0x000c485e01007387 */ /* 0x000fe80000100800 */
[----:B------:R-:W-:Y:S01]  /*114c0*/  STL [R1+0xc3c], R26 ;  /* 0x000c3c1a01007387 */ /* 0x000fe20000100800 */
[----:B------:R-:W-:Y:S01]  /*114d0*/  IMAD.MOV.U32 R56, RZ, RZ, R58 ;  /* 0x000000ffff387224 */ /* 0x000fe200078e003a */
[----:B------:R-:W-:Y:S01]  /*114e0*/  MOV R53, R23 ;  /* 0x0000001700357202 */ /* 0x000fe20000000f00 */
[----:B------:R-:W-:-:S02]  /*114f0*/  IMAD.MOV.U32 R57, RZ, RZ, R23 ;  /* 0x000000ffff397224 */ /* 0x000fc400078e0017 */
[----:B------:R-:W-:Y:S02]  /*11500*/  IMAD.MOV.U32 R52, RZ, RZ, R42 ;  /* 0x000000ffff347224 */ /* 0x000fe400078e002a */
[----:B------:R-:W-:Y:S02]  /*11510*/  IMAD.MOV.U32 R54, RZ, RZ, R58 ;  /* 0x000000ffff367224 */ /* 0x000fe400078e003a */
[--C-:B------:R-:W-:Y:S02]  /*11520*/  IMAD.MOV.U32 R55, RZ, RZ, R5.reuse ;  /* 0x000000ffff377224 */ /* 0x100fe400078e0005 */
[----:B------:R-:W-:Y:S02]  /*11530*/  IMAD.MOV.U32 R50, RZ, RZ, R42 ;  /* 0x000000ffff327224 */ /* 0x000fe400078e002a */
[--C-:B------:R-:W-:Y:S02]  /*11540*/  IMAD.MOV.U32 R51, RZ, RZ, R5.reuse ;  /* 0x000000ffff337224 */ /* 0x100fe400078e0005 */
[----:B------:R-:W-:Y:S01]  /*11550*/  IMAD.MOV.U32 R43, RZ, RZ, R5 ;  /* 0x000000ffff2b7224 */ /* 0x000fe200078e0005 */
[----:B-----5:R-:W-:Y:S04]  /*11560*/  STL [R1+0x144], R6 ;  /* 0x0001440601007387 */ /* 0x020fe80000100800 */
[----:B------:R-:W-:Y:S04]  /*11570*/  STL [R1+0xc2c], R30 ;  /* 0x000c2c1e01007387 */ /* 0x000fe80000100800 */
[----:B------:R3:W-:Y:S01]  /*11580*/  STL [R1+0x134], R4 ;  /* 0x0001340401007387 */ /* 0x0007e20000100800 */
[----:B--2---:R-:W-:-:S02]  /*11590*/  LOP3.LUT R8, R8, R64, RZ, 0x3c, !PT ;  /* 0x0000004008087212 */ /* 0x004fc400078e3cff */
[----:B---3--:R-:W-:-:S04]  /*115a0*/  LOP3.LUT R4, R66, R65, RZ, 0x3c, !PT ;  /* 0x0000004142047212 */ /* 0x008fc800078e3cff */
[----:B------:R-:W-:Y:S01]  /*115b0*/  POPC R8, R8 ;  /* 0x0000000800087309 */ /* 0x000fe20000000000 */
[----:B------:R-:W-:Y:S01]  /*115c0*/  STL [R1+0xa34], R38 ;  /* 0x000a342601007387 */ /* 0x000fe20000100800 */
[----:B------:R-:W-:-:S03]  /*115d0*/  LOP3.LUT R6, R67, 0xff, RZ, 0xc0, !PT ;  /* 0x000000ff43067812 */ /* 0x000fc600078ec0ff */
[----:B------:R-:W-:Y:S03]  /*115e0*/  STL [R1+0xa30], R46 ;  /* 0x000a302e01007387 */ /* 0x000fe60000100800 */
[----:B------:R-:W0:Y:S01]  /*115f0*/  POPC R4, R4 ;  /* 0x0000000400047309 */ /* 0x000e220000000000 */
[----:B------:R-:W-:Y:S01]  /*11600*/  LOP3.LUT R2, R68, 0xff, RZ, 0xc0, !PT ;  /* 0x000000ff44027812 */ /* 0x000fe200078ec0ff */
[----:B------:R-:W-:Y:S04]  /*11610*/  STL [R1+0xa2c], R36 ;  /* 0x000a2c2401007387 */ /* 0x000fe80000100800 */
[----:B------:R-:W-:Y:S04]  /*11620*/  STL [R1+0xa28], R44 ;  /* 0x000a282c01007387 */ /* 0x000fe80000100800 */
[----:B------:R-:W-:Y:S04]  /*11630*/  STL [R1+0xa1c], R34 ;  /* 0x000a1c2201007387 */ /* 0x000fe80000100800 */
[----:B------:R-:W-:Y:S04]  /*11640*/  STL [R1+0xa18], R40 ;  /* 0x000a182801007387 */ /* 0x000fe80000100800 */
[----:B------:R-:W-:Y:S04]  /*11650*/  STL [R1+0x77c], R2 ;  /* 0x00077c0201007387 */ /* 0x000fe80000100800 */
[----:B------:R1:W-:Y:S01]  /*11660*/  STL [R1+0x3d8], R6 ;  /* 0x0003d80601007387 */ /* 0x0003e20000100800 */
[----:B0-----:R-:W-:Y:S01]  /*11670*/  IMAD.IADD R4, R8, 0x1, R4 ;  /* 0x0000000108047824 */ /* 0x001fe200078e0204 */
[----:B-1----:R-:W-:-:S05]  /*11680*/  VABSDIFF.U32 R6, R2, R6, RZ ;  /* 0x0000000602067214 */ /* 0x002fca00000e00ff */
[----:B------:R-:W-:Y:S01]  /*11690*/  IMAD.IADD R6, R69, 0x1, R6 ;  /* 0x0000000145067824 */ /* 0x000fe200078e0206 */
[----:B------:R-:W-:-:S03]  /*116a0*/  LOP3.LUT R8, R70, R14, RZ, 0x3c, !PT ;  /* 0x0000000e46087212 */ /* 0x000fc600078e3cff */
[----:B------:R-:W-:Y:S01]  /*116b0*/  IMAD R4, R4, 0x9, R6 ;  /* 0x0000000904047824 */ /* 0x000fe200078e0206 */
[----:B------:R-:W-:Y:S02]  /*116c0*/  LOP3.LUT R6, R12, R71, RZ, 0x3c, !PT ;  /* 0x000000470c067212 */ /* 0x000fe400078e3cff */
[----:B------:R-:W-:Y:S01]  /*116d0*/  POPC R8, R8 ;  /* 0x0000000800087309 */ /* 0x000fe20000000000 */
[----:B------:R-:W-:Y:S02]  /*116e0*/  LOP3.LUT R2, R110, 0xff, RZ, 0xc0, !PT ;  /* 0x000000ff6e027812 */ /* 0x000fe400078ec0ff */
[----:B------:R-:W-:-:S05]  /*116f0*/  LOP3.LUT R10, R10, 0xff, RZ, 0xc0, !PT ;  /* 0x000000ff0a0a7812 */ /* 0x000fca00078ec0ff */
[----:B------:R-:W0:Y:S01]  /*11700*/  POPC R6, R6 ;  /* 0x0000000600067309 */ /* 0x000e220000000000 */
[----:B------:R-:W-:Y:S04]  /*11710*/  STL [R1+0x778], R2 ;  /* 0x0007780201007387 */ /* 0x000fe80000100800 */
[----:B------:R1:W-:Y:S04]  /*11720*/  STL [R1+0x3d0], R10 ;  /* 0x0003d00a01007387 */ /* 0x0003e80000100800 */
[----:B------:R-:W2:Y:S04]  /*11730*/  LDL R65, [R1+0x260] ;  /* 0x0002600001417983 */ /* 0x000ea80000100800 */
[----:B------:R-:W2:Y:S01]  /*11740*/  LDL.LU R66, [R1+0x278] ;  /* 0x0002780001427983 */ /* 0x000ea20000300800 */
[----:B-1----:R-:W-:-:S02]  /*11750*/  VABSDIFF.U32 R10, R2, R10, RZ ;  /* 0x0000000a020a7214 */ /* 0x002fc400000e00ff */
[----:B0-----:R-:W-:Y:S01]  /*11760*/  IADD3 R6, PT, PT, R8, R6, RZ ;  /* 0x0000000608067210 */ /* 0x001fe20007ffe0ff */
[----:B------:R-:W3:Y:S02]  /*11770*/  LDL R67, [R1+0x264] ;  /* 0x0002640001437983 */ /* 0x000ee40000100800 */
[----:B------:R-:W-:Y:S01]  /*11780*/  IMAD.IADD R4, R4, 0x1, R10 ;  /* 0x0000000104047824 */ /* 0x000fe200078e020a */
[----:B------:R-:W-:Y:S02]  /*11790*/  LOP3.LUT R8, R31, R111, RZ, 0x3c, !PT ;  /* 0x0000006f1f087212 */ /* 0x000fe400078e3cff */
[----:B------:R-:W-:Y:S01]  /*117a0*/  LOP3.LUT R10, R252, 0xff, RZ, 0xc0, !PT ;  /* 0x000000fffc0a7812 */ /* 0x000fe200078ec0ff */
[----:B------:R-:W-:Y:S01]  /*117b0*/  IMAD R6, R6, 0x9, R4 ;  /* 0x0000000906067824 */ /* 0x000fe200078e0204 */
[----:B------:R-:W-:Y:S02]  /*117c0*/  LOP3.LUT R4, R131, R130, RZ, 0x3c, !PT ;  /* 0x0000008283047212 */ /* 0x000fe400078e3cff */
[----:B------:R-:W-:Y:S01]  /*117d0*/  POPC R8, R8 ;  /* 0x0000000800087309 */ /* 0x000fe20000000000 */
[----:B------:R0:W-:Y:S04]  /*117e0*/  STL [R1+0x3e0], R10 ;  /* 0x0003e00a01007387 */ /* 0x0001e80000100800 */
[----:B------:R-:W3:Y:S03]  /*117f0*/  LDL.LU R68, [R1+0x27c] ;  /* 0x00027c0001447983 */ /* 0x000ee60000300800 */
[----:B------:R-:W1:Y:S01]  /*11800*/  POPC R4, R4 ;  /* 0x0000000400047309 */ /* 0x000e620000000000 */
[----:B------:R-:W-:-:S04]  /*11810*/  LOP3.LUT R2, R248, 0xff, RZ, 0xc0, !PT ;  /* 0x000000fff8027812 */ /* 0x000fc800078ec0ff */
[----:B0-----:R-:W-:Y:S01]  /*11820*/  VABSDIFF.U32 R10, R2, R10, RZ ;  /* 0x0000000a020a7214 */ /* 0x001fe200000e00ff */
[----:B------:R0:W-:Y:S04]  /*11830*/  STL [R1+0x774], R2 ;  /* 0x0007740201007387 */ /* 0x0001e80000100800 */
[----:B------:R-:W-:Y:S01]  /*11840*/  IMAD.IADD R6, R6, 0x1, R10 ;  /* 0x0000000106067824 */ /* 0x000fe200078e020a */
[----:B------:R-:W3:Y:S01]  /*11850*/  LDL R69, [R1+0x128] ;  /* 0x0001280001457983 */ /* 0x000ee20000100800 */
[----:B-1----:R-:W-:Y:S01]  /*11860*/  IMAD.IADD R4, R8, 0x1, R4 ;  /* 0x0000000108047824 */ /* 0x002fe200078e0204 */
[----:B------:R-:W-:Y:S01]  /*11870*/  TEX.LL RZ, R248, R56, R0, UR4, 2D, 0x1 ;  /* 0x28ff040038f87f60 */ /* 0x000fe200089e01ff */
[----:B------:R-:W-:Y:S01]  /*11880*/  TEX.LL RZ, R31, R52, R0, UR6, 2D, 0x1 ;  /* 0x28ff0600341f7f60 */ /* 0x000fe200089e01ff */
[----:B------:R-:W-:Y:S01]  /*11890*/  TEX.LL RZ, R70, R54, R0, UR8, 2D, 0x3 ;  /* 0x28ff080036467f60 */ /* 0x000fe200089e03ff */
[----:B------:R-:W-:Y:S01]  /*118a0*/  TEX.LL RZ, R130, R50, R0, UR10, 2D, 0x3 ;  /* 0x28ff0a0032827f60 */ /* 0x000fe200089e03ff */
[----:B------:R-:W-:Y:S01]  /*118b0*/  IMAD R6, R4, 0x9, R6 ;  /* 0x0000000904067824 */ /* 0x000fe200078e0206 */
[----:B------:R-:W-:Y:S01]  /*118c0*/  MOV R4, R58 ;  /* 0x0000003a00047202 */ /* 0x000fe20000000f00 */
[----:B------:R-:W3:Y:S04]  /*118d0*/  LDL.LU R14, [R1+0x20] ;  /* 0x00002000010e7983 */ /* 0x000ee80000300800 */
[----:B------:R-:W3:Y:S01]  /*118e0*/  LDL R12, [R1+0x12c] ;  /* 0x00012c00010c7983 */ /* 0x000ee20000100800 */
[----:B------:R3:W-:Y:S01]  /*118f0*/  TEX.LL RZ, R252, R4, R0, UR4, 2D, 0x1 ;  /* 0x28ff040004fc7f60 */ /* 0x0007e200089e01ff */
[----:B------:R1:W-:Y:S02]  /*11900*/  TEX.LL RZ, R34, R42, R0, UR6, 2D, 0x1 ;  /* 0x28ff06002a227f60 */ /* 0x0003e400089e01ff */
[----:B------:R-:W3:Y:S04]  /*11910*/  LDL.LU R110, [R1+0x24] ;  /* 0x00002400016e7983 */ /* 0x000ee80000300800 */
[----:B------:R-:W3:Y:S01]  /*11920*/  LDL R111, [R1+0x120] ;  /* 0x00012000016f7983 */ /* 0x000ee20000100800 */
[----:B0-----:R-:W-:-:S03]  /*11930*/  LOP3.LUT R2, R29, 0xff, RZ, 0xc0, !PT ;  /* 0x000000ff1d027812 */ /* 0x001fc600078ec0ff */
[----:B------:R-:W3:Y:S01]  /*11940*/  LDL.LU R33, [R1+0xc64] ;  /* 0x000c640001217983 */ /* 0x000ee20000300800 */
[----:B------:R-:W-:-:S03]  /*11950*/  LOP3.LUT R10, R223, 0xff, RZ, 0xc0, !PT ;  /* 0x000000ffdf0a7812 */ /* 0x000fc600078ec0ff */
[----:B------:R-:W3:Y:S04]  /*11960*/  LDL.LU R249, [R1+0xc60] ;  /* 0x000c600001f97983 */ /* 0x000ee80000300800 */
[----:B------:R-:W-:Y:S04]  /*11970*/  STL [R1+0x770], R2 ;  /* 0x0007700201007387 */ /* 0x000fe80000100800 */
[----:B------:R0:W-:Y:S04]  /*11980*/  STL [R1+0x3c8], R10 ;  /* 0x0003c80a01007387 */ /* 0x0001e80000100800 */
[----:B------:R-:W3:Y:S01]  /*11990*/  LDL.LU R95, [R1+0xc5c] ;  /* 0x000c5c00015f7983 */ /* 0x000ee20000300800 */
[----:B0-----:R-:W-:-:S03]  /*119a0*/  VABSDIFF.U32 R10, R2, R10, RZ ;  /* 0x0000000a020a7214 */ /* 0x001fc600000e00ff */
[----:B------:R-:W3:Y:S02]  /*119b0*/  LDL.LU R2, [R1+0xc58] ;  /* 0x000c580001027983 */ /* 0x000ee40000300800 */
[----:B------:R-:W-:Y:S01]  /*119c0*/  IMAD.IADD R6, R6, 0x1, R10 ;  /* 0x0000000106067824 */ /* 0x000fe200078e020a */
[----:B--2---:R-:W-:-:S06]  /*119d0*/  LOP3.LUT R8, R66, R65, RZ, 0x3c, !PT ;  /* 0x0000004142087212 */ /* 0x004fcc00078e3cff */
[----:B------:R-:W-:Y:S01]  /*119e0*/  POPC R8, R8 ;  /* 0x0000000800087309 */ /* 0x000fe20000000000 */
[----:B---3--:R-:W-:-:S07]  /*119f0*/  LOP3.LUT R4, R68, R67, RZ, 0x3c, !PT ;  /* 0x0000004344047212 */ /* 0x008fce00078e3cff */
[----:B------:R-:W0:Y:S02]  /*11a00*/  POPC R4, R4 ;  /* 0x0000000400047309 */ /* 0x000e240000000000 */
[----:B0-----:R-:W-:-:S04]  /*11a10*/  IMAD.IADD R4, R8, 0x1, R4 ;  /* 0x0000000108047824 */ /* 0x001fc800078e0204 */
[----:B------:R-:W-:Y:S01]  /*11a20*/  IMAD R4, R4, 0x9, R6 ;  /* 0x0000000904047824 */ /* 0x000fe200078e0206 */
[----:B------:R-:W-:Y:S02]  /*11a30*/  LOP3.LUT R6, R110, R12, RZ, 0x3c, !PT ;  /* 0x0000000c6e067212 */ /* 0x000fe400078e3cff */
[----:B------:R-:W-:Y:S02]  /*11a40*/  LOP3.LUT R10, R33, 0xff, RZ, 0xc0, !PT ;  /* 0x000000ff210a7812 */ /* 0x000fe400078ec0ff */
[----:B------:R-:W-:-:S03]  /*11a50*/  LOP3.LUT R12, R249, 0xff, RZ, 0xc0, !PT ;  /* 0x000000fff90c7812 */ /* 0x000fc600078ec0ff */
[----:B------:R0:W-:Y:S02]  /*11a60*/  STL [R1+0x76c], R10 ;  /* 0x00076c0a01007387 */ /* 0x0001e40000100800 */
[----:B0-----:R-:W-:-:S04]  /*11a70*/  VABSDIFF.U32 R10, R10, R12, RZ ;  /* 0x0000000c0a0a7214 */ /* 0x001fc800000e00ff */
[----:B------:R-:W-:Y:S02]  /*11a80*/  IADD3 R4, PT, PT, R4, R10, RZ ;  /* 0x0000000a04047210 */ /* 0x000fe40007ffe0ff */
[----:B------:R-:W-:Y:S02]  /*11a90*/  LOP3.LUT R10, R2, 0xff, RZ, 0xc0, !PT ;  /* 0x000000ff020a7812 */ /* 0x000fe400078ec0ff */
[----:B------:R-:W-:Y:S01]  /*11aa0*/  LOP3.LUT R2, R95, 0xff, RZ, 0xc0, !PT ;  /* 0x000000ff5f027812 */ /* 0x000fe200078ec0ff */
[----:B------:R-:W-:Y:S04]  /*11ab0*/  STL [R1+0x3cc], R12 ;  /* 0x0003cc0c01007387 */ /* 0x000fe80000100800 */
[----:B------:R-:W-:Y:S04]  /*11ac0*/  STL [R1+0x768], R2 ;  /* 0x0007680201007387 */ /* 0x000fe80000100800 */
[----:B------:R0:W-:Y:S04]  /*11ad0*/  STL [R1+0x3dc], R10 ;  /* 0x0003dc0a01007387 */ /* 0x0001e80000100800 */
[----:B------:R-:W2:Y:S04]  /*11ae0*/  LDL R245, [R1+0x118] ;  /* 0x0001180001f57983 */ /* 0x000ea80000100800 */
[----:B------:R-:W2:Y:S04]  /*11af0*/  LDL.LU R242, [R1+0x18] ;  /* 0x0000180001f27983 */ /* 0x000ea80000300800 */
[----:B------:R-:W3:Y:S04]  /*11b00*/  LDL R243, [R1+0x11c] ;  /* 0x00011c0001f37983 */ /* 0x000ee80000100800 */
[----:B------:R-:W3:Y:S04]  /*11b10*/  LDL.LU R37, [R1+0x1c] ;  /* 0x00001c0001257983 */ /* 0x000ee80000300800 */
[----:B------:R-:W2:Y:S04]  /*11b20*/  LDL.LU R45, [R1+0x3f8] ;  /* 0x0003f800012d7983 */ /* 0x000ea80000300800 */
[----:B------:R-:W3:Y:S01]  /*11b30*/  LDL.LU R35, [R1+0x3ec] ;  /* 0x0003ec0001237983 */ /* 0x000ee20000300800 */
[----:B------:R-:W-:Y:S01]  /*11b40*/  LOP3.LUT R8, R14, R69, RZ, 0x3c, !PT ;  /* 0x000000450e087212 */ /* 0x000fe200078e3cff */
[----:B------:R-:W-:Y:S01]  /*11b50*/  POPC R6, R6 ;  /* 0x0000000600067309 */ /* 0x000fe20000000000 */
[----:B------:R-:W-:Y:S01]  /*11b60*/  LOP3.LUT R106, R106, R111, RZ, 0x3c, !PT ;  /* 0x0000006f6a6a7212 */ /* 0x000fe200078e3cff */
[----:B------:R-:W3:Y:S01]  /*11b70*/  LDL R18, [R1+0x248] ;  /* 0x0002480001127983 */ /* 0x000ee20000100800 */
[----:B------:R-:W-:-:S02]  /*11b80*/  LOP3.LUT R107, R107, R22, RZ, 0x3c, !PT ;  /* 0x000000166b6b7212 */ /* 0x000fc400078e3cff */
[----:B0-----:R-:W-:Y:S01]  /*11b90*/  VABSDIFF.U32 R10, R2, R10, RZ ;  /* 0x0000000a020a7214 */ /* 0x001fe200000e00ff */
[----:B------:R-:W3:Y:S02]  /*11ba0*/  LDL.LU R60, [R1+0x10] ;  /* 0x00001000013c7983 */ /* 0x000ee40000300800 */
[----:B------:R-:W0:Y:S01]  /*11bb0*/  POPC R8, R8 ;  /* 0x0000000800087309 */ /* 0x000e220000000000 */
[--C-:B------:R-:W-:Y:S01]  /*11bc0*/  IMAD.MOV.U32 R55, RZ, RZ, R7.reuse ;  /* 0x000000ffff377224 */ /* 0x100fe200078e0007 */
[----:B------:R-:W3:Y:S01]  /*11bd0*/  LDL R61, [R1+0x24c] ;  /* 0x00024c00013d7983 */ /* 0x000ee20000100800 */
[----:B------:R-:W-:Y:S01]  /*11be0*/  IMAD.MOV.U32 R53, RZ, RZ, R7 ;  /* 0x000000ffff357224 */ /* 0x000fe200078e0007 */
[----:B-1----:R-:W-:Y:S02]  /*11bf0*/  MOV R43, R7 ;  /* 0x00000007002b7202 */ /* 0x002fe40000000f00 */
[----:B------:R-:W3:Y:S01]  /*11c00*/  LDL.LU R16, [R1+0x14] ;  /* 0x0000140001107983 */ /* 0x000ee20000300800 */
[----:B0-----:R-:W-:-:S03]  /*11c10*/  IMAD.IADD R6, R8, 0x1, R6 ;  /* 0x0000000108067824 */ /* 0x001fc600078e0206 */
[----:B------:R-:W3:Y:S01]  /*11c20*/  LDL.LU R41, [R1+0x3fc] ;  /* 0x0003fc0001297983 */ /* 0x000ee20000300800 */
[----:B------:R-:W-:Y:S01]  /*11c30*/  POPC R8, R106 ;  /* 0x0000006a00087309 */ /* 0x000fe20000000000 */
[----:B------:R-:W-:Y:S02]  /*11c40*/  IMAD R6, R6, 0x9, R4 ;  /* 0x0000000906067824 */ /* 0x000fe400078e0204 */
[----:B------:R-:W3:Y:S05]  /*11c50*/  LDL.LU R66, [R1+0x3f0] ;  /* 0x0003f00001427983 */ /* 0x000eea0000300800 */
[----:B------:R-:W0:Y:S01]  /*11c60*/  POPC R4, R107 ;  /* 0x0000006b00047309 */ /* 0x000e220000000000 */
[----:B------:R-:W-:Y:S01]  /*11c70*/  IMAD.IADD R6, R6, 0x1, R10 ;  /* 0x0000000106067824 */ /* 0x000fe200078e020a */
[----:B------:R-:W-:Y:S01]  /*11c80*/  TEX.LL RZ, R68, R54, R0, UR8, 2D, 0x3 ;  /* 0x28ff080036447f60 */ /* 0x000fe200089e03ff */
[----:B------:R-:W-:Y:S01]  /*11c90*/  TEX.LL RZ, R62, R52, R0, UR10, 2D, 0x3 ;  /* 0x28ff0a00343e7f60 */ /* 0x000fe200089e03ff */
[----:B------:R-:W-:Y:S01]  /*11ca0*/  IMAD.MOV.U32 R50, RZ, RZ, R58 ;  /* 0x000000ffff327224 */ /* 0x000fe200078e003a */
[----:B------:R-:W3:Y:S01]  /*11cb0*/  LDL R67, [R1+0x238] ;  /* 0x0002380001437983 */ /* 0x000ee20000100800 */
[----:B------:R-:W-:-:S03]  /*11cc0*/  IMAD.MOV.U32 R51, RZ, RZ, R9 ;  /* 0x000000ffff337224 */ /* 0x000fc600078e0009 */
[----:B------:R-:W3:Y:S04]  /*11cd0*/  LDL R14, [R1+0x23c] ;  /* 0x00023c00010e7983 */ /* 0x000ee80000100800 */
[----:B------:R-:W3:Y:S01]  /*11ce0*/  LDL.LU R12, [R1+0x400] ;  /* 0x00040000010c7983 */ /* 0x000ee20000300800 */
[----:B0-----:R-:W-:-:S04]  /*11cf0*/  IMAD.IADD R4, R8, 0x1, R4 ;  /* 0x0000000108047824 */ /* 0x001fc800078e0204 */
[----:B------:R-:W-:Y:S02]  /*11d00*/  IMAD R4, R4, 0x9, R6 ;  /* 0x0000000904047824 */ /* 0x000fe400078e0206 */
[----:B------:R-:W-:Y:S01]  /*11d10*/  IMAD.MOV.U32 R6, RZ, RZ, R58 ;  /* 0x000000ffff067224 */ /* 0x000fe200078e003a */
[----:B------:R-:W-:-:S03]  /*11d20*/  MOV R8, R42 ;  /* 0x0000002a00087202 */ /* 0x000fc60000000f00 */
[----:B------:R3:W-:Y:S01]  /*11d30*/  TEX.LL RZ, R22, R6, R0, UR4, 2D, 0x1 ;  /* 0x28ff040006167f60 */ /* 0x0007e200089e01ff */
[----:B------:R-:W-:Y:S01]  /*11d40*/  TEX.LL RZ, R2, R42, R0, UR6, 2D, 0x1 ;  /* 0x28ff06002a027f60 */ /* 0x000fe200089e01ff */
[----:B------:R-:W-:Y:S01]  /*11d50*/  TEX.LL RZ, R64, R50, R0, UR8, 2D, 0x3 ;  /* 0x28ff080032407f60 */ /* 0x000fe200089e03ff */
[----:B------:R0:W-:Y:S01]  /*11d60*/  TEX.LL RZ, R110, R8, R0, UR10, 2D, 0x3 ;  /* 0x28ff0a00086e7f60 */ /* 0x0001e200089e03ff */
[----:B--2---:R-:W-:Y:S02]  /*11d70*/  LOP3.LUT R25, R45, 0xff, RZ, 0xc0, !PT ;  /* 0x000000ff2d197812 */ /* 0x004fe400078ec0ff */
[----:B---3--:R-:W-:-:S05]  /*11d80*/  LOP3.LUT R6, R35, 0xff, RZ, 0xc0, !PT ;  /* 0x000000ff23067812 */ /* 0x008fca00078ec0ff */
[----:B------:R1:W-:Y:S04]  /*11d90*/  STL [R1+0x764], R6 ;  /* 0x0007640601007387 */ /* 0x0003e80000100800 */
[----:B------:R2:W-:Y:S01]  /*11da0*/  STL [R1+0x3b8], R25 ;  /* 0x0003b81901007387 */ /* 0x0005e20000100800 */
[----:B-1----:R-:W-:-:S03]  /*11db0*/  VABSDIFF.U32 R6, R6, R25, RZ ;  /* 0x0000001906067214 */ /* 0x002fc600000e00ff */
[----:B--2---:R-:W2:Y:S01]  /*11dc0*/  LDL.LU R25, [R1+0xc54] ;  /* 0x000c540001197983 */ /* 0x004ea20000300800 */
[----:B------:R-:W-:Y:S02]  /*11dd0*/  LOP3.LUT R10, R242, R245, RZ, 0x3c, !PT ;  /* 0x000000f5f20a7212 */ /* 0x000fe400078e3cff */
[----:B0-----:R-:W-:-:S04]  /*11de0*/  LOP3.LUT R8, R37, R243, RZ, 0x3c, !PT ;  /* 0x000000f325087212 */ /* 0x001fc800078e3cff */
[----:B------:R-:W-:Y:S08]  /*11df0*/  POPC R10, R10 ;  /* 0x0000000a000a7309 */ /* 0x000ff00000000000 */
[----:B------:R-:W0:Y:S01]  /*11e00*/  POPC R8, R8 ;  /* 0x0000000800087309 */ /* 0x000e220000000000 */
[----:B------:R-:W-:Y:S02]  /*11e10*/  IMAD.IADD R6, R4, 0x1, R6 ;  /* 0x0000000104067824 */ /* 0x000fe400078e0206 */
[----:B0-----:R-:W-:Y:S01]  /*11e20*/  IMAD.IADD R4, R10, 0x1, R8 ;  /* 0x000000010a047824 */ /* 0x001fe200078e0208 */
[----:B------:R-:W-:-:S03]  /*11e30*/  LOP3.LUT R10, R66, 0xff, RZ, 0xc0, !PT ;  /* 0x000000ff420a7812 */ /* 0x000fc600078ec0ff */
[----:B------:R-:W-:Y:S01]  /*11e40*/  IMAD R4, R4, 0x9, R6 ;  /* 0x0000000904047824 */ /* 0x000fe200078e0206 */
[----:B------:R-:W-:Y:S02]  /*11e50*/  LOP3.LUT R6, R16, R61, RZ, 0x3c, !PT ;  /* 0x0000003d10067212 */ /* 0x000fe400078e3cff */
[----:B------:R-:W-:Y:S01]  /*11e60*/  LOP3.LUT R16, R41, 0xff, RZ, 0xc0, !PT ;  /* 0x000000ff29107812 */ /* 0x000fe200078ec0ff */
[----:B------:R0:W-:Y:S01]  /*11e70*/  STL [R1+0x760], R10 ;  /* 0x0007600a01007387 */ /* 0x0001e20000100800 */
[----:B------:R-:W-:Y:S02]  /*11e80*/  LOP3.LUT R12, R12, 0xff, RZ, 0xc0, !PT ;  /* 0x000000ff0c0c7812 */ /* 0x000fe400078ec0ff */
[----:B0-----:R-:W-:Y:S01]  /*11e90*/  VABSDIFF.U32 R10, R10, R16, RZ ;  /* 0x000000100a0a7214 */ /* 0x001fe200000e00ff */
[----:B------:R0:W-:Y:S04]  /*11ea0*/  STL [R1+0x384], R16 ;  /* 0x0003841001007387 */ /* 0x0001e80000100800 */
[----:B------:R-:W-:Y:S01]  /*11eb0*/  IMAD.IADD R4, R4, 0x1, R10 ;  /* 0x0000000104047824 */ /* 0x000fe200078e020a */
[----:B------:R-:W-:-:S02]  /*11ec0*/  LOP3.LUT R8, R60, R18, RZ, 0x3c, !PT ;  /* 0x000000123c087212 */ /* 0x000fc400078e3cff */
[----:B------:R-:W-:Y:S02]  /*11ed0*/  LOP3.LUT R108, R108, R67, RZ, 0x3c, !PT ;  /* 0x000000436c6c7212 */ /* 0x000fe400078e3cff */
[----:B------:R-:W-:Y:S02]  /*11ee0*/  LOP3.LUT R109, R109, R14, RZ, 0x3c, !PT ;  /* 0x0000000e6d6d7212 */ /* 0x000fe400078e3cff */
[----:B--2---:R-:W-:Y:S02]  /*11ef0*/  LOP3.LUT R10, R25, 0xff, RZ, 0xc0, !PT ;  /* 0x000000ff190a7812 */ /* 0x004fe400078ec0ff */
[----:B------:R-:W2:Y:S04]  /*11f00*/  LDL.LU R25, [R1+0xc50] ;  /* 0x000c500001197983 */ /* 0x000ea80000300800 */
[----:B------:R1:W-:Y:S04]  /*11f10*/  STL [R1+0x75c], R10 ;  /* 0x00075c0a01007387 */ /* 0x0003e80000100800 */
[----:B------:R3:W-:Y:S04]  /*11f20*/  STL [R1+0x6f4], R12 ;  /* 0x0006f40c01007387 */ /* 0x0007e80000100800 */
[----:B------:R-:W2:Y:S04]  /*11f30*/  LDL R244, [R1+0x228] ;  /* 0x0002280001f47983 */ /* 0x000ea80000100800 */
[----:B------:R-:W2:Y:S04]  /*11f40*/  LDL.LU R245, [R1+0x8] ;  /* 0x0000080001f57983 */ /* 0x000ea80000300800 */
[----:B------:R-:W2:Y:S04]  /*11f50*/  LDL R242, [R1+0x22c] ;  /* 0x00022c0001f27983 */ /* 0x000ea80000100800 */
[----:B------:R-:W2:Y:S04]  /*11f60*/  LDL.LU R243, [R1+0xc] ;  /* 0x00000c0001f37983 */ /* 0x000ea80000300800 */
[----:B------:R-:W2:Y:S04]  /*11f70*/  LDL.LU R37, [R1+0x424] ;  /* 0x0004240001257983 */ /* 0x000ea80000300800 */
[----:B------:R-:W2:Y:S04]  /*11f80*/  LDL.LU R45, [R1+0x414] ;  /* 0x00041400012d7983 */ /* 0x000ea80000300800 */
[----:B------:R-:W2:Y:S04]  /*11f90*/  LDL R35, [R1+0x210] ;  /* 0x0002100001237983 */ /* 0x000ea80000100800 */
[----:B------:R-:W2:Y:S04]  /*11fa0*/  LDL R18, [R1+0x214] ;  /* 0x0002140001127983 */ /* 0x000ea80000100800 */
[----:B0-----:R-:W2:Y:S04]  /*11fb0*/  LDL.LU R16, [R1+0x428] ;  /* 0x0004280001107983 */ /* 0x001ea80000300800 */
[----:B------:R-:W2:Y:S01]  /*11fc0*/  LDL.LU R41, [R1+0x418] ;  /* 0x0004180001297983 */ /* 0x000ea20000300800 */
[----:B-1----:R-:W-:-:S03]  /*11fd0*/  VABSDIFF.U32 R10, R10, R12, RZ ;  /* 0x0000000c0a0a7214 */ /* 0x002fc600000e00ff */
[----:B------:R-:W2:Y:S04]  /*11fe0*/  LDL R66, [R1+0x200] ;  /* 0x0002000001427983 */ /* 0x000ea80000100800 */
[----:B------:R-:W2:Y:S04]  /*11ff0*/  LDL R67, [R1+0x204] ;  /* 0x0002040001437983 */ /* 0x000ea80000100800 */
[----:B---3--:R-:W3:Y:S04]  /*12000*/  LDL.LU R12, [R1+0x42c] ;  /* 0x00042c00010c7983 */ /* 0x008ee80000300800 */
[----:B------:R-:W3:Y:S01]  /*12010*/  LDL.LU R14, [R1+0x420] ;  /* 0x00042000010e7983 */ /* 0x000ee20000300800 */
[----:B------:R-:W-:Y:S08]  /*12020*/  POPC R8, R8 ;  /* 0x0000000800087309 */ /* 0x000ff00000000000 */
[----:B------:R-:W0:Y:S02]  /*12030*/  POPC R6, R6 ;  /* 0x0000000600067309 */ /* 0x000e240000000000 */
[----:B0-----:R-:W-:-:S06]  /*12040*/  IMAD.IADD R6, R8, 0x1, R6 ;  /* 0x0000000108067824 */ /* 0x001fcc00078e0206 */
[----:B------:R-:W-:Y:S01]  /*12050*/  POPC R8, R108 ;  /* 0x0000006c00087309 */ /* 0x000fe20000000000 */
[----:B------:R-:W-:-:S07]  /*12060*/  IMAD R6, R6, 0x9, R4 ;  /* 0x0000000906067824 */ /* 0x000fce00078e0204 */
[----:B------:R-:W0:Y:S01]  /*12070*/  POPC R4, R109 ;  /* 0x0000006d00047309 */ /* 0x000e220000000000 */
[----:B------:R-:W-:Y:S02]  /*12080*/  IMAD.MOV.U32 R54, RZ, RZ, R42 ;  /* 0x000000ffff367224 */ /* 0x000fe400078e002a */
[----:B------:R-:W-:Y:S01]  /*12090*/  IMAD.MOV.U32 R55, RZ, RZ, R9 ;  /* 0x000000ffff377224 */ /* 0x000fe200078e0009 */
[----:B------:R-:W-:Y:S01]  /*120a0*/  IADD3 R6, PT, PT, R6, R10, RZ ;  /* 0x0000000a06067210 */ /* 0x000fe20007ffe0ff */
[----:B0-----:R-:W-:Y:S02]  /*120b0*/  IMAD.IADD R4, R8, 0x1, R4 ;  /* 0x0000000108047824 */ /* 0x001fe400078e0204 */
[----:B------:R-:W-:-:S04]  /*120c0*/  IMAD.MOV.U32 R8, RZ, RZ, R58 ;  /* 0x000000ffff087224 */ /* 0x000fc800078e003a */
[----:B------:R0:W-:Y:S01]  /*120d0*/  TEX.LL RZ, R251, R8, R0, UR4, 2D, 0x1 ;  /* 0x28ff040008fb7f60 */ /* 0x0001e200089e01ff */
[----:B------:R1:W-:Y:S01]  /*120e0*/  TEX.LL RZ, R250, R54, R0, UR6, 2D, 0x1 ;  /* 0x28ff060036fa7f60 */ /* 0x0003e200089e01ff */
[----:B------:R-:W-:Y:S02]  /*120f0*/  IMAD R6, R4, 0x9, R6 ;  /* 0x0000000904067824 */ /* 0x000fe400078e0206 */
[--C-:B--2---:R-:W-:Y:S01]  /*12100*/  IMAD.MOV.U32 R57, RZ, RZ, R25.reuse ;  /* 0x000000ffff397224 */ /* 0x104fe200078e0019 */
[----:B------:R-:W-:Y:S01]  /*12110*/  MOV R51, R25 ;  /* 0x0000001900337202 */ /* 0x000fe20000000f00 */
[--C-:B------:R-:W-:Y:S02]  /*12120*/  IMAD.MOV.U32 R53, RZ, RZ, R25.reuse ;  /* 0x000000ffff357224 */ /* 0x100fe400078e0019 */
[----:B------:R-:W-:Y:S01]  /*12130*/  IMAD.MOV.U32 R43, RZ, RZ, R25 ;  /* 0x000000ffff2b7224 */ /* 0x000fe200078e0019 */
[----:B------:R-:W-:Y:S01]  /*12140*/  TEX.LL RZ, R60, R56, R0, UR8, 2D, 0x3 ;  /* 0x28ff0800383c7f60 */ /* 0x000fe200089e03ff */
[----:B------:R2:W-:Y:S01]  /*12150*/  TEX.LL RZ, R108, R52, R0, UR10, 2D, 0x3 ;  /* 0x28ff0a00346c7f60 */ /* 0x0005e200089e03ff */
[----:B------:R2:W-:Y:S01]  /*12160*/  TEX.LL RZ, R247, R50, R0, UR4, 2D, 0x1 ;  /* 0x28ff040032f77f60 */ /* 0x0005e200089e01ff */
[----:B------:R2:W-:Y:S01]  /*12170*/  TEX.LL RZ, R246, R42, R0, UR6, 2D, 0x1 ;  /* 0x28ff06002af67f60 */ /* 0x0005e200089e01ff */
[----:B0-----:R-:W-:-:S02]  /*12180*/  LOP3.LUT R8, R245, R244, RZ, 0x3c, !PT ;  /* 0x000000f4f5087212 */ /* 0x001fc400078e3cff */
[----:B------:R-:W-:-:S04]  /*12190*/  LOP3.LUT R4, R243, R242, RZ, 0x3c, !PT ;  /* 0x000000f2f3047212 */ /* 0x000fc800078e3cff */
[----:B------:R-:W-:Y:S01]  /*121a0*/  POPC R8, R8 ;  /* 0x0000000800087309 */ /* 0x000fe20000000000 */
[----:B------:R-:W-:Y:S02]  /*121b0*/  LOP3.LUT R26, R37, 0xff, RZ, 0xc0, !PT ;  /* 0x000000ff251a7812 */ /* 0x000fe400078ec0ff */
[----:B------:R-:W-:-:S05]  /*121c0*/  LOP3.LUT R10, R45, 0xff, RZ, 0xc0, !PT ;  /* 0x000000ff2d0a7812 */ /* 0x000fca00078ec0ff */
[----:B------:R-:W0:Y:S01]  /*121d0*/  POPC R4, R4 ;  /* 0x0000000400047309 */ /* 0x000e220000000000 */
[----:B------:R1:W-:Y:S02]  /*121e0*/  STL [R1+0x758], R10 ;  /* 0x0007580a01007387 */ /* 0x0003e40000100800 */
[----:B-1----:R-:W-:Y:S02]  /*121f0*/  VABSDIFF.U32 R10, R10, R26, RZ ;  /* 0x0000001a0a0a7214 */ /* 0x002fe400000e00ff */
[----:B0-----:R-:W-:-:S03]  /*12200*/  IADD3 R4, PT, PT, R8, R4, RZ ;  /* 0x0000000408047210 */ /* 0x001fc60007ffe0ff */
[----:B------:R-:W-:Y:S01]  /*12210*/  IMAD.IADD R6, R6, 0x1, R10 ;  /* 0x0000000106067824 */ /* 0x000fe200078e020a */
[----:B------:R-:W-:Y:S02]  /*12220*/  LOP3.LUT R10, R41, 0xff, RZ, 0xc0, !PT ;  /* 0x000000ff290a7812 */ /* 0x000fe400078ec0ff */
[----:B------:R-:W-:Y:S01]  /*12230*/  LOP3.LUT R16, R16, 0xff, RZ, 0xc0, !PT ;  /* 0x000000ff10107812 */ /* 0x000fe200078ec0ff */
[----:B------:R-:W-:Y:S01]  /*12240*/  STL [R1+0x424], R26 ;  /* 0x0004241a01007387 */ /* 0x000fe20000100800 */
[----:B------:R-:W-:-:S03]  /*12250*/  IMAD R4, R4, 0x9, R6 ;  /* 0x0000000904047824 */ /* 0x000fc600078e0206 */
[----:B------:R0:W-:Y:S01]  /*12260*/  STL [R1+0x754], R10 ;  /* 0x0007540a01007387 */ /* 0x0001e20000100800 */
[----:B---3--:R-:W-:Y:S02]  /*12270*/  LOP3.LUT R12, R12, 0xff, RZ, 0xc0, !PT ;  /* 0x000000ff0c0c7812 */ /* 0x008fe400078ec0ff */
[----:B0-----:R-:W-:-:S05]  /*12280*/  VABSDIFF.U32 R10, R10, R16, RZ ;  /* 0x000000100a0a7214 */ /* 0x001fca00000e00ff */
[----:B------:R-:W-:Y:S01]  /*12290*/  IMAD.IADD R4, R4, 0x1, R10 ;  /* 0x0000000104047824 */ /* 0x000fe200078e020a */
[----:B------:R-:W-:Y:S01]  /*122a0*/  LOP3.LUT R10, R14, 0xff, RZ, 0xc0, !PT ;  /* 0x000000ff0e0a7812 */ /* 0x000fe200078ec0ff */
[----:B------:R-:W-:Y:S01]  /*122b0*/  STL [R1+0x428], R16 ;  /* 0x0004281001007387 */ /* 0x000fe20000100800 */
[----:B------:R-:W-:-:S03]  /*122c0*/  LOP3.LUT R101, R101, R67, RZ, 0x3c, !PT ;  /* 0x0000004365657212 */ /* 0x000fc600078e3cff */
[----:B------:R0:W-:Y:S04]  /*122d0*/  STL [R1+0x750], R10 ;  /* 0x0007500a01007387 */ /* 0x0001e80000100800 */
[----:B------:R1:W-:Y:S04]  /*122e0*/  STL [R1+0x6f0], R12 ;  /* 0x0006f00c01007387 */ /* 0x0003e80000100800 */
[----:B------:R-:W3:Y:S04]  /*122f0*/  LDL R67, [R1+0x1f0] ;  /* 0x0001f00001437983 */ /* 0x000ee80000100800 */
[----:B------:R-:W3:Y:S04]  /*12300*/  LDL R14, [R1+0x1f4] ;  /* 0x0001f400010e7983 */ /* 0x000ee80000100800 */
[----:B------:R-:W3:Y:S04]  /*12310*/  LDL.LU R28, [R1+0x43c] ;  /* 0x00043c00011c7983 */ /* 0x000ee80000300800 */
[----:B------:R-:W3:Y:S04]  /*12320*/  LDL.LU R39, [R1+0x430] ;  /* 0x0004300001277983 */ /* 0x000ee80000300800 */
[----:B------:R-:W3:Y:S04]  /*12330*/  LDL R47, [R1+0x1e0] ;  /* 0x0001e000012f7983 */ /* 0x000ee80000100800 */
[----:B------:R-:W3:Y:S01]  /*12340*/  LDL R244, [R1+0x1e4] ;  /* 0x0001e40001f47983 */ /* 0x000ee20000100800 */
[----:B------:R-:W-:-:S02]  /*12350*/  LOP3.LUT R104, R104, R35, RZ, 0x3c, !PT ;  /* 0x0000002368687212 */ /* 0x000fc400078e3cff */
[----:B------:R-:W-:Y:S01]  /*12360*/  LOP3.LUT R105, R105, R18, RZ, 0x3c, !PT ;  /* 0x0000001269697212 */ /* 0x000fe200078e3cff */
[----:B------:R-:W3:Y:S01]  /*12370*/  LDL.LU R245, [R1+0x440] ;  /* 0x0004400001f57983 */ /* 0x000ee20000300800 */
[----:B------:R-:W-:Y:S03]  /*12380*/  POPC R8, R104 ;  /* 0x0000006800087309 */ /* 0x000fe60000000000 */
[----:B------:R-:W3:Y:S04]  /*12390*/  LDL.LU R242, [R1+0x434] ;  /* 0x0004340001f27983 */ /* 0x000ee80000300800 */
[----:B------:R-:W3:Y:S01]  /*123a0*/  LDL R243, [R1+0x1d0] ;  /* 0x0001d00001f37983 */ /* 0x000ee20000100800 */
[----:B------:R-:W2:Y:S03]  /*123b0*/  POPC R6, R105 ;  /* 0x0000006900067309 */ /* 0x000ea60000000000 */
[----:B------:R-:W3:Y:S04]  /*123c0*/  LDL R37, [R1+0x1d8] ;  /* 0x0001d80001257983 */ /* 0x000ee80000100800 */
[----:B------:R-:W3:Y:S04]  /*123d0*/  LDL R45, [R1+0x1d4] ;  /* 0x0001d400012d7983 */ /* 0x000ee80000100800 */
[----:B------:R-:W3:Y:S01]  /*123e0*/  LDL R35, [R1+0x1dc] ;  /* 0x0001dc0001237983 */ /* 0x000ee20000100800 */
[----:B0-----:R-:W-:Y:S01]  /*123f0*/  VABSDIFF.U32 R10, R10, R12, RZ ;  /* 0x0000000c0a0a7214 */ /* 0x001fe200000e00ff */
[----:B--2---:R-:W-:-:S02]  /*12400*/  IMAD.IADD R6, R8, 0x1, R6 ;  /* 0x0000000108067824 */ /* 0x004fc400078e0206 */
[----:B------:R-:W2:Y:S02]  /*12410*/  LDL.LU R18, [R1+0x444] ;  /* 0x0004440001127983 */ /* 0x000ea40000300800 */
[----:B------:R-:W-:Y:S02]  /*12420*/  IMAD R6, R6, 0x9, R4 ;  /* 0x0000000906067824 */ /* 0x000fe400078e0204 */
[----:B------:R-:W2:Y:S01]  /*12430*/  LDL.LU R16, [R1+0x438] ;  /* 0x0004380001107983 */ /* 0x000ea20000300800 */
[----:B------:R-:W-:Y:S02]  /*12440*/  IMAD.MOV.U32 R54, RZ, RZ, R58 ;  /* 0x000000ffff367224 */ /* 0x000fe400078e003a */
[--C-:B------:R-:W-:Y:S02]  /*12450*/  IMAD.MOV.U32 R55, RZ, RZ, R11.reuse ;  /* 0x000000ffff377224 */ /* 0x100fe400078e000b */
[----:B------:R-:W-:Y:S01]  /*12460*/  IMAD.IADD R6, R6, 0x1, R10 ;  /* 0x0000000106067824 */ /* 0x000fe200078e020a */
[----:B------:R-:W-:Y:S01]  /*12470*/  MOV R10, R58 ;  /* 0x0000003a000a7202 */ /* 0x000fe20000000f00 */
[--C-:B------:R-:W-:Y:S01]  /*12480*/  IMAD.MOV.U32 R53, RZ, RZ, R11.reuse ;  /* 0x000000ffff357224 */ /* 0x100fe200078e000b */
[----:B------:R-:W-:Y:S01]  /*12490*/  MOV R51, R13 ;  /* 0x0000000d00337202 */ /* 0x000fe20000000f00 */
[----:B------:R-:W-:Y:S01]  /*124a0*/  IMAD.MOV.U32 R43, RZ, RZ, R11 ;  /* 0x000000ffff2b7224 */ /* 0x000fe200078e000b */
[----:B------:R-:W-:Y:S01]  /*124b0*/  TEX.LL RZ, R56, R54, R0, UR8, 2D, 0x3 ;  /* 0x28ff080036387f60 */ /* 0x000fe200089e03ff */
[----:B------:R-:W-:Y:S01]  /*124c0*/  TEX.LL RZ, R106, R52, R0, UR10, 2D, 0x3 ;  /* 0x28ff0a00346a7f60 */ /* 0x000fe200089e03ff */
[----:B------:R0:W-:Y:S01]  /*124d0*/  TEX.LL RZ, R95, R10, R0, UR4, 2D, 0x1 ;  /* 0x28ff04000a5f7f60 */ /* 0x0001e200089e01ff */
[----:B------:R-:W-:Y:S01]  /*124e0*/  TEX.LL RZ, R59, R42, R0, UR6, 2D, 0x1 ;  /* 0x28ff06002a3b7f60 */ /* 0x000fe200089e01ff */
[----:B------:R-:W-:Y:S01]  /*124f0*/  TEX.LL RZ, R54, R50, R0, UR8, 2D, 0x3 ;  /* 0x28ff080032367f60 */ /* 0x000fe200089e03ff */
[----:B-1----:R-:W-:Y:S01]  /*12500*/  IMAD.MOV.U32 R12, RZ, RZ, R42 ;  /* 0x000000ffff0c7224 */ /* 0x002fe200078e002a */
[----:B------:R-:W-:-:S03]  /*12510*/  LOP3.LUT R100, R100, R66, RZ, 0x3c, !PT ;  /* 0x0000004264647212 */ /* 0x000fc600078e3cff */
[----:B------:R1:W-:Y:S01]  /*12520*/  TEX.LL RZ, R104, R12, R0, UR10, 2D, 0x3 ;  /* 0x28ff0a000c687f60 */ /* 0x0003e200089e03ff */
[----:B------:R-:W2:Y:S04]  /*12530*/  LDL R41, [R1+0x1b8] ;  /* 0x0001b80001297983 */ /* 0x000ea80000100800 */
[----:B------:R-:W2:Y:S01]  /*12540*/  LDL R66, [R1+0x1c0] ;  /* 0x0001c00001427983 */ /* 0x000ea20000100800 */
[----:B------:R-:W-:Y:S08]  /*12550*/  POPC R8, R100 ;  /* 0x0000006400087309 */ /* 0x000ff00000000000 */
[----:B------:R-:W0:Y:S01]  /*12560*/  POPC R4, R101 ;  /* 0x0000006500047309 */ /* 0x000e220000000000 */
[----:B---3--:R-:W-:-:S02]  /*12570*/  LOP3.LUT R102, R102, R67, RZ, 0x3c, !PT ;  /* 0x0000004366667212 */ /* 0x008fc400078e3cff */
[----:B------:R-:W3:Y:S01]  /*12580*/  LDL R67, [R1+0x1bc] ;  /* 0x0001bc0001437983 */ /* 0x000ee20000100800 */
[----:B------:R-:W-:-:S03]  /*12590*/  LOP3.LUT R103, R103, R14, RZ, 0x3c, !PT ;  /* 0x0000000e67677212 */ /* 0x000fc600078e3cff */
[----:B------:R-:W3:Y:S01]  /*125a0*/  LDL R14, [R1+0x1c4] ;  /* 0x0001c400010e7983 */ /* 0x000ee20000100800 */
[----:B0-----:R-:W-:Y:S02]  /*125b0*/  IMAD.IADD R4, R8, 0x1, R4 ;  /* 0x0000000108047824 */ /* 0x001fe400078e0204 */
[----:B------:R-:W-:Y:S02]  /*125c0*/  POPC R8, R102 ;  /* 0x0000006600087309 */ /* 0x000fe40000000000 */
[----:B------:R-:W-:Y:S01]  /*125d0*/  IMAD R4, R4, 0x9, R6 ;  /* 0x0000000904047824 */ /* 0x000fe200078e0206 */
[----:B------:R-:W-:-:S05]  /*125e0*/  LOP3.LUT R10, R39, 0xff, RZ, 0xc0, !PT ;  /* 0x000000ff270a7812 */ /* 0x000fca00078ec0ff */
[----:B------:R-:W0:Y:S01]  /*125f0*/  POPC R6, R103 ;  /* 0x0000006700067309 */ /* 0x000e220000000000 */
[----:B-1----:R-:W-:Y:S01]  /*12600*/  LOP3.LUT R12, R28, 0xff, RZ, 0xc0, !PT ;  /* 0x000000ff1c0c7812 */ /* 0x002fe200078ec0ff */
[----:B------:R1:W-:Y:S01]  /*12610*/  STL [R1+0x74c], R10 ;  /* 0x00074c0a01007387 */ /* 0x0003e20000100800 */
[----:B------:R-:W-:Y:S02]  /*12620*/  LOP3.LUT R48, R48, R47, RZ, 0x3c, !PT ;  /* 0x0000002f30307212 */ /* 0x000fe400078e3cff */
[----:B------:R-:W-:Y:S02]  /*12630*/  LOP3.LUT R49, R49, R244, RZ, 0x3c, !PT ;  /* 0x000000f431317212 */ /* 0x000fe400078e3cff */
[----:B-1----:R-:W-:Y:S01]  /*12640*/  VABSDIFF.U32 R10, R10, R12, RZ ;  /* 0x0000000c0a0a7214 */ /* 0x002fe200000e00ff */
[----:B0-----:R-:W-:-:S04]  /*12650*/  IMAD.IADD R6, R8, 0x1, R6 ;  /* 0x0000000108067824 */ /* 0x001fc800078e0206 */
[----:B------:R-:W-:Y:S01]  /*12660*/  IMAD.IADD R4, R4, 0x1, R10 ;  /* 0x0000000104047824 */ /* 0x000fe200078e020a */
[----:B------:R-:W-:Y:S03]  /*12670*/  POPC R8, R48 ;  /* 0x0000003000087309 */ /* 0x000fe60000000000 */
[----:B------:R-:W-:Y:S01]  /*12680*/  IMAD R6, R6, 0x9, R4 ;  /* 0x0000000906067824 */ /* 0x000fe200078e0204 */
[----:B------:R-:W-:-:S04]  /*12690*/  LOP3.LUT R10, R242, 0xff, RZ, 0xc0, !PT ;  /* 0x000000fff20a7812 */ /* 0x000fc800078ec0ff */
[----:B------:R-:W0:Y:S01]  /*126a0*/  POPC R4, R49 ;  /* 0x0000003100047309 */ /* 0x000e220000000000 */
[----:B------:R1:W-:Y:S04]  /*126b0*/  STL [R1+0x414], R12 ;  /* 0x0004140c01007387 */ /* 0x0003e80000100800 */
[----:B------:R0:W-:Y:S01]  /*126c0*/  STL [R1+0x748], R10 ;  /* 0x0007480a01007387 */ /* 0x0001e20000100800 */
[----:B-1----:R-:W-:-:S04]  /*126d0*/  LOP3.LUT R12, R245, 0xff, RZ, 0xc0, !PT ;  /* 0x000000fff50c7812 */ /* 0x002fc800078ec0ff */
[----:B0-----:R-:W-:Y:S02]  /*126e0*/  VABSDIFF.U32 R10, R10, R12, RZ ;  /* 0x0000000c0a0a7214 */ /* 0x001fe400000e00ff */
[----:B------:R-:W-:Y:S02]  /*126f0*/  IADD3 R4, PT, PT, R8, R4, RZ ;  /* 0x0000000408047210 */ /* 0x000fe40007ffe0ff */
[----:B------:R-:W-:Y:S01]  /*12700*/  LOP3.LUT R8, R35, R45, RZ, 0x3c, !PT ;  /* 0x0000002d23087212 */ /* 0x000fe200078e3cff */
[----:B------:R-:W-:Y:S01]  /*12710*/  IMAD.IADD R6, R6, 0x1, R10 ;  /* 0x0000000106067824 */ /* 0x000fe200078e020a */
[----:B------:R-:W-:-:S04]  /*12720*/  LOP3.LUT R10, R37, R243, RZ, 0x3c, !PT ;  /* 0x000000f3250a7212 */ /* 0x000fc800078e3cff */
[----:B------:R-:W-:Y:S01]  /*12730*/  POPC R8, R8 ;  /* 0x0000000800087309 */ /* 0x000fe20000000000 */
[----:B------:R-:W-:Y:S01]  /*12740*/  IMAD R4, R4, 0x9, R6 ;  /* 0x0000000904047824 */ /* 0x000fe200078e0206 */
[----:B--2---:R-:W-:Y:S01]  /*12750*/  LOP3.LUT R6, R16, 0xff, RZ, 0xc0, !PT ;  /* 0x000000ff10067812 */ /* 0x004fe200078ec0ff */
[----:B------:R0:W-:Y:S05]  /*12760*/  STL [R1+0x400], R12 ;  /* 0x0004000c01007387 */ /* 0x0001ea0000100800 */
[----:B------:R-:W1:Y:S01]  /*12770*/  POPC R10, R10 ;  /* 0x0000000a000a7309 */ /* 0x000e620000000000 */
[----:B------:R2:W-:Y:S01]  /*12780*/  STL [R1+0x6fc], R6 ;  /* 0x0006fc0601007387 */ /* 0x0005e20000100800 */
[----:B0-----:R-:W-:-:S04]  /*12790*/  LOP3.LUT R12, R18, 0xff, RZ, 0xc0, !PT ;  /* 0x000000ff120c7812 */ /* 0x001fc800078ec0ff */
[----:B--2---:R-:W-:Y:S01]  /*127a0*/  VABSDIFF.U32 R6, R6, R12, RZ ;  /* 0x0000000c06067214 */ /* 0x004fe200000e00ff */
[----:B------:R0:W-:Y:S04]  /*127b0*/  STL [R1+0x3f8], R12 ;  /* 0x0003f80c01007387 */ /* 0x0001e80000100800 */
[----:B------:R-:W-:Y:S01]  /*127c0*/  IMAD.IADD R6, R4, 0x1, R6 ;  /* 0x0000000104067824 */ /* 0x000fe200078e0206 */
[----:B------:R-:W2:Y:S01]  /*127d0*/  LDL.LU R16, [R1+0x45c] ;  /* 0x00045c0001107983 */ /* 0x000ea20000300800 */
[----:B-1----:R-:W-:Y:S01]  /*127e0*/  IMAD.IADD R4, R10, 0x1, R8 ;  /* 0x000000010a047824 */ /* 0x002fe200078e0208 */
[----:B------:R-:W-:Y:S02]  /*127f0*/  LOP3.LUT R8, R66, R41, RZ, 0x3c, !PT ;  /* 0x0000002942087212 */ /* 0x000fe400078e3cff */
[----:B------:R-:W2:Y:S01]  /*12800*/  LDL.LU R41, [R1+0x44c] ;  /* 0x00044c0001297983 */ /* 0x000ea20000300800 */
[----:B------:R-:W-:-:S03]  /*12810*/  IMAD R4, R4, 0x9, R6 ;  /* 0x0000000904047824 */ /* 0x000fc600078e0206 */
[----:B------:R-:W2:Y:S04]  /*12820*/  LDL R28, [R1+0x1a8] ;  /* 0x0001a800011c7983 */ /* 0x000ea80000100800 */
[----:B------:R-:W2:Y:S04]  /*12830*/  LDL R39, [R1+0x1b0] ;  /* 0x0001b00001277983 */ /* 0x000ea80000100800 */
[----:B------:R-:W2:Y:S04]  /*12840*/  LDL R244, [R1+0x1ac] ;  /* 0x0001ac0001f47983 */ /* 0x000ea80000100800 */
[----:B------:R-:W2:Y:S04]  /*12850*/  LDL R245, [R1+0x1b4] ;  /* 0x0001b40001f57983 */ /* 0x000ea80000100800 */
[----:B------:R-:W2:Y:S01]  /*12860*/  LDL.LU R66, [R1+0x458] ;  /* 0x0004580001427983 */ /* 0x000ea20000300800 */
[----:B---3--:R-:W-:-:S03]  /*12870*/  LOP3.LUT R6, R14, R67, RZ, 0x3c, !PT ;  /* 0x000000430e067212 */ /* 0x008fc600078e3cff */
[----:B------:R-:W3:Y:S04]  /*12880*/  LDL.LU R67, [R1+0x448] ;  /* 0x0004480001437983 */ /* 0x000ee80000300800 */
[----:B------:R-:W3:Y:S04]  /*12890*/  LDL R242, [R1+0x180] ;  /* 0x0001800001f27983 */ /* 0x000ee80000100800 */
[----:B------:R-:W3:Y:S01]  /*128a0*/  LDL R243, [R1+0x184] ;  /* 0x0001840001f37983 */ /* 0x000ee20000100800 */
[----:B------:R-:W-:Y:S03]  /*128b0*/  POPC R8, R8 ;  /* 0x0000000800087309 */ /* 0x000fe60000000000 */
[----:B------:R-:W3:Y:S01]  /*128c0*/  LDL.LU R37, [R1+0x464] ;  /* 0x0004640001257983 */ /* 0x000ee20000300800 */
[----:B0-----:R-:W-:-:S03]  /*128d0*/  IMAD.MOV.U32 R12, RZ, RZ, R58 ;  /* 0x000000ffff0c7224 */ /* 0x001fc600078e003a */
[----:B------:R-:W3:Y:S01]  /*128e0*/  LDL.LU R45, [R1+0x450] ;  /* 0x00045000012d7983 */ /* 0x000ee20000300800 */
[----:B------:R-:W0:Y:S01]  /*128f0*/  POPC R6, R6 ;  /* 0x0000000600067309 */ /* 0x000e220000000000 */
[----:B------:R-:W-:Y:S01]  /*12900*/  MOV R48, R42 ;  /* 0x0000002a00307202 */ /* 0x000fe20000000f00 */
[----:B------:R-:W-:Y:S02]  /*12910*/  IMAD.MOV.U32 R49, RZ, RZ, R13 ;  /* 0x000000ffff317224 */ /* 0x000fe400078e000d */
[--C-:B------:R-:W-:Y:S01]  /*12920*/  IMAD.MOV.U32 R51, RZ, RZ, R15.reuse ;  /* 0x000000ffff337224 */ /* 0x100fe200078e000f */
[----:B------:R1:W-:Y:S01]  /*12930*/  TEX.LL RZ, R249, R12, R0, UR4, 2D, 0x1 ;  /* 0x28ff04000cf97f60 */ /* 0x0003e200089e01ff */
[----:B------:R-:W-:Y:S01]  /*12940*/  TEX.LL RZ, R223, R48, R0, UR6, 2D, 0x1 ;  /* 0x28ff060030df7f60 */ /* 0x000fe200089e01ff */
[----:B------:R-:W-:Y:S02]  /*12950*/  IMAD.MOV.U32 R43, RZ, RZ, R15 ;  /* 0x000000ffff2b7224 */ /* 0x000fe400078e000f */
[----:B------:R-:W-:Y:S01]  /*12960*/  IMAD.MOV.U32 R14, RZ, RZ, R58 ;  /* 0x000000ffff0e7224 */ /* 0x000fe200078e003a */
[----:B------:R3:W-:Y:S01]  /*12970*/  TEX.LL RZ, R52, R50, R0, UR8, 2D, 0x3 ;  /* 0x28ff080032347f60 */ /* 0x0007e200089e03ff */
[----:B------:R-:W-:Y:S01]  /*12980*/  TEX.LL RZ, R102, R42, R0, UR10, 2D, 0x3 ;  /* 0x28ff0a002a667f60 */ /* 0x000fe200089e03ff */
[----:B------:R-:W3:Y:S01]  /*12990*/  LDL R35, [R1+0x110] ;  /* 0x0001100001237983 */ /* 0x000ee20000100800 */
[----:B------:R3:W-:Y:S01]  /*129a0*/  TEX.LL RZ, R47, R14, R0, UR4, 2D, 0x1 ;  /* 0x28ff04000e2f7f60 */ /* 0x0007e200089e01ff */
[----:B0-----:R-:W-:-:S02]  /*129b0*/  IMAD.IADD R6, R8, 0x1, R6 ;  /* 0x0000000108067824 */ /* 0x001fc400078e0206 */
[----:B------:R-:W3:Y:S01]  /*129c0*/  LDL R18, [R1+0x114] ;  /* 0x0001140001127983 */ /* 0x000ee20000100800 */
[----:B--2---:R-:W-:-:S03]  /*129d0*/  LOP3.LUT R10, R16, 0xff, RZ, 0xc0, !PT ;  /* 0x000000ff100a7812 */ /* 0x004fc600078ec0ff */
[----:B------:R-:W2:Y:S01]  /*129e0*/  LDL.LU R16, [R1+0x468] ;  /* 0x0004680001107983 */ /* 0x000ea20000300800 */
[----:B------:R-:W-:-:S03]  /*129f0*/  LOP3.LUT R8, R41, 0xff, RZ, 0xc0, !PT ;  /* 0x000000ff29087812 */ /* 0x000fc600078ec0ff */
[----:B------:R-:W-:Y:S04]  /*12a00*/  STL [R1+0x3e4], R10 ;  /* 0x0003e40a01007387 */ /* 0x000fe80000100800 */
[----:B------:R-:W2:Y:S04]  /*12a10*/  LDL.LU R41, [R1+0x454] ;  /* 0x0004540001297983 */ /* 0x000ea80000300800 */
[----:B------:R0:W-:Y:S02]  /*12a20*/  STL [R1+0x430], R8 ;  /* 0x0004300801007387 */ /* 0x0001e40000100800 */
[----:B0-----:R-:W-:-:S04]  /*12a30*/  VABSDIFF.U32 R8, R8, R10, RZ ;  /* 0x0000000a08087214 */ /* 0x001fc800000e00ff */
[----:B------:R-:W-:Y:S02]  /*12a40*/  IADD3 R4, PT, PT, R4, R8, RZ ;  /* 0x0000000804047210 */ /* 0x000fe40007ffe0ff */
[----:B-1----:R-:W-:-:S03]  /*12a50*/  LOP3.LUT R12, R66, 0xff, RZ, 0xc0, !PT ;  /* 0x000000ff420c7812 */ /* 0x002fc600078ec0ff */
[----:B------:R-:W-:Y:S01]  /*12a60*/  IMAD R4, R6, 0x9, R4 ;  /* 0x0000000906047824 */ /* 0x000fe200078e0204 */
[----:B---3--:R-:W-:-:S05]  /*12a70*/  LOP3.LUT R6, R67, 0xff, RZ, 0xc0, !PT ;  /* 0x000000ff43067812 */ /* 0x008fca00078ec0ff */
[----:B------:R0:W-:Y:S04]  /*12a80*/  STL [R1+0x42c], R6 ;  /* 0x00042c0601007387 */ /* 0x0001e80000100800 */
[----:B------:R1:W-:Y:S04]  /*12a90*/  STL [R1+0x3d4], R12 ;  /* 0x0003d40c01007387 */ /* 0x0003e80000100800 */
[----:B------:R-:W3:Y:S04]  /*12aa0*/  LDL.LU R66, [R1+0x46c] ;  /* 0x00046c0001427983 */ /* 0x000ee80000300800 */
[----:B------:R-:W3:Y:S01]  /*12ab0*/  LDL.LU R67, [R1+0x460] ;  /* 0x0004600001437983 */ /* 0x000ee20000300800 */
[----:B------:R-:W-:-:S02]  /*12ac0*/  LOP3.LUT R10, R39, R28, RZ, 0x3c, !PT ;  /* 0x0000001c270a7212 */ /* 0x000fc400078e3cff */
[----:B------:R-:W-:-:S04]  /*12ad0*/  LOP3.LUT R8, R245, R244, RZ, 0x3c, !PT ;  /* 0x000000f4f5087212 */ /* 0x000fc800078e3cff */
[----:B------:R-:W-:Y:S08]  /*12ae0*/  POPC R10, R10 ;  /* 0x0000000a000a7309 */ /* 0x000ff00000000000 */
[----:B------:R-:W1:Y:S01]  /*12af0*/  POPC R8, R8 ;  /* 0x0000000800087309 */ /* 0x000e620000000000 */
[----:B0-----:R-:W-:-:S05]  /*12b00*/  VABSDIFF.U32 R6, R6, R12, RZ ;  /* 0x0000000c06067214 */ /* 0x001fca00000e00ff */
[----:B------:R-:W-:Y:S02]  /*12b10*/  IMAD.IADD R6, R4, 0x1, R6 ;  /* 0x0000000104067824 */ /* 0x000fe400078e0206 */
[----:B-1----:R-:W-:Y:S01]  /*12b20*/  IMAD.IADD R4, R10, 0x1, R8 ;  /* 0x000000010a047824 */ /* 0x002fe200078e0208 */
[----:B------:R-:W-:Y:S02]  /*12b30*/  LOP3.LUT R10, R226, R242, RZ, 0x3c, !PT ;  /* 0x000000f2e20a7212 */ /* 0x000fe400078e3cff */
[----:B------:R-:W-:Y:S01]  /*12b40*/  LOP3.LUT R8, R227, R243, RZ, 0x3c, !PT ;  /* 0x000000f3e3087212 */ /* 0x000fe200078e3cff */
[----:B------:R-:W-:-:S03]  /*12b50*/  IMAD R4, R4, 0x9, R6 ;  /* 0x0000000904047824 */ /* 0x000fc600078e0206 */
[----:B------:R-:W-:Y:S01]  /*12b60*/  POPC R10, R10 ;  /* 0x0000000a000a7309 */ /* 0x000fe20000000000 */
[----:B------:R-:W-:Y:S02]  /*12b70*/  LOP3.LUT R6, R37, 0xff, RZ, 0xc0, !PT ;  /* 0x000000ff25067812 */ /* 0x000fe400078ec0ff */
[----:B------:R-:W-:-:S05]  /*12b80*/  LOP3.LUT R12, R45, 0xff, RZ, 0xc0, !PT ;  /* 0x000000ff2d0c7812 */ /* 0x000fca00078ec0ff */
[----:B------:R-:W0:Y:S01]  /*12b90*/  POPC R8, R8 ;  /* 0x0000000800087309 */ /* 0x000e220000000000 */
[----:B------:R1:W-:Y:S02]  /*12ba0*/  STL [R1+0x418], R6 ;  /* 0x0004180601007387 */ /* 0x0003e40000100800 */
[----:B-1----:R-:W-:-:S05]  /*12bb0*/  VABSDIFF.U32 R6, R6, R12, RZ ;  /* 0x0000000c06067214 */ /* 0x002fca00000e00ff */
[----:B------:R-:W-:Y:S02]  /*12bc0*/  IMAD.IADD R6, R4, 0x1, R6 ;  /* 0x0000000104067824 */ /* 0x000fe400078e0206 */
[----:B0-----:R-:W-:Y:S01]  /*12bd0*/  IMAD.IADD R4, R10, 0x1, R8 ;  /* 0x000000010a047824 */ /* 0x001fe200078e0208 */
[----:B------:R-:W-:Y:S02]  /*12be0*/  LOP3.LUT R10, R228, R35, RZ, 0x3c, !PT ;  /* 0x00000023e40a7212 */ /* 0x000fe400078e3cff */
[----:B------:R-:W-:Y:S01]  /*12bf0*/  LOP3.LUT R8, R229, R18, RZ, 0x3c, !PT ;  /* 0x00000012e5087212 */ /* 0x000fe200078e3cff */
[----:B------:R-:W-:-:S03]  /*12c00*/  IMAD R4, R4, 0x9, R6 ;  /* 0x0000000904047824 */ /* 0x000fc600078e0206 */
[----:B------:R-:W-:Y:S01]  /*12c10*/  POPC R10, R10 ;  /* 0x0000000a000a7309 */ /* 0x000fe20000000000 */
[----:B--2---:R-:W-:Y:S01]  /*12c20*/  LOP3.LUT R6, R16, 0xff, RZ, 0xc0, !PT ;  /* 0x000000ff10067812 */ /* 0x004fe200078ec0ff */
[----:B------:R0:W-:Y:S04]  /*12c30*/  STL [R1+0x3c4], R12 ;  /* 0x0003c40c01007387 */ /* 0x0001e80000100800 */
[----:B------:R-:W2:Y:S02]  /*12c40*/  LDL.LU R28, [R1+0xc4c] ;  /* 0x000c4c00011c7983 */ /* 0x000ea40000300800 */
[----:B------:R-:W1:Y:S02]  /*12c50*/  POPC R8, R8 ;  /* 0x0000000800087309 */ /* 0x000e640000000000 */
[----:B------:R-:W2:Y:S01]  /*12c60*/  LDL.LU R94, [R1+0xc48] ;  /* 0x000c4800015e7983 */ /* 0x000ea20000300800 */
[----:B0-----:R-:W-:-:S03]  /*12c70*/  LOP3.LUT R12, R41, 0xff, RZ, 0xc0, !PT ;  /* 0x000000ff290c7812 */ /* 0x001fc600078ec0ff */
[----:B------:R0:W-:Y:S02]  /*12c80*/  STL [R1+0x43c], R6 ;  /* 0x00043c0601007387 */ /* 0x0001e40000100800 */
[----:B0-----:R-:W-:-:S04]  /*12c90*/  VABSDIFF.U32 R6, R6, R12, RZ ;  /* 0x0000000c06067214 */ /* 0x001fc800000e00ff */
[----:B------:R-:W-:Y:S01]  /*12ca0*/  IADD3 R6, PT, PT, R4, R6, RZ ;  /* 0x0000000604067210 */ /* 0x000fe20007ffe0ff */
[----:B-1----:R-:W-:Y:S01]  /*12cb0*/  IMAD.IADD R4, R10, 0x1, R8 ;  /* 0x000000010a047824 */ /* 0x002fe200078e0208 */
[----:B------:R3:W-:Y:S03]  /*12cc0*/  STL [R1+0x3bc], R12 ;  /* 0x0003bc0c01007387 */ /* 0x0007e60000100800 */
[----:B------:R-:W-:Y:S01]  /*12cd0*/  IMAD R4, R4, 0x9, R6 ;  /* 0x0000000904047824 */ /* 0x000fe200078e0206 */
[----:B------:R-:W-:Y:S04]  /*12ce0*/  STL [R1+0xc00], R230 ;  /* 0x000c00e601007387 */ /* 0x000fe80000100800 */
[----:B------:R-:W-:Y:S01]  /*12cf0*/  STL [R1+0xc04], R231 ;  /* 0x000c04e701007387 */ /* 0x000fe20000100800 */
[----:B---3--:R-:W-:-:S02]  /*12d00*/  LOP3.LUT R12, R66, 0xff, RZ, 0xc0, !PT ;  /* 0x000000ff420c7812 */ /* 0x008fc400078ec0ff */
[----:B------:R-:W-:-:S03]  /*12d10*/  LOP3.LUT R6, R67, 0xff, RZ, 0xc0, !PT ;  /* 0x000000ff43067812 */ /* 0x000fc600078ec0ff */
[----:B------:R-:W-:Y:S04]  /*12d20*/  STL [R1+0x444], R12 ;  /* 0x0004440c01007387 */ /* 0x000fe80000100800 */
[----:B------:R0:W-:Y:S04]  /*12d30*/  STL [R1+0x388], R6 ;  /* 0x0003880601007387 */ /* 0x0001e80000100800 */
[----:B------:R-:W3:Y:S04]  /*12d40*/  LDL.LU R35, [R1+0x680] ;  /* 0x0006800001237983 */ /* 0x000ee80000300800 */
[----:B------:R-:W2:Y:S04]  /*12d50*/  LDL.LU R18, [R1+0x670] ;  /* 0x0006700001127983 */ /* 0x000ea80000300800 */
[----:B------:R-:W2:Y:S04]  /*12d60*/  LDL.LU R66, [R1+0x67c] ;  /* 0x00067c0001427983 */ /* 0x000ea80000300800 */
[----:B------:R-:W2:Y:S01]  /*12d70*/  LDL.LU R67, [R1+0x66c] ;  /* 0x00066c0001437983 */ /* 0x000ea20000300800 */
[----:B------:R-:W-:-:S02]  /*12d80*/  LOP3.LUT R10, R232, R230, RZ, 0x3c, !PT ;  /* 0x000000e6e80a7212 */ /* 0x000fc400078e3cff */
[----:B------:R-:W-:Y:S01]  /*12d90*/  LOP3.LUT R8, R233, R231, RZ, 0x3c, !PT ;  /* 0x000000e7e9087212 */ /* 0x000fe200078e3cff */
[----:B------:R-:W2:Y:S03]  /*12da0*/  LDL.LU R243, [R1+0x688] ;  /* 0x0006880001f37983 */ /* 0x000ea60000300800 */
[----:B------:R-:W-:Y:S01]  /*12db0*/  POPC R10, R10 ;  /* 0x0000000a000a7309 */ /* 0x000fe20000000000 */
[----:B0-----:R-:W-:Y:S01]  /*12dc0*/  VABSDIFF.U32 R6, R12, R6, RZ ;  /* 0x000000060c067214 */ /* 0x001fe200000e00ff */
[----:B------:R-:W2:Y:S06]  /*12dd0*/  LDL.LU R37, [R1+0x674] ;  /* 0x0006740001257983 */ /* 0x000eac0000300800 */
[----:B------:R-:W0:Y:S01]  /*12de0*/  POPC R8, R8 ;  /* 0x0000000800087309 */ /* 0x000e220000000000 */
[----:B------:R-:W-:-:S02]  /*12df0*/  IMAD.IADD R6, R4, 0x1, R6 ;  /* 0x0000000104067824 */ /* 0x000fc400078e0206 */
[----:B0-----:R-:W-:Y:S01]  /*12e00*/  IMAD.IADD R4, R10, 0x1, R8 ;  /* 0x000000010a047824 */ /* 0x001fe200078e0208 */
[----:B------:R-:W-:-:S03]  /*12e10*/  LOP3.LUT R8, R236, R234, RZ, 0x3c, !PT ;  /* 0x000000eaec087212 */ /* 0x000fc600078e3cff */
[----:B------:R-:W-:Y:S01]  /*12e20*/  IMAD R4, R4, 0x9, R6 ;  /* 0x0000000904047824 */ /* 0x000fe200078e0206 */
[----:B------:R-:W-:Y:S02]  /*12e30*/  LOP3.LUT R6, R237, R235, RZ, 0x3c, !PT ;  /* 0x000000ebed067212 */ /* 0x000fe400078e3cff */
[----:B------:R-:W-:Y:S01]  /*12e40*/  POPC R8, R8 ;  /* 0x0000000800087309 */ /* 0x000fe20000000000 */
[----:B------:R-:W-:-:S07]  /*12e50*/  IMAD.MOV.U32 R51, RZ, RZ, R17 ;  /* 0x000000ffff337224 */ /* 0x000fce00078e0011 */
[----:B------:R-:W0:Y:S01]  /*12e60*/  POPC R6, R6 ;  /* 0x0000000600067309 */ /* 0x000e220000000000 */
[----:B------:R-:W-:Y:S01]  /*12e70*/  MOV R14, R42 ;  /* 0x0000002a000e7202 */ /* 0x000fe20000000f00 */
[--C-:B------:R-:W-:Y:S02]  /*12e80*/  IMAD.MOV.U32 R49, RZ, RZ, R17.reuse ;  /* 0x000000ffff317224 */ /* 0x100fe400078e0011 */
[----:B------:R-:W-:Y:S01]  /*12e90*/  IMAD.MOV.U32 R16, RZ, RZ, R58 ;  /* 0x000000ffff107224 */ /* 0x000fe200078e003a */
[----:B------:R-:W-:Y:S01]  /*12ea0*/  TEX.LL RZ, R45, R14, R0, UR6, 2D, 0x1 ;  /* 0x28ff06000e2d7f60 */ /* 0x000fe200089e01ff */
[----:B------:R-:W-:Y:S01]  /*12eb0*/  TEX.LL RZ, R50, R50, R0, UR8, 2D, 0x3 ;  /* 0x28ff080032327f60 */ /* 0x000fe200089e03ff */
[----:B------:R1:W-:Y:S01]  /*12ec0*/  TEX.LL RZ, R100, R48, R0, UR10, 2D, 0x3 ;  /* 0x28ff0a0030647f60 */ /* 0x0003e200089e03ff */
[----:B------:R-:W-:Y:S01]  /*12ed0*/  TEX.LL RZ, R41, R16, R0, UR4, 2D, 0x1 ;  /* 0x28ff040010297f60 */ /* 0x000fe200089e01ff */
[----:B------:R-:W-:Y:S01]  /*12ee0*/  IMAD.MOV.U32 R43, RZ, RZ, R17 ;  /* 0x000000ffff2b7224 */ /* 0x000fe200078e0011 */
[----:B------:R-:W-:Y:S03]  /*12ef0*/  STL [R1+0xc08], R234 ;  /* 0x000c08ea01007387 */ /* 0x000fe60000100800 */
[----:B------:R1:W-:Y:S01]  /*12f00*/  TEX.LL RZ, R39, R42, R0, UR6, 2D, 0x1 ;  /* 0x28ff06002a277f60 */ /* 0x0003e200089e01ff */
[----:B0-----:R-:W-:Y:S01]  /*12f10*/  IMAD.IADD R6, R8, 0x1, R6 ;  /* 0x0000000108067824 */ /* 0x001fe200078e0206 */
[----:B------:R-:W-:Y:S01]  /*12f20*/  STL [R1+0xc0c], R235 ;  /* 0x000c0ceb01007387 */ /* 0x000fe20000100800 */
[----:B---3--:R-:W-:-:S02]  /*12f30*/  LOP3.LUT R12, R35, 0xff, RZ, 0xc0, !PT ;  /* 0x000000ff230c7812 */ /* 0x008fc400078ec0ff */
[----:B--2---:R-:W-:-:S03]  /*12f40*/  LOP3.LUT R8, R18, 0xff, RZ, 0xc0, !PT ;  /* 0x000000ff12087812 */ /* 0x004fc600078ec0ff */
[----:B------:R-:W-:Y:S04]  /*12f50*/  STL [R1+0x438], R12 ;  /* 0x0004380c01007387 */ /* 0x000fe80000100800 */
[----:B------:R0:W-:Y:S04]  /*12f60*/  STL [R1+0x37c], R8 ;  /* 0x00037c0801007387 */ /* 0x0001e80000100800 */
[----:B------:R-:W2:Y:S04]  /*12f70*/  LDL.LU R35, [R1+0x68c] ;  /* 0x00068c0001237983 */ /* 0x000ea80000300800 */
[----:B------:R-:W3:Y:S01]  /*12f80*/  LDL.LU R18, [R1+0x678] ;  /* 0x0006780001127983 */ /* 0x000ee20000300800 */
[----:B0-----:R-:W-:-:S04]  /*12f90*/  VABSDIFF.U32 R8, R12, R8, RZ ;  /* 0x000000080c087214 */ /* 0x001fc800000e00ff */
[----:B------:R-:W-:Y:S02]  /*12fa0*/  IADD3 R4, PT, PT, R4, R8, RZ ;  /* 0x0000000804047210 */ /* 0x000fe40007ffe0ff */
[----:B------:R-:W-:-:S03]  /*12fb0*/  LOP3.LUT R12, R66, 0xff, RZ, 0xc0, !PT ;  /* 0x000000ff420c7812 */ /* 0x000fc600078ec0ff */
[----:B------:R-:W-:Y:S01]  /*12fc0*/  IMAD R4, R6, 0x9, R4 ;  /* 0x0000000906047824 */ /* 0x000fe200078e0204 */
[----:B------:R-:W-:Y:S01]  /*12fd0*/  LOP3.LUT R6, R67, 0xff, RZ, 0xc0, !PT ;  /* 0x000000ff43067812 */ /* 0x000fe200078ec0ff */
[----:B------:R-:W-:Y:S04]  /*12fe0*/  STL [R1+0xc10], R238 ;  /* 0x000c10ee01007387 */ /* 0x000fe80000100800 */
[----:B------:R-:W-:Y:S04]  /*12ff0*/  STL [R1+0xc14], R239 ;  /* 0x000c14ef01007387 */ /* 0x000fe80000100800 */
[----:B------:R-:W-:Y:S04]  /*13000*/  STL [R1+0x440], R12 ;  /* 0x0004400c01007387 */ /* 0x000fe80000100800 */
        /* <DEDUP_REMOVED lines=12> */
[----:B------:R-:W-:Y:S01]  /*130d0*/  IMAD R4, R4, 0x9, R6 ;  /* 0x0000000904047824 */ /* 0x000fe200078e0206 */
[----:B------:R-:W-:Y:S02]  /*130e0*/  LOP3.LUT R12, R243, 0xff, RZ, 0xc0, !PT ;  /* 0x000000fff30c7812 */ /* 0x000fe400078ec0ff */
[----:B------:R-:W-:Y:S01]  /*130f0*/  POPC R10, R10 ;  /* 0x0000000a000a7309 */ /* 0x000fe20000000000 */
[----:B------:R-:W-:Y:S01]  /*13100*/  STL [R1+0xc20], R220 ;  /* 0x000c20dc01007387 */ /* 0x000fe20000100800 */
[----:B------:R-:W-:-:S06]  /*13110*/  LOP3.LUT R6, R37, 0xff, RZ, 0xc0, !PT ;  /* 0x000000ff25067812 */ /* 0x000fcc00078ec0ff */
[----:B------:R-:W0:Y:S01]  /*13120*/  POPC R8, R8 ;  /* 0x0000000800087309 */ /* 0x000e220000000000 */
[----:B------:R-:W-:Y:S04]  /*13130*/  STL [R1+0xbf8], R224 ;  /* 0x000bf8e001007387 */ /* 0x000fe80000100800 */
[----:B------:R-:W-:Y:S04]  /*13140*/  STL [R1+0xc24], R221 ;  /* 0x000c24dd01007387 */ /* 0x000fe80000100800 */
[----:B------:R-:W-:Y:S04]  /*13150*/  STL [R1+0xbfc], R225 ;  /* 0x000bfce101007387 */ /* 0x000fe80000100800 */
[----:B------:R-:W-:Y:S04]  /*13160*/  STL [R1+0x448], R12 ;  /* 0x0004480c01007387 */ /* 0x000fe80000100800 */
        /* <DEDUP_REMOVED lines=8> */
[----:B------:R-:W-:Y:S07]  /*131f0*/  STL [R1+0xbb8], R218 ;  /* 0x000bb8da01007387 */ /* 0x000fee0000100800 */
[----:B------:R-:W0:Y:S01]  /*13200*/  POPC R8, R8 ;  /* 0x0000000800087309 */ /* 0x000e220000000000 */
[----:B------:R-:W-:Y:S01]  /*13210*/  STL [R1+0xbb0], R219 ;  /* 0x000bb0db01007387 */ /* 0x000fe20000100800 */
[----:B--2---:R-:W-:-:S02]  /*13220*/  LOP3.LUT R12, R35, 0xff, RZ, 0xc0, !PT ;  /* 0x000000ff230c7812 */ /* 0x004fc400078ec0ff */
[----:B---3--:R-:W-:-:S03]  /*13230*/  LOP3.LUT R6, R18, 0xff, RZ, 0xc0, !PT ;  /* 0x000000ff12067812 */ /* 0x008fc600078ec0ff */
[----:B------:R-:W-:Y:S04]  /*13240*/  STL [R1+0x44c], R12 ;  /* 0x00044c0c01007387 */ /* 0x000fe80000100800 */
[----:B------:R1:W-:Y:S02]  /*13250*/  STL [R1+0x368], R6 ;  /* 0x0003680601007387 */ /* 0x0003e40000100800 */
[----:B-1----:R-:W-:-:S04]  /*13260*/  VABSDIFF.U32 R6, R12, R6, RZ ;  /* 0x000000060c067214 */ /* 0x002fc800000e00ff */
[----:B------:R-:W-:Y:S01]  /*13270*/  IADD3 R6, PT, PT, R4, R6, RZ ;  /* 0x0000000604067210 */ /* 0x000fe20007ffe0ff */
[----:B0-----:R-:W-:Y:S01]  /*13280*/  IMAD.IADD R4, R10, 0x1, R8 ;  /* 0x000000010a047824 */ /* 0x001fe200078e0208 */
[----:B------:R-:W-:Y:S02]  /*13290*/  LOP3.LUT R10, R212, R214, RZ, 0x3c, !PT ;  /* 0x000000d6d40a7212 */ /* 0x000fe400078e3cff */
[----:B------:R-:W-:Y:S01]  /*132a0*/  LOP3.LUT R8, R213, R215, RZ, 0x3c, !PT ;  /* 0x000000d7d5087212 */ /* 0x000fe200078e3cff */
[----:B------:R-:W-:-:S03]  /*132b0*/  IMAD R4, R4, 0x9, R6 ;  /* 0x0000000904047824 */ /* 0x000fc600078e0206 */
[----:B------:R-:W-:Y:S01]  /*132c0*/  POPC R10, R10 ;  /* 0x0000000a000a7309 */ /* 0x000fe20000000000 */
[----:B------:R-:W-:Y:S01]  /*132d0*/  STL [R1+0xc18], R212 ;  /* 0x000c18d401007387 */ /* 0x000fe20000100800 */
[----:B------:R-:W-:-:S06]  /*132e0*/  LOP3.LUT R12, R66, 0xff, RZ, 0xc0, !PT ;  /* 0x000000ff420c7812 */ /* 0x000fcc00078ec0ff */
[----:B------:R-:W0:Y:S01]  /*132f0*/  POPC R8, R8 ;  /* 0x0000000800087309 */ /* 0x000e220000000000 */
[----:B------:R-:W-:Y:S01]  /*13300*/  LOP3.LUT R6, R67, 0xff, RZ, 0xc0, !PT ;  /* 0x000000ff43067812 */ /* 0x000fe200078ec0ff */
        /* <DEDUP_REMOVED lines=8> */
[----:B------:R-:W-:Y:S02]  /*13390*/  LOP3.LUT R12, R94, 0xff, RZ, 0xc0, !PT ;  /* 0x000000ff5e0c7812 */ /* 0x000fe400078ec0ff */
[----:B------:R-:W2:Y:S01]  /*133a0*/  LDL.LU R94, [R1+0xc44] ;  /* 0x000c4400015e7983 */ /* 0x000ea20000300800 */
[----:B------:R-:W-:Y:S01]  /*133b0*/  IMAD R4, R4, 0x9, R6 ;  /* 0x0000000904047824 */ /* 0x000fe200078e0206 */
[----:B------:R-:W-:Y:S02]  /*133c0*/  LOP3.LUT R6, R28, 0xff, RZ, 0xc0, !PT ;  /* 0x000000ff1c067812 */ /* 0x000fe400078ec0ff */
[----:B------:R-:W3:Y:S04]  /*133d0*/  LDL.LU R28, [R1+0xc40] ;  /* 0x000c4000011c7983 */ /* 0x000ee80000300800 */
[----:B------:R-:W-:Y:S04]  /*133e0*/  STL [R1+0x420], R12 ;  /* 0x0004200c01007387 */ /* 0x000fe80000100800 */
[----:B------:R0:W-:Y:S04]  /*133f0*/  STL [R1+0x35c], R6 ;  /* 0x00035c0601007387 */ /* 0x0001e80000100800 */
[----:B------:R-:W3:Y:S04]  /*13400*/  LDL.LU R242, [R1+0x41c] ;  /* 0x00041c0001f27983 */ /* 0x000ee80000300800 */
[----:B------:R-:W3:Y:S01]  /*13410*/  LDL.LU R243, [R1+0x410] ;  /* 0x0004100001f37983 */ /* 0x000ee20000300800 */
[----:B------:R-:W-:-:S02]  /*13420*/  LOP3.LUT R10, R208, R210, RZ, 0x3c, !PT ;  /* 0x000000d2d00a7212 */ /* 0x000fc400078e3cff */
[----:B------:R-:W-:Y:S01]  /*13430*/  LOP3.LUT R8, R209, R211, RZ, 0x3c, !PT ;  /* 0x000000d3d1087212 */ /* 0x000fe200078e3cff */
[----:B------:R-:W3:Y:S03]  /*13440*/  LDL.LU R30, [R1+0x40c] ;  /* 0x00040c00011e7983 */ /* 0x000ee60000300800 */
[----:B------:R-:W-:Y:S01]  /*13450*/  POPC R10, R10 ;  /* 0x0000000a000a7309 */ /* 0x000fe20000000000 */
[----:B------:R-:W3:Y:S01]  /*13460*/  LDL.LU R26, [R1+0x408] ;  /* 0x00040800011a7983 */ /* 0x000ee20000300800 */
[----:B0-----:R-:W-:-:S03]  /*13470*/  VABSDIFF.U32 R6, R12, R6, RZ ;  /* 0x000000060c067214 */ /* 0x001fc600000e00ff */
[----:B------:R-:W3:Y:S03]  /*13480*/  LDL.LU R244, [R1+0x404] ;  /* 0x0004040001f47983 */ /* 0x000ee60000300800 */
[----:B------:R-:W0:Y:S01]  /*13490*/  POPC R8, R8 ;  /* 0x0000000800087309 */ /* 0x000e220000000000 */
[----:B------:R-:W-:Y:S01]  /*134a0*/  IMAD.IADD R6, R4, 0x1, R6 ;  /* 0x0000000104067824 */ /* 0x000fe200078e0206 */
[----:B------:R-:W3:Y:S01]  /*134b0*/  LDL.LU R245, [R1+0x2ec] ;  /* 0x0002ec0001f57983 */ /* 0x000ee20000300800 */
[----:B0-----:R-:W-:Y:S02]  /*134c0*/  IADD3 R4, PT, PT, R10, R8, RZ ;  /* 0x000000080a047210 */ /* 0x001fe40007ffe0ff */
[----:B------:R-:W-:-:S03]  /*134d0*/  LOP3.LUT R8, R204, R206, RZ, 0x3c, !PT ;  /* 0x000000cecc087212 */ /* 0x000fc600078e3cff */
[----:B------:R-:W-:Y:S01]  /*134e0*/  IMAD R4, R4, 0x9, R6 ;  /* 0x0000000904047824 */ /* 0x000fe200078e0206 */
[----:B------:R-:W-:Y:S02]  /*134f0*/  LOP3.LUT R6, R205, R207, RZ, 0x3c, !PT ;  /* 0x000000cfcd067212 */ /* 0x000fe400078e3cff */
[----:B------:R-:W-:Y:S01]  /*13500*/  POPC R8, R8 ;  /* 0x0000000800087309 */ /* 0x000fe20000000000 */
[----:B------:R-:W-:Y:S01]  /*13510*/  IMAD.MOV.U32 R48, RZ, RZ, R58 ;  /* 0x000000ffff307224 */ /* 0x000fe200078e003a */
[----:B------:R-:W-:-:S06]  /*13520*/  MOV R49, R19 ;  /* 0x0000001300317202 */ /* 0x000fcc0000000f00 */
[----:B------:R-:W0:Y:S01]  /*13530*/  POPC R6, R6 ;  /* 0x0000000600067309 */ /* 0x000e220000000000 */
[----:B------:R-:W-:Y:S02]  /*13540*/  IMAD.MOV.U32 R66, RZ, RZ, R42 ;  /* 0x000000ffff427224 */ /* 0x000fe400078e002a */
[--C-:B------:R-:W-:Y:S02]  /*13550*/  IMAD.MOV.U32 R67, RZ, RZ, R19.reuse ;  /* 0x000000ffff437224 */ /* 0x100fe400078e0013 */
[----:B------:R-:W-:Y:S01]  /*13560*/  IMAD.MOV.U32 R18, RZ, RZ, R58 ;  /* 0x000000ffff127224 */ /* 0x000fe200078e003a */
[----:B------:R-:W-:Y:S01]  /*13570*/  TEX.LL RZ, R48, R48, R0, UR8, 2D, 0x3 ;  /* 0x28ff080030307f60 */ /* 0x000fe200089e03ff */
[----:B------:R-:W-:Y:S02]  /*13580*/  IMAD.MOV.U32 R43, RZ, RZ, R19 ;  /* 0x000000ffff2b7224 */ /* 0x000fe400078e0013 */
[----:B------:R-:W-:Y:S01]  /*13590*/  IMAD.MOV.U32 R29, RZ, RZ, R17 ;  /* 0x000000ffff1d7224 */ /* 0x000fe200078e0011 */
[----:B------:R-:W-:Y:S01]  /*135a0*/  TEX.LL RZ, R66, R66, R0, UR10, 2D, 0x3 ;  /* 0x28ff0a0042427f60 */ /* 0x000fe200089e03ff */
[----:B------:R-:W-:Y:S01]  /*135b0*/  TEX.LL RZ, R37, R18, R0, UR4, 2D, 0x1 ;  /* 0x28ff040012257f60 */ /* 0x000fe200089e01ff */
[----:B------:R-:W-:Y:S01]  /*135c0*/  TEX.LL RZ, R35, R42, R0, UR6, 2D, 0x1 ;  /* 0x28ff06002a237f60 */ /* 0x000fe200089e01ff */
[----:B0-----:R-:W-:Y:S01]  /*135d0*/  IMAD.IADD R6, R8, 0x1, R6 ;  /* 0x0000000108067824 */ /* 0x001fe200078e0206 */
[----:B------:R-:W-:Y:S01]  /*135e0*/  STL [R1+0xa38], R58 ;  /* 0x000a383a01007387 */ /* 0x000fe20000100800 */
[----:B--2---:R-:W-:Y:S01]  /*135f0*/  IMAD.MOV.U32 R16, RZ, RZ, R94 ;  /* 0x000000ffff107224 */ /* 0x004fe200078e005e */
[----:B---3--:R0:W-:Y:S03]  /*13600*/  TEX.LL RZ, R212, R28, R0, UR8, 2D, 0x3 ;  /* 0x28ff08001cd47f60 */ /* 0x0081e600089e03ff */
[----:B------:R-:W-:Y:S01]  /*13610*/  TEX.LL RZ, R214, R16, R0, UR10, 2D, 0x3 ;  /* 0x28ff0a0010d67f60 */ /* 0x000fe200089e03ff */
[----:B------:R1:W-:Y:S01]  /*13620*/  STL [R1+0xa3c], R42 ;  /* 0x000a3c2a01007387 */ /* 0x0003e20000100800 */
[----:B------:R-:W-:-:S02]  /*13630*/  LOP3.LUT R8, R242, 0xff, RZ, 0xc0, !PT ;  /* 0x000000fff2087812 */ /* 0x000fc400078ec0ff */
[----:B------:R-:W-:-:S03]  /*13640*/  LOP3.LUT R10, R243, 0xff, RZ, 0xc0, !PT ;  /* 0x000000fff30a7812 */ /* 0x000fc600078ec0ff */
[----:B------:R2:W-:Y:S04]  /*13650*/  STL [R1+0x3fc], R8 ;  /* 0x0003fc0801007387 */ /* 0x0005e80000100800 */
[----:B------:R3:W-:Y:S04]  /*13660*/  STL [R1+0x354], R10 ;  /* 0x0003540a01007387 */ /* 0x0007e80000100800 */
[----:B------:R-:W3:Y:S04]  /*13670*/  LDL.LU R242, [R1+0x2e8] ;  /* 0x0002e80001f27983 */ /* 0x000ee80000300800 */
[----:B------:R-:W3:Y:S01]  /*13680*/  LDL.LU R243, [R1+0x2e4] ;  /* 0x0002e40001f37983 */ /* 0x000ee20000300800 */
[----:B0-----:R-:W-:-:S04]  /*13690*/  IMAD.MOV.U32 R29, RZ, RZ, R19 ;  /* 0x000000ffff1d7224 */ /* 0x001fc800078e0013 */
[----:B-1----:R-:W5:Y:S01]  /*136a0*/  TEX.LL RZ, R42, R28, R0, UR8, 2D, 0x3 ;  /* 0x28ff08001c2a7f60 */ /* 0x002f6200089e03ff */
[----:B--2---:R-:W-:Y:S02]  /*136b0*/  VABSDIFF.U32 R8, R8, R10, RZ ;  /* 0x0000000a08087214 */ /* 0x004fe400000e00ff */
[----:B---3--:R-:W-:-:S03]  /*136c0*/  LOP3.LUT R10, R200, R202, RZ, 0x3c, !PT ;  /* 0x000000cac80a7212 */ /* 0x008fc600078e3cff */
[----:B------:R-:W-:Y:S01]  /*136d0*/  IMAD.IADD R4, R4, 0x1, R8 ;  /* 0x0000000104047824 */ /* 0x000fe200078e0208 */
[----:B------:R-:W-:Y:S02]  /*136e0*/  LOP3.LUT R8, R201, R203, RZ, 0x3c, !PT ;  /* 0x000000cbc9087212 */ /* 0x000fe400078e3cff */
[----:B------:R-:W-:Y:S01]  /*136f0*/  POPC R10, R10 ;  /* 0x0000000a000a7309 */ /* 0x000fe20000000000 */
[----:B------:R-:W-:Y:S01]  /*13700*/  IMAD R4, R6, 0x9, R4 ;  /* 0x0000000906047824 */ /* 0x000fe200078e0204 */
[----:B------:R-:W-:Y:S02]  /*13710*/  LOP3.LUT R12, R30, 0xff, RZ, 0xc0, !PT ;  /* 0x000000ff1e0c7812 */ /* 0x000fe400078ec0ff */
[----:B------:R-:W-:-:S04]  /*13720*/  LOP3.LUT R6, R26, 0xff, RZ, 0xc0, !PT ;  /* 0x000000ff1a067812 */ /* 0x000fc800078ec0ff */
[----:B------:R-:W0:Y:S01]  /*13730*/  POPC R8, R8 ;  /* 0x0000000800087309 */ /* 0x000e220000000000 */
[----:B------:R-:W-:Y:S04]  /*13740*/  STL [R1+0xbe8], R202 ;  /* 0x000be8ca01007387 */ /* 0x000fe80000100800 */
[----:B------:R-:W-:Y:S04]  /*13750*/  STL [R1+0xbe0], R203 ;  /* 0x000be0cb01007387 */ /* 0x000fe80000100800 */
[----:B------:R-:W-:Y:S04]  /*13760*/  STL [R1+0x3f0], R12 ;  /* 0x0003f00c01007387 */ /* 0x000fe80000100800 */
[----:B------:R1:W-:Y:S02]  /*13770*/  STL [R1+0x350], R6 ;  /* 0x0003500601007387 */ /* 0x0003e40000100800 */
[----:B-1----:R-:W-:-:S05]  /*13780*/  VABSDIFF.U32 R6, R12, R6, RZ ;  /* 0x000000060c067214 */ /* 0x002fca00000e00ff */
[----:B------:R-:W-:Y:S01]  /*13790*/  IMAD.IADD R6, R4, 0x1, R6 ;  /* 0x0000000104067824 */ /* 0x000fe200078e0206 */
[----:B0-----:R-:W-:Y:S02]  /*137a0*/  IADD3 R4, PT, PT, R10, R8, RZ ;  /* 0x000000080a047210 */ /* 0x001fe40007ffe0ff */
[----:B------:R-:W-:Y:S02]  /*137b0*/  LOP3.LUT R10, R196, R198, RZ, 0x3c, !PT ;  /* 0x000000c6c40a7212 */ /* 0x000fe400078e3cff */
[----:B------:R-:W-:Y:S01]  /*137c0*/  LOP3.LUT R8, R197, R199, RZ, 0x3c, !PT ;  /* 0x000000c7c5087212 */ /* 0x000fe200078e3cff */
[----:B------:R-:W-:Y:S01]  /*137d0*/  IMAD R4, R4, 0x9, R6 ;  /* 0x0000000904047824 */ /* 0x000fe200078e0206 */
[----:B------:R-:W-:Y:S02]  /*137e0*/  LOP3.LUT R12, R244, 0xff, RZ, 0xc0, !PT ;  /* 0x000000fff40c7812 */ /* 0x000fe400078ec0ff */
[----:B------:R-:W-:Y:S01]  /*137f0*/  POPC R10, R10 ;  /* 0x0000000a000a7309 */ /* 0x000fe20000000000 */
[----:B------:R-:W-:Y:S01]  /*13800*/  LOP3.LUT R6, R245, 0xff, RZ, 0xc0, !PT ;  /* 0x000000fff5067812 */ /* 0x000fe200078ec0ff */
[----:B------:R-:W-:Y:S06]  /*13810*/  STL [R1+0xbd8], R198 ;  /* 0x000bd8c601007387 */ /* 0x000fec0000100800 */
[----:B------:R-:W0:Y:S01]  /*13820*/  POPC R8, R8 ;  /* 0x0000000800087309 */ /* 0x000e220000000000 */
        /* <DEDUP_REMOVED lines=12> */
[----:B------:R-:W-:Y:S04]  /*138f0*/  STL [R1+0xbe4], R195 ;  /* 0x000be4c301007387 */ /* 0x000fe80000100800 */
[----:B------:R-:W2:Y:S01]  /*13900*/  LDL.LU R26, [R1+0xc3c] ;  /* 0x000c3c00011a7983 */ /* 0x000ea20000300800 */
[----:B------:R-:W-:Y:S01]  /*13910*/  IMAD.MOV.U32 R18, RZ, RZ, R94 ;  /* 0x000000ffff127224 */ /* 0x000fe200078e005e */
[----:B------:R-:W-:-:S02]  /*13920*/  LOP3.LUT R12, R242, 0xff, RZ, 0xc0, !PT ;  /* 0x000000fff20c7812 */ /* 0x000fc400078ec0ff */
[----:B------:R-:W-:-:S03]  /*13930*/  LOP3.LUT R6, R243, 0xff, RZ, 0xc0, !PT ;  /* 0x000000fff3067812 */ /* 0x000fc600078ec0ff */
[----:B------:R-:W-:Y:S04]  /*13940*/  STL [R1+0x404], R12 ;  /* 0x0004040c01007387 */ /* 0x000fe80000100800 */
[----:B------:R1:W-:Y:S02]  /*13950*/  STL [R1+0x348], R6 ;  /* 0x0003480601007387 */ /* 0x0003e40000100800 */
[----:B-1----:R-:W-:-:S05]  /*13960*/  VABSDIFF.U32 R6, R12, R6, RZ ;  /* 0x000000060c067214 */ /* 0x002fca00000e00ff */
[----:B------:R-:W-:Y:S02]  /*13970*/  IMAD.IADD R6, R4, 0x1, R6 ;  /* 0x0000000104067824 */ /* 0x000fe400078e0206 */
[----:B0-----:R-:W-:Y:S01]  /*13980*/  IMAD.IADD R4, R10, 0x1, R8 ;  /* 0x000000010a047824 */ /* 0x001fe200078e0208 */
[----:B------:R-:W-:Y:S01]  /*13990*/  LOP3.LUT R12, R21, 0xff, RZ, 0xc0, !PT ;  /* 0x000000ff150c7812 */ /* 0x000fe200078ec0ff */
[----:B------:R-:W-:Y:S02]  /*139a0*/  STL [R1+0xb30], R190 ;  /* 0x000b30be01007387 */ /* 0x000fe40000100800 */
[----:B------:R-:W-:Y:S01]  /*139b0*/  IMAD R4, R4, 0x9, R6 ;  /* 0x0000000904047824 */ /* 0x000fe200078e0206 */
[----:B------:R-:W-:Y:S01]  /*139c0*/  LOP3.LUT R6, R3, 0xff, RZ, 0xc0, !PT ;  /* 0x000000ff03067812 */ /* 0x000fe200078ec0ff */
[----:B------:R-:W-:Y:S04]  /*139d0*/  STL [R1+0xb34], R191 ;  /* 0x000b34bf01007387 */ /* 0x000fe80000100800 */
[----:B------:R-:W3:Y:S01]  /*139e0*/  LDL.LU R21, [R1+0xc38] ;  /* 0x000c380001157983 */ /* 0x000ee20000300800 */
[----:B-----5:R-:W-:-:S03]  /*139f0*/  IMAD.MOV.U32 R239, RZ, RZ, R42 ;  /* 0x000000ffffef7224 */ /* 0x020fc600078e002a */
[----:B------:R-:W2:Y:S01]  /*13a00*/  LDL.LU R3, [R1+0xc34] ;  /* 0x000c340001037983 */ /* 0x000ea20000300800 */
[----:B------:R-:W-:-:S03]  /*13a10*/  IMAD.MOV.U32 R235, RZ, RZ, R43 ;  /* 0x000000ffffeb7224 */ /* 0x000fc600078e002b */
[----:B------:R-:W-:Y:S01]  /*13a20*/  STL [R1+0x3f4], R12 ;  /* 0x0003f40c01007387 */ /* 0x000fe20000100800 */
[----:B------:R-:W5:Y:S03]  /*13a30*/  TEX.LL RZ, R42, R18, R0, UR10, 2D, 0x3 ;  /* 0x28ff0a00122a7f60 */ /* 0x000f6600089e03ff */
[----:B------:R0:W-:Y:S04]  /*13a40*/  STL [R1+0x344], R6 ;  /* 0x0003440601007387 */ /* 0x0001e80000100800 */
[----:B------:R-:W-:Y:S04]  /*13a50*/  STL [R1+0xb38], R186 ;  /* 0x000b38ba01007387 */ /* 0x000fe80000100800 */
[----:B------:R-:W-:Y:S01]  /*13a60*/  STL [R1+0xb3c], R187 ;  /* 0x000b3cbb01007387 */ /* 0x000fe20000100800 */
[----:B0-----:R-:W-:-:S02]  /*13a70*/  VABSDIFF.U32 R6, R12, R6, RZ ;  /* 0x000000060c067214 */ /* 0x001fc400000e00ff */
[----:B------:R-:W-:Y:S02]  /*13a80*/  LOP3.LUT R12, R32, 0xff, RZ, 0xc0, !PT ;  /* 0x000000ff200c7812 */ /* 0x000fe400078ec0ff */
[----:B------:R-:W3:Y:S01]  /*13a90*/  LDL.LU R32, [R1+0xc30] ;  /* 0x000c300001207983 */ /* 0x000ee20000300800 */
[----:B------:R-:W-:Y:S02]  /*13aa0*/  LOP3.LUT R10, R188, R190, RZ, 0x3c, !PT ;  /* 0x000000bebc0a7212 */ /* 0x000fe400078e3cff */
[----:B------:R-:W-:-:S04]  /*13ab0*/  LOP3.LUT R8, R189, R191, RZ, 0x3c, !PT ;  /* 0x000000bfbd087212 */ /* 0x000fc800078e3cff */
[----:B------:R-:W-:Y:S08]  /*13ac0*/  POPC R10, R10 ;  /* 0x0000000a000a7309 */ /* 0x000ff00000000000 */
[----:B------:R-:W0:Y:S01]  /*13ad0*/  POPC R8, R8 ;  /* 0x0000000800087309 */ /* 0x000e220000000000 */
[----:B--2---:R-:W-:Y:S01]  /*13ae0*/  IMAD.MOV.U32 R33, RZ, RZ, R3 ;  /* 0x000000ffff217224 */ /* 0x004fe200078e0003 */
[----:B-----5:R-:W-:Y:S01]  /*13af0*/  MOV R238, R42 ;  /* 0x0000002a00ee7202 */ /* 0x020fe20000000f00 */
[----:B------:R-:W-:-:S02]  /*13b00*/  IMAD.MOV.U32 R234, RZ, RZ, R43 ;  /* 0x000000ffffea7224 */ /* 0x000fc400078e002b */
[----:B---3--:R-:W5:Y:S01]  /*13b10*/  TEX.LL RZ, R42, R32, R0, UR8, 2D, 0x3 ;  /* 0x28ff0800202a7f60 */ /* 0x008f6200089e03ff */
[----:B------:R-:W-:Y:S01]  /*13b20*/  IADD3 R6, PT, PT, R4, R6, RZ ;  /* 0x0000000604067210 */ /* 0x000fe20007ffe0ff */
[----:B0-----:R-:W-:Y:S01]  /*13b30*/  IMAD.IADD R4, R10, 0x1, R8 ;  /* 0x000000010a047824 */ /* 0x001fe200078e0208 */
[----:B------:R-:W-:Y:S02]  /*13b40*/  LOP3.LUT R10, R184, R186, RZ, 0x3c, !PT ;  /* 0x000000bab80a7212 */ /* 0x000fe400078e3cff */
[----:B------:R-:W-:Y:S01]  /*13b50*/  LOP3.LUT R8, R185, R187, RZ, 0x3c, !PT ;  /* 0x000000bbb9087212 */ /* 0x000fe200078e3cff */
[----:B------:R-:W-:-:S03]  /*13b60*/  IMAD R4, R4, 0x9, R6 ;  /* 0x0000000904047824 */ /* 0x000fc600078e0206 */
[----:B------:R-:W-:Y:S01]  /*13b70*/  POPC R10, R10 ;  /* 0x0000000a000a7309 */ /* 0x000fe20000000000 */
[----:B------:R-:W-:-:S07]  /*13b80*/  LOP3.LUT R6, R27, 0xff, RZ, 0xc0, !PT ;  /* 0x000000ff1b067812 */ /* 0x000fce00078ec0ff */
[----:B------:R-:W0:Y:S01]  /*13b90*/  POPC R8, R8 ;  /* 0x0000000800087309 */ /* 0x000e220000000000 */
[----:B------:R-:W-:Y:S04]  /*13ba0*/  STL [R1+0x3ec], R12 ;  /* 0x0003ec0c01007387 */ /* 0x000fe80000100800 */
[----:B------:R1:W-:Y:S01]  /*13bb0*/  STL [R1+0x340], R6 ;  /* 0x0003400601007387 */ /* 0x0003e20000100800 */
[----:B------:R-:W-:Y:S01]  /*13bc0*/  MOV R242, R26 ;  /* 0x0000001a00f27202 */ /* 0x000fe20000000f00 */
[----:B------:R-:W-:Y:S01]  /*13bd0*/  IMAD.MOV.U32 R244, RZ, RZ, R32 ;  /* 0x000000fffff47224 */ /* 0x000fe200078e0020 */
[----:B------:R-:W-:Y:S02]  /*13be0*/  MOV R243, R3 ;  /* 0x0000000300f37202 */ /* 0x000fe40000000f00 */
[----:B-1----:R-:W-:-:S02]  /*13bf0*/  VABSDIFF.U32 R6, R12, R6, RZ ;  /* 0x000000060c067214 */ /* 0x002fc400000e00ff */
[----:B------:R-:W2:Y:S03]  /*13c00*/  LDL.LU R12, [R1+0x304] ;  /* 0x00030400010c7983 */ /* 0x000ea60000300800 */
[----:B------:R-:W-:Y:S01]  /*13c10*/  IMAD.IADD R6, R4, 0x1, R6 ;  /* 0x0000000104067824 */ /* 0x000fe200078e0206 */
[----:B------:R-:W3:Y:S01]  /*13c20*/  LDL.LU R40, [R1+0x300] ;  /* 0x0003000001287983 */ /* 0x000ee20000300800 */
[----:B0-----:R-:W-:-:S03]  /*13c30*/  IMAD.IADD R4, R10, 0x1, R8 ;  /* 0x000000010a047824 */ /* 0x001fc600078e0208 */
[----:B------:R-:W2:Y:S01]  /*13c40*/  LDL.LU R44, [R1+0x2fc] ;  /* 0x0002fc00012c7983 */ /* 0x000ea20000300800 */
[----:B------:R-:W-:-:S03]  /*13c50*/  IMAD.MOV.U32 R245, RZ, RZ, R21 ;  /* 0x000000fffff57224 */ /* 0x000fc600078e0015 */
[----:B------:R-:W2:Y:S01]  /*13c60*/  LDL.LU R36, [R1+0x2f8] ;  /* 0x0002f80001247983 */ /* 0x000ea20000300800 */
[----:B------:R-:W-:-:S03]  /*13c70*/  IMAD R4, R4, 0x9, R6 ;  /* 0x0000000904047824 */ /* 0x000fc600078e0206 */
[----:B------:R-:W2:Y:S01]  /*13c80*/  LDL.LU R38, [R1+0x2f4] ;  /* 0x0002f40001267983 */ /* 0x000ea20000300800 */
[----:B------:R-:W-:-:S03]  /*13c90*/  LOP3.LUT R8, R180, R182, RZ, 0x3c, !PT ;  /* 0x000000b6b4087212 */ /* 0x000fc600078e3cff */
[----:B------:R-:W2:Y:S01]  /*13ca0*/  LDL.LU R30, [R1+0x2f0] ;  /* 0x0002f000011e7983 */ /* 0x000ea20000300800 */
[----:B------:R-:W-:-:S03]  /*13cb0*/  LOP3.LUT R6, R181, R183, RZ, 0x3c, !PT ;  /* 0x000000b7b5067212 */ /* 0x000fc600078e3cff */
[----:B------:R-:W-:Y:S04]  /*13cc0*/  STL [R1+0xbec], R182 ;  /* 0x000becb601007387 */ /* 0x000fe80000100800 */
[----:B------:R0:W-:Y:S01]  /*13cd0*/  STL [R1+0xbc4], R183 ;  /* 0x000bc4b701007387 */ /* 0x0001e20000100800 */
[----:B-----5:R-:W-:Y:S02]  /*13ce0*/  IMAD.MOV.U32 R231, RZ, RZ, R42 ;  /* 0x000000ffffe77224 */ /* 0x020fe400078e002a */
[----:B------:R-:W-:Y:S02]  /*13cf0*/  IMAD.MOV.U32 R46, RZ, RZ, R43 ;  /* 0x000000ffff2e7224 */ /* 0x000fe400078e002b */
[----:B------:R-:W-:Y:S01]  /*13d00*/  TEX.LL RZ, R42, R242, R0, UR10, 2D, 0x3 ;  /* 0x28ff0a00f22a7f60 */ /* 0x000fe200089e03ff */
[----:B0-----:R-:W5:Y:S01]  /*13d10*/  TEX.LL RZ, R182, R244, R0, UR8, 2D, 0x3 ;  /* 0x28ff0800f4b67f60 */ /* 0x001f6200089e03ff */
[----:B------:R-:W-:Y:S01]  /*13d20*/  IMAD.MOV.U32 R27, RZ, RZ, R21 ;  /* 0x000000ffff1b7224 */ /* 0x000fe200078e0015 */
[----:B------:R-:W-:Y:S01]  /*13d30*/  MOV R221, R212 ;  /* 0x000000d400dd7202 */ /* 0x000fe20000000f00 */
[----:B------:R-:W-:Y:S01]  /*13d40*/  IMAD.MOV.U32 R212, RZ, RZ, R215 ;  /* 0x000000ffffd47224 */ /* 0x000fe200078e00d7 */
[----:B------:R-:W-:Y:S01]  /*13d50*/  STL [R1+0xa40], R94 ;  /* 0x000a405e01007387 */ /* 0x000fe20000100800 */
[----:B-----5:R-:W-:-:S02]  /*13d60*/  IMAD.MOV.U32 R225, RZ, RZ, R182 ;  /* 0x000000ffffe17224 */ /* 0x020fc400078e00b6 */
[----:B------:R-:W-:Y:S02]  /*13d70*/  IMAD.MOV.U32 R215, RZ, RZ, R183 ;  /* 0x000000ffffd77224 */ /* 0x000fe400078e00b7 */
[----:B------:R0:W5:Y:S01]  /*13d80*/  TEX.LL RZ, R182, R26, R0, UR10, 2D, 0x3 ;  /* 0x28ff0a001ab67f60 */ /* 0x00016200089e03ff */
[--C-:B------:R-:W-:Y:S01]  /*13d90*/  IMAD.MOV.U32 R245, RZ, RZ, R23.reuse ;  /* 0x000000fffff57224 */ /* 0x100fe200078e0017 */
[----:B------:R1:W-:Y:S03]  /*13da0*/  STL [R1+0xa44], R28 ;  /* 0x000a441c01007387 */ /* 0x0003e60000100800 */
[----:B-1----:R-:W5:Y:S01]  /*13db0*/  TEX.LL RZ, R28, R244, R0, UR8, 2D, 0x3 ;  /* 0x28ff0800f41c7f60 */ /* 0x002f6200089e03ff */
[----:B0-----:R-:W-:Y:S01]  /*13dc0*/  IMAD.MOV.U32 R27, RZ, RZ, R23 ;  /* 0x000000ffff1b7224 */ /* 0x001fe200078e0017 */
[----:B------:R-:W-:Y:S08]  /*13dd0*/  POPC R8, R8 ;  /* 0x0000000800087309 */ /* 0x000ff00000000000 */
[----:B------:R-:W0:Y:S01]  /*13de0*/  POPC R6, R6 ;  /* 0x0000000600067309 */ /* 0x000e220000000000 */
[----:B---3--:R-:W-:Y:S01]  /*13df0*/  LOP3.LUT R10, R40, 0xff, RZ, 0xc0, !PT ;  /* 0x000000ff280a7812 */ /* 0x008fe200078ec0ff */
[----:B0-----:R-:W-:Y:S01]  /*13e00*/  IMAD.IADD R6, R8, 0x1, R6 ;  /* 0x0000000108067824 */ /* 0x001fe200078e0206 */
[----:B--2---:R-:W-:-:S05]  /*13e10*/  LOP3.LUT R8, R12, 0xff, RZ, 0xc0, !PT ;  /* 0x000000ff0c087812 */ /* 0x004fca00078ec0ff */
[----:B------:R0:W-:Y:S04]  /*13e20*/  STL [R1+0x3c0], R8 ;  /* 0x0003c00801007387 */ /* 0x0001e80000100800 */
[----:B------:R1:W-:Y:S04]  /*13e30*/  STL [R1+0x334], R10 ;  /* 0x0003340a01007387 */ /* 0x0003e80000100800 */
[----:B------:R-:W-:Y:S04]  /*13e40*/  STL [R1+0xbc8], R178 ;  /* 0x000bc8b201007387 */ /* 0x000fe80000100800 */
[----:B------:R-:W-:Y:S04]  /*13e50*/  STL [R1+0xbbc], R179 ;  /* 0x000bbcb301007387 */ /* 0x000fe80000100800 */
[----:B------:R-:W2:Y:S04]  /*13e60*/  LDL.LU R12, [R1+0x48] ;  /* 0x00004800010c7983 */ /* 0x000ea80000300800 */
[----:B------:R-:W3:Y:S01]  /*13e70*/  LDL.LU R40, [R1+0x40] ;  /* 0x0000400001287983 */ /* 0x000ee20000300800 */
[----:B0-----:R-:W-:-:S02]  /*13e80*/  VABSDIFF.U32 R8, R8, R10, RZ ;  /* 0x0000000a08087214 */ /* 0x001fc400000e00ff */
[----:B-1----:R-:W-:Y:S02]  /*13e90*/  LOP3.LUT R10, R176, R178, RZ, 0x3c, !PT ;  /* 0x000000b2b00a7212 */ /* 0x002fe400078e3cff */
[----:B------:R-:W-:Y:S01]  /*13ea0*/  IADD3 R4, PT, PT, R4, R8, RZ ;  /* 0x0000000804047210 */ /* 0x000fe20007ffe0ff */
[----:B-----5:R-:W-:Y:S02]  /*13eb0*/  IMAD.MOV.U32 R224, RZ, RZ, R182 ;  /* 0x000000ffffe07224 */ /* 0x020fe400078e00b6 */
[----:B------:R-:W-:Y:S01]  /*13ec0*/  IMAD.MOV.U32 R182, RZ, RZ, R28 ;  /* 0x000000ffffb67224 */ /* 0x000fe200078e001c */
[----:B------:R-:W-:Y:S02]  /*13ed0*/  MOV R195, R29 ;  /* 0x0000001d00c37202 */ /* 0x000fe40000000f00 */
[----:B------:R-:W5:Y:S01]  /*13ee0*/  TEX.LL RZ, R28, R26, R0, UR10, 2D, 0x3 ;  /* 0x28ff0a001a1c7f60 */ /* 0x000f6200089e03ff */
[----:B------:R-:W-:Y:S01]  /*13ef0*/  LOP3.LUT R8, R177, R179, RZ, 0x3c, !PT ;  /* 0x000000b3b1087212 */ /* 0x000fe200078e3cff */
[----:B------:R-:W-:Y:S01]  /*13f00*/  IMAD R4, R6, 0x9, R4 ;  /* 0x0000000906047824 */ /* 0x000fe200078e0204 */
[----:B------:R-:W-:-:S02]  /*13f10*/  LOP3.LUT R14, R44, 0xff, RZ, 0xc0, !PT ;  /* 0x000000ff2c0e7812 */ /* 0x000fc400078ec0ff */
[----:B------:R-:W-:Y:S01]  /*13f20*/  LOP3.LUT R6, R36, 0xff, RZ, 0xc0, !PT ;  /* 0x000000ff24067812 */ /* 0x000fe200078ec0ff */
[----:B------:R-:W-:Y:S02]  /*13f30*/  POPC R10, R10 ;  /* 0x0000000a000a7309 */ /* 0x000fe40000000000 */
[----:B------:R-:W-:Y:S06]  /*13f40*/  STL [R1+0x38c], R14 ;  /* 0x00038c0e01007387 */ /* 0x000fec0000100800 */
[----:B------:R-:W0:Y:S01]  /*13f50*/  POPC R8, R8 ;  /* 0x0000000800087309 */ /* 0x000e220000000000 */
[----:B------:R1:W-:Y:S04]  /*13f60*/  STL [R1+0x32c], R6 ;  /* 0x00032c0601007387 */ /* 0x0003e80000100800 */
[----:B------:R-:W3:Y:S04]  /*13f70*/  LDL.LU R44, [R1+0x38] ;  /* 0x00003800012c7983 */ /* 0x000ee80000300800 */
[----:B------:R-:W3:Y:S01]  /*13f80*/  LDL.LU R36, [R1+0x34] ;  /* 0x0000340001247983 */ /* 0x000ee20000300800 */
[----:B-1----:R-:W-:-:S05]  /*13f90*/  VABSDIFF.U32 R6, R14, R6, RZ ;  /* 0x000000060e067214 */ /* 0x002fca00000e00ff */
[----:B------:R-:W-:Y:S02]  /*13fa0*/  IMAD.IADD R6, R4, 0x1, R6 ;  /* 0x0000000104067824 */ /* 0x000fe400078e0206 */
[----:B0-----:R-:W-:Y:S01]  /*13fb0*/  IMAD.IADD R4, R10, 0x1, R8 ;  /* 0x000000010a047824 */ /* 0x001fe200078e0208 */
        /* <DEDUP_REMOVED lines=9> */
[----:B------:R-:W-:Y:S01]  /*14050*/  IMAD.MOV.U32 R33, RZ, RZ, R5 ;  /* 0x000000ffff217224 */ /* 0x000fe200078e0005 */
        /* <DEDUP_REMOVED lines=9> */
[----:B-----5:R-:W-:Y:S02]  /*140f0*/  IMAD.MOV.U32 R202, RZ, RZ, R28 ;  /* 0x000000ffffca7224 */ /* 0x020fe400078e001c */
[----:B------:R-:W-:Y:S02]  /*14100*/  IMAD.MOV.U32 R203, RZ, RZ, R29 ;  /* 0x000000ffffcb7224 */ /* 0x000fe400078e001d */
[----:B------:R-:W5:Y:S01]  /*14110*/  TEX.LL RZ, R28, R32, R0, UR8, 2D, 0x3 ;  /* 0x28ff0800201c7f60 */ /* 0x000f6200089e03ff */
[----:B------:R-:W-:Y:S01]  /*14120*/  POPC R10, R10 ;  /* 0x0000000a000a7309 */ /* 0x000fe20000000000 */
[----:B------:R-:W-:Y:S01]  /*14130*/  IMAD R4, R4, 0x9, R6 ;  /* 0x0000000904047824 */ /* 0x000fe200078e0206 */
[----:B--2---:R-:W-:Y:S01]  /*14140*/  LOP3.LUT R12, R12, 0xff, RZ, 0xc0, !PT ;  /* 0x000000ff0c0c7812 */ /* 0x004fe200078ec0ff */
[----:B------:R-:W-:Y:S01]  /*14150*/  STL [R1+0xbd0], R172 ;  /* 0x000bd0ac01007387 */ /* 0x000fe20000100800 */
[----:B---3--:R-:W-:-:S04]  /*14160*/  LOP3.LUT R6, R40, 0xff, RZ, 0xc0, !PT ;  /* 0x000000ff28067812 */ /* 0x008fc800078ec0ff */
[----:B------:R-:W0:Y:S01]  /*14170*/  POPC R8, R8 ;  /* 0x0000000800087309 */ /* 0x000e220000000000 */
[----:B------:R-:W-:Y:S04]  /*14180*/  STL [R1+0xb40], R126 ;  /* 0x000b407e01007387 */ /* 0x000fe80000100800 */
[----:B------:R-:W-:Y:S04]  /*14190*/  STL [R1+0xbb4], R173 ;  /* 0x000bb4ad01007387 */ /* 0x000fe80000100800 */
[----:B------:R-:W-:Y:S04]  /*141a0*/  STL [R1+0xb44], R127 ;  /* 0x000b447f01007387 */ /* 0x000fe80000100800 */
[----:B------:R-:W-:Y:S04]  /*141b0*/  STL [R1+0x378], R12 ;  /* 0x0003780c01007387 */ /* 0x000fe80000100800 */
[----:B------:R1:W-:Y:S02]  /*141c0*/  STL [R1+0x320], R6 ;  /* 0x0003200601007387 */ /* 0x0003e40000100800 */
[----:B-1----:R-:W-:-:S04]  /*141d0*/  VABSDIFF.U32 R6, R12, R6, RZ ;  /* 0x000000060c067214 */ /* 0x002fc800000e00ff */
[----:B------:R-:W-:Y:S01]  /*141e0*/  IADD3 R6, PT, PT, R4, R6, RZ ;  /* 0x0000000604067210 */ /* 0x000fe20007ffe0ff */
[----:B0-----:R-:W-:Y:S01]  /*141f0*/  IMAD.IADD R4, R10, 0x1, R8 ;  /* 0x000000010a047824 */ /* 0x001fe200078e0208 */
        /* <DEDUP_REMOVED lines=9> */
[----:B------:R1:W-:Y:S02]  /*14290*/  STL [R1+0x318], R6 ;  /* 0x0003180601007387 */ /* 0x0003e40000100800 */
[----:B-1----:R-:W-:-:S05]  /*142a0*/  VABSDIFF.U32 R6, R12, R6, RZ ;  /* 0x000000060c067214 */ /* 0x002fca00000e00ff */
[----:B------:R-:W-:Y:S02]  /*142b0*/  IMAD.IADD R6, R4, 0x1, R6 ;  /* 0x0000000104067824 */ /* 0x000fe400078e0206 */
        /* <DEDUP_REMOVED lines=11> */
[----:B------:R1:W-:Y:S01]  /*14370*/  STL [R1+0x314], R6 ;  /* 0x0003140601007387 */ /* 0x0003e20000100800 */
[----:B------:R-:W-:Y:S01]  /*14380*/  MOV R242, R32 ;  /* 0x0000002000f27202 */ /* 0x000fe20000000f00 */
[----:B------:R-:W-:-:S02]  /*14390*/  IMAD.MOV.U32 R243, RZ, RZ, R7 ;  /* 0x000000fffff37224 */ /* 0x000fc400078e0007 */
[----:B------:R-:W2:Y:S04]  /*143a0*/  LDL.LU R38, [R1+0x80] ;  /* 0x0000800001267983 */ /* 0x000ea80000300800 */
[----:B------:R-:W3:Y:S01]  /*143b0*/  LDL R30, [R1+0x74] ;  /* 0x00007400011e7983 */ /* 0x000ee20000100800 */
[----:B-1----:R-:W-:-:S03]  /*143c0*/  VABSDIFF.U32 R6, R12, R6, RZ ;  /* 0x000000060c067214 */ /* 0x002fc600000e00ff */
[----:B------:R-:W3:Y:S02]  /*143d0*/  LDL R12, [R1+0x70] ;  /* 0x00007000010c7983 */ /* 0x000ee40000100800 */
[----:B------:R-:W-:Y:S01]  /*143e0*/  IMAD.IADD R6, R4, 0x1, R6 ;  /* 0x0000000104067824 */ /* 0x000fe200078e0206 */
[----:B0-----:R-:W-:Y:S01]  /*143f0*/  IADD3 R4, PT, PT, R10, R8, RZ ;  /* 0x000000080a047210 */ /* 0x001fe20007ffe0ff */
[----:B------:R-:W3:Y:S01]  /*14400*/  LDL R40, [R1+0x6c] ;  /* 0x00006c0001287983 */ /* 0x000ee20000100800 */
[----:B------:R-:W-:-:S03]  /*14410*/  LOP3.LUT R10, R167, R121, RZ, 0x3c, !PT ;  /* 0x00000079a70a7212 */ /* 0x000fc600078e3cff */
[----:B------:R-:W-:Y:S01]  /*14420*/  IMAD R8, R4, 0x9, R6 ;  /* 0x0000000904087824 */ /* 0x000fe200078e0206 */
[----:B------:R-:W-:Y:S01]  /*14430*/  LOP3.LUT R4, R166, R120, RZ, 0x3c, !PT ;  /* 0x00000078a6047212 */ /* 0x000fe200078e3cff */
[----:B------:R-:W3:Y:S01]  /*14440*/  LDL R44, [R1+0x68] ;  /* 0x00006800012c7983 */ /* 0x000ee20000100800 */
[----:B------:R-:W-:Y:S03]  /*14450*/  POPC R10, R10 ;  /* 0x0000000a000a7309 */ /* 0x000fe60000000000 */
[----:B------:R-:W3:Y:S05]  /*14460*/  LDL.LU R36, [R1+0x64] ;  /* 0x0000640001247983 */ /* 0x000eea0000300800 */
[----:B------:R-:W0:Y:S02]  /*14470*/  POPC R4, R4 ;  /* 0x0000000400047309 */ /* 0x000e240000000000 */
[----:B0-----:R-:W-:-:S02]  /*14480*/  IMAD.IADD R10, R4, 0x1, R10 ;  /* 0x00000001040a7824 */ /* 0x001fc400078e020a */
[----:B------:R-:W-:Y:S02]  /*14490*/  IMAD.MOV.U32 R4, RZ, RZ, R26 ;  /* 0x000000ffff047224 */ /* 0x000fe400078e001a */
[----:B-----5:R-:W-:Y:S02]  /*144a0*/  IMAD.MOV.U32 R194, RZ, RZ, R28 ;  /* 0x000000ffffc27224 */ /* 0x020fe400078e001c */
[----:B------:R-:W-:Y:S02]  /*144b0*/  IMAD.MOV.U32 R198, RZ, RZ, R29 ;  /* 0x000000ffffc67224 */ /* 0x000fe400078e001d */
[----:B------:R-:W5:Y:S01]  /*144c0*/  TEX.LL RZ, R28, R4, R0, UR10, 2D, 0x3 ;  /* 0x28ff0a00041c7f60 */ /* 0x000f6200089e03ff */
[----:B------:R-:W-:Y:S01]  /*144d0*/  IMAD.MOV.U32 R6, RZ, RZ, R26 ;  /* 0x000000ffff067224 */ /* 0x000fe200078e001a */
[----:B-----5:R-:W-:Y:S01]  /*144e0*/  MOV R186, R28 ;  /* 0x0000001c00ba7202 */ /* 0x020fe20000000f00 */
[----:B------:R-:W-:Y:S02]  /*144f0*/  IMAD.MOV.U32 R199, RZ, RZ, R29 ;  /* 0x000000ffffc77224 */ /* 0x000fe400078e001d */
[----:B------:R-:W5:Y:S01]  /*14500*/  TEX.LL RZ, R28, R242, R0, UR8, 2D, 0x3 ;  /* 0x28ff0800f21c7f60 */ /* 0x000f6200089e03ff */
[----:B------:R-:W-:Y:S01]  /*14510*/  STL [R1+0xb98], R121 ;  /* 0x000b987901007387 */ /* 0x000fe20000100800 */
[----:B-----5:R-:W-:-:S02]  /*14520*/  IMAD.MOV.U32 R172, RZ, RZ, R28 ;  /* 0x000000ffffac7224 */ /* 0x020fc400078e001c */
[----:B------:R-:W-:Y:S02]  /*14530*/  IMAD.MOV.U32 R178, RZ, RZ, R29 ;  /* 0x000000ffffb27224 */ /* 0x000fe400078e001d */
[----:B------:R3:W5:Y:S01]  /*14540*/  TEX.LL RZ, R28, R6, R0, UR10, 2D, 0x3 ;  /* 0x28ff0a00061c7f60 */ /* 0x00076200089e03ff */
[----:B--2---:R-:W-:-:S05]  /*14550*/  LOP3.LUT R4, R38, 0xff, RZ, 0xc0, !PT ;  /* 0x000000ff26047812 */ /* 0x004fca00078ec0ff */
[----:B------:R0:W-:Y:S01]  /*14560*/  STL [R1+0x358], R4 ;  /* 0x0003580401007387 */ /* 0x0001e20000100800 */
[----:B---3--:R-:W-:-:S05]  /*14570*/  LOP3.LUT R6, R30, 0xff, RZ, 0xc0, !PT ;  /* 0x000000ff1e067812 */ /* 0x008fca00078ec0ff */
[----:B------:R1:W-:Y:S04]  /*14580*/  STL [R1+0x304], R6 ;  /* 0x0003040601007387 */ /* 0x0003e80000100800 */
[----:B------:R-:W2:Y:S04]  /*14590*/  LDL.LU R38, [R1+0x60] ;  /* 0x0000600001267983 */ /* 0x000ea80000300800 */
[----:B------:R-:W3:Y:S01]  /*145a0*/  LDL.LU R30, [R1+0x58] ;  /* 0x00005800011e7983 */ /* 0x000ee20000300800 */
[----:B0-----:R-:W-:-:S05]  /*145b0*/  VABSDIFF.U32 R4, R4, R6, RZ ;  /* 0x0000000604047214 */ /* 0x001fca00000e00ff */
[----:B------:R-:W-:Y:S01]  /*145c0*/  IMAD.IADD R4, R8, 0x1, R4 ;  /* 0x0000000108047824 */ /* 0x000fe200078e0204 */
[----:B------:R-:W-:-:S03]  /*145d0*/  LOP3.LUT R8, R165, R119, RZ, 0x3c, !PT ;  /* 0x00000077a5087212 */ /* 0x000fc600078e3cff */
[----:B------:R-:W-:Y:S01]  /*145e0*/  IMAD R4, R10, 0x9, R4 ;  /* 0x000000090a047824 */ /* 0x000fe200078e0204 */
[----:B------:R-:W-:Y:S02]  /*145f0*/  LOP3.LUT R10, R164, R118, RZ, 0x3c, !PT ;  /* 0x00000076a40a7212 */ /* 0x000fe400078e3cff */
[----:B------:R-:W-:Y:S01]  /*14600*/  POPC R8, R8 ;  /* 0x0000000800087309 */ /* 0x000fe20000000000 */
[----:B-1----:R-:W-:Y:S01]  /*14610*/  LOP3.LUT R6, R12, 0xff, RZ, 0xc0, !PT ;  /* 0x000000ff0c067812 */ /* 0x002fe200078ec0ff */
[----:B------:R-:W-:Y:S01]  /*14620*/  STL [R1+0xb90], R118 ;  /* 0x000b907601007387 */ /* 0x000fe20000100800 */
[----:B------:R-:W-:-:S05]  /*14630*/  LOP3.LUT R12, R40, 0xff, RZ, 0xc0, !PT ;  /* 0x000000ff280c7812 */ /* 0x000fca00078ec0ff */
[----:B------:R-:W0:Y:S01]  /*14640*/  POPC R10, R10 ;  /* 0x0000000a000a7309 */ /* 0x000e220000000000 */
[----:B------:R-:W-:Y:S04]  /*14650*/  STL [R1+0xb94], R119 ;  /* 0x000b947701007387 */ /* 0x000fe80000100800 */
[----:B------:R1:W-:Y:S02]  /*14660*/  STL [R1+0x33c], R6 ;  /* 0x00033c0601007387 */ /* 0x0003e40000100800 */
[----:B-1----:R-:W-:Y:S02]  /*14670*/  VABSDIFF.U32 R6, R6, R12, RZ ;  /* 0x0000000c06067214 */ /* 0x002fe400000e00ff */
[----:B------:R-:W-:Y:S03]  /*14680*/  STL [R1+0x2f8], R12 ;  /* 0x0002f80c01007387 */ /* 0x000fe60000100800 */
[----:B------:R-:W-:-:S02]  /*14690*/  IMAD.IADD R6, R4, 0x1, R6 ;  /* 0x0000000104067824 */ /* 0x000fc400078e0206 */
[----:B0-----:R-:W-:Y:S01]  /*146a0*/  IMAD.IADD R4, R10, 0x1, R8 ;  /* 0x000000010a047824 */ /* 0x001fe200078e0208 */
[----:B------:R-:W-:Y:S02]  /*146b0*/  LOP3.LUT R10, R162, R116, RZ, 0x3c, !PT ;  /* 0x00000074a20a7212 */ /* 0x000fe400078e3cff */
[----:B------:R-:W-:Y:S01]  /*146c0*/  LOP3.LUT R8, R163, R117, RZ, 0x3c, !PT ;  /* 0x00000075a3087212 */ /* 0x000fe200078e3cff */
[----:B------:R-:W-:Y:S01]  /*146d0*/  STL [R1+0xb9c], R116 ;  /* 0x000b9c7401007387 */ /* 0x000fe20000100800 */
[----:B------:R-:W-:Y:S01]  /*146e0*/  IMAD R4, R4, 0x9, R6 ;  /* 0x0000000904047824 */ /* 0x000fe200078e0206 */
[----:B------:R-:W-:Y:S02]  /*146f0*/  LOP3.LUT R94, R44, 0xff, RZ, 0xc0, !PT ;  /* 0x000000ff2c5e7812 */ /* 0x000fe400078ec0ff */
[----:B------:R-:W-:Y:S01]  /*14700*/  STL [R1+0xb8c], R117 ;  /* 0x000b8c7501007387 */ /* 0x000fe20000100800 */
[----:B------:R-:W-:Y:S01]  /*14710*/  LOP3.LUT R6, R36, 0xff, RZ, 0xc0, !PT ;  /* 0x000000ff24067812 */ /* 0x000fe200078ec0ff */
[----:B------:R-:W-:Y:S02]  /*14720*/  POPC R10, R10 ;  /* 0x0000000a000a7309 */ /* 0x000fe40000000000 */
[----:B------:R-:W2:Y:S04]  /*14730*/  LDL.LU R44, [R1+0x50] ;  /* 0x00005000012c7983 */ /* 0x000ea80000300800 */
[----:B------:R-:W2:Y:S02]  /*14740*/  LDL.LU R36, [R1+0x4c] ;  /* 0x00004c0001247983 */ /* 0x000ea40000300800 */
[----:B------:R-:W0:Y:S02]  /*14750*/  POPC R8, R8 ;  /* 0x0000000800087309 */ /* 0x000e240000000000 */
[----:B------:R-:W-:Y:S04]  /*14760*/  STL [R1+0x338], R94 ;  /* 0x0003385e01007387 */ /* 0x000fe80000100800 */
[----:B------:R1:W-:Y:S02]  /*14770*/  STL [R1+0x2ec], R6 ;  /* 0x0002ec0601007387 */ /* 0x0003e40000100800 */
[----:B-1----:R-:W-:-:S05]  /*14780*/  VABSDIFF.U32 R6, R94, R6, RZ ;  /* 0x000000065e067214 */ /* 0x002fca00000e00ff */
[----:B------:R-:W-:Y:S01]  /*14790*/  IMAD.IADD R6, R4, 0x1, R6 ;  /* 0x0000000104067824 */ /* 0x000fe200078e0206 */
[----:B0-----:R-:W-:Y:S01]  /*147a0*/  IADD3 R4, PT, PT, R10, R8, RZ ;  /* 0x000000080a047210 */ /* 0x001fe20007ffe0ff */
[----:B------:R-:W-:Y:S04]  /*147b0*/  STL [R1+0xa54], R94 ;  /* 0x000a545e01007387 */ /* 0x000fe80000100800 */
[----:B------:R-:W-:Y:S01]  /*147c0*/  IMAD R4, R4, 0x9, R6 ;  /* 0x0000000904047824 */ /* 0x000fe200078e0206 */
[----:B------:R-:W-:Y:S04]  /*147d0*/  STL [R1+0xb88], R114 ;  /* 0x000b887201007387 */ /* 0x000fe80000100800 */
[----:B------:R-:W-:Y:S01]  /*147e0*/  STL [R1+0xb80], R115 ;  /* 0x000b807301007387 */ /* 0x000fe20000100800 */
[----:B------:R-:W-:Y:S01]  /*147f0*/  MOV R33, R9 ;  /* 0x0000000900217202 */ /* 0x000fe20000000f00 */
[----:B------:R-:W-:-:S02]  /*14800*/  IMAD.MOV.U32 R220, RZ, RZ, R214 ;  /* 0x000000ffffdc7224 */ /* 0x000fc400078e00d6 */
[----:B------:R-:W-:Y:S01]  /*14810*/  IMAD.MOV.U32 R214, RZ, RZ, R183 ;  /* 0x000000ffffd67224 */ /* 0x000fe200078e00b7 */
[----:B---3--:R-:W-:Y:S02]  /*14820*/  LOP3.LUT R6, R30, 0xff, RZ, 0xc0, !PT ;  /* 0x000000ff1e067812 */ /* 0x008fe400078ec0ff */
[----:B------:R-:W3:Y:S01]  /*14830*/  LDL.LU R30, [R1+0x3c] ;  /* 0x00003c00011e7983 */ /* 0x000ee20000300800 */
[----:B-----5:R-:W-:Y:S01]  /*14840*/  IMAD.MOV.U32 R129, RZ, RZ, R28 ;  /* 0x000000ffff817224 */ /* 0x020fe200078e001c */
[----:B------:R-:W-:Y:S02]  /*14850*/  MOV R183, R29 ;  /* 0x0000001d00b77202 */ /* 0x000fe40000000f00 */
[----:B------:R-:W5:Y:S01]  /*14860*/  TEX.LL RZ, R28, R32, R0, UR8, 2D, 0x3 ;  /* 0x28ff0800201c7f60 */ /* 0x000f6200089e03ff */
[----:B------:R-:W-:Y:S02]  /*14870*/  LOP3.LUT R10, R160, R114, RZ, 0x3c, !PT ;  /* 0x00000072a00a7212 */ /* 0x000fe400078e3cff */
[----:B------:R-:W-:-:S02]  /*14880*/  LOP3.LUT R8, R161, R115, RZ, 0x3c, !PT ;  /* 0x00000073a1087212 */ /* 0x000fc400078e3cff */
[----:B--2---:R-:W-:Y:S02]  /*14890*/  LOP3.LUT R38, R38, 0xff, RZ, 0xc0, !PT ;  /* 0x000000ff26267812 */ /* 0x004fe400078ec0ff */
[----:B------:R-:W-:Y:S08]  /*148a0*/  POPC R10, R10 ;  /* 0x0000000a000a7309 */ /* 0x000ff00000000000 */
        /* <DEDUP_REMOVED lines=8> */
[----:B------:R-:W-:Y:S01]  /*14930*/  STL [R1+0xa4c], R38 ;  /* 0x000a4c2601007387 */ /* 0x000fe20000100800 */
[----:B------:R-:W-:Y:S02]  /*14940*/  IMAD R4, R4, 0x9, R6 ;  /* 0x0000000904047824 */ /* 0x000fe400078e0206 */
        /* <DEDUP_REMOVED lines=15> */
[----:B------:R-:W-:Y:S03]  /*14a40*/  STL [R1+0xa48], R44 ;  /* 0x000a482c01007387 */ /* 0x000fe60000100800 */
[----:B------:R-:W-:Y:S01]  /*14a50*/  POPC R10, R10 ;  /* 0x0000000a000a7309 */ /* 0x000fe20000000000 */
[----:B------:R-:W-:Y:S01]  /*14a60*/  IMAD R4, R4, 0x9, R6 ;  /* 0x0000000904047824 */ /* 0x000fe200078e0206 */
[----:B------:R-:W-:Y:S01]  /*14a70*/  LOP3.LUT R222, R222, 0xff, RZ, 0xc0, !PT ;  /* 0x000000ffdede7812 */ /* 0x000fe200078ec0ff */
[----:B------:R-:W-:Y:S05]  /*14a80*/  STL [R1+0xb5c], R156 ;  /* 0x000b5c9c01007387 */ /* 0x000fea0000100800 */
[----:B------:R-:W0:Y:S01]  /*14a90*/  POPC R8, R8 ;  /* 0x0000000800087309 */ /* 0x000e220000000000 */
[----:B------:R-:W-:Y:S04]  /*14aa0*/  STL [R1+0xb58], R98 ;  /* 0x000b586201007387 */ /* 0x000fe80000100800 */
[----:B------:R-:W-:Y:S04]  /*14ab0*/  STL [R1+0xb64], R157 ;  /* 0x000b649d01007387 */ /* 0x000fe80000100800 */
[----:B------:R-:W-:Y:S04]  /*14ac0*/  STL [R1+0xb60], R99 ;  /* 0x000b606301007387 */ /* 0x000fe80000100800 */
[----:B------:R-:W-:Y:S01]  /*14ad0*/  STL [R1+0x31c], R222 ;  /* 0x00031cde01007387 */ /* 0x000fe20000100800 */
[----:B---3--:R-:W-:-:S05]  /*14ae0*/  LOP3.LUT R6, R30, 0xff, RZ, 0xc0, !PT ;  /* 0x000000ff1e067812 */ /* 0x008fca00078ec0ff */
[----:B------:R1:W-:Y:S01]  /*14af0*/  STL [R1+0x310], R6 ;  /* 0x0003100601007387 */ /* 0x0003e20000100800 */
[----:B-----5:R-:W-:Y:S01]  /*14b00*/  IMAD.MOV.U32 R128, RZ, RZ, R28 ;  /* 0x000000ffff807224 */ /* 0x020fe200078e001c */
[----:B------:R-:W-:Y:S01]  /*14b10*/  MOV R218, R29 ;  /* 0x0000001d00da7202 */ /* 0x000fe20000000f00 */
[----:B------:R-:W-:Y:S01]  /*14b20*/  IMAD.MOV.U32 R243, RZ, RZ, R25 ;  /* 0x000000fffff37224 */ /* 0x000fe200078e0019 */
[----:B------:R-:W2:Y:S04]  /*14b30*/  LDL.LU R40, [R1+0x30c] ;  /* 0x00030c0001287983 */ /* 0x000ea80000300800 */
[----:B------:R-:W3:Y:S01]  /*14b40*/  LDL.LU R12, [R1+0x308] ;  /* 0x00030800010c7983 */ /* 0x000ee20000300800 */
[----:B-1----:R-:W-:-:S03]  /*14b50*/  VABSDIFF.U32 R6, R222, R6, RZ ;  /* 0x00000006de067214 */ /* 0x002fc600000e00ff */
[----:B------:R-:W3:Y:S01]  /*14b60*/  LDL.LU R36, [R1+0x140] ;  /* 0x0001400001247983 */ /* 0x000ee20000300800 */
[----:B------:R-:W-:Y:S01]  /*14b70*/  IADD3 R6, PT, PT, R4, R6, RZ ;  /* 0x0000000604067210 */ /* 0x000fe20007ffe0ff */
[----:B0-----:R-:W-:Y:S01]  /*14b80*/  IMAD.IADD R4, R10, 0x1, R8 ;  /* 0x000000010a047824 */ /* 0x001fe200078e0208 */
[----:B------:R-:W-:-:S03]  /*14b90*/  LOP3.LUT R8, R154, R96, RZ, 0x3c, !PT ;  /* 0x000000609a087212 */ /* 0x000fc600078e3cff */
[----:B------:R-:W-:Y:S01]  /*14ba0*/  IMAD R4, R4, 0x9, R6 ;  /* 0x0000000904047824 */ /* 0x000fe200078e0206 */
[----:B------:R-:W-:Y:S02]  /*14bb0*/  LOP3.LUT R6, R155, R97, RZ, 0x3c, !PT ;  /* 0x000000619b067212 */ /* 0x000fe400078e3cff */
[----:B------:R-:W-:Y:S08]  /*14bc0*/  POPC R8, R8 ;  /* 0x0000000800087309 */ /* 0x000ff00000000000 */
[----:B------:R-:W0:Y:S02]  /*14bd0*/  POPC R6, R6 ;  /* 0x0000000600067309 */ /* 0x000e240000000000 */
[----:B0-----:R-:W-:-:S02]  /*14be0*/  IMAD.IADD R6, R8, 0x1, R6 ;  /* 0x0000000108067824 */ /* 0x001fc400078e0206 */
[----:B------:R-:W-:-:S04]  /*14bf0*/  IMAD.MOV.U32 R8, RZ, RZ, R26 ;  /* 0x000000ffff087224 */ /* 0x000fc800078e001a */
[----:B------:R-:W5:Y:S01]  /*14c00*/  TEX.LL RZ, R28, R8, R0, UR10, 2D, 0x3 ;  /* 0x28ff0a00081c7f60 */ /* 0x000f6200089e03ff */
[----:B------:R0:W-:Y:S01]  /*14c10*/  STL [R1+0xa50], R222 ;  /* 0x000a50de01007387 */ /* 0x0001e20000100800 */
[----:B------:R-:W-:Y:S02]  /*14c20*/  IMAD.MOV.U32 R27, RZ, RZ, R25 ;  /* 0x000000ffff1b7224 */ /* 0x000fe400078e0019 */
[----:B-----5:R-:W-:Y:S02]  /*14c30*/  IMAD.MOV.U32 R179, RZ, RZ, R28 ;  /* 0x000000ffffb37224 */ /* 0x020fe400078e001c */
[----:B0-----:R-:W-:Y:S02]  /*14c40*/  IMAD.MOV.U32 R222, RZ, RZ, R29 ;  /* 0x000000ffffde7224 */ /* 0x001fe400078e001d */
[----:B------:R-:W5:Y:S01]  /*14c50*/  TEX.LL RZ, R28, R242, R0, UR8, 2D, 0x3 ;  /* 0x28ff0800f21c7f60 */ /* 0x000f6200089e03ff */
[----:B------:R-:W-:Y:S01]  /*14c60*/  IMAD.MOV.U32 R245, RZ, RZ, R11 ;  /* 0x000000fffff57224 */ /* 0x000fe200078e000b */
[----:B------:R-:W-:Y:S04]  /*14c70*/  STL [R1+0xb84], R96 ;  /* 0x000b846001007387 */ /* 0x000fe80000100800 */
[----:B------:R0:W-:Y:S01]  /*14c80*/  STL [R1+0xb78], R97 ;  /* 0x000b786101007387 */ /* 0x0001e20000100800 */
[----:B-----5:R-:W-:-:S02]  /*14c90*/  IMAD.MOV.U32 R173, RZ, RZ, R28 ;  /* 0x000000ffffad7224 */ /* 0x020fc400078e001c */
[----:B------:R-:W-:Y:S02]  /*14ca0*/  IMAD.MOV.U32 R123, RZ, RZ, R29 ;  /* 0x000000ffff7b7224 */ /* 0x000fe400078e001d */
[----:B------:R-:W-:Y:S01]  /*14cb0*/  TEX.LL RZ, R28, R26, R0, UR10, 2D, 0x3 ;  /* 0x28ff0a001a1c7f60 */ /* 0x000fe200089e03ff */
[----:B0-----:R-:W5:Y:S01]  /*14cc0*/  TEX.LL RZ, R96, R244, R0, UR8, 2D, 0x3 ;  /* 0x28ff0800f4607f60 */ /* 0x001f6200089e03ff */
[----:B------:R-:W-:Y:S01]  /*14cd0*/  IMAD.MOV.U32 R10, RZ, RZ, R26 ;  /* 0x000000ffff0a7224 */ /* 0x000fe200078e001a */
[----:B-----5:R0:W-:Y:S01]  /*14ce0*/  STL [R1+0x80], R96 ;  /* 0x0000806001007387 */ /* 0x0201e20000100800 */
[----:B------:R-:W-:Y:S02]  /*14cf0*/  IMAD.MOV.U32 R119, RZ, RZ, R97 ;  /* 0x000000ffff777224 */ /* 0x000fe400078e0061 */
[----:B0-----:R0:W5:Y:S01]  /*14d00*/  TEX.LL RZ, R96, R10, R0, UR10, 2D, 0x3 ;  /* 0x28ff0a000a607f60 */ /* 0x00116200089e03ff */
[----:B--2---:R-:W-:Y:S02]  /*14d10*/  LOP3.LUT R40, R40, 0xff, RZ, 0xc0, !PT ;  /* 0x000000ff28287812 */ /* 0x004fe400078ec0ff */
[----:B---3--:R-:W-:-:S02]  /*14d20*/  LOP3.LUT R8, R12, 0xff, RZ, 0xc0, !PT ;  /* 0x000000ff0c087812 */ /* 0x008fc400078ec0ff */
[----:B------:R-:W-:Y:S01]  /*14d30*/  LOP3.LUT R24, R24, 0xff, RZ, 0xc0, !PT ;  /* 0x000000ff18187812 */ /* 0x000fe200078ec0ff */
[----:B------:R-:W-:Y:S01]  /*14d40*/  IMAD.MOV.U32 R230, RZ, RZ, R42 ;  /* 0x000000ffffe67224 */ /* 0x000fe200078e002a */
[----:B------:R-:W-:Y:S02]  /*14d50*/  MOV R42, R43 ;  /* 0x0000002b002a7202 */ /* 0x000fe40000000f00 */
[----:B0-----:R-:W-:Y:S01]  /*14d60*/  LOP3.LUT R10, R36, 0xff, RZ, 0xc0, !PT ;  /* 0x000000ff240a7812 */ /* 0x001fe200078ec0ff */
[----:B-----5:R-:W-:Y:S04]  /*14d70*/  STL [R1+0x60], R96 ;  /* 0x0000606001007387 */ /* 0x020fe80000100800 */
[----:B------:R-:W2:Y:S04]  /*14d80*/  LDL.LU R30, [R1+0x130] ;  /* 0x00013000011e7983 */ /* 0x000ea80000300800 */
[----:B------:R-:W-:Y:S04]  /*14d90*/  STL [R1+0xba0], R119 ;  /* 0x000ba07701007387 */ /* 0x000fe80000100800 */
[----:B------:R-:W-:Y:S04]  /*14da0*/  STL [R1+0x30c], R40 ;  /* 0x00030c2801007387 */ /* 0x000fe80000100800 */
[----:B------:R0:W-:Y:S04]  /*14db0*/  STL [R1+0x2f4], R8 ;  /* 0x0002f40801007387 */ /* 0x0001e80000100800 */
[----:B------:R-:W-:Y:S04]  /*14dc0*/  STL [R1+0xa58], R40 ;  /* 0x000a582801007387 */ /* 0x000fe80000100800 */
[----:B------:R-:W-:Y:S04]  /*14dd0*/  STL [R1+0xb7c], R92 ;  /* 0x000b7c5c01007387 */ /* 0x000fe80000100800 */
[----:B------:R-:W-:Y:S04]  /*14de0*/  STL [R1+0xb68], R93 ;  /* 0x000b685d01007387 */ /* 0x000fe80000100800 */
[----:B------:R-:W-:Y:S04]  /*14df0*/  STL [R1+0x2fc], R24 ;  /* 0x0002fc1801007387 */ /* 0x000fe80000100800 */
[----:B------:R2:W-:Y:S04]  /*14e00*/  STL [R1+0x2f0], R10 ;  /* 0x0002f00a01007387 */ /* 0x0005e80000100800 */
[----:B------:R-:W3:Y:S04]  /*14e10*/  LDL.LU R43, [R1+0xf4] ;  /* 0x0000f400012b7983 */ /* 0x000ee80000300800 */
[----:B------:R-:W3:Y:S01]  /*14e20*/  LDL.LU R58, [R1+0xf0] ;  /* 0x0000f000013a7983 */ /* 0x000ee20000300800 */
[----:B0-----:R-:W-:-:S03]  /*14e30*/  VABSDIFF.U32 R8, R40, R8, RZ ;  /* 0x0000000828087214 */ /* 0x001fc600000e00ff */
[----:B------:R-:W-:Y:S02]  /*14e40*/  STL [R1+0xa5c], R24 ;  /* 0x000a5c1801007387 */ /* 0x000fe40000100800 */
[----:B------:R-:W-:Y:S02]  /*14e50*/  IMAD.IADD R4, R4, 0x1, R8 ;  /* 0x0000000104047824 */ /* 0x000fe400078e0208 */
[----:B------:R-:W-:Y:S01]  /*14e60*/  STL [R1+0xb6c], R90 ;  /* 0x000b6c5a01007387 */ /* 0x000fe20000100800 */
[----:B------:R-:W-:Y:S01]  /*14e70*/  LOP3.LUT R8, R152, R92, RZ, 0x3c, !PT ;  /* 0x0000005c98087212 */ /* 0x000fe200078e3cff */
[----:B------:R-:W-:Y:S02]  /*14e80*/  IMAD R4, R6, 0x9, R4 ;  /* 0x0000000906047824 */ /* 0x000fe400078e0204 */
[----:B------:R-:W-:Y:S01]  /*14e90*/  STL [R1+0xaf8], R91 ;  /* 0x000af85b01007387 */ /* 0x000fe20000100800 */
[----:B------:R-:W-:-:S03]  /*14ea0*/  LOP3.LUT R6, R153, R93, RZ, 0x3c, !PT ;  /* 0x0000005d99067212 */ /* 0x000fc600078e3cff */
[----:B------:R-:W3:Y:S04]  /*14eb0*/  LDL R14, [R1+0x7c] ;  /* 0x00007c00010e7983 */ /* 0x000ee80000100800 */
[----:B------:R-:W3:Y:S01]  /*14ec0*/  LDL.LU R12, [R1+0x78] ;  /* 0x00007800010c7983 */ /* 0x000ee20000300800 */
[----:B------:R-:W-:Y:S08]  /*14ed0*/  POPC R8, R8 ;  /* 0x0000000800087309 */ /* 0x000ff00000000000 */
[----:B------:R-:W0:Y:S01]  /*14ee0*/  POPC R6, R6 ;  /* 0x0000000600067309 */ /* 0x000e220000000000 */
[----:B------:R-:W-:Y:S01]  /*14ef0*/  LOP3.LUT R20, R20, 0xff, RZ, 0xc0, !PT ;  /* 0x000000ff14147812 */ /* 0x000fe200078ec0ff */
[----:B0-----:R-:W-:Y:S01]  /*14f00*/  IMAD.IADD R6, R8, 0x1, R6 ;  /* 0x0000000108067824 */ /* 0x001fe200078e0206 */
[----:B------:R-:W-:-:S04]  /*14f10*/  VABSDIFF.U32 R8, R24, R10, RZ ;  /* 0x0000000a18087214 */ /* 0x000fc800000e00ff */
[----:B------:R-:W-:Y:S02]  /*14f20*/  IADD3 R4, PT, PT, R4, R8, RZ ;  /* 0x0000000804047210 */ /* 0x000fe40007ffe0ff */
[----:B------:R-:W-:-:S03]  /*14f30*/  LOP3.LUT R8, R150, R90, RZ, 0x3c, !PT ;  /* 0x0000005a96087212 */ /* 0x000fc600078e3cff */
[----:B------:R-:W-:Y:S01]  /*14f40*/  IMAD R4, R6, 0x9, R4 ;  /* 0x0000000906047824 */ /* 0x000fe200078e0204 */
[----:B------:R-:W-:Y:S02]  /*14f50*/  LOP3.LUT R6, R151, R91, RZ, 0x3c, !PT ;  /* 0x0000005b97067212 */ /* 0x000fe400078e3cff */
[----:B------:R-:W-:Y:S01]  /*14f60*/  POPC R8, R8 ;  /* 0x0000000800087309 */ /* 0x000fe20000000000 */
[----:B--2---:R-:W-:-:S05]  /*14f70*/  LOP3.LUT R10, R30, 0xff, RZ, 0xc0, !PT ;  /* 0x000000ff1e0a7812 */ /* 0x004fca00078ec0ff */
[----:B------:R3:W-:Y:S04]  /*14f80*/  STL [R1+0x2e0], R10 ;  /* 0x0002e00a01007387 */ /* 0x0007e80000100800 */
[----:B------:R-:W-:Y:S04]  /*14f90*/  STL [R1+0x2e8], R20 ;  /* 0x0002e81401007387 */ /* 0x000fe80000100800 */
[----:B------:R-:W2:Y:S04]  /*14fa0*/  LDL.LU R36, [R1+0x5c] ;  /* 0x00005c0001247983 */ /* 0x000ea80000300800 */
[----:B------:R-:W2:Y:S01]  /*14fb0*/  LDL.LU R30, [R1+0x54] ;  /* 0x00005400011e7983 */ /* 0x000ea20000300800 */
[----:B------:R-:W0:Y:S02]  /*14fc0*/  POPC R6, R6 ;  /* 0x0000000600067309 */ /* 0x000e240000000000 */
[----:B0-----:R-:W-:Y:S01]  /*14fd0*/  IMAD.IADD R6, R8, 0x1, R6 ;  /* 0x0000000108067824 */ /* 0x001fe200078e0206 */
[----:B------:R-:W-:-:S05]  /*14fe0*/  VABSDIFF.U32 R8, R20, R10, RZ ;  /* 0x0000000a14087214 */ /* 0x000fca00000e00ff */
[----:B------:R-:W-:Y:S01]  /*14ff0*/  IMAD.IADD R4, R4, 0x1, R8 ;  /* 0x0000000104047824 */ /* 0x000fe200078e0208 */
[----:B------:R-:W-:-:S03]  /*15000*/  LOP3.LUT R8, R148, R88, RZ, 0x3c, !PT ;  /* 0x0000005894087212 */ /* 0x000fc600078e3cff */
[----:B------:R-:W-:Y:S01]  /*15010*/  IMAD R4, R6, 0x9, R4 ;  /* 0x0000000906047824 */ /* 0x000fe200078e0204 */
[----:B------:R-:W-:Y:S02]  /*15020*/  LOP3.LUT R6, R149, R89, RZ, 0x3c, !PT ;  /* 0x0000005995067212 */ /* 0x000fe400078e3cff */
[----:B------:R-:W-:Y:S08]  /*15030*/  POPC R8, R8 ;  /* 0x0000000800087309 */ /* 0x000ff00000000000 */
[----:B------:R-:W0:Y:S01]  /*15040*/  POPC R6, R6 ;  /* 0x0000000600067309 */ /* 0x000e220000000000 */
[----:B------:R-:W-:Y:S01]  /*15050*/  STL [R1+0xa60], R20 ;  /* 0x000a601401007387 */ /* 0x000fe20000100800 */
[----:B---3--:R-:W-:-:S03]  /*15060*/  LOP3.LUT R10, R43, 0xff, RZ, 0xc0, !PT ;  /* 0x000000ff2b0a7812 */ /* 0x008fc600078ec0ff */
[----:B------:R-:W-:Y:S04]  /*15070*/  STL [R1+0xb70], R148 ;  /* 0x000b709401007387 */ /* 0x000fe80000100800 */
[----:B------:R1:W-:Y:S01]  /*15080*/  STL [R1+0xa64], R88 ;  /* 0x000a645801007387 */ /* 0x0003e20000100800 */
[----:B0-----:R-:W-:Y:S01]  /*15090*/  IMAD.IADD R6, R8, 0x1, R6 ;  /* 0x0000000108067824 */ /* 0x001fe200078e0206 */
[----:B-1----:R-:W-:-:S04]  /*150a0*/  LOP3.LUT R88, R58, 0xff, RZ, 0xc0, !PT ;  /* 0x000000ff3a587812 */ /* 0x002fc800078ec0ff */
        /* <DEDUP_REMOVED lines=8> */
[----:B------:R-:W-:-:S03]  /*15130*/  LOP3.LUT R20, R12, 0xff, RZ, 0xc0, !PT ;  /* 0x000000ff0c147812 */ /* 0x000fc600078ec0ff */
[----:B------:R-:W-:Y:S04]  /*15140*/  STL [R1+0xa68], R89 ;  /* 0x000a685901007387 */ /* 0x000fe80000100800 */
[----:B------:R-:W-:Y:S04]  /*15150*/  STL [R1+0x2d8], R88 ;  /* 0x0002d85801007387 */ /* 0x000fe80000100800 */
[----:B------:R1:W-:Y:S01]  /*15160*/  STL [R1+0x2dc], R10 ;  /* 0x0002dc0a01007387 */ /* 0x0003e20000100800 */
[----:B0-----:R-:W-:Y:S02]  /*15170*/  IADD3 R6, PT, PT, R8, R6, RZ ;  /* 0x0000000608067210 */ /* 0x001fe40007ffe0ff */
[----:B-1----:R-:W-:-:S04]  /*15180*/  LOP3.LUT R10, R14, 0xff, RZ, 0xc0, !PT ;  /* 0x000000ff0e0a7812 */ /* 0x002fc800078ec0ff */
[----:B------:R-:W-:-:S05]  /*15190*/  VABSDIFF.U32 R8, R10, R20, RZ ;  /* 0x000000140a087214 */ /* 0x000fca00000e00ff */
[----:B------:R-:W-:Y:S01]  /*151a0*/  IMAD.IADD R4, R4, 0x1, R8 ;  /* 0x0000000104047824 */ /* 0x000fe200078e0208 */
[----:B------:R-:W-:-:S03]  /*151b0*/  LOP3.LUT R8, R144, R84, RZ, 0x3c, !PT ;  /* 0x0000005490087212 */ /* 0x000fc600078e3cff */
[----:B------:R-:W-:Y:S01]  /*151c0*/  IMAD R4, R6, 0x9, R4 ;  /* 0x0000000906047824 */ /* 0x000fe200078e0204 */
[----:B------:R-:W-:Y:S02]  /*151d0*/  LOP3.LUT R6, R145, R85, RZ, 0x3c, !PT ;  /* 0x0000005591067212 */ /* 0x000fe400078e3cff */
[----:B------:R-:W-:Y:S01]  /*151e0*/  POPC R8, R8 ;  /* 0x0000000800087309 */ /* 0x000fe20000000000 */
[----:B------:R-:W-:Y:S07]  /*151f0*/  STL [R1+0xa6c], R88 ;  /* 0x000a6c5801007387 */ /* 0x000fee0000100800 */
[----:B------:R-:W0:Y:S01]  /*15200*/  POPC R6, R6 ;  /* 0x0000000600067309 */ /* 0x000e220000000000 */
[----:B------:R-:W-:Y:S04]  /*15210*/  STL [R1+0xa70], R86 ;  /* 0x000a705601007387 */ /* 0x000fe80000100800 */
[----:B------:R-:W-:Y:S04]  /*15220*/  STL [R1+0xa74], R87 ;  /* 0x000a745701007387 */ /* 0x000fe80000100800 */
[----:B------:R-:W-:Y:S04]  /*15230*/  STL [R1+0x2d0], R20 ;  /* 0x0002d01401007387 */ /* 0x000fe80000100800 */
[----:B------:R-:W-:Y:S01]  /*15240*/  STL [R1+0x2d4], R10 ;  /* 0x0002d40a01007387 */ /* 0x000fe20000100800 */
[----:B0-----:R-:W-:-:S03]  /*15250*/  IMAD.IADD R6, R8, 0x1, R6 ;  /* 0x0000000108067824 */ /* 0x001fc600078e0206 */
[----:B------:R-:W-:Y:S04]  /*15260*/  STL [R1+0xa78], R20 ;  /* 0x000a781401007387 */ /* 0x000fe80000100800 */
[----:B------:R-:W-:Y:S04]  /*15270*/  STL [R1+0xa7c], R84 ;  /* 0x000a7c5401007387 */ /* 0x000fe80000100800 */
[----:B------:R0:W-:Y:S01]  /*15280*/  STL [R1+0xa80], R85 ;  /* 0x000a805501007387 */ /* 0x0001e20000100800 */
[----:B------:R-:W-:Y:S01]  /*15290*/  IMAD.MOV.U32 R33, RZ, RZ, R13 ;  /* 0x000000ffff217224 */ /* 0x000fe200078e000d */
[----:B------:R-:W-:-:S03]  /*152a0*/  MOV R12, R26 ;  /* 0x0000001a000c7202 */ /* 0x000fc60000000f00 */
[----:B0-----:R-:W-:Y:S01]  /*152b0*/  TEX.LL RZ, R84, R32, R0, UR8, 2D, 0x3 ;  /* 0x28ff080020547f60 */ /* 0x001fe200089e03ff */
[----:B--2---:R-:W-:Y:S02]  /*152c0*/  LOP3.LUT R10, R36, 0xff, RZ, 0xc0, !PT ;  /* 0x000000ff240a7812 */ /* 0x004fe400078ec0ff */
[----:B------:R-:W-:-:S04]  /*152d0*/  LOP3.LUT R24, R30, 0xff, RZ, 0xc0, !PT ;  /* 0x000000ff1e187812 */ /* 0x000fc800078ec0ff */
[----:B------:R-:W-:Y:S01]  /*152e0*/  VABSDIFF.U32 R8, R10, R24, RZ ;  /* 0x000000180a087214 */ /* 0x000fe200000e00ff */
[----:B------:R-:W-:Y:S04]  /*152f0*/  STL [R1+0x2c8], R24 ;  /* 0x0002c81801007387 */ /* 0x000fe80000100800 */
[----:B------:R-:W-:Y:S01]  /*15300*/  STL [R1+0x2cc], R10 ;  /* 0x0002cc0a01007387 */ /* 0x000fe20000100800 */
[----:B------:R-:W-:-:S03]  /*15310*/  IMAD.IADD R4, R4, 0x1, R8 ;  /* 0x0000000104047824 */ /* 0x000fc600078e0208 */
[----:B------:R-:W2:Y:S04]  /*15320*/  LDL.LU R43, [R1+0x16c] ;  /* 0x00016c00012b7983 */ /* 0x000ea80000300800 */
[----:B------:R-:W3:Y:S01]  /*15330*/  LDL.LU R58, [R1+0x168] ;  /* 0x00016800013a7983 */ /* 0x000ee20000300800 */
[----:B------:R-:W-:-:S03]  /*15340*/  IMAD R4, R6, 0x9, R4 ;  /* 0x0000000906047824 */ /* 0x000fc600078e0204 */
[----:B------:R-:W3:Y:S01]  /*15350*/  LDL.LU R36, [R1+0x164] ;  /* 0x0001640001247983 */ /* 0x000ee20000300800 */
[----:B------:R-:W-:-:S03]  /*15360*/  LOP3.LUT R8, R142, R82, RZ, 0x3c, !PT ;  /* 0x000000528e087212 */ /* 0x000fc600078e3cff */
[----:B------:R-:W3:Y:S01]  /*15370*/  LDL.LU R30, [R1+0x160] ;  /* 0x00016000011e7983 */ /* 0x000ee20000300800 */
[----:B------:R-:W-:-:S03]  /*15380*/  LOP3.LUT R6, R143, R83, RZ, 0x3c, !PT ;  /* 0x000000538f067212 */ /* 0x000fc600078e3cff */
[----:B------:R-:W-:Y:S04]  /*15390*/  STL [R1+0xa84], R24 ;  /* 0x000a841801007387 */ /* 0x000fe80000100800 */
[----:B------:R-:W-:Y:S04]  /*153a0*/  STL [R1+0xa88], R82 ;  /* 0x000a885201007387 */ /* 0x000fe80000100800 */
[----:B------:R0:W-:Y:S02]  /*153b0*/  STL [R1+0xa8c], R83 ;  /* 0x000a8c5301007387 */ /* 0x0001e40000100800 */
[----:B0-----:R-:W5:Y:S01]  /*153c0*/  TEX.LL RZ, R82, R12, R0, UR10, 2D, 0x3 ;  /* 0x28ff0a000c527f60 */ /* 0x001f6200089e03ff */
[----:B------:R-:W-:-:S02]  /*153d0*/  IMAD.MOV.U32 R243, RZ, RZ, R15 ;  /* 0x000000fffff37224 */ /* 0x000fc400078e000f */
[----:B-----5:R-:W-:Y:S02]  /*153e0*/  IMAD.MOV.U32 R96, RZ, RZ, R82 ;  /* 0x000000ffff607224 */ /* 0x020fe400078e0052 */
[----:B------:R-:W-:Y:S02]  /*153f0*/  IMAD.MOV.U32 R156, RZ, RZ, R83 ;  /* 0x000000ffff9c7224 */ /* 0x000fe400078e0053 */
[----:B------:R-:W5:Y:S01]  /*15400*/  TEX.LL RZ, R82, R242, R0, UR8, 2D, 0x3 ;  /* 0x28ff0800f2527f60 */ /* 0x000f6200089e03ff */
[----:B------:R-:W-:Y:S01]  /*15410*/  IMAD.MOV.U32 R14, RZ, RZ, R26 ;  /* 0x000000ffff0e7224 */ /* 0x000fe200078e001a */
[----:B------:R-:W-:Y:S01]  /*15420*/  MOV R245, R17 ;  /* 0x0000001100f57202 */ /* 0x000fe20000000f00 */
[----:B-----5:R-:W-:Y:S01]  /*15430*/  IMAD.MOV.U32 R112, RZ, RZ, R82 ;  /* 0x000000ffff707224 */ /* 0x020fe200078e0052 */
[----:B------:R-:W-:Y:S02]  /*15440*/  MOV R92, R83 ;  /* 0x00000053005c7202 */ /* 0x000fe40000000f00 */
[----:B------:R-:W5:Y:S01]  /*15450*/  TEX.LL RZ, R82, R14, R0, UR10, 2D, 0x3 ;  /* 0x28ff0a000e527f60 */ /* 0x000f6200089e03ff */
[----:B------:R-:W-:-:S02]  /*15460*/  IMAD.MOV.U32 R118, RZ, RZ, R97 ;  /* 0x000000ffff767224 */ /* 0x000fc400078e0061 */
[----:B-----5:R-:W-:Y:S02]  /*15470*/  IMAD.MOV.U32 R88, RZ, RZ, R82 ;  /* 0x000000ffff587224 */ /* 0x020fe400078e0052 */
[----:B------:R-:W-:Y:S02]  /*15480*/  IMAD.MOV.U32 R97, RZ, RZ, R83 ;  /* 0x000000ffff617224 */ /* 0x000fe400078e0053 */
[----:B------:R-:W5:Y:S01]  /*15490*/  TEX.LL RZ, R82, R244, R0, UR8, 2D, 0x3 ;  /* 0x28ff0800f4527f60 */ /* 0x000f6200089e03ff */
[----:B------:R-:W-:Y:S01]  /*154a0*/  IMAD.MOV.U32 R16, RZ, RZ, R26 ;  /* 0x000000ffff107224 */ /* 0x000fe200078e001a */
[----:B------:R-:W-:Y:S01]  /*154b0*/  STL [R1+0x78], R84 ;  /* 0x0000785401007387 */ /* 0x000fe20000100800 */
[----:B------:R-:W-:Y:S08]  /*154c0*/  POPC R8, R8 ;  /* 0x0000000800087309 */ /* 0x000ff00000000000 */
[----:B------:R-:W0:Y:S02]  /*154d0*/  POPC R6, R6 ;  /* 0x0000000600067309 */ /* 0x000e240000000000 */
[----:B0-----:R-:W-:-:S02]  /*154e0*/  IMAD.IADD R6, R8, 0x1, R6 ;  /* 0x0000000108067824 */ /* 0x001fc400078e0206 */
[----:B-----5:R-:W-:Y:S02]  /*154f0*/  IMAD.MOV.U32 R149, RZ, RZ, R82 ;  /* 0x000000ffff957224 */ /* 0x020fe400078e0052 */
[----:B------:R-:W-:Y:S02]  /*15500*/  IMAD.MOV.U32 R90, RZ, RZ, R83 ;  /* 0x000000ffff5a7224 */ /* 0x000fe400078e0053 */
[----:B------:R-:W-:Y:S01]  /*15510*/  TEX.LL RZ, R82, R16, R0, UR10, 2D, 0x3 ;  /* 0x28ff0a0010527f60 */ /* 0x000fe200089e03ff */
[----:B------:R-:W-:Y:S04]  /*15520*/  STL [R1+0xa94], R17 ;  /* 0x000a941101007387 */ /* 0x000fe80000100800 */
[----:B------:R0:W-:Y:S04]  /*15530*/  STL [R1+0xa90], R15 ;  /* 0x000a900f01007387 */ /* 0x0001e80000100800 */
[----:B------:R-:W3:Y:S04]  /*15540*/  LDL.LU R191, [R1+0x15c] ;  /* 0x00015c0001bf7983 */ /* 0x000ee80000300800 */
[----:B------:R-:W3:Y:S01]  /*15550*/  LDL.LU R190, [R1+0x154] ;  /* 0x0001540001be7983 */ /* 0x000ee20000300800 */
[----:B--2---:R-:W-:-:S02]  /*15560*/  LOP3.LUT R8, R43, 0xff, RZ, 0xc0, !PT ;  /* 0x000000ff2b087812 */ /* 0x004fc400078ec0ff */
[----:B---3--:R-:W-:-:S03]  /*15570*/  LOP3.LUT R94, R58, 0xff, RZ, 0xc0, !PT ;  /* 0x000000ff3a5e7812 */ /* 0x008fc600078ec0ff */
[----:B------:R1:W-:Y:S04]  /*15580*/  STL [R1+0x2c4], R8 ;  /* 0x0002c40801007387 */ /* 0x0003e80000100800 */
[----:B------:R-:W-:Y:S04]  /*15590*/  STL [R1+0x2c0], R94 ;  /* 0x0002c05e01007387 */ /* 0x000fe80000100800 */
[----:B------:R-:W-:Y:S04]  /*155a0*/  STL [R1+0xa98], R94 ;  /* 0x000a985e01007387 */ /* 0x000fe80000100800 */
[----:B------:R-:W-:Y:S01]  /*155b0*/  STL [R1+0xa9c], R80 ;  /* 0x000a9c5001007387 */ /* 0x000fe20000100800 */
[----:B------:R-:W-:-:S03]  /*155c0*/  LOP3.LUT R10, R36, 0xff, RZ, 0xc0, !PT ;  /* 0x000000ff240a7812 */ /* 0x000fc600078ec0ff */
[----:B------:R-:W-:Y:S01]  /*155d0*/  STL [R1+0xaa0], R81 ;  /* 0x000aa05101007387 */ /* 0x000fe20000100800 */
[----:B------:R-:W-:-:S03]  /*155e0*/  LOP3.LUT R38, R30, 0xff, RZ, 0xc0, !PT ;  /* 0x000000ff1e267812 */ /* 0x000fc600078ec0ff */
[----:B------:R-:W2:Y:S04]  /*155f0*/  LDL.LU R43, [R1+0x14c] ;  /* 0x00014c00012b7983 */ /* 0x000ea80000300800 */
[----:B------:R-:W3:Y:S04]  /*15600*/  LDL.LU R58, [R1+0x13c] ;  /* 0x00013c00013a7983 */ /* 0x000ee80000300800 */
[----:B------:R1:W-:Y:S04]  /*15610*/  STL [R1+0x2bc], R10 ;  /* 0x0002bc0a01007387 */ /* 0x0003e80000100800 */
[----:B------:R-:W-:Y:S01]  /*15620*/  STL [R1+0x2b8], R38 ;  /* 0x0002b82601007387 */ /* 0x000fe20000100800 */
[----:B------:R-:W-:-:S03]  /*15630*/  IMAD.MOV.U32 R18, RZ, RZ, R32 ;  /* 0x000000ffff127224 */ /* 0x000fc600078e0020 */
[----:B------:R-:W2:Y:S04]  /*15640*/  LDL.LU R36, [R1+0x144] ;  /* 0x0001440001247983 */ /* 0x000ea80000300800 */
[----:B------:R-:W2:Y:S01]  /*15650*/  LDL.LU R30, [R1+0x134] ;  /* 0x00013400011e7983 */ /* 0x000ea20000300800 */
[----:B0-----:R-:W5:Y:S01]  /*15660*/  TEX.LL RZ, R14, R18, R0, UR8, 2D, 0x3 ;  /* 0x28ff0800120e7f60 */ /* 0x001f6200089e03ff */
[----:B-1----:R-:W-:-:S05]  /*15670*/  VABSDIFF.U32 R8, R8, R94, RZ ;  /* 0x0000005e08087214 */ /* 0x002fca00000e00ff */
[----:B------:R-:W-:Y:S01]  /*15680*/  IMAD.IADD R4, R4, 0x1, R8 ;  /* 0x0000000104047824 */ /* 0x000fe200078e0208 */
[----:B------:R-:W-:-:S03]  /*15690*/  LOP3.LUT R8, R140, R80, RZ, 0x3c, !PT ;  /* 0x000000508c087212 */ /* 0x000fc600078e3cff */
[----:B------:R-:W-:Y:S01]  /*156a0*/  IMAD R4, R6, 0x9, R4 ;  /* 0x0000000906047824 */ /* 0x000fe200078e0204 */
[----:B------:R-:W-:Y:S02]  /*156b0*/  LOP3.LUT R6, R141, R81, RZ, 0x3c, !PT ;  /* 0x000000518d067212 */ /* 0x000fe400078e3cff */
[----:B------:R-:W-:Y:S08]  /*156c0*/  POPC R8, R8 ;  /* 0x0000000800087309 */ /* 0x000ff00000000000 */
        /* <DEDUP_REMOVED lines=9> */
[----:B------:R-:W-:-:S02]  /*15760*/  MOV R219, R28 ;  /* 0x0000001c00db7202 */ /* 0x000fc40000000f00 */
[----:B0-----:R-:W-:Y:S01]  /*15770*/  IADD3 R6, PT, PT, R8, R6, RZ ;  /* 0x0000000608067210 */ /* 0x001fe20007ffe0ff */
[----:B------:R-:W-:Y:S04]  /*15780*/  STL [R1+0xaa4], R38 ;  /* 0x000aa42601007387 */ /* 0x000fe80000100800 */
[----:B------:R-:W-:Y:S04]  /*15790*/  STL [R1+0xaa8], R78 ;  /* 0x000aa84e01007387 */ /* 0x000fe80000100800 */
[----:B------:R-:W-:Y:S01]  /*157a0*/  STL [R1+0xaac], R79 ;  /* 0x000aac4f01007387 */ /* 0x000fe20000100800 */
[----:B------:R-:W-:-:S02]  /*157b0*/  MOV R27, R19 ;  /* 0x00000013001b7202 */ /* 0x000fc40000000f00 */
[----:B------:R-:W-:Y:S02]  /*157c0*/  LOP3.LUT R10, R191, 0xff, RZ, 0xc0, !PT ;  /* 0x000000ffbf0a7812 */ /* 0x000fe400078ec0ff */
        /* <DEDUP_REMOVED lines=8> */
[----:B------:R-:W-:Y:S04]  /*15850*/  STL [R1+0x2b0], R28 ;  /* 0x0002b01c01007387 */ /* 0x000fe80000100800 */
[----:B------:R2:W-:Y:S01]  /*15860*/  STL [R1+0x2b4], R10 ;  /* 0x0002b40a01007387 */ /* 0x0005e20000100800 */
[----:B---3--:R-:W-:-:S03]  /*15870*/  LOP3.LUT R58, R58, 0xff, RZ, 0xc0, !PT ;  /* 0x000000ff3a3a7812 */ /* 0x008fc600078ec0ff */
[----:B------:R-:W-:Y:S04]  /*15880*/  STL [R1+0xab0], R28 ;  /* 0x000ab01c01007387 */ /* 0x000fe80000100800 */
[----:B------:R-:W-:Y:S01]  /*15890*/  STL [R1+0xab4], R76 ;  /* 0x000ab44c01007387 */ /* 0x000fe20000100800 */
[----:B--2---:R-:W-:-:S03]  /*158a0*/  LOP3.LUT R10, R43, 0xff, RZ, 0xc0, !PT ;  /* 0x000000ff2b0a7812 */ /* 0x004fc600078ec0ff */
[----:B------:R-:W-:Y:S01]  /*158b0*/  STL [R1+0xab8], R77 ;  /* 0x000ab84d01007387 */ /* 0x000fe20000100800 */
[----:B0-----:R-:W-:Y:S01]  /*158c0*/  IMAD.IADD R6, R8, 0x1, R6 ;  /* 0x0000000108067824 */ /* 0x001fe200078e0206 */
[----:B------:R-:W-:Y:S02]  /*158d0*/  VABSDIFF.U32 R8, R10, R58, RZ ;  /* 0x0000003a0a087214 */ /* 0x000fe400000e00ff */
[----:B------:R-:W-:Y:S04]  /*158e0*/  STL [R1+0x2a8], R58 ;  /* 0x0002a83a01007387 */ /* 0x000fe80000100800 */
[----:B------:R0:W-:Y:S04]  /*158f0*/  STL [R1+0x2ac], R10 ;  /* 0x0002ac0a01007387 */ /* 0x0001e80000100800 */
[----:B------:R-:W-:Y:S04]  /*15900*/  STL [R1+0xabc], R58 ;  /* 0x000abc3a01007387 */ /* 0x000fe80000100800 */
[----:B------:R-:W-:Y:S01]  /*15910*/  STL [R1+0xac0], R74 ;  /* 0x000ac04a01007387 */ /* 0x000fe20000100800 */
[----:B0-----:R-:W-:-:S03]  /*15920*/  LOP3.LUT R10, R36, 0xff, RZ, 0xc0, !PT ;  /* 0x000000ff240a7812 */ /* 0x001fc600078ec0ff */
[----:B------:R-:W-:Y:S01]  /*15930*/  STL [R1+0xac4], R75 ;  /* 0x000ac44b01007387 */ /* 0x000fe20000100800 */
[----:B------:R-:W-:-:S03]  /*15940*/  LOP3.LUT R36, R30, 0xff, RZ, 0xc0, !PT ;  /* 0x000000ff1e247812 */ /* 0x000fc600078ec0ff */
[----:B------:R-:W2:Y:S01]  /*15950*/  LDL.LU R30, [R1+0xc2c] ;  /* 0x000c2c00011e7983 */ /* 0x000ea20000300800 */
[----:B-----5:R-:W-:Y:S02]  /*15960*/  IMAD.MOV.U32 R159, RZ, RZ, R14 ;  /* 0x000000ffff9f7224 */ /* 0x020fe400078e000e */
[----:B------:R-:W-:Y:S02]  /*15970*/  IMAD.MOV.U32 R113, RZ, RZ, R15 ;  /* 0x000000ffff717224 */ /* 0x000fe400078e000f */
[----:B------:R-:W5:Y:S01]  /*15980*/  TEX.LL RZ, R14, R26, R0, UR10, 2D, 0x3 ;  /* 0x28ff0a001a0e7f60 */ /* 0x000f6200089e03ff */
[----:B------:R-:W-:-:S04]  /*15990*/  IMAD.IADD R4, R4, 0x1, R8 ;  /* 0x0000000104047824 */ /* 0x000fc800078e0208 */
[----:B------:R-:W-:Y:S01]  /*159a0*/  IMAD R8, R6, 0x9, R4 ;  /* 0x0000000906087824 */ /* 0x000fe200078e0204 */
[----:B------:R-:W-:-:S04]  /*159b0*/  LOP3.LUT R4, R134, R74, RZ, 0x3c, !PT ;  /* 0x0000004a86047212 */ /* 0x000fc800078e3cff */
[----:B------:R0:W-:Y:S02]  /*159c0*/  POPC R6, R4 ;  /* 0x0000000400067309 */ /* 0x0001e40000000000 */
[----:B0-----:R-:W-:-:S06]  /*159d0*/  LOP3.LUT R4, R135, R75, RZ, 0x3c, !PT ;  /* 0x0000004b87047212 */ /* 0x001fcc00078e3cff */
[----:B------:R-:W0:Y:S02]  /*159e0*/  POPC R4, R4 ;  /* 0x0000000400047309 */ /* 0x000e240000000000 */
[----:B0-----:R-:W-:Y:S01]  /*159f0*/  IMAD.IADD R6, R6, 0x1, R4 ;  /* 0x0000000106067824 */ /* 0x001fe200078e0204 */
[----:B------:R-:W-:-:S04]  /*15a00*/  VABSDIFF.U32 R4, R10, R36, RZ ;  /* 0x000000240a047214 */ /* 0x000fc800000e00ff */
[----:B------:R-:W-:-:S05]  /*15a10*/  IADD3 R4, PT, PT, R8, R4, RZ ;  /* 0x0000000408047210 */ /* 0x000fca0007ffe0ff */
[----:B------:R-:W-:Y:S01]  /*15a20*/  IMAD R8, R6, 0x9, R4 ;  /* 0x0000000906087824 */ /* 0x000fe200078e0204 */
[----:B------:R-:W-:-:S04]  /*15a30*/  LOP3.LUT R4, R132, R72, RZ, 0x3c, !PT ;  /* 0x0000004884047212 */ /* 0x000fc800078e3cff */
[----:B------:R0:W-:Y:S02]  /*15a40*/  POPC R6, R4 ;  /* 0x0000000400067309 */ /* 0x0001e40000000000 */
[----:B0-----:R-:W-:-:S06]  /*15a50*/  LOP3.LUT R4, R133, R73, RZ, 0x3c, !PT ;  /* 0x0000004985047212 */ /* 0x001fcc00078e3cff */
[----:B------:R-:W0:Y:S01]  /*15a60*/  POPC R4, R4 ;  /* 0x0000000400047309 */ /* 0x000e220000000000 */
[----:B------:R-:W-:Y:S04]  /*15a70*/  STL [R1+0x2a4], R36 ;  /* 0x0002a42401007387 */ /* 0x000fe80000100800 */
[----:B------:R1:W-:Y:S02]  /*15a80*/  STL [R1+0x138], R10 ;  /* 0x0001380a01007387 */ /* 0x0003e40000100800 */
[----:B-1----:R-:W-:Y:S02]  /*15a90*/  LOP3.LUT R10, R248, 0xff, RZ, 0xc0, !PT ;  /* 0x000000fff80a7812 */ /* 0x002fe400078ec0ff */
[----:B------:R-:W-:Y:S01]  /*15aa0*/  LOP3.LUT R248, R31, 0xff, RZ, 0xc0, !PT ;  /* 0x000000ff1ff87812 */ /* 0x000fe200078ec0ff */
[----:B0-----:R-:W-:-:S03]  /*15ab0*/  IMAD.IADD R6, R6, 0x1, R4 ;  /* 0x0000000106067824 */ /* 0x001fc600078e0204 */
        /* <DEDUP_REMOVED lines=9> */
[----:B------:R-:W-:Y:S01]  /*15b50*/  STL [R1+0xad0], R73 ;  /* 0x000ad04901007387 */ /* 0x000fe20000100800 */
[----:B------:R-:W-:-:S03]  /*15b60*/  IMAD.MOV.U32 R31, RZ, RZ, R3 ;  /* 0x000000ffff1f7224 */ /* 0x000fc600078e0003 */
[----:B------:R-:W-:Y:S01]  /*15b70*/  STL [R1+0x2a0], R248 ;  /* 0x0002a0f801007387 */ /* 0x000fe20000100800 */
[----:B------:R-:W-:-:S03]  /*15b80*/  MOV R243, R21 ;  /* 0x0000001500f37202 */ /* 0x000fc60000000f00 */
[----:B------:R-:W-:Y:S04]  /*15b90*/  STL [R1+0x130], R10 ;  /* 0x0001300a01007387 */ /* 0x000fe80000100800 */
[----:B------:R-:W-:Y:S01]  /*15ba0*/  STL [R1+0xad4], R248 ;  /* 0x000ad4f801007387 */ /* 0x000fe20000100800 */
[----:B0-----:R-:W-:-:S03]  /*15bb0*/  IMAD.IADD R8, R4, 0x1, R8 ;  /* 0x0000000104087824 */ /* 0x001fc600078e0208 */
[----:B------:R-:W-:Y:S01]  /*15bc0*/  STL [R1+0xad8], R70 ;  /* 0x000ad84601007387 */ /* 0x000fe20000100800 */
[----:B------:R-:W-:-:S03]  /*15bd0*/  IMAD.MOV.U32 R245, RZ, RZ, R23 ;  /* 0x000000fffff57224 */ /* 0x000fc600078e0017 */
[----:B------:R-:W-:Y:S04]  /*15be0*/  STL [R1+0xadc], R71 ;  /* 0x000adc4701007387 */ /* 0x000fe80000100800 */
[----:B------:R0:W-:Y:S04]  /*15bf0*/  STL [R1+0xae0], R32 ;  /* 0x000ae02001007387 */ /* 0x0001e80000100800 */
[----:B------:R-:W-:Y:S04]  /*15c00*/  STL [R1+0xae4], R3 ;  /* 0x000ae40301007387 */ /* 0x000fe80000100800 */
[----:B------:R1:W-:Y:S01]  /*15c10*/  STL [R1+0xae8], R21 ;  /* 0x000ae81501007387 */ /* 0x0003e20000100800 */
[--C-:B--2---:R-:W-:Y:S01]  /*15c20*/  IMAD.MOV.U32 R242, RZ, RZ, R30.reuse ;  /* 0x000000fffff27224 */ /* 0x104fe200078e001e */
[----:B0-----:R-:W5:Y:S01]  /*15c30*/  TEX.LL RZ, R32, R30, R0, UR10, 2D, 0x3 ;  /* 0x28ff0a001e207f60 */ /* 0x001f6200089e03ff */
[----:B------:R-:W-:-:S02]  /*15c40*/  IMAD.MOV.U32 R244, RZ, RZ, R30 ;  /* 0x000000fffff47224 */ /* 0x000fc400078e001e */
[----:B------:R-:W-:Y:S01]  /*15c50*/  IMAD.MOV.U32 R4, RZ, RZ, R30 ;  /* 0x000000ffff047224 */ /* 0x000fe200078e001e */
[----:B-1----:R-:W5:Y:S01]  /*15c60*/  TEX.LL RZ, R20, R242, R0, UR10, 2D, 0x3 ;  /* 0x28ff0a00f2147f60 */ /* 0x002f6200089e03ff */
[----:B------:R-:W5:Y:S01]  /*15c70*/  TEX.LL RZ, R16, R244, R0, UR10, 2D, 0x3 ;  /* 0x28ff0a00f4107f60 */ /* 0x000f6200089e03ff */
[----:B------:R-:W-:-:S04]  /*15c80*/  DEPBAR.LE SB5, 0x3 ;  /* 0x0000d0c00000791a */ /* 0x000fc80000000000 */
[----:B------:R-:W-:Y:S01]  /*15c90*/  IMAD.MOV.U32 R70, RZ, RZ, R14 ;  /* 0x000000ffff467224 */ /* 0x000fe200078e000e */
[----:B------:R-:W-:Y:S02]  /*15ca0*/  MOV R158, R15 ;  /* 0x0000000f009e7202 */ /* 0x000fe40000000f00 */
[----:B------:R0:W5:Y:S01]  /*15cb0*/  TEX.LL RZ, R14, R4, R0, UR10, 2D, 0x3 ;  /* 0x28ff0a00040e7f60 */ /* 0x00016200089e03ff */
[----:B------:R-:W-:Y:S02]  /*15cc0*/  LOP3.LUT R3, R252, 0xff, RZ, 0xc0, !PT ;  /* 0x000000fffc037812 */ /* 0x000fe400078ec0ff */
[----:B------:R-:W-:-:S04]  /*15cd0*/  LOP3.LUT R34, R34, 0xff, RZ, 0xc0, !PT ;  /* 0x000000ff22227812 */ /* 0x000fc800078ec0ff */
[----:B0-----:R-:W-:-:S05]  /*15ce0*/  VABSDIFF.U32 R4, R3, R34, RZ ;  /* 0x0000002203047214 */ /* 0x001fca00000e00ff */
        /* <DEDUP_REMOVED lines=9> */
[----:B------:R-:W-:Y:S01]  /*15d80*/  STL [R1+0xaf0], R19 ;  /* 0x000af01301007387 */ /* 0x000fe20000100800 */
[----:B------:R-:W-:-:S03]  /*15d90*/  LOP3.LUT R2, R2, 0xff, RZ, 0xc0, !PT ;  /* 0x000000ff02027812 */ /* 0x000fc600078ec0ff */
[----:B------:R-:W2:Y:S04]  /*15da0*/  LDL.LU R252, [R1+0xc28] ;  /* 0x000c280001fc7983 */ /* 0x000ea80000300800 */
        /* <DEDUP_REMOVED lines=12> */
[----:B------:R-:W-:Y:S01]  /*15e70*/  STL [R1+0xb04], R68 ;  /* 0x000b044401007387 */ /* 0x000fe20000100800 */
[----:B------:R-:W-:-:S03]  /*15e80*/  LOP3.LUT R22, R250, 0xff, RZ, 0xc0, !PT ;  /* 0x000000fffa167812 */ /* 0x000fc600078ec0ff */
[----:B------:R-:W-:Y:S04]  /*15e90*/  STL [R1+0xb08], R69 ;  /* 0x000b084501007387 */ /* 0x000fe80000100800 */
[----:B------:R-:W-:Y:S04]  /*15ea0*/  STL [R1+0x290], R2 ;  /* 0x0002900201007387 */ /* 0x000fe80000100800 */
[----:B------:R1:W-:Y:S01]  /*15eb0*/  STL [R1+0x294], R3 ;  /* 0x0002940301007387 */ /* 0x0003e20000100800 */
[----:B0-----:R-:W-:Y:S01]  /*15ec0*/  IMAD.IADD R6, R8, 0x1, R6 ;  /* 0x0000000108067824 */ /* 0x001fe200078e0206 */
[----:B-1----:R-:W-:-:S04]  /*15ed0*/  LOP3.LUT R3, R251, 0xff, RZ, 0xc0, !PT ;  /* 0x000000fffb037812 */ /* 0x002fc800078ec0ff */
[----:B------:R-:W-:-:S04]  /*15ee0*/  VABSDIFF.U32 R8, R3, R22, RZ ;  /* 0x0000001603087214 */ /* 0x000fc800000e00ff */
[----:B------:R-:W-:Y:S02]  /*15ef0*/  IADD3 R4, PT, PT, R4, R8, RZ ;  /* 0x0000000804047210 */ /* 0x000fe40007ffe0ff */
[----:B------:R-:W-:-:S03]  /*15f00*/  LOP3.LUT R8, R108, R60, RZ, 0x3c, !PT ;  /* 0x0000003c6c087212 */ /* 0x000fc600078e3cff */
[----:B------:R-:W-:Y:S01]  /*15f10*/  IMAD R4, R6, 0x9, R4 ;  /* 0x0000000906047824 */ /* 0x000fe200078e0204 */
[----:B------:R-:W-:Y:S02]  /*15f20*/  LOP3.LUT R6, R109, R61, RZ, 0x3c, !PT ;  /* 0x0000003d6d067212 */ /* 0x000fe400078e3cff */
[----:B------:R-:W-:Y:S01]  /*15f30*/  POPC R8, R8 ;  /* 0x0000000800087309 */ /* 0x000fe20000000000 */
[----:B------:R-:W-:Y:S07]  /*15f40*/  STL [R1+0xb0c], R2 ;  /* 0x000b0c0201007387 */ /* 0x000fee0000100800 */
[----:B------:R-:W0:Y:S01]  /*15f50*/  POPC R6, R6 ;  /* 0x0000000600067309 */ /* 0x000e220000000000 */
[----:B------:R-:W-:Y:S01]  /*15f60*/  LOP3.LUT R5, R246, 0xff, RZ, 0xc0, !PT ;  /* 0x000000fff6057812 */ /* 0x000fe200078ec0ff */
[----:B0-----:R-:W-:Y:S01]  /*15f70*/  IMAD.IADD R6, R8, 0x1, R6 ;  /* 0x0000000108067824 */ /* 0x001fe200078e0206 */
[----:B------:R-:W-:Y:S01]  /*15f80*/  MOV R31, R25 ;  /* 0x00000019001f7202 */ /* 0x000fe20000000f00 */
[----:B------:R-:W-:-:S02]  /*15f90*/  IMAD.MOV.U32 R10, RZ, RZ, R30 ;  /* 0x000000ffff0a7224 */ /* 0x000fc400078e001e */
[----:B------:R-:W-:Y:S01]  /*15fa0*/  IMAD.MOV.U32 R12, RZ, RZ, R30 ;  /* 0x000000ffff0c7224 */ /* 0x000fe200078e001e */
[----:B------:R-:W-:-:S04]  /*15fb0*/  DEPBAR.LE SB5, 0x2 ;  /* 0x0000d0800000791a */ /* 0x000fc80000000000 */
[----:B------:R-:W-:Y:S04]  /*15fc0*/  STL.64 [R1+0x20], R32 ;  /* 0x0000202001007387 */ /* 0x000fe80000100a00 */
[----:B------:R-:W-:Y:S04]  /*15fd0*/  STL.64 [R1+0x18], R20 ;  /* 0x0000181401007387 */ /* 0x000fe80000100a00 */
[----:B------:R-:W-:Y:S04]  /*15fe0*/  STL [R1+0xb10], R64 ;  /* 0x000b104001007387 */ /* 0x000fe80000100800 */
[----:B-----5:R-:W-:Y:S04]  /*15ff0*/  STL.64 [R1+0x10], R16 ;  /* 0x0000101001007387 */ /* 0x020fe80000100a00 */
[----:B------:R-:W-:Y:S04]  /*16000*/  STL.64 [R1+0x8], R14 ;  /* 0x0000080e01007387 */ /* 0x000fe80000100a00 */
[----:B------:R-:W-:Y:S04]  /*16010*/  STL [R1+0xb18], R111 ;  /* 0x000b186f01007387 */ /* 0x000fe80000100800 */
[----:B------:R-:W-:Y:S04]  /*16020*/  STL [R1+0xb14], R65 ;  /* 0x000b144101007387 */ /* 0x000fe80000100800 */
[----:B------:R-:W-:Y:S04]  /*16030*/  STL [R1+0x288], R22 ;  /* 0x0002881601007387 */ /* 0x000fe80000100800 */
[----:B------:R0:W-:Y:S02]  /*16040*/  STL [R1+0x28c], R3 ;  /* 0x00028c0301007387 */ /* 0x0001e40000100800 */
[----:B0-----:R-:W-:-:S04]  /*16050*/  LOP3.LUT R3, R247, 0xff, RZ, 0xc0, !PT ;  /* 0x000000fff7037812 */ /* 0x001fc800078ec0ff */
        /* <DEDUP_REMOVED lines=11> */
[----:B------:R-:W-:Y:S04]  /*16110*/  STL [R1+0xb28], R61 ;  /* 0x000b283d01007387 */ /* 0x000fe80000100800 */
[----:B------:R1:W-:Y:S04]  /*16120*/  STL [R1+0x284], R3 ;  /* 0x0002840301007387 */ /* 0x0003e80000100800 */
[----:B------:R3:W-:Y:S01]  /*16130*/  STL [R1+0x280], R5 ;  /* 0x0002800501007387 */ /* 0x0007e20000100800 */
[----:B0-----:R-:W-:Y:S01]  /*16140*/  IMAD.IADD R6, R8, 0x1, R6 ;  /* 0x0000000108067824 */ /* 0x001fe200078e0206 */
[----:B-1----:R-:W-:-:S02]  /*16150*/  LOP3.LUT R3, R95, 0xff, RZ, 0xc0, !PT ;  /* 0x000000ff5f037812 */ /* 0x002fc400078ec0ff */
[----:B---3--:R-:W-:-:S04]  /*16160*/  LOP3.LUT R5, R59, 0xff, RZ, 0xc0, !PT ;  /* 0x000000ff3b057812 */ /* 0x008fc800078ec0ff */
[----:B------:R-:W-:-:S05]  /*16170*/  VABSDIFF.U32 R8, R3, R5, RZ ;  /* 0x0000000503087214 */ /* 0x000fca00000e00ff */
[----:B------:R-:W-:Y:S01]  /*16180*/  IMAD.IADD R4, R4, 0x1, R8 ;  /* 0x0000000104047824 */ /* 0x000fe200078e0208 */
[----:B------:R-:W-:-:S03]  /*16190*/  LOP3.LUT R14, R105, R55, RZ, 0x3c, !PT ;  /* 0x00000037690e7212 */ /* 0x000fc600078e3cff */
[----:B------:R-:W-:Y:S01]  /*161a0*/  IMAD R4, R6, 0x9, R4 ;  /* 0x0000000906047824 */ /* 0x000fe200078e0204 */
[----:B------:R-:W-:Y:S02]  /*161b0*/  LOP3.LUT R6, R104, R54, RZ, 0x3c, !PT ;  /* 0x0000003668067212 */ /* 0x000fe400078e3cff */
[----:B------:R-:W-:Y:S08]  /*161c0*/  POPC R14, R14 ;  /* 0x0000000e000e7309 */ /* 0x000ff00000000000 */
[----:B------:R-:W0:Y:S01]  /*161d0*/  POPC R6, R6 ;  /* 0x0000000600067309 */ /* 0x000e220000000000 */
[--C-:B------:R-:W-:Y:S01]  /*161e0*/  IMAD.MOV.U32 R8, RZ, RZ, R30.reuse ;  /* 0x000000ffff087224 */ /* 0x100fe200078e001e */
[----:B------:R1:W-:Y:S04]  /*161f0*/  STL [R1+0x27c], R3 ;  /* 0x00027c0301007387 */ /* 0x0003e80000100800 */
[----:B------:R3:W-:Y:S01]  /*16200*/  STL [R1+0x278], R5 ;  /* 0x0002780501007387 */ /* 0x0007e20000100800 */
[----:B0-----:R-:W-:Y:S01]  /*16210*/  IADD3 R14, PT, PT, R6, R14, RZ ;  /* 0x0000000e060e7210 */ /* 0x001fe20007ffe0ff */
[----:B------:R-:W-:-:S04]  /*16220*/  IMAD.MOV.U32 R6, RZ, RZ, R30 ;  /* 0x000000ffff067224 */ /* 0x000fc800078e001e */
[----:B------:R0:W5:Y:S01]  /*16230*/  TEX.LL RZ, R16, R6, R0, UR10, 2D, 0x3 ;  /* 0x28ff0a0006107f60 */ /* 0x00016200089e03ff */
[----:B------:R2:W5:Y:S01]  /*16240*/  TEX.LL RZ, R250, R8, R0, UR10, 2D, 0x3 ;  /* 0x28ff0a0008fa7f60 */ /* 0x00056200089e03ff */
[----:B------:R-:W5:Y:S01]  /*16250*/  TEX.LL RZ, R246, R30, R0, UR10, 2D, 0x3 ;  /* 0x28ff0a001ef67f60 */ /* 0x000f6200089e03ff */
[----:B------:R-:W5:Y:S01]  /*16260*/  TEX.LL RZ, R244, R10, R0, UR10, 2D, 0x3 ;  /* 0x28ff0a000af47f60 */ /* 0x000f6200089e03ff */
[----:B------:R2:W5:Y:S01]  /*16270*/  TEX.LL RZ, R242, R12, R0, UR10, 2D, 0x3 ;  /* 0x28ff0a000cf27f60 */ /* 0x00056200089e03ff */
[----:B-1----:R-:W-:Y:S01]  /*16280*/  LOP3.LUT R3, R249, 0xff, RZ, 0xc0, !PT ;  /* 0x000000fff9037812 */ /* 0x002fe200078ec0ff */
[----:B------:R-:W1:Y:S01]  /*16290*/  LDCU.64 UR4, c[0x0][0x388] ;  /* 0x00007100ff0477ac */ /* 0x000e620008000a00 */
[----:B---3--:R-:W-:-:S04]  /*162a0*/  LOP3.LUT R5, R223, 0xff, RZ, 0xc0, !PT ;  /* 0x000000ffdf057812 */ /* 0x008fc800078ec0ff */
[----:B0-----:R-:W-:-:S05]  /*162b0*/  VABSDIFF.U32 R6, R3, R5, RZ ;  /* 0x0000000503067214 */ /* 0x001fca00000e00ff */
[----:B------:R-:W-:Y:S01]  /*162c0*/  IMAD.IADD R4, R4, 0x1, R6 ;  /* 0x0000000104047824 */ /* 0x000fe200078e0206 */
[----:B--2---:R-:W-:-:S03]  /*162d0*/  LOP3.LUT R8, R102, R52, RZ, 0x3c, !PT ;  /* 0x0000003466087212 */ /* 0x004fc600078e3cff */
[----:B------:R-:W-:Y:S01]  /*162e0*/  IMAD R6, R14, 0x9, R4 ;  /* 0x000000090e067824 */ /* 0x000fe200078e0204 */
[----:B------:R-:W-:Y:S01]  /*162f0*/  LOP3.LUT R4, R103, R53, RZ, 0x3c, !PT ;  /* 0x0000003567047212 */ /* 0x000fe200078e3cff */
[----:B------:R0:W-:Y:S01]  /*16300*/  STL [R1+0x274], R3 ;  /* 0x0002740301007387 */ /* 0x0001e20000100800 */
[----:B------:R-:W-:Y:S01]  /*16310*/  POPC R8, R8 ;  /* 0x0000000800087309 */ /* 0x000fe20000000000 */
[----:B------:R-:W-:Y:S01]  /*16320*/  LOP3.LUT R0, R47, 0xff, RZ, 0xc0, !PT ;  /* 0x000000ff2f007812 */ /* 0x000fe200078ec0ff */
[----:B------:R-:W2:Y:S06]  /*16330*/  LDC.64 R14, c[0x0][0x380] ;  /* 0x0000e000ff0e7b82 */ /* 0x000eac0000000a00 */
[----:B------:R-:W3:Y:S01]  /*16340*/  POPC R4, R4 ;  /* 0x0000000400047309 */ /* 0x000ee20000000000 */
[----:B0-----:R-:W-:Y:S01]  /*16350*/  LOP3.LUT R3, R45, 0xff, RZ, 0xc0, !PT ;  /* 0x000000ff2d037812 */ /* 0x001fe200078ec0ff */
[----:B------:R-:W-:Y:S04]  /*16360*/  STL [R1+0x270], R5 ;  /* 0x0002700501007387 */ /* 0x000fe80000100800 */
[----:B------:R0:W-:Y:S04]  /*16370*/  STL [R1+0x26c], R0 ;  /* 0x00026c0001007387 */ /* 0x0001e80000100800 */
[----:B------:R1:W-:Y:S01]  /*16380*/  STL [R1+0x268], R3 ;  /* 0x0002680301007387 */ /* 0x0003e20000100800 */
[----:B---3--:R-:W-:Y:S01]  /*16390*/  IMAD.IADD R4, R8, 0x1, R4 ;  /* 0x0000000108047824 */ /* 0x008fe200078e0204 */
[----:B------:R-:W-:-:S02]  /*163a0*/  VABSDIFF.U32 R8, R0, R3, RZ ;  /* 0x0000000300087214 */ /* 0x000fc400000e00ff */
[----:B0-----:R-:W-:Y:S02]  /*163b0*/  LOP3.LUT R0, R41, 0xff, RZ, 0xc0, !PT ;  /* 0x000000ff29007812 */ /* 0x001fe400078ec0ff */
[----:B-1----:R-:W-:-:S03]  /*163c0*/  LOP3.LUT R3, R39, 0xff, RZ, 0xc0, !PT ;  /* 0x000000ff27037812 */ /* 0x002fc600078ec0ff */
[----:B------:R0:W-:Y:S04]  /*163d0*/  STL [R1+0x25c], R0 ;  /* 0x00025c0001007387 */ /* 0x0001e80000100800 */
[----:B------:R1:W-:Y:S04]  /*163e0*/  STL [R1+0x258], R3 ;  /* 0x0002580301007387 */ /* 0x0003e80000100800 */
[----:B------:R-:W3:Y:S01]  /*163f0*/  LDL.LU R43, [R1+0x988] ;  /* 0x00098800012b7983 */ /* 0x000ee20000300800 */
[----:B------:R-:W-:Y:S02]  /*16400*/  IADD3 R6, PT, PT, R6, R8, RZ ;  /* 0x0000000806067210 */ /* 0x000fe40007ffe0ff */
[----:B------:R-:W-:-:S03]  /*16410*/  LOP3.LUT R8, R100, R50, RZ, 0x3c, !PT ;  /* 0x0000003264087212 */ /* 0x000fc600078e3cff */
[----:B------:R-:W-:Y:S01]  /*16420*/  IMAD R6, R4, 0x9, R6 ;  /* 0x0000000904067824 */ /* 0x000fe200078e0206 */
[----:B------:R-:W-:Y:S02]  /*16430*/  LOP3.LUT R4, R101, R51, RZ, 0x3c, !PT ;  /* 0x0000003365047212 */ /* 0x000fe400078e3cff */
[----:B------:R-:W-:Y:S08]  /*16440*/  POPC R8, R8 ;  /* 0x0000000800087309 */ /* 0x000ff00000000000 */
[----:B------:R-:W0:Y:S01]  /*16450*/  POPC R4, R4 ;  /* 0x0000000400047309 */ /* 0x000e220000000000 */
[----:B------:R-:W-:-:S02]  /*16460*/  IMAD.MOV.U32 R115, RZ, RZ, R85 ;  /* 0x000000ffff737224 */ /* 0x000fc400078e0055 */
[----:B0-----:R-:W-:Y:S01]  /*16470*/  IMAD.IADD R4, R8, 0x1, R4 ;  /* 0x0000000108047824 */ /* 0x001fe200078e0204 */
[----:B------:R-:W-:Y:S02]  /*16480*/  VABSDIFF.U32 R8, R0, R3, RZ ;  /* 0x0000000300087214 */ /* 0x000fe400000e00ff */
[----:B------:R-:W-:Y:S02]  /*16490*/  LOP3.LUT R0, R37, 0xff, RZ, 0xc0, !PT ;  /* 0x000000ff25007812 */ /* 0x000fe400078ec0ff */
[----:B-1----:R-:W-:-:S03]  /*164a0*/  LOP3.LUT R3, R35, 0xff, RZ, 0xc0, !PT ;  /* 0x000000ff23037812 */ /* 0x002fc600078ec0ff */
[----:B------:R-:W-:Y:S04]  /*164b0*/  STL [R1+0x254], R0 ;  /* 0x0002540001007387 */ /* 0x000fe80000100800 */
[----:B------:R-:W-:Y:S04]  /*164c0*/  STL [R1+0x250], R3 ;  /* 0x0002500301007387 */ /* 0x000fe80000100800 */
[----:B------:R-:W3:Y:S04]  /*164d0*/  LDL.LU R24, [R1+0x648] ;  /* 0x0006480001187983 */ /* 0x000ee80000300800 */
[----:B------:R-:W3:Y:S04]  /*164e0*/  LDL.LU R125, [R1+0x4d0] ;  /* 0x0004d000017d7983 */ /* 0x000ee80000300800 */
[----:B------:R-:W3:Y:S04]  /*164f0*/  LDL.LU R85, [R1+0x64c] ;  /* 0x00064c0001557983 */ /* 0x000ee80000300800 */
[----:B------:R-:W3:Y:S04]  /*16500*/  LDL.LU R122, [R1+0x4d4] ;  /* 0x0004d400017a7983 */ /* 0x000ee80000300800 */
[----:B------:R-:W3:Y:S04]  /*16510*/  LDL.LU R84, [R1+0x620] ;  /* 0x0006200001547983 */ /* 0x000ee80000300800 */
[----:B------:R-:W3:Y:S04]  /*16520*/  LDL.LU R119, [R1+0x4b8] ;  /* 0x0004b80001777983 */ /* 0x000ee80000300800 */
[----:B------:R-:W3:Y:S04]  /*16530*/  LDL.LU R98, [R1+0x624] ;  /* 0x0006240001627983 */ /* 0x000ee80000300800 */
[----:B------:R-:W3:Y:S01]  /*16540*/  LDL.LU R126, [R1+0x4bc] ;  /* 0x0004bc00017e7983 */ /* 0x000ee20000300800 */
[----:B--2---:R-:W-:-:S03]  /*16550*/  IMAD.WIDE R14, R252, 0x4, R14 ;  /* 0x00000004fc0e7825 */ /* 0x004fc600078e020e */
[----:B------:R-:W2:Y:S01]  /*16560*/  LDL.LU R20, [R1+0x618] ;  /* 0x0006180001147983 */ /* 0x000ea20000300800 */
[----:B------:R-:W-:-:S03]  /*16570*/  IMAD.IADD R6, R6, 0x1, R8 ;  /* 0x0000000106067824 */ /* 0x000fc600078e0208 */
[----:B------:R-:W2:Y:S01]  /*16580*/  LDL.LU R121, [R1+0x4b0] ;  /* 0x0004b00001797983 */ /* 0x000ea20000300800 */
[----:B------:R-:W-:-:S03]  /*16590*/  IMAD R6, R4, 0x9, R6 ;  /* 0x0000000904067824 */ /* 0x000fc600078e0206 */
[----:B------:R-:W2:Y:S01]  /*165a0*/  LDL.LU R87, [R1+0x61c] ;  /* 0x00061c0001577983 */ /* 0x000ea20000300800 */
[----:B------:R-:W-:-:S03]  /*165b0*/  LOP3.LUT R8, R66, R48, RZ, 0x3c, !PT ;  /* 0x0000003042087212 */ /* 0x000fc600078e3cff */
[----:B------:R3:W-:Y:S01]  /*165c0*/  STL.64 [R1+0x240], R14 ;  /* 0x0002400e01007387 */ /* 0x0007e20000100a00 */
[----:B------:R-:W-:-:S03]  /*165d0*/  LOP3.LUT R4, R67, R49, RZ, 0x3c, !PT ;  /* 0x0000003143047212 */ /* 0x000fc600078e3cff */
[----:B------:R-:W2:Y:S04]  /*165e0*/  LDL.LU R116, [R1+0x4b4] ;  /* 0x0004b40001747983 */ /* 0x000ea80000300800 */
[----:B------:R-:W2:Y:S01]  /*165f0*/  LDL.LU R86, [R1+0x610] ;  /* 0x0006100001567983 */ /* 0x000ea20000300800 */
[----:B------:R-:W-:Y:S03]  /*16600*/  POPC R8, R8 ;  /* 0x0000000800087309 */ /* 0x000fe60000000000 */
[----:B------:R-:W2:Y:S04]  /*16610*/  LDL.LU R99, [R1+0x4a8] ;  /* 0x0004a80001637983 */ /* 0x000ea80000300800 */
[----:B------:R-:W2:Y:S01]  /*16620*/  LDL R89, [R1+0x470] ;  /* 0x0004700001597983 */ /* 0x000ea20000100800 */
[----:B------:R-:W0:Y:S03]  /*16630*/  POPC R4, R4 ;  /* 0x0000000400047309 */ /* 0x000e260000000000 */
[----:B------:R-:W2:Y:S04]  /*16640*/  LDL R157, [R1+0x1d8] ;  /* 0x0001d800019d7983 */ /* 0x000ea80000100800 */
[----:B------:R-:W2:Y:S04]  /*16650*/  LDL R44, [R1+0x474] ;  /* 0x00047400012c7983 */ /* 0x000ea80000100800 */
[----:B------:R-:W2:Y:S01]  /*16660*/  LDL R114, [R1+0x1dc] ;  /* 0x0001dc0001727983 */ /* 0x000ea20000100800 */
[----:B0-----:R-:W-:Y:S01]  /*16670*/  IMAD.IADD R4, R8, 0x1, R4 ;  /* 0x0000000108047824 */ /* 0x001fe200078e0204 */
[----:B------:R-:W-:-:S02]  /*16680*/  VABSDIFF.U32 R8, R0, R3, RZ ;  /* 0x0000000300087214 */ /* 0x000fc400000e00ff */
[----:B------:R-:W2:Y:S04]  /*16690*/  LDL R117, [R1+0x264] ;  /* 0x0002640001757983 */ /* 0x000ea80000100800 */
[----:B------:R-:W2:Y:S04]  /*166a0*/  LDL R191, [R1+0x1c4] ;  /* 0x0001c40001bf7983 */ /* 0x000ea80000100800 */
[----:B------:R-:W2:Y:S04]  /*166b0*/  LDL R190, [R1+0x12c] ;  /* 0x00012c0001be7983 */ /* 0x000ea80000100800 */
[----:B------:R-:W2:Y:S04]  /*166c0*/  LDL R127, [R1+0x128] ;  /* 0x00012800017f7983 */ /* 0x000ea80000100800 */
[----:B------:R-:W2:Y:S01]  /*166d0*/  LDL R187, [R1+0x1b0] ;  /* 0x0001b00001bb7983 */ /* 0x000ea20000100800 */
[C---:B---3--:R-:W-:Y:S01]  /*166e0*/  IMAD.WIDE.U32 R14, R43.reuse, UR4, R14 ;  /* 0x000000042b0e7c25 */ /* 0x048fe2000f8e000e */
[----:B------:R-:W0:Y:S02]  /*166f0*/  LDCU.64 UR14, c[0x0][0x358] ;  /* 0x00006b00ff0e77ac */ /* 0x000e240008000a00 */
[----:B------:R-:W3:Y:S01]  /*16700*/  LDL R91, [R1+0x260] ;  /* 0x00026000015b7983 */ /* 0x000ee20000100800 */
[----:B------:R-:W-:-:S03]  /*16710*/  IMAD R3, R43, UR5, R15 ;  /* 0x000000052b037c24 */ /* 0x000fc6000f8e020f */
[----:B------:R-:W3:Y:S01]  /*16720*/  LDL R43, [R1+0x1b4] ;  /* 0x0001b400012b7983 */ /* 0x000ee20000100800 */
[----:B------:R-:W-:Y:S01]  /*16730*/  IMAD.IADD R6, R6, 0x1, R8 ;  /* 0x0000000106067824 */ /* 0x000fe200078e0208 */
[----:B------:R-:W-:Y:S02]  /*16740*/  MOV R2, R14 ;  /* 0x0000000e00027202 */ /* 0x000fe40000000f00 */
[----:B------:R-:W3:Y:S01]  /*16750*/  LDL R40, [R1+0x1c0] ;  /* 0x0001c00001287983 */ /* 0x000ee20000100800 */
[----:B------:R-:W-:-:S05]  /*16760*/  IMAD R4, R4, 0x9, R6 ;  /* 0x0000000904047824 */ /* 0x000fca00078e0206 */
[----:B0-----:R0:W-:Y:S02]  /*16770*/  STG.E desc[UR14][R2.64], R4 ;  /* 0x0000000402007986 */ /* 0x0011e4000c10190e */
[----:B0-----:R-:W-:-:S04]  /*16780*/  LOP3.LUT R4, R125, R24, RZ, 0x3c, !PT ;  /* 0x000000187d047212 */ /* 0x001fc800078e3cff */
[----:B------:R0:W-:Y:S02]  /*16790*/  POPC R125, R4 ;  /* 0x00000004007d7309 */ /* 0x0001e40000000000 */
[----:B0-----:R-:W-:-:S06]  /*167a0*/  LOP3.LUT R4, R122, R85, RZ, 0x3c, !PT ;  /* 0x000000557a047212 */ /* 0x001fcc00078e3cff */
[----:B------:R0:W-:Y:S02]  /*167b0*/  POPC R122, R4 ;  /* 0x00000004007a7309 */ /* 0x0001e40000000000 */
[----:B0-----:R-:W-:-:S06]  /*167c0*/  LOP3.LUT R4, R119, R84, RZ, 0x3c, !PT ;  /* 0x0000005477047212 */ /* 0x001fcc00078e3cff */
[----:B------:R0:W-:Y:S02]  /*167d0*/  POPC R19, R4 ;  /* 0x0000000400137309 */ /* 0x0001e40000000000 */
[----:B0-----:R-:W-:Y:S02]  /*167e0*/  LOP3.LUT R4, R126, R98, RZ, 0x3c, !PT ;  /* 0x000000627e047212 */ /* 0x001fe400078e3cff */
[----:B------:R-:W3:Y:S04]  /*167f0*/  LDL R98, [R1+0x120] ;  /* 0x0001200001627983 */ /* 0x000ee80000100800 */
[----:B------:R2:W-:Y:S01]  /*16800*/  POPC R119, R4 ;  /* 0x0000000400777309 */ /* 0x0005e20000000000 */
[----:B------:R-:W3:Y:S01]  /*16810*/  LDL R126, [R1+0x124] ;  /* 0x00012400017e7983 */ /* 0x000ee20000100800 */
[----:B--2---:R-:W-:-:S06]  /*16820*/  LOP3.LUT R4, R121, R20, RZ, 0x3c, !PT ;  /* 0x0000001479047212 */ /* 0x004fcc00078e3cff */
[----:B------:R0:W-:Y:S01]  /*16830*/  POPC R121, R4 ;  /* 0x0000000400797309 */ /* 0x0001e20000000000 */
[----:B------:R-:W-:Y:S02]  /*16840*/  LOP3.LUT R6, R157, R89, RZ, 0x3c, !PT ;  /* 0x000000599d067212 */ /* 0x000fe400078e3cff */
[----:B------:R-:W2:Y:S01]  /*16850*/  LDL R157, [R1+0x11c] ;  /* 0x00011c00019d7983 */ /* 0x000ea20000100800 */
[----:B0-----:R-:W-:-:S04]  /*16860*/  LOP3.LUT R4, R116, R87, RZ, 0x3c, !PT ;  /* 0x0000005774047212 */ /* 0x001fc800078e3cff */
[----:B------:R0:W-:Y:S02]  /*16870*/  POPC R116, R4 ;  /* 0x0000000400747309 */ /* 0x0001e40000000000 */
[----:B0-----:R-:W-:Y:S02]  /*16880*/  LOP3.LUT R4, R99, R86, RZ, 0x3c, !PT ;  /* 0x0000005663047212 */ /* 0x001fe400078e3cff */
[----:B------:R-:W2:Y:S04]  /*16890*/  LDL R99, [R1+0x118] ;  /* 0x0001180001637983 */ /* 0x000ea80000100800 */
[----:B------:R0:W-:Y:S01]  /*168a0*/  POPC R23, R4 ;  /* 0x0000000400177309 */ /* 0x0001e20000000000 */
[----:B------:R-:W-:Y:S02]  /*168b0*/  LOP3.LUT R8, R191, R117, RZ, 0x3c, !PT ;  /* 0x00000075bf087212 */ /* 0x000fe400078e3cff */
[----:B------:R-:W-:-:S02]  /*168c0*/  LOP3.LUT R14, R187, R127, RZ, 0x3c, !PT ;  /* 0x0000007fbb0e7212 */ /* 0x000fc400078e3cff */
[----:B0-----:R-:W-:Y:S02]  /*168d0*/  LOP3.LUT R4, R114, R44, RZ, 0x3c, !PT ;  /* 0x0000002c72047212 */ /* 0x001fe400078e3cff */
[----:B------:R-:W2:Y:S04]  /*168e0*/  LDL.LU R44, [R1+0x614] ;  /* 0x00061400012c7983 */ /* 0x000ea80000300800 */
[----:B------:R-:W2:Y:S04]  /*168f0*/  LDL.LU R114, [R1+0x4ac] ;  /* 0x0004ac0001727983 */ /* 0x000ea80000300800 */
[----:B------:R-:W2:Y:S01]  /*16900*/  LDL R191, [R1+0x248] ;  /* 0x0002480001bf7983 */ /* 0x000ea20000100800 */
[----:B---3--:R-:W-:-:S03]  /*16910*/  LOP3.LUT R12, R43, R190, RZ, 0x3c, !PT ;  /* 0x000000be2b0c7212 */ /* 0x008fc600078e3cff */
[----:B------:R-:W3:Y:S04]  /*16920*/  LDL R190, [R1+0x24c] ;  /* 0x00024c0001be7983 */ /* 0x000ee80000100800 */
[----:B------:R-:W3:Y:S04]  /*16930*/  LDL.LU R117, [R1+0x600] ;  /* 0x0006000001757983 */ /* 0x000ee80000300800 */
[----:B------:R-:W3:Y:S04]  /*16940*/  LDL.LU R127, [R1+0x498] ;  /* 0x00049800017f7983 */ /* 0x000ee80000300800 */
[----:B------:R-:W3:Y:S04]  /*16950*/  LDL.LU R187, [R1+0x604] ;  /* 0x0006040001bb7983 */ /* 0x000ee80000300800 */
[----:B------:R-:W3:Y:S01]  /*16960*/  LDL.LU R43, [R1+0x49c] ;  /* 0x00049c00012b7983 */ /* 0x000ee20000300800 */
[----:B------:R-:W-:Y:S01]  /*16970*/  LOP3.LUT R10, R40, R91, RZ, 0x3c, !PT ;  /* 0x0000005b280a7212 */ /* 0x000fe200078e3cff */
[----:B------:R-:W-:Y:S01]  /*16980*/  POPC R8, R8 ;  /* 0x0000000800087309 */ /* 0x000fe20000000000 */
[----:B------:R-:W-:-:S04]  /*16990*/  DEPBAR.LE SB5, 0x4 ;  /* 0x0000d1000000791a */ /* 0x000fc80000000000 */
[----:B------:R-:W-:Y:S01]  /*169a0*/  IMAD.MOV.U32 R248, RZ, RZ, R16 ;  /* 0x000000fffff87224 */ /* 0x000fe200078e0010 */
[----:B------:R-:W3:Y:S04]  /*169b0*/  LDL.LU R89, [R1+0x5f8] ;  /* 0x0005f80001597983 */ /* 0x000ee80000300800 */
[----:B------:R-:W3:Y:S01]  /*169c0*/  LDL.LU R91, [R1+0x490] ;  /* 0x00049000015b7983 */ /* 0x000ee20000300800 */
[----:B------:R-:W0:Y:S03]  /*169d0*/  POPC R10, R10 ;  /* 0x0000000a000a7309 */ /* 0x000e260000000000 */
[----:B------:R-:W3:Y:S05]  /*169e0*/  LDL R40, [R1+0x228] ;  /* 0x0002280001287983 */ /* 0x000eea0000100800 */
[----:B------:R-:W-:Y:S08]  /*169f0*/  POPC R6, R6 ;  /* 0x0000000600067309 */ /* 0x000ff00000000000 */
[----:B------:R-:W1:Y:S01]  /*16a00*/  POPC R4, R4 ;  /* 0x0000000400047309 */ /* 0x000e620000000000 */
[----:B0-----:R-:W-:-:S02]  /*16a10*/  IMAD.IADD R36, R10, 0x1, R8 ;  /* 0x000000010a247824 */ /* 0x001fc400078e0208 */
[----:B-1----:R-:W-:-:S05]  /*16a20*/  IMAD.IADD R84, R6, 0x1, R4 ;  /* 0x0000000106547824 */ /* 0x002fca00078e0204 */
[----:B------:R-:W-:Y:S08]  /*16a30*/  POPC R14, R14 ;  /* 0x0000000e000e7309 */ /* 0x000ff00000000000 */
[----:B------:R-:W-:Y:S01]  /*16a40*/  POPC R12, R12 ;  /* 0x0000000c000c7309 */ /* 0x000fe20000000000 */
[----:B------:R-:W-:Y:S02]  /*16a50*/  LOP3.LUT R16, R226, R98, RZ, 0x3c, !PT ;  /* 0x00000062e2107212 */ /* 0x000fe400078e3cff */
[----:B------:R-:W3:Y:S01]  /*16a60*/  LDL R98, [R1+0x238] ;  /* 0x0002380001627983 */ /* 0x000ee20000100800 */
[----:B------:R-:W-:-:S04]  /*16a70*/  LOP3.LUT R4, R227, R126, RZ, 0x3c, !PT ;  /* 0x0000007ee3047212 */ /* 0x000fc800078e3cff */
[----:B------:R-:W-:Y:S01]  /*16a80*/  POPC R16, R16 ;  /* 0x0000001000107309 */ /* 0x000fe20000000000 */
[----:B------:R-:W3:Y:S01]  /*16a90*/  LDL R126, [R1+0x23c] ;  /* 0x00023c00017e7983 */ /* 0x000ee20000100800 */
[----:B--2---:R-:W-:-:S06]  /*16aa0*/  LOP3.LUT R8, R229, R157, RZ, 0x3c, !PT ;  /* 0x0000009de5087212 */ /* 0x004fcc00078e3cff */
[----:B------:R-:W0:Y:S08]  /*16ab0*/  POPC R4, R4 ;  /* 0x0000000400047309 */ /* 0x000e300000000000 */
[----:B------:R-:W-:Y:S01]  /*16ac0*/  POPC R8, R8 ;  /* 0x0000000800087309 */ /* 0x000fe20000000000 */
[----:B------:R-:W-:Y:S02]  /*16ad0*/  LOP3.LUT R10, R228, R99, RZ, 0x3c, !PT ;  /* 0x00000063e40a7212 */ /* 0x000fe400078e3cff */
[----:B------:R-:W2:Y:S05]  /*16ae0*/  LDL R99, [R1+0x22c] ;  /* 0x00022c0001637983 */ /* 0x000eaa0000100800 */
[----:B------:R-:W1:Y:S01]  /*16af0*/  POPC R10, R10 ;  /* 0x0000000a000a7309 */ /* 0x000e620000000000 */
[----:B------:R-:W2:Y:S01]  /*16b00*/  LDL.LU R157, [R1+0x5fc] ;  /* 0x0005fc00019d7983 */ /* 0x000ea20000300800 */
[----:B0-----:R-:W-:-:S02]  /*16b10*/  IMAD.IADD R74, R16, 0x1, R4 ;  /* 0x00000001104a7824 */ /* 0x001fc400078e0204 */
[----:B------:R-:W-:Y:S01]  /*16b20*/  IMAD.IADD R75, R14, 0x1, R12 ;  /* 0x000000010e4b7824 */ /* 0x000fe200078e020c */
[----:B------:R-:W-:Y:S02]  /*16b30*/  LOP3.LUT R6, R114, R44, RZ, 0x3c, !PT ;  /* 0x0000002c72067212 */ /* 0x000fe400078e3cff */
[----:B-1----:R-:W-:Y:S01]  /*16b40*/  IADD3 R58, PT, PT, R10, R8, RZ ;  /* 0x000000080a3a7210 */ /* 0x002fe20007ffe0ff */
[----:B------:R-:W2:Y:S01]  /*16b50*/  LDL.LU R114, [R1+0x494] ;  /* 0x0004940001727983 */ /* 0x000ea20000300800 */
[----:B------:R0:W-:Y:S01]  /*16b60*/  POPC R34, R6 ;  /* 0x0000000600227309 */ /* 0x0001e20000000000 */
[----:B------:R-:W-:Y:S02]  /*16b70*/  LOP3.LUT R14, R220, R221, RZ, 0x3c, !PT ;  /* 0x000000dddc0e7212 */ /* 0x000fe400078e3cff */
[----:B0-----:R-:W-:Y:S02]  /*16b80*/  LOP3.LUT R6, R232, R191, RZ, 0x3c, !PT ;  /* 0x000000bfe8067212 */ /* 0x001fe400078e3cff */
[----:B------:R-:W2:Y:S01]  /*16b90*/  LDL R191, [R1+0x210] ;  /* 0x0002100001bf7983 */ /* 0x000ea20000100800 */
[----:B---3--:R-:W-:-:S03]  /*16ba0*/  LOP3.LUT R4, R233, R190, RZ, 0x3c, !PT ;  /* 0x000000bee9047212 */ /* 0x008fc600078e3cff */
[----:B------:R-:W3:Y:S04]  /*16bb0*/  LDL R190, [R1+0x214] ;  /* 0x0002140001be7983 */ /* 0x000ee80000100800 */
[----:B------:R-:W3:Y:S01]  /*16bc0*/  LDL.LU R44, [R1+0x5f0] ;  /* 0x0005f000012c7983 */ /* 0x000ee20000300800 */
[----:B------:R-:W-:-:S03]  /*16bd0*/  LOP3.LUT R8, R127, R117, RZ, 0x3c, !PT ;  /* 0x000000757f087212 */ /* 0x000fc600078e3cff */
[----:B------:R-:W3:Y:S01]  /*16be0*/  LDL.LU R127, [R1+0x488] ;  /* 0x00048800017f7983 */ /* 0x000ee20000300800 */
[----:B------:R0:W-:Y:S02]  /*16bf0*/  POPC R21, R8 ;  /* 0x0000000800157309 */ /* 0x0001e40000000000 */
[----:B0-----:R-:W-:Y:S02]  /*16c00*/  LOP3.LUT R8, R43, R187, RZ, 0x3c, !PT ;  /* 0x000000bb2b087212 */ /* 0x001fe400078e3cff */
[----:B------:R-:W3:Y:S04]  /*16c10*/  LDL.LU R187, [R1+0x5f4] ;  /* 0x0005f40001bb7983 */ /* 0x000ee80000300800 */
[----:B------:R-:W3:Y:S04]  /*16c20*/  LDL.LU R43, [R1+0x48c] ;  /* 0x00048c00012b7983 */ /* 0x000ee80000300800 */
[----:B------:R-:W3:Y:S04]  /*16c30*/  LDL.LU R221, [R1+0xc24] ;  /* 0x000c240001dd7983 */ /* 0x000ee80000300800 */
[----:B------:R-:W3:Y:S01]  /*16c40*/  LDL.LU R220, [R1+0xc20] ;  /* 0x000c200001dc7983 */ /* 0x000ee20000300800 */
[----:B------:R-:W-:Y:S08]  /*16c50*/  POPC R6, R6 ;  /* 0x0000000600067309 */ /* 0x000ff00000000000 */
[----:B------:R-:W0:Y:S08]  /*16c60*/  POPC R4, R4 ;  /* 0x0000000400047309 */ /* 0x000e300000000000 */
[----:B------:R1:W-:Y:S01]  /*16c70*/  POPC R117, R8 ;  /* 0x0000000800757309 */ /* 0x0003e20000000000 */
[----:B0-----:R-:W-:Y:S01]  /*16c80*/  IMAD.IADD R77, R6, 0x1, R4 ;  /* 0x00000001064d7824 */ /* 0x001fe200078e0204 */
[----:B-1----:R-:W-:-:S06]  /*16c90*/  LOP3.LUT R8, R91, R89, RZ, 0x3c, !PT ;  /* 0x000000595b087212 */ /* 0x002fcc00078e3cff */
[----:B------:R0:W-:Y:S02]  /*16ca0*/  POPC R64, R8 ;  /* 0x0000000800407309 */ /* 0x0001e40000000000 */
[----:B0-----:R-:W-:-:S06]  /*16cb0*/  LOP3.LUT R8, R240, R40, RZ, 0x3c, !PT ;  /* 0x00000028f0087212 */ /* 0x001fcc00078e3cff */
[----:B------:R-:W-:Y:S01]  /*16cc0*/  POPC R8, R8 ;  /* 0x0000000800087309 */ /* 0x000fe20000000000 */
[----:B------:R-:W-:Y:S02]  /*16cd0*/  LOP3.LUT R10, R236, R98, RZ, 0x3c, !PT ;  /* 0x00000062ec0a7212 */ /* 0x000fe400078e3cff */
[----:B------:R-:W3:Y:S01]  /*16ce0*/  LDL R98, [R1+0x200] ;  /* 0x0002000001627983 */ /* 0x000ee20000100800 */
[----:B------:R-:W-:-:S04]  /*16cf0*/  LOP3.LUT R6, R237, R126, RZ, 0x3c, !PT ;  /* 0x0000007eed067212 */ /* 0x000fc800078e3cff */
[----:B------:R-:W-:Y:S01]  /*16d00*/  POPC R10, R10 ;  /* 0x0000000a000a7309 */ /* 0x000fe20000000000 */
[----:B------:R-:W3:Y:S04]  /*16d10*/  LDL R126, [R1+0x204] ;  /* 0x00020400017e7983 */ /* 0x000ee80000100800 */
[----:B------:R-:W3:Y:S03]  /*16d20*/  LDL.LU R89, [R1+0x5e0] ;  /* 0x0005e00001597983 */ /* 0x000ee60000300800 */
[----:B------:R-:W0:Y:S01]  /*16d30*/  POPC R6, R6 ;  /* 0x0000000600067309 */ /* 0x000e220000000000 */
[----:B------:R-:W3:Y:S04]  /*16d40*/  LDL.LU R91, [R1+0x480] ;  /* 0x00048000015b7983 */ /* 0x000ee80000300800 */
[----:B------:R-:W3:Y:S01]  /*16d50*/  LDL R40, [R1+0x1f0] ;  /* 0x0001f00001287983 */ /* 0x000ee20000100800 */
[----:B--2---:R-:W-:Y:S01]  /*16d60*/  LOP3.LUT R4, R241, R99, RZ, 0x3c, !PT ;  /* 0x00000063f1047212 */ /* 0x004fe200078e3cff */
[----:B0-----:R-:W-:-:S02]  /*16d70*/  IMAD.IADD R76, R10, 0x1, R6 ;  /* 0x000000010a4c7824 */ /* 0x001fc400078e0206 */
[----:B------:R-:W2:Y:S03]  /*16d80*/  LDL R99, [R1+0x1f4] ;  /* 0x0001f40001637983 */ /* 0x000ea60000100800 */
[----:B------:R-:W0:Y:S02]  /*16d90*/  POPC R4, R4 ;  /* 0x0000000400047309 */ /* 0x000e240000000000 */
[----:B0-----:R-:W-:Y:S01]  /*16da0*/  IMAD.IADD R28, R8, 0x1, R4 ;  /* 0x00000001081c7824 */ /* 0x001fe200078e0204 */
[----:B------:R-:W-:Y:S02]  /*16db0*/  LOP3.LUT R12, R114, R157, RZ, 0x3c, !PT ;  /* 0x0000009d720c7212 */ /* 0x000fe400078e3cff */
[----:B---3--:R-:W-:-:S04]  /*16dc0*/  LOP3.LUT R8, R127, R44, RZ, 0x3c, !PT ;  /* 0x0000002c7f087212 */ /* 0x008fc800078e3cff */
[----:B------:R0:W-:Y:S01]  /*16dd0*/  POPC R111, R8 ;  /* 0x00000008006f7309 */ /* 0x0001e20000000000 */
[----:B------:R-:W-:Y:S02]  /*16de0*/  LOP3.LUT R4, R221, R190, RZ, 0x3c, !PT ;  /* 0x000000bedd047212 */ /* 0x000fe400078e3cff */
[----:B------:R-:W-:-:S05]  /*16df0*/  LOP3.LUT R6, R220, R191, RZ, 0x3c, !PT ;  /* 0x000000bfdc067212 */ /* 0x000fca00078e3cff */
[----:B------:R-:W-:Y:S01]  /*16e00*/  POPC R4, R4 ;  /* 0x0000000400047309 */ /* 0x000fe20000000000 */
[----:B------:R-:W3:Y:S01]  /*16e10*/  LDL.LU R191, [R1+0x5e4] ;  /* 0x0005e40001bf7983 */ /* 0x000ee20000300800 */
[----:B0-----:R-:W-:-:S03]  /*16e20*/  LOP3.LUT R8, R43, R187, RZ, 0x3c, !PT ;  /* 0x000000bb2b087212 */ /* 0x001fc600078e3cff */
[----:B------:R-:W3:Y:S03]  /*16e30*/  LDL.LU R190, [R1+0x484] ;  /* 0x0004840001be7983 */ /* 0x000ee60000300800 */
[----:B------:R-:W0:Y:S01]  /*16e40*/  POPC R6, R6 ;  /* 0x0000000600067309 */ /* 0x000e220000000000 */
[----:B------:R-:W2:Y:S04]  /*16e50*/  LDL.LU R157, [R1+0x5c0] ;  /* 0x0005c000019d7983 */ /* 0x000ea80000300800 */
[----:B------:R-:W2:Y:S04]  /*16e60*/  LDL.LU R44, [R1+0x478] ;  /* 0x00047800012c7983 */ /* 0x000ea80000300800 */
[----:B------:R-:W2:Y:S04]  /*16e70*/  LDL.LU R187, [R1+0x5c4] ;  /* 0x0005c40001bb7983 */ /* 0x000ea80000300800 */
[----:B------:R-:W2:Y:S01]  /*16e80*/  LDL.LU R43, [R1+0x47c] ;  /* 0x00047c00012b7983 */ /* 0x000ea20000300800 */
[----:B0-----:R-:W-:Y:S01]  /*16e90*/  IMAD.IADD R79, R6, 0x1, R4 ;  /* 0x00000001064f7824 */ /* 0x001fe200078e0204 */
[----:B------:R-:W-:-:S02]  /*16ea0*/  LOP3.LUT R6, R212, R213, RZ, 0x3c, !PT ;  /* 0x000000d5d4067212 */ /* 0x000fc400078e3cff */
[----:B------:R-:W2:Y:S04]  /*16eb0*/  LDL.LU R213, [R1+0xc1c] ;  /* 0x000c1c0001d57983 */ /* 0x000ea80000300800 */
[----:B------:R-:W2:Y:S01]  /*16ec0*/  LDL.LU R212, [R1+0xc18] ;  /* 0x000c180001d47983 */ /* 0x000ea20000300800 */
[----:B------:R0:W-:Y:S01]  /*16ed0*/  POPC R127, R8 ;  /* 0x00000008007f7309 */ /* 0x0001e20000000000 */
[----:B------:R-:W-:Y:S02]  /*16ee0*/  IMAD.MOV.U32 R93, RZ, RZ, R83 ;  /* 0x000000ffff5d7224 */ /* 0x000fe400078e0053 */
[----:B------:R-:W2:Y:S04]  /*16ef0*/  LDL R83, [R1+0x1e0] ;  /* 0x0001e00001537983 */ /* 0x000ea80000100800 */
[----:B------:R-:W2:Y:S01]  /*16f00*/  LDL R85, [R1+0x1e4] ;  /* 0x0001e40001557983 */ /* 0x000ea20000100800 */
[----:B------:R-:W-:Y:S03]  /*16f10*/  POPC R10, R14 ;  /* 0x0000000e000a7309 */ /* 0x000fe60000000000 */
[----:B------:R-:W2:Y:S05]  /*16f20*/  LDL.LU R20, [R1+0x5b8] ;  /* 0x0005b80001147983 */ /* 0x000eaa0000300800 */
[----:B------:R-:W-:Y:S01]  /*16f30*/  POPC R6, R6 ;  /* 0x0000000600067309 */ /* 0x000fe20000000000 */
[----:B0-----:R-:W-:-:S02]  /*16f40*/  LOP3.LUT R8, R216, R98, RZ, 0x3c, !PT ;  /* 0x00000062d8087212 */ /* 0x001fc400078e3cff */
[----:B------:R-:W2:Y:S01]  /*16f50*/  LDL.LU R98, [R1+0x540] ;  /* 0x0005400001627983 */ /* 0x000ea20000300800 */
[----:B------:R-:W-:-:S04]  /*16f60*/  LOP3.LUT R4, R217, R126, RZ, 0x3c, !PT ;  /* 0x0000007ed9047212 */ /* 0x000fc800078e3cff */
[----:B------:R-:W-:Y:S01]  /*16f70*/  POPC R8, R8 ;  /* 0x0000000800087309 */ /* 0x000fe20000000000 */
[----:B------:R-:W2:Y:S01]  /*16f80*/  LDL.LU R87, [R1+0x5bc] ;  /* 0x0005bc0001577983 */ /* 0x000ea20000300800 */
[----:B------:R-:W-:-:S03]  /*16f90*/  MOV R148, R82 ;  /* 0x0000005200947202 */ /* 0x000fc60000000f00 */
[----:B------:R-:W2:Y:S03]  /*16fa0*/  LDL.LU R126, [R1+0x544] ;  /* 0x00054400017e7983 */ /* 0x000ea60000300800 */
[----:B------:R-:W0:Y:S01]  /*16fb0*/  POPC R4, R4 ;  /* 0x0000000400047309 */ /* 0x000e220000000000 */
[----:B------:R-:W2:Y:S04]  /*16fc0*/  LDL.LU R82, [R1+0x5a0] ;  /* 0x0005a00001527983 */ /* 0x000ea80000300800 */
[----:B------:R-:W2:Y:S03]  /*16fd0*/  LDL.LU R86, [R1+0x520] ;  /* 0x0005200001567983 */ /* 0x000ea60000300800 */
[----:B------:R1:W-:Y:S01]  /*16fe0*/  POPC R114, R12 ;  /* 0x0000000c00727309 */ /* 0x0003e20000000000 */
[----:B0-----:R-:W-:Y:S01]  /*16ff0*/  IADD3 R78, PT, PT, R8, R4, RZ ;  /* 0x00000004084e7210 */ /* 0x001fe20007ffe0ff */
[----:B------:R-:W-:Y:S01]  /*17000*/  IMAD.IADD R4, R10, 0x1, R6 ;  /* 0x000000010a047824 */ /* 0x000fe200078e0206 */
[----:B-1----:R-:W-:-:S02]  /*17010*/  LOP3.LUT R12, R91, R89, RZ, 0x3c, !PT ;  /* 0x000000595b0c7212 */ /* 0x002fc400078e3cff */
[----:B------:R-:W2:Y:S01]  /*17020*/  LDL R91, [R1+0x1d0] ;  /* 0x0001d000015b7983 */ /* 0x000ea20000100800 */
[----:B---3--:R-:W-:-:S03]  /*17030*/  LOP3.LUT R10, R190, R191, RZ, 0x3c, !PT ;  /* 0x000000bfbe0a7212 */ /* 0x008fc600078e3cff */
[----:B------:R-:W3:Y:S04]  /*17040*/  LDL R191, [R1+0x7f0] ;  /* 0x0007f00001bf7983 */ /* 0x000ee80000100800 */
[----:B------:R-:W3:Y:S01]  /*17050*/  LDL R190, [R1+0x9a8] ;  /* 0x0009a80001be7983 */ /* 0x000ee20000100800 */
[----:B------:R2:W-:Y:S03]  /*17060*/  POPC R59, R10 ;  /* 0x0000000a003b7309 */ /* 0x0005e60000000000 */
[----:B------:R-:W3:Y:S01]  /*17070*/  LDL.LU R89, [R1+0x6f8] ;  /* 0x0006f80001597983 */ /* 0x000ee20000300800 */
[----:B--2---:R-:W-:Y:S02]  /*17080*/  LOP3.LUT R10, R44, R157, RZ, 0x3c, !PT ;  /* 0x0000009d2c0a7212 */ /* 0x004fe400078e3cff */
[----:B------:R-:W-:-:S02]  /*17090*/  LOP3.LUT R6, R213, R99, RZ, 0x3c, !PT ;  /* 0x00000063d5067212 */ /* 0x000fc400078e3cff */
[----:B------:R-:W-:Y:S02]  /*170a0*/  LOP3.LUT R8, R212, R40, RZ, 0x3c, !PT ;  /* 0x00000028d4087212 */ /* 0x000fe400078e3cff */
[----:B------:R-:W2:Y:S01]  /*170b0*/  LDL R40, [R1+0x1d4] ;  /* 0x0001d40001287983 */ /* 0x000ea20000100800 */
[----:B------:R0:W-:Y:S03]  /*170c0*/  POPC R99, R10 ;  /* 0x0000000a00637309 */ /* 0x0001e60000000000 */
[----:B------:R-:W2:Y:S01]  /*170d0*/  LDL.LU R44, [R1+0x5a4] ;  /* 0x0005a400012c7983 */ /* 0x000ea20000300800 */
[----:B0-----:R-:W-:-:S03]  /*170e0*/  LOP3.LUT R10, R43, R187, RZ, 0x3c, !PT ;  /* 0x000000bb2b0a7212 */ /* 0x001fc600078e3cff */
[----:B------:R-:W2:Y:S01]  /*170f0*/  LDL.LU R43, [R1+0x524] ;  /* 0x00052400012b7983 */ /* 0x000ea20000300800 */
[----:B------:R-:W-:Y:S03]  /*17100*/  POPC R8, R8 ;  /* 0x0000000800087309 */ /* 0x000fe60000000000 */
[----:B------:R-:W2:Y:S04]  /*17110*/  LDL.LU R24, [R1+0x598] ;  /* 0x0005980001187983 */ /* 0x000ea80000300800 */
[----:B------:R-:W2:Y:S01]  /*17120*/  LDL.LU R187, [R1+0x510] ;  /* 0x0005100001bb7983 */ /* 0x000ea20000300800 */
[----:B------:R-:W0:Y:S08]  /*17130*/  POPC R6, R6 ;  /* 0x0000000600067309 */ /* 0x000e300000000000 */
[----:B------:R1:W-:Y:S01]  /*17140*/  POPC R0, R12 ;  /* 0x0000000c00007309 */ /* 0x0003e20000000000 */
[----:B0-----:R-:W-:Y:S01]  /*17150*/  IMAD.IADD R38, R8, 0x1, R6 ;  /* 0x0000000108267824 */ /* 0x001fe200078e0206 */
[----:B------:R-:W-:-:S02]  /*17160*/  LOP3.LUT R8, R208, R83, RZ, 0x3c, !PT ;  /* 0x00000053d0087212 */ /* 0x000fc400078e3cff */
[----:B------:R-:W-:-:S04]  /*17170*/  LOP3.LUT R6, R209, R85, RZ, 0x3c, !PT ;  /* 0x00000055d1067212 */ /* 0x000fc800078e3cff */
[----:B------:R0:W-:Y:S01]  /*17180*/  POPC R157, R10 ;  /* 0x0000000a009d7309 */ /* 0x0001e20000000000 */
[----:B-1----:R-:W-:Y:S02]  /*17190*/  LOP3.LUT R12, R238, R239, RZ, 0x3c, !PT ;  /* 0x000000efee0c7212 */ /* 0x002fe400078e3cff */
[----:B------:R-:W2:Y:S04]  /*171a0*/  LDL.LU R239, [R1+0xc14] ;  /* 0x000c140001ef7983 */ /* 0x000ea80000300800 */
[----:B------:R-:W2:Y:S01]  /*171b0*/  LDL.LU R238, [R1+0xc10] ;  /* 0x000c100001ee7983 */ /* 0x000ea20000300800 */
[----:B------:R-:W-:Y:S01]  /*171c0*/  POPC R8, R8 ;  /* 0x0000000800087309 */ /* 0x000fe20000000000 */
[----:B0-----:R-:W-:Y:S02]  /*171d0*/  LOP3.LUT R10, R98, R20, RZ, 0x3c, !PT ;  /* 0x00000014620a7212 */ /* 0x001fe400078e3cff */
[----:B------:R-:W2:Y:S05]  /*171e0*/  LDL R85, [R1+0x1b8] ;  /* 0x0001b80001557983 */ /* 0x000eaa0000100800 */
[----:B------:R-:W0:Y:S01]  /*171f0*/  POPC R6, R6 ;  /* 0x0000000600067309 */ /* 0x000e220000000000 */
[----:B------:R-:W2:Y:S01]  /*17200*/  LDL R20, [R1+0x1bc] ;  /* 0x0001bc0001147983 */ /* 0x000ea20000100800 */
[----:B------:R-:W-:-:S06]  /*17210*/  LOP3.LUT R16, R234, R235, RZ, 0x3c, !PT ;  /* 0x000000ebea107212 */ /* 0x000fcc00078e3cff */
[----:B------:R1:W-:Y:S01]  /*17220*/  POPC R98, R10 ;  /* 0x0000000a00627309 */ /* 0x0003e20000000000 */
[----:B------:R-:W-:Y:S02]  /*17230*/  LOP3.LUT R14, R204, R91, RZ, 0x3c, !PT ;  /* 0x0000005bcc0e7212 */ /* 0x000fe400078e3cff */
[----:B-1----:R-:W-:Y:S02]  /*17240*/  LOP3.LUT R10, R126, R87, RZ, 0x3c, !PT ;  /* 0x000000577e0a7212 */ /* 0x002fe400078e3cff */
[----:B------:R-:W2:Y:S01]  /*17250*/  LDL.LU R87, [R1+0x59c] ;  /* 0x00059c0001577983 */ /* 0x000ea20000300800 */
[----:B0-----:R-:W-:Y:S02]  /*17260*/  IMAD.IADD R81, R8, 0x1, R6 ;  /* 0x0000000108517824 */ /* 0x001fe400078e0206 */
[----:B------:R0:W-:Y:S01]  /*17270*/  POPC R47, R10 ;  /* 0x0000000a002f7309 */ /* 0x0001e20000000000 */
[----:B------:R-:W2:Y:S04]  /*17280*/  LDL.LU R126, [R1+0x514] ;  /* 0x00051400017e7983 */ /* 0x000ea80000300800 */
[----:B------:R-:W2:Y:S04]  /*17290*/  LDL.LU R235, [R1+0xc0c] ;  /* 0x000c0c0001eb7983 */ /* 0x000ea80000300800 */
[----:B------:R-:W2:Y:S01]  /*172a0*/  LDL.LU R234, [R1+0xc08] ;  /* 0x000c080001ea7983 */ /* 0x000ea20000300800 */
[----:B0-----:R-:W-:-:S03]  /*172b0*/  LOP3.LUT R10, R86, R82, RZ, 0x3c, !PT ;  /* 0x00000052560a7212 */ /* 0x001fc600078e3cff */
[----:B------:R-:W2:Y:S01]  /*172c0*/  LDL.LU R86, [R1+0x590] ;  /* 0x0005900001567983 */ /* 0x000ea20000300800 */
[----:B------:R0:W-:Y:S01]  /*172d0*/  POPC R71, R10 ;  /* 0x0000000a00477309 */ /* 0x0001e20000000000 */
[----:B---3--:R-:W-:Y:S02]  /*172e0*/  VABSDIFF.U32 R6, R190, R191, RZ ;  /* 0x000000bfbe067214 */ /* 0x008fe400000e00ff */
[----:B------:R-:W3:Y:S04]  /*172f0*/  LDL.LU R190, [R1+0x508] ;  /* 0x0005080001be7983 */ /* 0x000ee80000300800 */
[----:B------:R-:W3:Y:S04]  /*17300*/  LDL.LU R91, [R1+0x594] ;  /* 0x00059400015b7983 */ /* 0x000ee80000300800 */
[----:B------:R-:W3:Y:S04]  /*17310*/  LDL.LU R191, [R1+0x50c] ;  /* 0x00050c0001bf7983 */ /* 0x000ee80000300800 */
[----:B------:R-:W3:Y:S01]  /*17320*/  LDL R26, [R1+0x1ac] ;  /* 0x0001ac00011a7983 */ /* 0x000ee20000100800 */
[----:B--2---:R-:W-:-:S03]  /*17330*/  LOP3.LUT R8, R205, R40, RZ, 0x3c, !PT ;  /* 0x00000028cd087212 */ /* 0x004fc600078e3cff */
[----:B------:R-:W2:Y:S01]  /*17340*/  LDL R40, [R1+0x1a8] ;  /* 0x0001a80001287983 */ /* 0x000ea20000100800 */
[----:B0-----:R-:W-:-:S03]  /*17350*/  LOP3.LUT R10, R43, R44, RZ, 0x3c, !PT ;  /* 0x0000002c2b0a7212 */ /* 0x001fc600078e3cff */
[----:B------:R-:W2:Y:S04]  /*17360*/  LDL R44, [R1+0x7f8] ;  /* 0x0007f800012c7983 */ /* 0x000ea80000100800 */
[----:B------:R-:W2:Y:S01]  /*17370*/  LDL R43, [R1+0x9ac] ;  /* 0x0009ac00012b7983 */ /* 0x000ea20000100800 */
[----:B------:R-:W-:Y:S03]  /*17380*/  POPC R14, R14 ;  /* 0x0000000e000e7309 */ /* 0x000fe60000000000 */
[----:B------:R-:W2:Y:S04]  /*17390*/  LDL.LU R5, [R1+0x580] ;  /* 0x0005800001057983 */ /* 0x000ea80000300800 */
[----:B------:R-:W2:Y:S01]  /*173a0*/  LDL.LU R27, [R1+0x4f8] ;  /* 0x0004f800011b7983 */ /* 0x000ea20000300800 */
[----:B------:R-:W0:Y:S03]  /*173b0*/  POPC R8, R8 ;  /* 0x0000000800087309 */ /* 0x000e260000000000 */
[----:B------:R-:W2:Y:S01]  /*173c0*/  LDL.LU R18, [R1+0x584] ;  /* 0x0005840001127983 */ /* 0x000ea20000300800 */
[----:B------:R-:W-:-:S03]  /*173d0*/  IMAD.MOV.U32 R73, RZ, RZ, R17 ;  /* 0x000000ffff497224 */ /* 0x000fc600078e0011 */
[----:B------:R-:W2:Y:S01]  /*173e0*/  LDL.LU R3, [R1+0x4fc] ;  /* 0x0004fc0001037983 */ /* 0x000ea20000300800 */
[----:B------:R-:W-:-:S03]  /*173f0*/  IMAD.IADD R6, R89, 0x1, R6 ;  /* 0x0000000159067824 */ /* 0x000fc600078e0206 */
[----:B------:R-:W2:Y:S01]  /*17400*/  LDL.LU R32, [R1+0x578] ;  /* 0x0005780001207983 */ /* 0x000ea20000300800 */
[----:B------:R-:W-:-:S03]  /*17410*/  IMAD R6, R4, 0x9, R6 ;  /* 0x0000000904067824 */ /* 0x000fc600078e0206 */
[----:B------:R-:W2:Y:S01]  /*17420*/  LDL.LU R17, [R1+0x4f0] ;  /* 0x0004f00001117983 */ /* 0x000ea20000300800 */
[----:B0-----:R-:W-:-:S03]  /*17430*/  IADD3 R80, PT, PT, R14, R8, RZ ;  /* 0x000000080e507210 */ /* 0x001fc60007ffe0ff */
[----:B------:R-:W2:Y:S01]  /*17440*/  LDL R72, [R1+0x180] ;  /* 0x0001800001487983 */ /* 0x000ea20000100800 */
[----:B------:R0:W-:Y:S03]  /*17450*/  POPC R89, R10 ;  /* 0x0000000a00597309 */ /* 0x0001e60000000000 */
[----:B------:R-:W2:Y:S01]  /*17460*/  LDL R15, [R1+0x184] ;  /* 0x00018400010f7983 */ /* 0x000ea20000100800 */
[----:B------:R-:W-:-:S03]  /*17470*/  LOP3.LUT R8, R200, R85, RZ, 0x3c, !PT ;  /* 0x00000055c8087212 */ /* 0x000fc600078e3cff */
[----:B------:R-:W2:Y:S01]  /*17480*/  LDL.LU R33, [R1+0x57c] ;  /* 0x00057c0001217983 */ /* 0x000ea20000300800 */
[----:B------:R-:W-:-:S03]  /*17490*/  LOP3.LUT R4, R201, R20, RZ, 0x3c, !PT ;  /* 0x00000014c9047212 */ /* 0x000fc600078e3cff */
[----:B------:R-:W2:Y:S01]  /*174a0*/  LDL.LU R83, [R1+0x4f4] ;  /* 0x0004f40001537983 */ /* 0x000ea20000300800 */
[----:B0-----:R-:W-:-:S03]  /*174b0*/  LOP3.LUT R10, R187, R24, RZ, 0x3c, !PT ;  /* 0x00000018bb0a7212 */ /* 0x001fc600078e3cff */
[----:B------:R-:W2:Y:S01]  /*174c0*/  LDL.LU R82, [R1+0x570] ;  /* 0x0005700001527983 */ /* 0x000ea20000300800 */
[----:B------:R-:W-:Y:S03]  /*174d0*/  POPC R187, R10 ;  /* 0x0000000a00bb7309 */ /* 0x000fe60000000000 */
[----:B------:R-:W2:Y:S04]  /*174e0*/  LDL.LU R24, [R1+0x4e8] ;  /* 0x0004e80001187983 */ /* 0x000ea80000300800 */
[----:B------:R-:W2:Y:S01]  /*174f0*/  LDL.LU R85, [R1+0x574] ;  /* 0x0005740001557983 */ /* 0x000ea20000300800 */
[----:B------:R-:W-:Y:S03]  /*17500*/  POPC R8, R8 ;  /* 0x0000000800087309 */ /* 0x000fe60000000000 */
[----:B------:R-:W2:Y:S05]  /*17510*/  LDL.LU R20, [R1+0x4ec] ;  /* 0x0004ec0001147983 */ /* 0x000eaa0000300800 */
[----:B------:R-:W0:Y:S01]  /*17520*/  POPC R4, R4 ;  /* 0x0000000400047309 */ /* 0x000e220000000000 */
[----:B------:R-:W-:-:S02]  /*17530*/  LOP3.LUT R14, R126, R87, RZ, 0x3c, !PT ;  /* 0x000000577e0e7212 */ /* 0x000fc400078e3cff */
[----:B------:R-:W2:Y:S05]  /*17540*/  LDL R87, [R1+0x110] ;  /* 0x0001100001577983 */ /* 0x000eaa0000100800 */
[----:B------:R-:W-:Y:S08]  /*17550*/  POPC R12, R12 ;  /* 0x0000000c000c7309 */ /* 0x000ff00000000000 */
[----:B------:R-:W1:Y:S01]  /*17560*/  POPC R10, R16 ;  /* 0x00000010000a7309 */ /* 0x000e620000000000 */
[----:B0-----:R-:W-:-:S07]  /*17570*/  IMAD.IADD R94, R8, 0x1, R4 ;  /* 0x00000001085e7824 */ /* 0x001fce00078e0204 */
[----:B------:R3:W-:Y:S01]  /*17580*/  POPC R126, R14 ;  /* 0x0000000e007e7309 */ /* 0x0007e20000000000 */
[----:B-1----:R-:W-:Y:S01]  /*17590*/  IMAD.IADD R4, R12, 0x1, R10 ;  /* 0x000000010c047824 */ /* 0x002fe200078e020a */
[----:B---3--:R-:W-:Y:S02]  /*175a0*/  LOP3.LUT R14, R190, R86, RZ, 0x3c, !PT ;  /* 0x00000056be0e7212 */ /* 0x008fe400078e3cff */
[----:B------:R-:W3:Y:S04]  /*175b0*/  LDL R86, [R1+0x114] ;  /* 0x0001140001567983 */ /* 0x000ee80000100800 */
[----:B------:R0:W-:Y:S02]  /*175c0*/  POPC R190, R14 ;  /* 0x0000000e00be7309 */ /* 0x0001e40000000000 */
[----:B0-----:R-:W-:-:S02]  /*175d0*/  LOP3.LUT R14, R191, R91, RZ, 0x3c, !PT ;  /* 0x0000005bbf0e7212 */ /* 0x001fc400078e3cff */
[----:B------:R-:W3:Y:S01]  /*175e0*/  LDL.LU R91, [R1+0x568] ;  /* 0x00056800015b7983 */ /* 0x000ee20000300800 */
[----:B--2---:R-:W-:-:S03]  /*175f0*/  LOP3.LUT R10, R196, R40, RZ, 0x3c, !PT ;  /* 0x00000028c40a7212 */ /* 0x004fc600078e3cff */
[----:B------:R-:W3:Y:S01]  /*17600*/  LDL.LU R40, [R1+0x4e0] ;  /* 0x0004e00001287983 */ /* 0x000ee20000300800 */
[----:B------:R-:W-:-:S03]  /*17610*/  VABSDIFF.U32 R8, R43, R44, RZ ;  /* 0x0000002c2b087214 */ /* 0x000fc600000e00ff */
[----:B------:R-:W2:Y:S04]  /*17620*/  LDL.LU R44, [R1+0x56c] ;  /* 0x00056c00012c7983 */ /* 0x000ea80000300800 */
[----:B------:R-:W2:Y:S01]  /*17630*/  LDL.LU R43, [R1+0x4e4] ;  /* 0x0004e400012b7983 */ /* 0x000ea20000300800 */
[----:B------:R-:W-:Y:S01]  /*17640*/  IMAD.IADD R6, R6, 0x1, R8 ;  /* 0x0000000106067824 */ /* 0x000fe200078e0208 */
[----:B------:R-:W-:Y:S01]  /*17650*/  LOP3.LUT R8, R197, R26, RZ, 0x3c, !PT ;  /* 0x0000001ac5087212 */ /* 0x000fe200078e3cff */
[----:B------:R-:W-:Y:S01]  /*17660*/  POPC R10, R10 ;  /* 0x0000000a000a7309 */ /* 0x000fe20000000000 */
[----:B------:R-:W-:Y:S02]  /*17670*/  LOP3.LUT R12, R27, R5, RZ, 0x3c, !PT ;  /* 0x000000051b0c7212 */ /* 0x000fe400078e3cff */
[----:B------:R-:W2:Y:S05]  /*17680*/  LDL.LU R27, [R1+0x560] ;  /* 0x00056000011b7983 */ /* 0x000eaa0000300800 */
[----:B------:R-:W0:Y:S08]  /*17690*/  POPC R8, R8 ;  /* 0x0000000800087309 */ /* 0x000e300000000000 */
[----:B------:R1:W-:Y:S02]  /*176a0*/  POPC R26, R12 ;  /* 0x0000000c001a7309 */ /* 0x0003e40000000000 */
[----:B-1----:R-:W-:-:S06]  /*176b0*/  LOP3.LUT R12, R3, R18, RZ, 0x3c, !PT ;  /* 0x00000012030c7212 */ /* 0x002fcc00078e3cff */
[----:B------:R1:W-:Y:S02]  /*176c0*/  POPC R249, R12 ;  /* 0x0000000c00f97309 */ /* 0x0003e40000000000 */
[----:B-1----:R-:W-:Y:S01]  /*176d0*/  LOP3.LUT R12, R17, R32, RZ, 0x3c, !PT ;  /* 0x00000020110c7212 */ /* 0x002fe200078e3cff */
[----:B0-----:R-:W-:Y:S01]  /*176e0*/  IMAD.IADD R17, R10, 0x1, R8 ;  /* 0x000000010a117824 */ /* 0x001fe200078e0208 */
[----:B------:R-:W-:-:S04]  /*176f0*/  LOP3.LUT R10, R83, R33, RZ, 0x3c, !PT ;  /* 0x00000021530a7212 */ /* 0x000fc800078e3cff */
[----:B------:R0:W-:Y:S08]  /*17700*/  POPC R5, R12 ;  /* 0x0000000c00057309 */ /* 0x0001f00000000000 */
[----:B------:R1:W-:Y:S01]  /*17710*/  POPC R241, R10 ;  /* 0x0000000a00f17309 */ /* 0x0003e20000000000 */
[----:B0-----:R-:W-:Y:S02]  /*17720*/  LOP3.LUT R12, R230, R231, RZ, 0x3c, !PT ;  /* 0x000000e7e60c7212 */ /* 0x001fe400078e3cff */
[----:B-1----:R-:W-:-:S02]  /*17730*/  LOP3.LUT R10, R24, R82, RZ, 0x3c, !PT ;  /* 0x00000052180a7212 */ /* 0x002fc400078e3cff */
[----:B------:R-:W2:Y:S04]  /*17740*/  LDL.LU R82, [R1+0x4d8] ;  /* 0x0004d80001527983 */ /* 0x000ea80000300800 */
[----:B------:R-:W2:Y:S04]  /*17750*/  LDL.LU R231, [R1+0xc04] ;  /* 0x000c040001e77983 */ /* 0x000ea80000300800 */
[----:B------:R-:W2:Y:S01]  /*17760*/  LDL.LU R230, [R1+0xc00] ;  /* 0x000c000001e67983 */ /* 0x000ea20000300800 */
[----:B------:R0:W-:Y:S03]  /*17770*/  POPC R65, R10 ;  /* 0x0000000a00417309 */ /* 0x0001e60000000000 */
[----:B------:R-:W2:Y:S01]  /*17780*/  LDL.LU R18, [R1+0x564] ;  /* 0x0005640001127983 */ /* 0x000ea20000300800 */
[----:B0-----:R-:W-:-:S04]  /*17790*/  LOP3.LUT R10, R20, R85, RZ, 0x3c, !PT ;  /* 0x00000055140a7212 */ /* 0x001fc800078e3cff */
[----:B------:R-:W-:Y:S01]  /*177a0*/  POPC R108, R10 ;  /* 0x0000000a006c7309 */ /* 0x000fe20000000000 */
[----:B------:R-:W-:Y:S01]  /*177b0*/  IMAD R4, R4, 0x9, R6 ;  /* 0x0000000904047824 */ /* 0x000fe200078e0206 */
[----:B------:R-:W-:Y:S02]  /*177c0*/  LOP3.LUT R8, R192, R72, RZ, 0x3c, !PT ;  /* 0x00000048c0087212 */ /* 0x000fe400078e3cff */
[----:B------:R-:W-:-:S04]  /*177d0*/  LOP3.LUT R6, R193, R15, RZ, 0x3c, !PT ;  /* 0x0000000fc1067212 */ /* 0x000fc800078e3cff */
[----:B------:R-:W-:Y:S08]  /*177e0*/  POPC R8, R8 ;  /* 0x0000000800087309 */ /* 0x000ff00000000000 */
[----:B------:R-:W0:Y:S02]  /*177f0*/  POPC R6, R6 ;  /* 0x0000000600067309 */ /* 0x000e240000000000 */
[----:B0-----:R-:W-:-:S02]  /*17800*/  IADD3 R15, PT, PT, R8, R6, RZ ;  /* 0x00000006080f7210 */ /* 0x001fc40007ffe0ff */
[----:B------:R-:W-:Y:S02]  /*17810*/  LOP3.LUT R8, R188, R87, RZ, 0x3c, !PT ;  /* 0x00000057bc087212 */ /* 0x000fe400078e3cff */
[----:B---3--:R-:W-:-:S04]  /*17820*/  LOP3.LUT R10, R40, R91, RZ, 0x3c, !PT ;  /* 0x0000005b280a7212 */ /* 0x008fc800078e3cff */
[----:B------:R2:W-:Y:S02]  /*17830*/  POPC R68, R10 ;  /* 0x0000000a00447309 */ /* 0x0005e40000000000 */
[----:B--2---:R-:W-:Y:S02]  /*17840*/  LOP3.LUT R10, R43, R44, RZ, 0x3c, !PT ;  /* 0x0000002c2b0a7212 */ /* 0x004fe400078e3cff */
[----:B------:R-:W2:Y:S04]  /*17850*/  LDL.LU R43, [R1+0x4dc] ;  /* 0x0004dc00012b7983 */ /* 0x000ea80000300800 */
[----:B------:R-:W3:Y:S04]  /*17860*/  LDL.LU R3, [R1+0x558] ;  /* 0x0005580001037983 */ /* 0x000ee80000300800 */
        /* <DEDUP_REMOVED lines=9> */
[----:B------:R-:W-:Y:S01]  /*17900*/  LOP3.LUT R6, R189, R86, RZ, 0x3c, !PT ;  /* 0x00000056bd067212 */ /* 0x000fe200078e3cff */
[----:B------:R-:W-:Y:S02]  /*17910*/  POPC R8, R8 ;  /* 0x0000000800087309 */ /* 0x000fe40000000000 */
[----:B------:R-:W3:Y:S04]  /*17920*/  LDL R86, [R1+0x7f4] ;  /* 0x0007f40001567983 */ /* 0x000ee80000100800 */
[----:B------:R-:W3:Y:S02]  /*17930*/  LDL R91, [R1+0x9b8] ;  /* 0x0009b800015b7983 */ /* 0x000ee40000100800 */
[----:B------:R-:W0:Y:S08]  /*17940*/  POPC R6, R6 ;  /* 0x0000000600067309 */ /* 0x000e300000000000 */
[----:B------:R1:W-:Y:S01]  /*17950*/  POPC R223, R10 ;  /* 0x0000000a00df7309 */ /* 0x0003e20000000000 */
[----:B0-----:R-:W-:Y:S01]  /*17960*/  IMAD.IADD R83, R8, 0x1, R6 ;  /* 0x0000000108537824 */ /* 0x001fe200078e0206 */
[----:B------:R-:W-:-:S06]  /*17970*/  LOP3.LUT R8, R42, R46, RZ, 0x3c, !PT ;  /* 0x0000002e2a087212 */ /* 0x000fcc00078e3cff */
[----:B------:R-:W-:Y:S01]  /*17980*/  POPC R12, R12 ;  /* 0x0000000c000c7309 */ /* 0x000fe20000000000 */
[----:B------:R-:W3:Y:S01]  /*17990*/  LDL.LU R42, [R1+0x51c] ;  /* 0x00051c00012a7983 */ /* 0x000ee20000300800 */
[----:B------:R-:W-:-:S03]  /*179a0*/  LOP3.LUT R6, R185, R231, RZ, 0x3c, !PT ;  /* 0x000000e7b9067212 */ /* 0x000fc600078e3cff */
[----:B------:R-:W3:Y:S01]  /*179b0*/  LDL.LU R46, [R1+0x394] ;  /* 0x00039400012e7983 */ /* 0x000ee20000300800 */
[----:B-1----:R-:W-:Y:S02]  /*179c0*/  LOP3.LUT R10, R184, R230, RZ, 0x3c, !PT ;  /* 0x000000e6b80a7212 */ /* 0x002fe400078e3cff */
[----:B------:R-:W-:Y:S08]  /*179d0*/  POPC R8, R8 ;  /* 0x0000000800087309 */ /* 0x000ff00000000000 */
[----:B------:R-:W-:Y:S08]  /*179e0*/  POPC R10, R10 ;  /* 0x0000000a000a7309 */ /* 0x000ff00000000000 */
[----:B------:R-:W0:Y:S08]  /*179f0*/  POPC R6, R6 ;  /* 0x0000000600067309 */ /* 0x000e300000000000 */
[----:B------:R1:W-:Y:S02]  /*17a00*/  POPC R191, R14 ;  /* 0x0000000e00bf7309 */ /* 0x0003e40000000000 */
[----:B-1----:R-:W-:Y:S01]  /*17a10*/  LOP3.LUT R14, R82, R27, RZ, 0x3c, !PT ;  /* 0x0000001b520e7212 */ /* 0x002fe200078e3cff */
[----:B0-----:R-:W-:-:S02]  /*17a20*/  IMAD.IADD R82, R10, 0x1, R6 ;  /* 0x000000010a527824 */ /* 0x001fc400078e0206 */
[----:B------:R-:W-:-:S03]  /*17a30*/  IMAD.IADD R6, R12, 0x1, R8 ;  /* 0x000000010c067824 */ /* 0x000fc600078e0208 */
[----:B------:R0:W-:Y:S02]  /*17a40*/  POPC R45, R14 ;  /* 0x0000000e002d7309 */ /* 0x0001e40000000000 */
[----:B0-----:R-:W-:Y:S02]  /*17a50*/  LOP3.LUT R14, R224, R225, RZ, 0x3c, !PT ;  /* 0x000000e1e00e7212 */ /* 0x001fe400078e3cff */
[----:B--2---:R-:W-:-:S04]  /*17a60*/  LOP3.LUT R12, R43, R18, RZ, 0x3c, !PT ;  /* 0x000000122b0c7212 */ /* 0x004fc800078e3cff */
[----:B------:R3:W-:Y:S02]  /*17a70*/  POPC R43, R12 ;  /* 0x0000000c002b7309 */ /* 0x0007e40000000000 */
[----:B---3--:R-:W-:-:S06]  /*17a80*/  LOP3.LUT R12, R24, R3, RZ, 0x3c, !PT ;  /* 0x00000003180c7212 */ /* 0x008fcc00078e3cff */
[----:B------:R0:W-:Y:S02]  /*17a90*/  POPC R2, R12 ;  /* 0x0000000c00027309 */ /* 0x0001e40000000000 */
[----:B0-----:R-:W-:Y:S02]  /*17aa0*/  LOP3.LUT R12, R44, R40, RZ, 0x3c, !PT ;  /* 0x000000282c0c7212 */ /* 0x001fe400078e3cff */
[----:B------:R-:W2:Y:S04]  /*17ab0*/  LDL R40, [R1+0x7e4] ;  /* 0x0007e40001287983 */ /* 0x000ea80000100800 */
[----:B------:R-:W2:Y:S04]  /*17ac0*/  LDL R44, [R1+0x9b4] ;  /* 0x0009b400012c7983 */ /* 0x000ea80000100800 */
[----:B------:R-:W3:Y:S04]  /*17ad0*/  LDL.LU R225, [R1+0xbfc] ;  /* 0x000bfc0001e17983 */ /* 0x000ee80000300800 */
[----:B------:R-:W2:Y:S01]  /*17ae0*/  LDL.LU R224, [R1+0xbf8] ;  /* 0x000bf80001e07983 */ /* 0x000ea20000300800 */
[----:B------:R0:W-:Y:S02]  /*17af0*/  POPC R3, R12 ;  /* 0x0000000c00037309 */ /* 0x0001e40000000000 */
[----:B0-----:R-:W-:-:S06]  /*17b00*/  LOP3.LUT R12, R72, R32, RZ, 0x3c, !PT ;  /* 0x00000020480c7212 */ /* 0x001fcc00078e3cff */
[----:B------:R0:W-:Y:S02]  /*17b10*/  POPC R61, R12 ;  /* 0x0000000c003d7309 */ /* 0x0001e40000000000 */
[----:B0-----:R-:W-:-:S06]  /*17b20*/  LOP3.LUT R12, R85, R33, RZ, 0x3c, !PT ;  /* 0x00000021550c7212 */ /* 0x001fcc00078e3cff */
[----:B------:R0:W-:Y:S02]  /*17b30*/  POPC R109, R12 ;  /* 0x0000000c006d7309 */ /* 0x0001e40000000000 */
[----:B0-----:R-:W-:-:S06]  /*17b40*/  LOP3.LUT R12, R87, R20, RZ, 0x3c, !PT ;  /* 0x00000014570c7212 */ /* 0x001fcc00078e3cff */
[----:B------:R0:W-:Y:S02]  /*17b50*/  POPC R22, R12 ;  /* 0x0000000c00167309 */ /* 0x0001e40000000000 */
[----:B0-----:R-:W-:Y:S02]  /*17b60*/  LOP3.LUT R12, R214, R215, RZ, 0x3c, !PT ;  /* 0x000000d7d60c7212 */ /* 0x001fe400078e3cff */
[----:B------:R-:W2:Y:S01]  /*17b70*/  LDL.LU R215, [R1+0xbf4] ;  /* 0x000bf40001d77983 */ /* 0x000ea20000300800 */
[----:B------:R-:W-:Y:S02]  /*17b80*/  LOP3.LUT R10, R180, R234, RZ, 0x3c, !PT ;  /* 0x000000eab40a7212 */ /* 0x000fe400078e3cff */
[----:B------:R-:W-:Y:S01]  /*17b90*/  LOP3.LUT R8, R181, R235, RZ, 0x3c, !PT ;  /* 0x000000ebb5087212 */ /* 0x000fe200078e3cff */
[----:B------:R-:W2:Y:S03]  /*17ba0*/  LDL.LU R214, [R1+0xbf0] ;  /* 0x000bf00001d67983 */ /* 0x000ea60000300800 */
[----:B------:R-:W-:Y:S08]  /*17bb0*/  POPC R10, R10 ;  /* 0x0000000a000a7309 */ /* 0x000ff00000000000 */
[----:B------:R-:W0:Y:S02]  /*17bc0*/  POPC R8, R8 ;  /* 0x0000000800087309 */ /* 0x000e240000000000 */
[----:B0-----:R-:W-:Y:S01]  /*17bd0*/  IMAD.IADD R24, R10, 0x1, R8 ;  /* 0x000000010a187824 */ /* 0x001fe200078e0208 */
[----:B------:R-:W-:-:S02]  /*17be0*/  LOP3.LUT R10, R176, R238, RZ, 0x3c, !PT ;  /* 0x000000eeb00a7212 */ /* 0x000fc400078e3cff */
[----:B------:R-:W-:-:S04]  /*17bf0*/  LOP3.LUT R8, R177, R239, RZ, 0x3c, !PT ;  /* 0x000000efb1087212 */ /* 0x000fc800078e3cff */
[----:B------:R-:W-:Y:S08]  /*17c00*/  POPC R10, R10 ;  /* 0x0000000a000a7309 */ /* 0x000ff00000000000 */
[----:B------:R-:W0:Y:S02]  /*17c10*/  POPC R8, R8 ;  /* 0x0000000800087309 */ /* 0x000e240000000000 */
[----:B0-----:R-:W-:-:S02]  /*17c20*/  IADD3 R85, PT, PT, R10, R8, RZ ;  /* 0x000000080a557210 */ /* 0x001fc40007ffe0ff */
[----:B------:R-:W-:-:S05]  /*17c30*/  VABSDIFF.U32 R8, R91, R86, RZ ;  /* 0x000000565b087214 */ /* 0x000fca00000e00ff */
[----:B------:R-:W-:-:S04]  /*17c40*/  IMAD.IADD R4, R4, 0x1, R8 ;  /* 0x0000000104047824 */ /* 0x000fc800078e0208 */
[----:B------:R-:W-:Y:S01]  /*17c50*/  IMAD R4, R6, 0x9, R4 ;  /* 0x0000000906047824 */ /* 0x000fe200078e0204 */
[----:B------:R-:W-:Y:S02]  /*17c60*/  LOP3.LUT R16, R46, R42, RZ, 0x3c, !PT ;  /* 0x0000002a2e107212 */ /* 0x000fe400078e3cff */
[----:B------:R-:W2:Y:S04]  /*17c70*/  LDL R42, [R1+0x7d4] ;  /* 0x0007d400012a7983 */ /* 0x000ea80000100800 */
[----:B------:R-:W2:Y:S01]  /*17c80*/  LDL R46, [R1+0x9b0] ;  /* 0x0009b000012e7983 */ /* 0x000ea20000100800 */
[----:B---3--:R-:W-:Y:S02]  /*17c90*/  LOP3.LUT R8, R175, R225, RZ, 0x3c, !PT ;  /* 0x000000e1af087212 */ /* 0x008fe400078e3cff */
[----:B--2---:R-:W-:-:S04]  /*17ca0*/  LOP3.LUT R10, R174, R224, RZ, 0x3c, !PT ;  /* 0x000000e0ae0a7212 */ /* 0x004fc800078e3cff */
[----:B------:R-:W-:Y:S08]  /*17cb0*/  POPC R8, R8 ;  /* 0x0000000800087309 */ /* 0x000ff00000000000 */
[----:B------:R-:W0:Y:S02]  /*17cc0*/  POPC R10, R10 ;  /* 0x0000000a000a7309 */ /* 0x000e240000000000 */
[----:B0-----:R-:W-:Y:S01]  /*17cd0*/  IMAD.IADD R20, R10, 0x1, R8 ;  /* 0x000000010a147824 */ /* 0x001fe200078e0208 */
[----:B------:R-:W-:-:S05]  /*17ce0*/  LOP3.LUT R8, R171, R215, RZ, 0x3c, !PT ;  /* 0x000000d7ab087212 */ /* 0x000fca00078e3cff */
[----:B------:R0:W-:Y:S02]  /*17cf0*/  POPC R35, R8 ;  /* 0x0000000800237309 */ /* 0x0001e40000000000 */
[----:B0-----:R-:W-:-:S04]  /*17d00*/  VABSDIFF.U32 R8, R44, R40, RZ ;  /* 0x000000282c087214 */ /* 0x001fc800000e00ff */
[----:B------:R-:W-:Y:S02]  /*17d10*/  IADD3 R4, PT, PT, R4, R8, RZ ;  /* 0x0000000804047210 */ /* 0x000fe40007ffe0ff */
[----:B------:R-:W-:-:S04]  /*17d20*/  LOP3.LUT R8, R168, R210, RZ, 0x3c, !PT ;  /* 0x000000d2a8087212 */ /* 0x000fc800078e3cff */
[----:B------:R0:W-:Y:S02]  /*17d30*/  POPC R41, R8 ;  /* 0x0000000800297309 */ /* 0x0001e40000000000 */
[----:B0-----:R-:W-:Y:S02]  /*17d40*/  LOP3.LUT R8, R202, R182, RZ, 0x3c, !PT ;  /* 0x000000b6ca087212 */ /* 0x001fe400078e3cff */
[----:B------:R-:W2:Y:S04]  /*17d50*/  LDL.LU R182, [R1+0xbec] ;  /* 0x000bec0001b67983 */ /* 0x000ea80000300800 */
[----:B------:R-:W3:Y:S01]  /*17d60*/  LDL.LU R202, [R1+0xbe8] ;  /* 0x000be80001ca7983 */ /* 0x000ee20000300800 */
[----:B------:R-:W-:Y:S08]  /*17d70*/  POPC R14, R14 ;  /* 0x0000000e000e7309 */ /* 0x000ff00000000000 */
[----:B------:R-:W0:Y:S01]  /*17d80*/  POPC R12, R12 ;  /* 0x0000000c000c7309 */ /* 0x000e220000000000 */
[----:B------:R-:W-:-:S07]  /*17d90*/  LOP3.LUT R6, R170, R214, RZ, 0x3c, !PT ;  /* 0x000000d6aa067212 */ /* 0x000fce00078e3cff */
[----:B------:R0:W-:Y:S02]  /*17da0*/  POPC R37, R6 ;  /* 0x0000000600257309 */ /* 0x0001e40000000000 */
[----:B0-----:R-:W-:-:S04]  /*17db0*/  IMAD.IADD R6, R14, 0x1, R12 ;  /* 0x000000010e067824 */ /* 0x001fc800078e020c */
[----:B------:R-:W-:Y:S01]  /*17dc0*/  IMAD R6, R6, 0x9, R4 ;  /* 0x0000000906067824 */ /* 0x000fe200078e0204 */
[----:B------:R-:W-:-:S04]  /*17dd0*/  LOP3.LUT R4, R169, R211, RZ, 0x3c, !PT ;  /* 0x000000d3a9047212 */ /* 0x000fc800078e3cff */
[----:B------:R0:W-:Y:S01]  /*17de0*/  POPC R39, R4 ;  /* 0x0000000400277309 */ /* 0x0001e20000000000 */
[----:B------:R-:W-:Y:S02]  /*17df0*/  LOP3.LUT R10, R203, R195, RZ, 0x3c, !PT ;  /* 0x000000c3cb0a7212 */ /* 0x000fe400078e3cff */
[----:B------:R-:W2:Y:S01]  /*17e00*/  LDL.LU R195, [R1+0xbe4] ;  /* 0x000be40001c37983 */ /* 0x000ea20000300800 */
[----:B------:R-:W-:-:S03]  /*17e10*/  LOP3.LUT R14, R186, R194, RZ, 0x3c, !PT ;  /* 0x000000c2ba0e7212 */ /* 0x000fc600078e3cff */
[----:B------:R-:W2:Y:S01]  /*17e20*/  LDL.LU R203, [R1+0xbe0] ;  /* 0x000be00001cb7983 */ /* 0x000ea20000300800 */
[----:B0-----:R-:W-:-:S03]  /*17e30*/  LOP3.LUT R4, R166, R206, RZ, 0x3c, !PT ;  /* 0x000000cea6047212 */ /* 0x001fc600078e3cff */
[----:B------:R-:W2:Y:S01]  /*17e40*/  LDL.LU R194, [R1+0xbdc] ;  /* 0x000bdc0001c27983 */ /* 0x000ea20000300800 */
[----:B------:R0:W-:Y:S03]  /*17e50*/  POPC R240, R4 ;  /* 0x0000000400f07309 */ /* 0x0001e60000000000 */
[----:B------:R-:W2:Y:S01]  /*17e60*/  LDL R44, [R1+0x7c0] ;  /* 0x0007c000012c7983 */ /* 0x000ea20000100800 */
[----:B------:R-:W-:-:S03]  /*17e70*/  LOP3.LUT R12, R199, R198, RZ, 0x3c, !PT ;  /* 0x000000c6c70c7212 */ /* 0x000fc600078e3cff */
[----:B------:R-:W2:Y:S01]  /*17e80*/  LDL R186, [R1+0x9d0] ;  /* 0x0009d00001ba7983 */ /* 0x000ea20000100800 */
[----:B0-----:R-:W-:-:S04]  /*17e90*/  LOP3.LUT R4, R167, R207, RZ, 0x3c, !PT ;  /* 0x000000cfa7047212 */ /* 0x001fc800078e3cff */
[----:B------:R-:W-:Y:S08]  /*17ea0*/  POPC R95, R4 ;  /* 0x00000004005f7309 */ /* 0x000ff00000000000 */
[----:B------:R3:W-:Y:S02]  /*17eb0*/  POPC R4, R10 ;  /* 0x0000000a00047309 */ /* 0x0007e40000000000 */
[----:B---3--:R-:W-:-:S06]  /*17ec0*/  LOP3.LUT R10, R164, R202, RZ, 0x3c, !PT ;  /* 0x000000caa40a7212 */ /* 0x008fcc00078e3cff */
[----:B------:R-:W0:Y:S02]  /*17ed0*/  POPC R10, R10 ;  /* 0x0000000a000a7309 */ /* 0x000e240000000000 */
[----:B0-----:R2:W-:Y:S04]  /*17ee0*/  STL [R1+0xd4], R10 ;  /* 0x0000d40a01007387 */ /* 0x0015e80000100800 */
[----:B------:R-:W3:Y:S04]  /*17ef0*/  LDL.LU R198, [R1+0xbd8] ;  /* 0x000bd80001c67983 */ /* 0x000ee80000300800 */
[----:B------:R-:W3:Y:S01]  /*17f00*/  LDL.LU R199, [R1+0xbd4] ;  /* 0x000bd40001c77983 */ /* 0x000ee20000300800 */
[----:B------:R-:W0:Y:S02]  /*17f10*/  POPC R8, R8 ;  /* 0x0000000800087309 */ /* 0x000e240000000000 */
[----:B0-----:R-:W-:-:S06]  /*17f20*/  IMAD.IADD R4, R8, 0x1, R4 ;  /* 0x0000000108047824 */ /* 0x001fcc00078e0204 */
[----:B------:R0:W-:Y:S01]  /*17f30*/  POPC R8, R12 ;  /* 0x0000000c00087309 */ /* 0x0001e20000000000 */
[----:B--2---:R-:W-:Y:S02]  /*17f40*/  LOP3.LUT R10, R165, R203, RZ, 0x3c, !PT ;  /* 0x000000cba50a7212 */ /* 0x004fe400078e3cff */
[----:B0-----:R-:W-:-:S05]  /*17f50*/  VABSDIFF.U32 R12, R46, R42, RZ ;  /* 0x0000002a2e0c7214 */ /* 0x001fca00000e00ff */
[----:B------:R-:W-:Y:S01]  /*17f60*/  POPC R69, R10 ;  /* 0x0000000a00457309 */ /* 0x000fe20000000000 */
[----:B------:R-:W2:Y:S01]  /*17f70*/  LDL R42, [R1+0x7a8] ;  /* 0x0007a800012a7983 */ /* 0x000ea20000100800 */
[----:B------:R-:W-:-:S03]  /*17f80*/  IMAD.IADD R6, R6, 0x1, R12 ;  /* 0x0000000106067824 */ /* 0x000fc600078e020c */
[----:B------:R-:W2:Y:S03]  /*17f90*/  LDL R46, [R1+0x9d4] ;  /* 0x0009d400012e7983 */ /* 0x000ea60000100800 */
[----:B------:R-:W-:Y:S01]  /*17fa0*/  POPC R10, R14 ;  /* 0x0000000e000a7309 */ /* 0x000fe20000000000 */
[----:B------:R-:W-:-:S07]  /*17fb0*/  IMAD R4, R4, 0x9, R6 ;  /* 0x0000000904047824 */ /* 0x000fce00078e0206 */
[----:B------:R0:W-:Y:S02]  /*17fc0*/  POPC R60, R16 ;  /* 0x00000010003c7309 */ /* 0x0001e40000000000 */
[----:B0-----:R-:W-:Y:S02]  /*17fd0*/  LOP3.LUT R16, R179, R128, RZ, 0x3c, !PT ;  /* 0x00000080b3107212 */ /* 0x001fe400078e3cff */
[----:B---3--:R-:W-:-:S06]  /*17fe0*/  LOP3.LUT R12, R162, R198, RZ, 0x3c, !PT ;  /* 0x000000c6a20c7212 */ /* 0x008fcc00078e3cff */
[----:B------:R-:W0:Y:S01]  /*17ff0*/  POPC R12, R12 ;  /* 0x0000000c000c7309 */ /* 0x000e220000000000 */
[----:B------:R-:W-:Y:S01]  /*18000*/  LOP3.LUT R6, R163, R199, RZ, 0x3c, !PT ;  /* 0x000000c7a3067212 */ /* 0x000fe200078e3cff */
[----:B0-----:R0:W-:Y:S06]  /*18010*/  STL [R1+0xc4], R12 ;  /* 0x0000c40c01007387 */ /* 0x0011ec0000100800 */
[----:B0-----:R0:W1:Y:S02]  /*18020*/  POPC R12, R6 ;  /* 0x00000006000c7309 */ /* 0x0010640000000000 */
[----:B0-----:R-:W-:Y:S01]  /*18030*/  IMAD.IADD R6, R10, 0x1, R8 ;  /* 0x000000010a067824 */ /* 0x001fe200078e0208 */
[----:B------:R-:W-:-:S05]  /*18040*/  LOP3.LUT R8, R160, R194, RZ, 0x3c, !PT ;  /* 0x000000c2a0087212 */ /* 0x000fca00078e3cff */
[----:B------:R0:W-:Y:S02]  /*18050*/  POPC R32, R8 ;  /* 0x0000000800207309 */ /* 0x0001e40000000000 */
[----:B0-----:R-:W-:-:S06]  /*18060*/  LOP3.LUT R8, R161, R195, RZ, 0x3c, !PT ;  /* 0x000000c3a1087212 */ /* 0x001fcc00078e3cff */
[----:B------:R-:W0:Y:S01]  /*18070*/  POPC R8, R8 ;  /* 0x0000000800087309 */ /* 0x000e220000000000 */
[----:B-1----:R1:W-:Y:S01]  /*18080*/  STL [R1+0xbc], R12 ;  /* 0x0000bc0c01007387 */ /* 0x0023e20000100800 */
[----:B------:R-:W-:-:S03]  /*18090*/  LOP3.LUT R10, R129, R172, RZ, 0x3c, !PT ;  /* 0x000000ac810a7212 */ /* 0x000fc600078e3cff */
[----:B------:R-:W3:Y:S04]  /*180a0*/  LDL.LU R172, [R1+0xbd0] ;  /* 0x000bd00001ac7983 */ /* 0x000ee80000300800 */
[----:B------:R-:W3:Y:S01]  /*180b0*/  LDL.LU R129, [R1+0xbcc] ;  /* 0x000bcc0001817983 */ /* 0x000ee20000300800 */
[----:B-1----:R-:W-:-:S03]  /*180c0*/  LOP3.LUT R12, R183, R178, RZ, 0x3c, !PT ;  /* 0x000000b2b70c7212 */ /* 0x002fc600078e3cff */
[----:B------:R-:W2:Y:S04]  /*180d0*/  LDL.LU R178, [R1+0xbc8] ;  /* 0x000bc80001b27983 */ /* 0x000ea80000300800 */
[----:B0-----:R0:W-:Y:S04]  /*180e0*/  STL [R1+0xb0], R8 ;  /* 0x0000b00801007387 */ /* 0x0011e80000100800 */
[----:B------:R-:W3:Y:S01]  /*180f0*/  LDL.LU R183, [R1+0xbc4] ;  /* 0x000bc40001b77983 */ /* 0x000ee20000300800 */
[----:B0-----:R-:W-:-:S06]  /*18100*/  LOP3.LUT R8, R154, R182, RZ, 0x3c, !PT ;  /* 0x000000b69a087212 */ /* 0x001fcc00078e3cff */
[----:B------:R-:W0:Y:S02]  /*18110*/  POPC R8, R8 ;  /* 0x0000000800087309 */ /* 0x000e240000000000 */
[----:B0-----:R0:W-:Y:S04]  /*18120*/  STL [R1+0xb4], R8 ;  /* 0x0000b40801007387 */ /* 0x0011e80000100800 */
[----:B------:R-:W2:Y:S04]  /*18130*/  LDL.LU R128, [R1+0xbc0] ;  /* 0x000bc00001807983 */ /* 0x000ea80000300800 */
[----:B------:R-:W2:Y:S01]  /*18140*/  LDL.LU R179, [R1+0xbbc] ;  /* 0x000bbc0001b37983 */ /* 0x000ea20000300800 */
[----:B0-----:R3:W-:Y:S01]  /*18150*/  POPC R8, R12 ;  /* 0x0000000c00087309 */ /* 0x0017e20000000000 */
[----:B------:R-:W-:-:S02]  /*18160*/  LOP3.LUT R14, R222, R218, RZ, 0x3c, !PT ;  /* 0x000000dade0e7212 */ /* 0x000fc400078e3cff */
[----:B------:R-:W2:Y:S05]  /*18170*/  LDL.LU R218, [R1+0xbb8] ;  /* 0x000bb80001da7983 */ /* 0x000eaa0000300800 */
[----:B------:R-:W-:Y:S01]  /*18180*/  POPC R10, R10 ;  /* 0x0000000a000a7309 */ /* 0x000fe20000000000 */
[----:B---3--:R-:W-:-:S07]  /*18190*/  LOP3.LUT R12, R155, R183, RZ, 0x3c, !PT ;  /* 0x000000b79b0c7212 */ /* 0x008fce00078e3cff */
[----:B------:R0:W1:Y:S02]  /*181a0*/  POPC R18, R12 ;  /* 0x0000000c00127309 */ /* 0x0000640000000000 */
[----:B0-----:R-:W-:-:S04]  /*181b0*/  VABSDIFF.U32 R12, R186, R44, RZ ;  /* 0x0000002cba0c7214 */ /* 0x001fc800000e00ff */
[----:B------:R-:W-:Y:S02]  /*181c0*/  IADD3 R4, PT, PT, R4, R12, RZ ;  /* 0x0000000c04047210 */ /* 0x000fe40007ffe0ff */
[----:B--2---:R-:W-:Y:S01]  /*181d0*/  LOP3.LUT R12, R152, R178, RZ, 0x3c, !PT ;  /* 0x000000b2980c7212 */ /* 0x004fe200078e3cff */
[----:B-1----:R0:W-:Y:S02]  /*181e0*/  STL [R1+0xac], R18 ;  /* 0x0000ac1201007387 */ /* 0x0021e40000100800 */
[----:B------:R-:W-:Y:S01]  /*181f0*/  IMAD R4, R6, 0x9, R4 ;  /* 0x0000000906047824 */ /* 0x000fe200078e0204 */
[----:B0-----:R-:W0:Y:S01]  /*18200*/  POPC R18, R12 ;  /* 0x0000000c00127309 */ /* 0x001e220000000000 */
[----:B------:R-:W-:Y:S01]  /*18210*/  IMAD.IADD R6, R10, 0x1, R8 ;  /* 0x000000010a067824 */ /* 0x000fe200078e0208 */
[----:B------:R-:W-:Y:S01]  /*18220*/  VABSDIFF.U32 R8, R46, R42, RZ ;  /* 0x0000002a2e087214 */ /* 0x000fe200000e00ff */
[----:B------:R-:W2:Y:S05]  /*18230*/  LDL R27, [R1+0x9d8] ;  /* 0x0009d800011b7983 */ /* 0x000eaa0000100800 */
[----:B------:R1:W-:Y:S01]  /*18240*/  POPC R10, R14 ;  /* 0x0000000e000a7309 */ /* 0x0003e20000000000 */
[----:B------:R-:W-:Y:S01]  /*18250*/  IMAD.IADD R4, R4, 0x1, R8 ;  /* 0x0000000104047824 */ /* 0x000fe200078e0208 */
[----:B------:R-:W-:Y:S01]  /*18260*/  LOP3.LUT R8, R153, R179, RZ, 0x3c, !PT ;  /* 0x000000b399087212 */ /* 0x000fe200078e3cff */
[----:B0-----:R0:W-:Y:S05]  /*18270*/  STL [R1+0xa8], R18 ;  /* 0x0000a81201007387 */ /* 0x0011ea0000100800 */
[----:B------:R3:W3:Y:S01]  /*18280*/  POPC R12, R16 ;  /* 0x00000010000c7309 */ /* 0x0006e20000000000 */
[----:B0-----:R-:W2:Y:S04]  /*18290*/  LDL.LU R18, [R1+0x4c8] ;  /* 0x0004c80001127983 */ /* 0x001ea80000300800 */
[----:B-1----:R-:W2:Y:S04]  /*182a0*/  LDL.LU R14, [R1+0x63c] ;  /* 0x00063c00010e7983 */ /* 0x002ea80000300800 */
[----:B------:R-:W2:Y:S04]  /*182b0*/  LDL.LU R40, [R1+0x4cc] ;  /* 0x0004cc0001287983 */ /* 0x000ea80000300800 */
[----:B---3--:R-:W3:Y:S04]  /*182c0*/  LDL.LU R16, [R1+0x4c0] ;  /* 0x0004c00001107983 */ /* 0x008ee80000300800 */
[----:B------:R-:W3:Y:S01]  /*182d0*/  LDL.LU R186, [R1+0x844] ;  /* 0x0008440001ba7983 */ /* 0x000ee20000300800 */
[----:B------:R0:W-:Y:S03]  /*182e0*/  POPC R91, R8 ;  /* 0x00000008005b7309 */ /* 0x0001e60000000000 */
[----:B------:R-:W3:Y:S04]  /*182f0*/  LDL.LU R46, [R1+0x9e4] ;  /* 0x0009e400012e7983 */ /* 0x000ee80000300800 */
[----:B------:R-:W3:Y:S04]  /*18300*/  LDL.LU R87, [R1+0x4c4] ;  /* 0x0004c40001577983 */ /* 0x000ee80000300800 */
[----:B------:R-:W3:Y:S04]  /*18310*/  LDL.LU R222, [R1+0x7ec] ;  /* 0x0007ec0001de7983 */ /* 0x000ee80000300800 */
[----:B------:R-:W3:Y:S04]  /*18320*/  LDL.LU R44, [R1+0x9e8] ;  /* 0x0009e800012c7983 */ /* 0x000ee80000300800 */
[----:B0-----:R-:W2:Y:S01]  /*18330*/  LDL R8, [R1+0x85c] ;  /* 0x00085c0001087983 */ /* 0x001ea20000100800 */
[----:B------:R-:W-:Y:S01]  /*18340*/  IMAD R4, R6, 0x9, R4 ;  /* 0x0000000906047824 */ /* 0x000fe200078e0204 */
[----:B------:R-:W-:-:S06]  /*18350*/  LOP3.LUT R6, R150, R128, RZ, 0x3c, !PT ;  /* 0x0000008096067212 */ /* 0x000fcc00078e3cff */
[----:B------:R-:W0:Y:S01]  /*18360*/  POPC R6, R6 ;  /* 0x0000000600067309 */ /* 0x000e220000000000 */
[----:B------:R-:W-:Y:S02]  /*18370*/  IMAD.IADD R10, R12, 0x1, R10 ;  /* 0x000000010c0a7824 */ /* 0x000fe400078e020a */
[----:B------:R-:W3:Y:S04]  /*18380*/  LDL.LU R12, [R1+0x62c] ;  /* 0x00062c00010c7983 */ /* 0x000ee80000300800 */
[----:B0-----:R0:W-:Y:S04]  /*18390*/  STL [R1+0xa0], R6 ;  /* 0x0000a00601007387 */ /* 0x0011e80000100800 */
[----:B------:R-:W3:Y:S04]  /*183a0*/  LDL.LU R86, [R1+0x7dc] ;  /* 0x0007dc0001567983 */ /* 0x000ee80000300800 */
[----:B------:R-:W3:Y:S01]  /*183b0*/  LDL.LU R42, [R1+0x9ec] ;  /* 0x0009ec00012a7983 */ /* 0x000ee20000300800 */
[----:B0-----:R-:W-:-:S06]  /*183c0*/  LOP3.LUT R6, R151, R129, RZ, 0x3c, !PT ;  /* 0x0000008197067212 */ /* 0x001fcc00078e3cff */
[----:B------:R-:W0:Y:S01]  /*183d0*/  POPC R6, R6 ;  /* 0x0000000600067309 */ /* 0x000e220000000000 */
[----:B------:R-:W-:Y:S02]  /*183e0*/  LOP3.LUT R33, R219, R173, RZ, 0x3c, !PT ;  /* 0x000000addb217212 */ /* 0x000fe400078e3cff */
[----:B------:R-:W-:Y:S01]  /*183f0*/  LOP3.LUT R31, R29, R123, RZ, 0x3c, !PT ;  /* 0x0000007b1d1f7212 */ /* 0x000fe200078e3cff */
[----:B0-----:R0:W-:Y:S04]  /*18400*/  STL [R1+0x98], R6 ;  /* 0x0000980601007387 */ /* 0x0011e80000100800 */
[----:B------:R-:W3:Y:S04]  /*18410*/  LDL.LU R173, [R1+0xbb4] ;  /* 0x000bb40001ad7983 */ /* 0x000ee80000300800 */
[----:B------:R-:W3:Y:S01]  /*18420*/  LDL.LU R219, [R1+0xbb0] ;  /* 0x000bb00001db7983 */ /* 0x000ee20000300800 */
[----:B0-----:R-:W-:-:S04]  /*18430*/  LOP3.LUT R6, R146, R124, RZ, 0x3c, !PT ;  /* 0x0000007c92067212 */ /* 0x001fc800078e3cff */
[----:B------:R0:W-:Y:S02]  /*18440*/  POPC R72, R6 ;  /* 0x0000000600487309 */ /* 0x0001e40000000000 */
[----:B0-----:R-:W3:Y:S04]  /*18450*/  LDL.LU R6, [R1+0x628] ;  /* 0x0006280001067983 */ /* 0x001ee80000300800 */
[----:B------:R-:W3:Y:S01]  /*18460*/  LDL.LU R123, [R1+0xbac] ;  /* 0x000bac00017b7983 */ /* 0x000ee20000300800 */
[----:B--2---:R-:W-:-:S04]  /*18470*/  VABSDIFF.U32 R8, R27, R8, RZ ;  /* 0x000000081b087214 */ /* 0x004fc800000e00ff */
[----:B------:R-:W-:Y:S02]  /*18480*/  IADD3 R8, PT, PT, R4, R8, RZ ;  /* 0x0000000804087210 */ /* 0x000fe40007ffe0ff */
[----:B------:R-:W2:Y:S01]  /*18490*/  LDL.LU R4, [R1+0x638] ;  /* 0x0006380001047983 */ /* 0x000ea20000300800 */
[----:B------:R-:W-:Y:S02]  /*184a0*/  LOP3.LUT R14, R40, R14, RZ, 0x3c, !PT ;  /* 0x0000000e280e7212 */ /* 0x000fe400078e3cff */
[----:B------:R-:W-:Y:S01]  /*184b0*/  LOP3.LUT R29, R172, R218, RZ, 0x3c, !PT ;  /* 0x000000daac1d7212 */ /* 0x000fe200078e3cff */
[----:B------:R-:W2:Y:S03]  /*184c0*/  LDL R40, [R1+0x9e0] ;  /* 0x0009e00001287983 */ /* 0x000ea60000100800 */
[----:B------:R-:W-:Y:S01]  /*184d0*/  POPC R14, R14 ;  /* 0x0000000e000e7309 */ /* 0x000fe20000000000 */
[----:B---3--:R-:W-:-:S07]  /*184e0*/  LOP3.LUT R12, R87, R12, RZ, 0x3c, !PT ;  /* 0x0000000c570c7212 */ /* 0x008fce00078e3cff */
[----:B------:R-:W-:Y:S08]  /*184f0*/  POPC R12, R12 ;  /* 0x0000000c000c7309 */ /* 0x000ff00000000000 */
[----:B------:R-:W-:Y:S01]  /*18500*/  POPC R29, R29 ;  /* 0x0000001d001d7309 */ /* 0x000fe20000000000 */
[----:B------:R-:W-:-:S07]  /*18510*/  LOP3.LUT R27, R173, R219, RZ, 0x3c, !PT ;  /* 0x000000dbad1b7212 */ /* 0x000fce00078e3cff */
[----:B------:R-:W0:Y:S01]  /*18520*/  POPC R27, R27 ;  /* 0x0000001b001b7309 */ /* 0x000e220000000000 */
[----:B------:R-:W-:Y:S02]  /*18530*/  LOP3.LUT R16, R16, R6, RZ, 0x3c, !PT ;  /* 0x0000000610107212 */ /* 0x000fe400078e3cff */
[----:B------:R-:W-:Y:S02]  /*18540*/  VABSDIFF.U32 R6, R46, R186, RZ ;  /* 0x000000ba2e067214 */ /* 0x000fe400000e00ff */
[----:B------:R-:W3:Y:S03]  /*18550*/  LDL.LU R186, [R1+0x7d8] ;  /* 0x0007d80001ba7983 */ /* 0x000ee60000300800 */
[----:B------:R-:W-:Y:S01]  /*18560*/  POPC R16, R16 ;  /* 0x0000001000107309 */ /* 0x000fe20000000000 */
[----:B------:R-:W3:Y:S01]  /*18570*/  LDL.LU R46, [R1+0x9f0] ;  /* 0x0009f000012e7983 */ /* 0x000ee20000300800 */
[----:B0-----:R-:W-:Y:S01]  /*18580*/  IMAD.IADD R87, R29, 0x1, R27 ;  /* 0x000000011d577824 */ /* 0x001fe200078e021b */
[----:B--2---:R-:W-:Y:S01]  /*18590*/  LOP3.LUT R18, R18, R4, RZ, 0x3c, !PT ;  /* 0x0000000412127212 */ /* 0x004fe200078e3cff */
[----:B------:R-:W-:-:S02]  /*185a0*/  IMAD.IADD R4, R125, 0x1, R122 ;  /* 0x000000017d047824 */ /* 0x000fc400078e027a */
[----:B------:R-:W2:Y:S03]  /*185b0*/  LDL.LU R122, [R1+0xba8] ;  /* 0x000ba800017a7983 */ /* 0x000ea60000300800 */
[----:B------:R-:W0:Y:S01]  /*185c0*/  POPC R18, R18 ;  /* 0x0000001200127309 */ /* 0x000e220000000000 */
[----:B------:R-:W-:Y:S01]  /*185d0*/  IMAD R4, R4, 0x9, R6 ;  /* 0x0000000904047824 */ /* 0x000fe200078e0206 */
[----:B------:R-:W-:Y:S01]  /*185e0*/  VABSDIFF.U32 R6, R44, R222, RZ ;  /* 0x000000de2c067214 */ /* 0x000fe200000e00ff */
[----:B------:R-:W2:Y:S04]  /*185f0*/  LDL.LU R125, [R1+0xba4] ;  /* 0x000ba400017d7983 */ /* 0x000ea80000300800 */
[----:B------:R-:W-:Y:S01]  /*18600*/  IMAD.IADD R6, R4, 0x1, R6 ;  /* 0x0000000104067824 */ /* 0x000fe200078e0206 */
[----:B------:R-:W2:Y:S04]  /*18610*/  LDL.LU R222, [R1+0x7d0] ;  /* 0x0007d00001de7983 */ /* 0x000ea80000300800 */
[----:B------:R-:W2:Y:S01]  /*18620*/  LDL.LU R44, [R1+0x9f4] ;  /* 0x0009f400012c7983 */ /* 0x000ea20000300800 */
[----:B0-----:R-:W-:-:S02]  /*18630*/  IMAD.IADD R4, R18, 0x1, R14 ;  /* 0x0000000112047824 */ /* 0x001fc400078e020e */
[----:B------:R0:W-:Y:S02]  /*18640*/  POPC R18, R33 ;  /* 0x0000002100127309 */ /* 0x0001e40000000000 */
[----:B------:R-:W-:Y:S01]  /*18650*/  IMAD R4, R4, 0x9, R6 ;  /* 0x0000000904047824 */ /* 0x000fe200078e0206 */
[----:B------:R-:W-:-:S04]  /*18660*/  VABSDIFF.U32 R6, R42, R86, RZ ;  /* 0x000000562a067214 */ /* 0x000fc800000e00ff */
[----:B------:R-:W-:Y:S01]  /*18670*/  IADD3 R6, PT, PT, R4, R6, RZ ;  /* 0x0000000604067210 */ /* 0x000fe20007ffe0ff */
[----:B------:R1:W-:Y:S01]  /*18680*/  POPC R14, R31 ;  /* 0x0000001f000e7309 */ /* 0x0003e20000000000 */
[----:B0-----:R-:W2:Y:S01]  /*18690*/  LDL.LU R33, [R1+0x4a4] ;  /* 0x0004a40001217983 */ /* 0x001ea20000300800 */
[----:B------:R-:W-:-:S03]  /*186a0*/  IMAD.IADD R4, R16, 0x1, R12 ;  /* 0x0000000110047824 */ /* 0x000fc600078e020c */
[----:B------:R-:W2:Y:S04]  /*186b0*/  LDL.LU R86, [R1+0x7c8] ;  /* 0x0007c80001567983 */ /* 0x000ea80000300800 */
[----:B------:R-:W2:Y:S04]  /*186c0*/  LDL.LU R42, [R1+0x9f8] ;  /* 0x0009f800012a7983 */ /* 0x000ea80000300800 */
[----:B-1----:R-:W2:Y:S04]  /*186d0*/  LDL.LU R31, [R1+0x60] ;  /* 0x00006000011f7983 */ /* 0x002ea80000300800 */
[----:B------:R-:W2:Y:S04]  /*186e0*/  LDL.LU R16, [R1+0x4a0] ;  /* 0x0004a00001107983 */ /* 0x000ea80000300800 */
[----:B------:R-:W2:Y:S04]  /*186f0*/  LDL R29, [R1+0x858] ;  /* 0x00085800011d7983 */ /* 0x000ea80000100800 */
[----:B------:R-:W2:Y:S01]  /*18700*/  LDL.LU R27, [R1+0x80] ;  /* 0x00008000011b7983 */ /* 0x000ea20000300800 */
[----:B------:R-:W-:-:S02]  /*18710*/  IMAD R4, R4, 0x9, R6 ;  /* 0x0000000904047824 */ /* 0x000fc400078e0206 */
[----:B------:R-:W-:Y:S01]  /*18720*/  IMAD R8, R10, 0x9, R8 ;  /* 0x000000090a087824 */ /* 0x000fe200078e0208 */
[----:B---3--:R-:W-:-:S04]  /*18730*/  VABSDIFF.U32 R6, R46, R186, RZ ;  /* 0x000000ba2e067214 */ /* 0x008fc800000e00ff */
[----:B------:R-:W-:Y:S01]  /*18740*/  IADD3 R6, PT, PT, R4, R6, RZ ;  /* 0x0000000604067210 */ /* 0x000fe20007ffe0ff */
[----:B------:R-:W-:-:S04]  /*18750*/  IMAD.IADD R4, R19, 0x1, R119 ;  /* 0x0000000113047824 */ /* 0x000fc800078e0277 */
[----:B------:R-:W-:Y:S01]  /*18760*/  IMAD R4, R4, 0x9, R6 ;  /* 0x0000000904047824 */ /* 0x000fe200078e0206 */
[----:B--2---:R-:W-:-:S06]  /*18770*/  LOP3.LUT R12, R147, R125, RZ, 0x3c, !PT ;  /* 0x0000007d930c7212 */ /* 0x004fcc00078e3cff */
[----:B------:R-:W0:Y:S01]  /*18780*/  POPC R12, R12 ;  /* 0x0000000c000c7309 */ /* 0x000e220000000000 */
[----:B------:R-:W-:-:S05]  /*18790*/  VABSDIFF.U32 R6, R44, R222, RZ ;  /* 0x000000de2c067214 */ /* 0x000fca00000e00ff */
[----:B------:R-:W-:Y:S01]  /*187a0*/  IMAD.IADD R4, R4, 0x1, R6 ;  /* 0x0000000104047824 */ /* 0x000fe200078e0206 */
[----:B0-----:R0:W-:Y:S04]  /*187b0*/  STL [R1+0x94], R12 ;  /* 0x0000940c01007387 */ /* 0x0011e80000100800 */
[----:B------:R-:W2:Y:S04]  /*187c0*/  LDL.LU R186, [R1+0x7b8] ;  /* 0x0007b80001ba7983 */ /* 0x000ea80000300800 */
[----:B------:R-:W2:Y:S04]  /*187d0*/  LDL.LU R46, [R1+0x9fc] ;  /* 0x0009fc00012e7983 */ /* 0x000ea80000300800 */
[----:B------:R-:W3:Y:S01]  /*187e0*/  LDL.LU R119, [R1+0xba0] ;  /* 0x000ba00001777983 */ /* 0x000ee20000300800 */
[----:B------:R-:W-:-:S05]  /*187f0*/  VABSDIFF.U32 R10, R40, R29, RZ ;  /* 0x0000001d280a7214 */ /* 0x000fca00000e00ff */
[----:B------:R-:W-:Y:S01]  /*18800*/  IMAD.IADD R10, R8, 0x1, R10 ;  /* 0x00000001080a7824 */ /* 0x000fe200078e020a */
[----:B------:R-:W-:-:S04]  /*18810*/  LOP3.LUT R8, R144, R122, RZ, 0x3c, !PT ;  /* 0x0000007a90087212 */ /* 0x000fc800078e3cff */
[----:B------:R1:W-:Y:S01]  /*18820*/  POPC R40, R8 ;  /* 0x0000000800287309 */ /* 0x0003e20000000000 */
[----:B------:R-:W-:Y:S02]  /*18830*/  LOP3.LUT R27, R31, R27, RZ, 0x3c, !PT ;  /* 0x0000001b1f1b7212 */ /* 0x000fe400078e3cff */
[----:B------:R-:W-:Y:S01]  /*18840*/  IADD3 R6, PT, PT, R121, R116, RZ ;  /* 0x0000007479067210 */ /* 0x000fe20007ffe0ff */
[----:B-1----:R-:W-:Y:S02]  /*18850*/  IMAD.IADD R8, R18, 0x1, R14 ;  /* 0x0000000112087824 */ /* 0x002fe400078e020e */
[----:B------:R-:W3:Y:S04]  /*18860*/  LDL.LU R18, [R1+0x608] ;  /* 0x0006080001127983 */ /* 0x000ee80000300800 */
[----:B------:R-:W3:Y:S04]  /*18870*/  LDL.LU R14, [R1+0x60c] ;  /* 0x00060c00010e7983 */ /* 0x000ee80000300800 */
[----:B------:R-:W3:Y:S04]  /*18880*/  LDL.LU R29, [R1+0x9cc] ;  /* 0x0009cc00011d7983 */ /* 0x000ee80000300800 */
[----:B------:R-:W3:Y:S04]  /*18890*/  LDL R31, [R1+0x3d8] ;  /* 0x0003d800011f7983 */ /* 0x000ee80000100800 */
[----:B------:R-:W3:Y:S04]  /*188a0*/  LDL R44, [R1+0x9dc] ;  /* 0x0009dc00012c7983 */ /* 0x000ee80000100800 */
[----:B------:R-:W3:Y:S04]  /*188b0*/  LDL.LU R116, [R1+0xb9c] ;  /* 0x000b9c0001747983 */ /* 0x000ee80000300800 */
[----:B------:R-:W3:Y:S01]  /*188c0*/  LDL.LU R121, [R1+0xb98] ;  /* 0x000b980001797983 */ /* 0x000ee20000300800 */
[----:B0-----:R-:W-:Y:S01]  /*188d0*/  LOP3.LUT R12, R145, R123, RZ, 0x3c, !PT ;  /* 0x0000007b910c7212 */ /* 0x001fe200078e3cff */
[----:B------:R-:W-:Y:S01]  /*188e0*/  IMAD R6, R6, 0x9, R4 ;  /* 0x0000000906067824 */ /* 0x000fe200078e0204 */
[----:B------:R-:W-:-:S02]  /*188f0*/  VABSDIFF.U32 R4, R42, R86, RZ ;  /* 0x000000562a047214 */ /* 0x000fc400000e00ff */
[----:B------:R0:W-:Y:S03]  /*18900*/  POPC R19, R12 ;  /* 0x0000000c00137309 */ /* 0x0001e60000000000 */
[----:B------:R-:W-:Y:S02]  /*18910*/  IMAD.IADD R6, R6, 0x1, R4 ;  /* 0x0000000106067824 */ /* 0x000fe400078e0204 */
[----:B------:R-:W-:Y:S01]  /*18920*/  IMAD.IADD R4, R23, 0x1, R34 ;  /* 0x0000000117047824 */ /* 0x000fe200078e0222 */
[----:B0-----:R-:W-:-:S04]  /*18930*/  LOP3.LUT R12, R142, R120, RZ, 0x3c, !PT ;  /* 0x000000788e0c7212 */ /* 0x001fc800078e3cff */
[----:B------:R0:W-:Y:S01]  /*18940*/  POPC R222, R12 ;  /* 0x0000000c00de7309 */ /* 0x0001e20000000000 */
[----:B------:R-:W-:Y:S01]  /*18950*/  IMAD R4, R4, 0x9, R6 ;  /* 0x0000000904047824 */ /* 0x000fe200078e0206 */
[----:B--2---:R-:W-:Y:S02]  /*18960*/  VABSDIFF.U32 R6, R46, R186, RZ ;  /* 0x000000ba2e067214 */ /* 0x004fe400000e00ff */
[----:B---3--:R-:W-:Y:S02]  /*18970*/  LOP3.LUT R16, R16, R18, RZ, 0x3c, !PT ;  /* 0x0000001210107212 */ /* 0x008fe400078e3cff */
[----:B------:R-:W-:Y:S02]  /*18980*/  LOP3.LUT R18, R118, R119, RZ, 0x3c, !PT ;  /* 0x0000007776127212 */ /* 0x000fe400078e3cff */
[----:B0-----:R-:W-:Y:S02]  /*18990*/  LOP3.LUT R12, R33, R14, RZ, 0x3c, !PT ;  /* 0x0000000e210c7212 */ /* 0x001fe400078e3cff */
[----:B------:R-:W2:Y:S04]  /*189a0*/  LDL.LU R33, [R1+0x7a0] ;  /* 0x0007a00001217983 */ /* 0x000ea80000300800 */
[----:B------:R-:W2:Y:S04]  /*189b0*/  LDL.LU R42, [R1+0x9c8] ;  /* 0x0009c800012a7983 */ /* 0x000ea80000300800 */
[----:B------:R-:W3:Y:S04]  /*189c0*/  LDL.LU R119, [R1+0xb94] ;  /* 0x000b940001777983 */ /* 0x000ee80000300800 */
[----:B------:R-:W2:Y:S04]  /*189d0*/  LDL.LU R118, [R1+0xb90] ;  /* 0x000b900001767983 */ /* 0x000ea80000300800 */
[----:B------:R-:W2:Y:S01]  /*189e0*/  LDL R34, [R1+0x78] ;  /* 0x0000780001227983 */ /* 0x000ea20000100800 */
[----:B------:R-:W-:-:S03]  /*189f0*/  LOP3.LUT R14, R143, R121, RZ, 0x3c, !PT ;  /* 0x000000798f0e7212 */ /* 0x000fc600078e3cff */
[----:B------:R-:W2:Y:S01]  /*18a00*/  LDL.LU R186, [R1+0x790] ;  /* 0x0007900001ba7983 */ /* 0x000ea20000300800 */
[----:B------:R-:W-:Y:S03]  /*18a10*/  POPC R23, R14 ;  /* 0x0000000e00177309 */ /* 0x000fe60000000000 */
[----:B------:R-:W2:Y:S05]  /*18a20*/  LDL.LU R46, [R1+0x9c4] ;  /* 0x0009c400012e7983 */ /* 0x000eaa0000300800 */
[----:B------:R0:W-:Y:S02]  /*18a30*/  POPC R14, R27 ;  /* 0x0000001b000e7309 */ /* 0x0001e40000000000 */
[----:B0-----:R-:W3:Y:S06]  /*18a40*/  LDL.LU R27, [R1+0x7a4] ;  /* 0x0007a400011b7983 */ /* 0x001eec0000300800 */
[----:B------:R-:W-:Y:S08]  /*18a50*/  POPC R16, R16 ;  /* 0x0000001000107309 */ /* 0x000ff00000000000 */
[----:B------:R-:W0:Y:S01]  /*18a60*/  POPC R12, R12 ;  /* 0x0000000c000c7309 */ /* 0x000e220000000000 */
[----:B------:R-:W-:Y:S01]  /*18a70*/  IMAD.IADD R6, R4, 0x1, R6 ;  /* 0x0000000104067824 */ /* 0x000fe200078e0206 */
[----:B0-----:R-:W-:-:S05]  /*18a80*/  IADD3 R4, PT, PT, R16, R12, RZ ;  /* 0x0000000c10047210 */ /* 0x001fca0007ffe0ff */
[----:B------:R-:W-:Y:S01]  /*18a90*/  IMAD R4, R4, 0x9, R6 ;  /* 0x0000000904047824 */ /* 0x000fe200078e0206 */
[----:B---3--:R-:W-:-:S05]  /*18aa0*/  VABSDIFF.U32 R6, R29, R27, RZ ;  /* 0x0000001b1d067214 */ /* 0x008fca00000e00ff */
[----:B------:R-:W-:Y:S02]  /*18ab0*/  IMAD.IADD R6, R4, 0x1, R6 ;  /* 0x0000000104067824 */ /* 0x000fe400078e0206 */
[----:B------:R-:W-:Y:S02]  /*18ac0*/  IMAD.IADD R4, R21, 0x1, R117 ;  /* 0x0000000115047824 */ /* 0x000fe400078e0275 */
[----:B------:R-:W3:Y:S01]  /*18ad0*/  LDL.LU R117, [R1+0xb8c] ;  /* 0x000b8c0001757983 */ /* 0x000ee20000300800 */
[----:B------:R-:W0:Y:S01]  /*18ae0*/  POPC R12, R18 ;  /* 0x00000012000c7309 */ /* 0x000e220000000000 */
[----:B------:R-:W-:Y:S01]  /*18af0*/  IMAD R8, R8, 0x9, R10 ;  /* 0x0000000908087824 */ /* 0x000fe200078e020a */
[----:B------:R-:W-:-:S04]  /*18b00*/  VABSDIFF.U32 R10, R44, R31, RZ ;  /* 0x0000001f2c0a7214 */ /* 0x000fc800000e00ff */
[----:B------:R-:W-:Y:S02]  /*18b10*/  IADD3 R10, PT, PT, R8, R10, RZ ;  /* 0x0000000a080a7210 */ /* 0x000fe40007ffe0ff */
[----:B------:R-:W-:-:S04]  /*18b20*/  LOP3.LUT R8, R141, R119, RZ, 0x3c, !PT ;  /* 0x000000778d087212 */ /* 0x000fc800078e3cff */
[----:B------:R0:W-:Y:S01]  /*18b30*/  POPC R21, R8 ;  /* 0x0000000800157309 */ /* 0x0001e20000000000 */
[----:B------:R-:W-:Y:S01]  /*18b40*/  IMAD R4, R4, 0x9, R6 ;  /* 0x0000000904047824 */ /* 0x000fe200078e0206 */
[----:B--2---:R-:W-:Y:S01]  /*18b50*/  VABSDIFF.U32 R6, R42, R33, RZ ;  /* 0x000000212a067214 */ /* 0x004fe200000e00ff */
[----:B0-----:R-:W-:Y:S01]  /*18b60*/  IMAD.IADD R8, R14, 0x1, R12 ;  /* 0x000000010e087824 */ /* 0x001fe200078e020c */
[----:B------:R-:W-:-:S04]  /*18b70*/  LOP3.LUT R12, R138, R116, RZ, 0x3c, !PT ;  /* 0x000000748a0c7212 */ /* 0x000fc800078e3cff */
[----:B------:R3:W-:Y:S01]  /*18b80*/  POPC R42, R12 ;  /* 0x0000000c002a7309 */ /* 0x0007e20000000000 */
[----:B------:R-:W-:Y:S02]  /*18b90*/  IMAD.IADD R86, R37, 0x1, R35 ;  /* 0x0000000125567824 */ /* 0x000fe400078e0223 */
[----:B------:R-:W2:Y:S01]  /*18ba0*/  LDL.LU R35, [R1+0x78c] ;  /* 0x00078c0001237983 */ /* 0x000ea20000300800 */
[----:B------:R-:W-:Y:S02]  /*18bb0*/  IMAD.IADD R6, R4, 0x1, R6 ;  /* 0x0000000104067824 */ /* 0x000fe400078e0206 */
[----:B------:R-:W-:Y:S01]  /*18bc0*/  IMAD.IADD R4, R64, 0x1, R114 ;  /* 0x0000000140047824 */ /* 0x000fe200078e0272 */
[----:B------:R-:W2:Y:S01]  /*18bd0*/  LDL.LU R31, [R1+0x9c0] ;  /* 0x0009c000011f7983 */ /* 0x000ea20000300800 */
[----:B------:R-:W-:-:S03]  /*18be0*/  LOP3.LUT R29, R96, R34, RZ, 0x3c, !PT ;  /* 0x00000022601d7212 */ /* 0x000fc600078e3cff */
[----:B------:R-:W2:Y:S01]  /*18bf0*/  LDL.LU R114, [R1+0xb88] ;  /* 0x000b880001727983 */ /* 0x000ea20000300800 */
[----:B------:R-:W-:-:S03]  /*18c00*/  LOP3.LUT R27, R156, R115, RZ, 0x3c, !PT ;  /* 0x000000739c1b7212 */ /* 0x000fc600078e3cff */
[----:B------:R-:W2:Y:S01]  /*18c10*/  LDL.LU R96, [R1+0xb84] ;  /* 0x000b840001607983 */ /* 0x000ea20000300800 */
[----:B---3--:R-:W-:-:S06]  /*18c20*/  LOP3.LUT R12, R139, R117, RZ, 0x3c, !PT ;  /* 0x000000758b0c7212 */ /* 0x008fcc00078e3cff */
[----:B------:R-:W0:Y:S02]  /*18c30*/  POPC R12, R12 ;  /* 0x0000000c000c7309 */ /* 0x000e240000000000 */
[----:B0-----:R2:W-:Y:S04]  /*18c40*/  STL [R1+0x64], R12 ;  /* 0x0000640c01007387 */ /* 0x0015e80000100800 */
[----:B------:R-:W3:Y:S01]  /*18c50*/  LDL.LU R115, [R1+0xb80] ;  /* 0x000b800001737983 */ /* 0x000ee20000300800 */
[----:B------:R-:W-:Y:S01]  /*18c60*/  IMAD R4, R4, 0x9, R6 ;  /* 0x0000000904047824 */ /* 0x000fe200078e0206 */
[----:B------:R-:W-:Y:S02]  /*18c70*/  VABSDIFF.U32 R6, R46, R186, RZ ;  /* 0x000000ba2e067214 */ /* 0x000fe400000e00ff */
[----:B------:R-:W-:Y:S01]  /*18c80*/  LOP3.LUT R16, R140, R118, RZ, 0x3c, !PT ;  /* 0x000000768c107212 */ /* 0x000fe200078e3cff */
[----:B------:R-:W3:Y:S04]  /*18c90*/  LDL.LU R64, [R1+0x784] ;  /* 0x0007840001407983 */ /* 0x000ee80000300800 */
[----:B------:R-:W3:Y:S01]  /*18ca0*/  LDL.LU R34, [R1+0x9bc] ;  /* 0x0009bc0001227983 */ /* 0x000ee20000300800 */
[----:B--2---:R-:W-:-:S03]  /*18cb0*/  LOP3.LUT R12, R136, R114, RZ, 0x3c, !PT ;  /* 0x00000072880c7212 */ /* 0x004fc600078e3cff */
[----:B------:R-:W2:Y:S01]  /*18cc0*/  LDL.LU R156, [R1+0x5b0] ;  /* 0x0005b000019c7983 */ /* 0x000ea20000300800 */
[----:B------:R-:W-:Y:S03]  /*18cd0*/  POPC R46, R12 ;  /* 0x0000000c002e7309 */ /* 0x000fe60000000000 */
[----:B------:R-:W2:Y:S01]  /*18ce0*/  LDL.LU R18, [R1+0x538] ;  /* 0x0005380001127983 */ /* 0x000ea20000300800 */
[----:B------:R-:W-:Y:S01]  /*18cf0*/  IADD3 R4, PT, PT, R4, R6, RZ ;  /* 0x0000000604047210 */ /* 0x000fe20007ffe0ff */
[----:B------:R-:W-:Y:S01]  /*18d00*/  IMAD.IADD R6, R111, 0x1, R127 ;  /* 0x000000016f067824 */ /* 0x000fe200078e027f */
[----:B------:R-:W-:Y:S02]  /*18d10*/  LOP3.LUT R33, R88, R112, RZ, 0x3c, !PT ;  /* 0x0000007058217212 */ /* 0x000fe400078e3cff */
[----:B------:R0:W-:Y:S01]  /*18d20*/  POPC R44, R16 ;  /* 0x00000010002c7309 */ /* 0x0001e20000000000 */
[----:B------:R-:W-:Y:S01]  /*18d30*/  LOP3.LUT R37, R97, R92, RZ, 0x3c, !PT ;  /* 0x0000005c61257212 */ /* 0x000fe200078e3cff */
[----:B0-----:R-:W2:Y:S04]  /*18d40*/  LDL.LU R16, [R1+0x53c] ;  /* 0x00053c0001107983 */ /* 0x001ea80000300800 */
[----:B------:R-:W2:Y:S01]  /*18d50*/  LDL.LU R14, [R1+0x5a8] ;  /* 0x0005a800010e7983 */ /* 0x000ea20000300800 */
[----:B---3--:R-:W-:-:S06]  /*18d60*/  LOP3.LUT R12, R137, R115, RZ, 0x3c, !PT ;  /* 0x00000073890c7212 */ /* 0x008fcc00078e3cff */
[----:B------:R-:W0:Y:S02]  /*18d70*/  POPC R12, R12 ;  /* 0x0000000c000c7309 */ /* 0x000e240000000000 */
[----:B0-----:R0:W-:Y:S04]  /*18d80*/  STL [R1+0x48], R12 ;  /* 0x0000480c01007387 */ /* 0x0011e80000100800 */
[----:B------:R-:W3:Y:S04]  /*18d90*/  LDL.LU R111, [R1+0x530] ;  /* 0x00053000016f7983 */ /* 0x000ee80000300800 */
[----:B------:R-:W3:Y:S04]  /*18da0*/  LDL.LU R88, [R1+0x5ac] ;  /* 0x0005ac0001587983 */ /* 0x000ee80000300800 */
[----:B------:R-:W3:Y:S04]  /*18db0*/  LDL.LU R112, [R1+0x534] ;  /* 0x0005340001707983 */ /* 0x000ee80000300800 */
[----:B------:R-:W3:Y:S04]  /*18dc0*/  LDL.LU R127, [R1+0x788] ;  /* 0x00078800017f7983 */ /* 0x000ee80000300800 */
[----:B------:R-:W3:Y:S04]  /*18dd0*/  LDL.LU R186, [R1+0x998] ;  /* 0x0009980001ba7983 */ /* 0x000ee80000300800 */
[----:B------:R-:W3:Y:S04]  /*18de0*/  LDL.LU R92, [R1+0xb7c] ;  /* 0x000b7c00015c7983 */ /* 0x000ee80000300800 */
[----:B------:R-:W3:Y:S01]  /*18df0*/  LDL.LU R97, [R1+0xb78] ;  /* 0x000b780001617983 */ /* 0x000ee20000300800 */
[----:B0-----:R-:W-:-:S06]  /*18e00*/  LOP3.LUT R12, R130, R96, RZ, 0x3c, !PT ;  /* 0x00000060820c7212 */ /* 0x001fcc00078e3cff */
[----:B------:R-:W0:Y:S01]  /*18e10*/  POPC R12, R12 ;  /* 0x0000000c000c7309 */ /* 0x000e220000000000 */
[----:B------:R-:W-:Y:S01]  /*18e20*/  IMAD R6, R6, 0x9, R4 ;  /* 0x0000000906067824 */ /* 0x000fe200078e0204 */
[----:B------:R-:W-:-:S05]  /*18e30*/  VABSDIFF.U32 R4, R31, R35, RZ ;  /* 0x000000231f047214 */ /* 0x000fca00000e00ff */
[----:B------:R-:W-:Y:S02]  /*18e40*/  IMAD.IADD R6, R6, 0x1, R4 ;  /* 0x0000000106067824 */ /* 0x000fe400078e0204 */
[----:B------:R-:W-:Y:S01]  /*18e50*/  IMAD.IADD R4, R0, 0x1, R59 ;  /* 0x0000000100047824 */ /* 0x000fe200078e023b */
[----:B0-----:R3:W-:Y:S01]  /*18e60*/  STL [R1+0x44], R12 ;  /* 0x0000440c01007387 */ /* 0x0017e20000100800 */
[----:B------:R-:W-:Y:S02]  /*18e70*/  LOP3.LUT R31, R148, R149, RZ, 0x3c, !PT ;  /* 0x00000095941f7212 */ /* 0x000fe400078e3cff */
[----:B------:R-:W-:Y:S01]  /*18e80*/  IMAD R4, R4, 0x9, R6 ;  /* 0x0000000904047824 */ /* 0x000fe200078e0206 */
[----:B------:R-:W3:Y:S01]  /*18e90*/  LDL.LU R59, [R1+0x99c] ;  /* 0x00099c00013b7983 */ /* 0x000ee20000300800 */
[----:B------:R-:W-:-:S03]  /*18ea0*/  VABSDIFF.U32 R6, R34, R64, RZ ;  /* 0x0000004022067214 */ /* 0x000fc600000e00ff */
[----:B------:R-:W3:Y:S01]  /*18eb0*/  LDL.LU R149, [R1+0xb74] ;  /* 0x000b740001957983 */ /* 0x000ee20000300800 */
[----:B------:R-:W-:-:S03]  /*18ec0*/  LOP3.LUT R35, R93, R90, RZ, 0x3c, !PT ;  /* 0x0000005a5d237212 */ /* 0x000fc600078e3cff */
[----:B------:R-:W3:Y:S01]  /*18ed0*/  LDL.LU R148, [R1+0xb70] ;  /* 0x000b700001947983 */ /* 0x000ee20000300800 */
[----:B------:R-:W-:Y:S01]  /*18ee0*/  IADD3 R4, PT, PT, R4, R6, RZ ;  /* 0x0000000604047210 */ /* 0x000fe20007ffe0ff */
[----:B------:R-:W-:Y:S01]  /*18ef0*/  IMAD.IADD R6, R99, 0x1, R157 ;  /* 0x0000000163067824 */ /* 0x000fe200078e029d */
[----:B--2---:R-:W-:-:S03]  /*18f00*/  LOP3.LUT R18, R18, R156, RZ, 0x3c, !PT ;  /* 0x0000009c12127212 */ /* 0x004fc600078e3cff */
[----:B------:R-:W-:Y:S01]  /*18f10*/  IMAD R6, R6, 0x9, R4 ;  /* 0x0000000906067824 */ /* 0x000fe200078e0204 */
[----:B---3--:R-:W-:-:S04]  /*18f20*/  LOP3.LUT R12, R131, R97, RZ, 0x3c, !PT ;  /* 0x00000061830c7212 */ /* 0x008fc800078e3cff */
[----:B------:R0:W1:Y:S02]  /*18f30*/  POPC R0, R12 ;  /* 0x0000000c00007309 */ /* 0x0000640000000000 */
[----:B0-----:R-:W-:Y:S01]  /*18f40*/  LOP3.LUT R12, R62, R92, RZ, 0x3c, !PT ;  /* 0x0000005c3e0c7212 */ /* 0x001fe200078e3cff */
[----:B-1----:R0:W-:Y:S04]  /*18f50*/  STL [R1+0x40], R0 ;  /* 0x0000400001007387 */ /* 0x0021e80000100800 */
[----:B------:R-:W2:Y:S04]  /*18f60*/  LDL.LU R90, [R1+0xb6c] ;  /* 0x000b6c00015a7983 */ /* 0x000ea80000300800 */
[----:B------:R-:W3:Y:S01]  /*18f70*/  LDL.LU R93, [R1+0xb68] ;  /* 0x000b6800015d7983 */ /* 0x000ee20000300800 */
[----:B0-----:R0:W-:Y:S03]  /*18f80*/  POPC R0, R12 ;  /* 0x0000000c00007309 */ /* 0x0011e60000000000 */
[----:B------:R-:W2:Y:S04]  /*18f90*/  LDL.LU R64, [R1+0x79c] ;  /* 0x00079c0001407983 */ /* 0x000ea80000300800 */
[----:B------:R-:W2:Y:S04]  /*18fa0*/  LDL.LU R34, [R1+0x994] ;  /* 0x0009940001227983 */ /* 0x000ea80000300800 */
[----:B0-----:R-:W3:Y:S04]  /*18fb0*/  LDL.LU R12, [R1+0x780] ;  /* 0x00078000010c7983 */ /* 0x001ee80000300800 */
[----:B------:R-:W2:Y:S04]  /*18fc0*/  LDL.LU R157, [R1+0xb64] ;  /* 0x000b6400019d7983 */ /* 0x000ea80000300800 */
[----:B------:R-:W2:Y:S04]  /*18fd0*/  LDL.LU R99, [R1+0xb60] ;  /* 0x000b600001637983 */ /* 0x000ea80000300800 */
[----:B------:R-:W2:Y:S04]  /*18fe0*/  LDL.LU R156, [R1+0xb5c] ;  /* 0x000b5c00019c7983 */ /* 0x000ea80000300800 */
[----:B------:R-:W3:Y:S01]  /*18ff0*/  LDL.LU R4, [R1+0x5b4] ;  /* 0x0005b40001047983 */ /* 0x000ee20000300800 */
[----:B------:R-:W-:Y:S01]  /*19000*/  POPC R18, R18 ;  /* 0x0000001200127309 */ /* 0x000fe20000000000 */
[----:B------:R-:W-:-:S07]  /*19010*/  LOP3.LUT R14, R111, R14, RZ, 0x3c, !PT ;  /* 0x0000000e6f0e7212 */ /* 0x000fce00078e3cff */
[----:B------:R-:W-:Y:S01]  /*19020*/  POPC R14, R14 ;  /* 0x0000000e000e7309 */ /* 0x000fe20000000000 */
[----:B---3--:R-:W-:Y:S02]  /*19030*/  LOP3.LUT R16, R16, R4, RZ, 0x3c, !PT ;  /* 0x0000000410107212 */ /* 0x008fe400078e3cff */
[----:B------:R-:W-:-:S05]  /*19040*/  VABSDIFF.U32 R4, R59, R12, RZ ;  /* 0x0000000c3b047214 */ /* 0x000fca00000e00ff */
[----:B------:R-:W0:Y:S01]  /*19050*/  POPC R16, R16 ;  /* 0x0000001000107309 */ /* 0x000e220000000000 */
[----:B------:R-:W-:Y:S02]  /*19060*/  IMAD.IADD R6, R6, 0x1, R4 ;  /* 0x0000000106067824 */ /* 0x000fe400078e0204 */
[----:B------:R-:W-:Y:S01]  /*19070*/  IMAD.IADD R4, R98, 0x1, R47 ;  /* 0x0000000162047824 */ /* 0x000fe200078e022f */
[----:B------:R-:W-:Y:S01]  /*19080*/  LOP3.LUT R12, R112, R88, RZ, 0x3c, !PT ;  /* 0x00000058700c7212 */ /* 0x000fe200078e3cff */
[----:B------:R-:W3:Y:S02]  /*19090*/  LDL.LU R98, [R1+0xb58] ;  /* 0x000b580001627983 */ /* 0x000ee40000300800 */
[----:B------:R-:W-:Y:S01]  /*190a0*/  IMAD R4, R4, 0x9, R6 ;  /* 0x0000000904047824 */ /* 0x000fe200078e0206 */
[----:B------:R-:W-:Y:S01]  /*190b0*/  VABSDIFF.U32 R6, R186, R127, RZ ;  /* 0x0000007fba067214 */ /* 0x000fe200000e00ff */
[----:B------:R-:W3:Y:S03]  /*190c0*/  LDL.LU R112, [R1+0x794] ;  /* 0x0007940001707983 */ /* 0x000ee60000300800 */
[----:B------:R-:W-:-:S02]  /*190d0*/  IADD3 R4, PT, PT, R4, R6, RZ ;  /* 0x0000000604047210 */ /* 0x000fc40007ffe0ff */
[----:B------:R-:W-:Y:S01]  /*190e0*/  LOP3.LUT R59, R70, R159, RZ, 0x3c, !PT ;  /* 0x0000009f463b7212 */ /* 0x000fe200078e3cff */
[----:B0-----:R-:W-:Y:S01]  /*190f0*/  IMAD.IADD R6, R18, 0x1, R16 ;  /* 0x0000000112067824 */ /* 0x001fe200078e0210 */
[----:B------:R-:W-:Y:S01]  /*19100*/  LOP3.LUT R16, R63, R93, RZ, 0x3c, !PT ;  /* 0x0000005d3f107212 */ /* 0x000fe200078e3cff */
[----:B------:R-:W0:Y:S01]  /*19110*/  POPC R12, R12 ;  /* 0x0000000c000c7309 */ /* 0x000e220000000000 */
[----:B------:R-:W3:Y:S01]  /*19120*/  LDL.LU R127, [R1+0x588] ;  /* 0x00058800017f7983 */ /* 0x000ee20000300800 */
[----:B------:R-:W-:-:S06]  /*19130*/  IMAD R6, R6, 0x9, R4 ;  /* 0x0000000906067824 */ /* 0x000fcc00078e0204 */
[----:B------:R1:W-:Y:S01]  /*19140*/  POPC R70, R16 ;  /* 0x0000001000467309 */ /* 0x0003e20000000000 */
[----:B------:R-:W3:Y:S01]  /*19150*/  LDL.LU R186, [R1+0x58c] ;  /* 0x00058c0001ba7983 */ /* 0x000ee20000300800 */
[----:B------:R-:W-:Y:S02]  /*19160*/  LOP3.LUT R47, R158, R113, RZ, 0x3c, !PT ;  /* 0x000000719e2f7212 */ /* 0x000fe400078e3cff */
[----:B--2---:R-:W-:Y:S01]  /*19170*/  VABSDIFF.U32 R4, R34, R64, RZ ;  /* 0x0000004022047214 */ /* 0x004fe200000e00ff */
[----:B------:R-:W2:Y:S04]  /*19180*/  LDL.LU R88, [R1+0x8e4] ;  /* 0x0008e40001587983 */ /* 0x000ea80000300800 */
[----:B------:R-:W2:Y:S01]  /*19190*/  LDL.LU R159, [R1+0xb54] ;  /* 0x000b5400019f7983 */ /* 0x000ea20000300800 */
[----:B-1----:R-:W-:-:S03]  /*191a0*/  LOP3.LUT R16, R110, R90, RZ, 0x3c, !PT ;  /* 0x0000005a6e107212 */ /* 0x002fc600078e3cff */
[----:B------:R-:W2:Y:S01]  /*191b0*/  LDL.LU R113, [R1+0xb50] ;  /* 0x000b500001717983 */ /* 0x000ea20000300800 */
[----:B------:R1:W1:Y:S03]  /*191c0*/  POPC R18, R16 ;  /* 0x0000001000127309 */ /* 0x0002660000000000 */
[----:B------:R-:W2:Y:S01]  /*191d0*/  LDL.LU R158, [R1+0xb4c] ;  /* 0x000b4c00019e7983 */ /* 0x000ea20000300800 */
[----:B------:R-:W-:-:S03]  /*191e0*/  IMAD.IADD R6, R6, 0x1, R4 ;  /* 0x0000000106067824 */ /* 0x000fc600078e0204 */
[----:B------:R-:W2:Y:S01]  /*191f0*/  LDL.LU R111, [R1+0x8d8] ;  /* 0x0008d800016f7983 */ /* 0x000ea20000300800 */
[----:B0-----:R-:W-:-:S03]  /*19200*/  IMAD.IADD R4, R14, 0x1, R12 ;  /* 0x000000010e047824 */ /* 0x001fc600078e020c */
[----:B-1----:R-:W3:Y:S04]  /*19210*/  LDL.LU R16, [R1+0x990] ;  /* 0x0009900001107983 */ /* 0x002ee80000300800 */
[----:B------:R-:W2:Y:S04]  /*19220*/  LDL.LU R64, [R1+0x7ac] ;  /* 0x0007ac0001407983 */ /* 0x000ea80000300800 */
[----:B------:R0:W-:Y:S01]  /*19230*/  STL [R1+0x30], R18 ;  /* 0x0000301201007387 */ /* 0x0001e20000100800 */
[----:B------:R-:W-:-:S03]  /*19240*/  IMAD R4, R4, 0x9, R6 ;  /* 0x0000000904047824 */ /* 0x000fc600078e0206 */
[----:B------:R-:W2:Y:S04]  /*19250*/  LDL.LU R34, [R1+0x8d0] ;  /* 0x0008d00001227983 */ /* 0x000ea80000300800 */
[----:B------:R-:W2:Y:S01]  /*19260*/  LDL.LU R14, [R1+0x500] ;  /* 0x00050000010e7983 */ /* 0x000ea20000300800 */
[----:B0-----:R0:W-:Y:S03]  /*19270*/  POPC R18, R29 ;  /* 0x0000001d00127309 */ /* 0x0011e60000000000 */
[----:B------:R-:W2:Y:S04]  /*19280*/  LDL.LU R12, [R1+0x504] ;  /* 0x00050400010c7983 */ /* 0x000ea80000300800 */
[----:B0-----:R-:W2:Y:S04]  /*19290*/  LDL.LU R29, [R1+0x7b0] ;  /* 0x0007b000011d7983 */ /* 0x001ea80000300800 */
[----:B------:R-:W3:Y:S02]  /*192a0*/  LDL.LU R6, [R1+0x798] ;  /* 0x0007980001067983 */ /* 0x000ee40000300800 */
[----:B---3--:R-:W-:-:S04]  /*192b0*/  VABSDIFF.U32 R6, R16, R6, RZ ;  /* 0x0000000610067214 */ /* 0x008fc800000e00ff */
[----:B------:R-:W-:Y:S01]  /*192c0*/  IADD3 R4, PT, PT, R4, R6, RZ ;  /* 0x0000000604047210 */ /* 0x000fe20007ffe0ff */
[----:B------:R-:W-:Y:S01]  /*192d0*/  IMAD.IADD R6, R71, 0x1, R89 ;  /* 0x0000000147067824 */ /* 0x000fe200078e0259 */
[----:B------:R0:W-:Y:S03]  /*192e0*/  POPC R16, R27 ;  /* 0x0000001b00107309 */ /* 0x0001e60000000000 */
[----:B------:R-:W-:Y:S01]  /*192f0*/  IMAD R6, R6, 0x9, R4 ;  /* 0x0000000906067824 */ /* 0x000fe200078e0204 */
[----:B0-----:R-:W3:Y:S04]  /*19300*/  LDL.LU R27, [R1+0x7b4] ;  /* 0x0007b400011b7983 */ /* 0x001ee80000300800 */
[----:B------:R-:W3:Y:S04]  /*19310*/  LDL R71, [R1+0x3d0] ;  /* 0x0003d00001477983 */ /* 0x000ee80000100800 */
[----:B------:R-:W3:Y:S04]  /*19320*/  LDL R89, [R1+0x93c] ;  /* 0x00093c0001597983 */ /* 0x000ee80000100800 */
[----:B------:R-:W3:Y:S01]  /*19330*/  LDL.LU R4, [R1+0x984] ;  /* 0x0009840001047983 */ /* 0x000ee20000300800 */
[----:B--2---:R-:W-:-:S02]  /*19340*/  LOP3.LUT R14, R14, R127, RZ, 0x3c, !PT ;  /* 0x0000007f0e0e7212 */ /* 0x004fc400078e3cff */
[----:B------:R-:W-:-:S04]  /*19350*/  LOP3.LUT R12, R12, R186, RZ, 0x3c, !PT ;  /* 0x000000ba0c0c7212 */ /* 0x000fc800078e3cff */
[----:B------:R-:W-:Y:S08]  /*19360*/  POPC R14, R14 ;  /* 0x0000000e000e7309 */ /* 0x000ff00000000000 */
[----:B------:R-:W0:Y:S01]  /*19370*/  POPC R12, R12 ;  /* 0x0000000c000c7309 */ /* 0x000e220000000000 */
[----:B---3--:R-:W-:Y:S02]  /*19380*/  VABSDIFF.U32 R4, R4, R112, RZ ;  /* 0x0000007004047214 */ /* 0x008fe400000e00ff */
[----:B------:R-:W2:Y:S03]  /*19390*/  LDL.LU R112, [R1+0xb48] ;  /* 0x000b480001707983 */ /* 0x000ea60000300800 */
[----:B------:R-:W-:Y:S01]  /*193a0*/  IMAD.IADD R6, R6, 0x1, R4 ;  /* 0x0000000106067824 */ /* 0x000fe200078e0204 */
[----:B------:R-:W3:Y:S01]  /*193b0*/  LDL.LU R127, [R1+0xb44] ;  /* 0x000b4400017f7983 */ /* 0x000ee20000300800 */
[----:B------:R-:W-:-:S03]  /*193c0*/  IMAD.IADD R4, R187, 0x1, R126 ;  /* 0x00000001bb047824 */ /* 0x000fc600078e027e */
[----:B------:R-:W2:Y:S01]  /*193d0*/  LDL.LU R126, [R1+0xb40] ;  /* 0x000b4000017e7983 */ /* 0x000ea20000300800 */
[----:B------:R-:W-:Y:S01]  /*193e0*/  IMAD R4, R4, 0x9, R6 ;  /* 0x0000000904047824 */ /* 0x000fe200078e0206 */
[----:B------:R-:W-:Y:S02]  /*193f0*/  VABSDIFF.U32 R6, R88, R27, RZ ;  /* 0x0000001b58067214 */ /* 0x000fe400000e00ff */
[----:B------:R-:W3:Y:S02]  /*19400*/  LDL.LU R187, [R1+0xb3c] ;  /* 0x000b3c0001bb7983 */ /* 0x000ee40000300800 */
[----:B------:R-:W-:Y:S01]  /*19410*/  IADD3 R6, PT, PT, R4, R6, RZ ;  /* 0x0000000604067210 */ /* 0x000fe20007ffe0ff */
[----:B------:R-:W-:Y:S01]  /*19420*/  IMAD.IADD R4, R190, 0x1, R191 ;  /* 0x00000001be047824 */ /* 0x000fe200078e02bf */
[----:B------:R-:W3:Y:S03]  /*19430*/  LDL.LU R186, [R1+0xb38] ;  /* 0x000b380001ba7983 */ /* 0x000ee60000300800 */
[----:B------:R-:W-:Y:S01]  /*19440*/  IMAD R4, R4, 0x9, R6 ;  /* 0x0000000904047824 */ /* 0x000fe200078e0206 */
[----:B------:R-:W-:Y:S01]  /*19450*/  VABSDIFF.U32 R6, R111, R29, RZ ;  /* 0x0000001d6f067214 */ /* 0x000fe200000e00ff */
[----:B------:R-:W3:Y:S04]  /*19460*/  LDL.LU R88, [R1+0x8c8] ;  /* 0x0008c80001587983 */ /* 0x000ee80000300800 */
[----:B------:R-:W-:Y:S01]  /*19470*/  IMAD.IADD R6, R4, 0x1, R6 ;  /* 0x0000000104067824 */ /* 0x000fe200078e0206 */
[----:B------:R-:W3:Y:S01]  /*19480*/  LDL.LU R191, [R1+0xb34] ;  /* 0x000b340001bf7983 */ /* 0x000ee20000300800 */
[----:B0-----:R-:W-:-:S03]  /*19490*/  IMAD.IADD R4, R14, 0x1, R12 ;  /* 0x000000010e047824 */ /* 0x001fc600078e020c */
[----:B------:R-:W3:Y:S01]  /*194a0*/  LDL.LU R190, [R1+0xb30] ;  /* 0x000b300001be7983 */ /* 0x000ee20000300800 */
[----:B------:R-:W-:Y:S01]  /*194b0*/  IMAD R4, R4, 0x9, R6 ;  /* 0x0000000904047824 */ /* 0x000fe200078e0206 */
[----:B------:R-:W-:Y:S02]  /*194c0*/  VABSDIFF.U32 R6, R34, R64, RZ ;  /* 0x0000004022067214 */ /* 0x000fe400000e00ff */
[----:B------:R-:W3:Y:S02]  /*194d0*/  LDL.LU R14, [R1+0x8c4] ;  /* 0x0008c400010e7983 */ /* 0x000ee40000300800 */
[----:B------:R-:W-:Y:S01]  /*194e0*/  IADD3 R6, PT, PT, R4, R6, RZ ;  /* 0x0000000604067210 */ /* 0x000fe20007ffe0ff */
[----:B------:R-:W-:Y:S01]  /*194f0*/  IMAD.IADD R4, R26, 0x1, R249 ;  /* 0x000000011a047824 */ /* 0x000fe200078e02f9 */
[----:B------:R-:W3:Y:S04]  /*19500*/  LDL.LU R111, [R1+0x554] ;  /* 0x00055400016f7983 */ /* 0x000ee80000300800 */
[----:B------:R-:W3:Y:S04]  /*19510*/  LDL.LU R64, [R1+0x3ac] ;  /* 0x0003ac0001407983 */ /* 0x000ee80000300800 */
[----:B------:R-:W3:Y:S01]  /*19520*/  LDL.LU R249, [R1+0x7bc] ;  /* 0x0007bc0001f97983 */ /* 0x000ee20000300800 */
[----:B------:R-:W-:Y:S01]  /*19530*/  VABSDIFF.U32 R12, R89, R71, RZ ;  /* 0x00000047590c7214 */ /* 0x000fe200000e00ff */
[----:B------:R-:W-:-:S02]  /*19540*/  IMAD R8, R8, 0x9, R10 ;  /* 0x0000000908087824 */ /* 0x000fc400078e020a */
[----:B------:R-:W-:Y:S02]  /*19550*/  IMAD R4, R4, 0x9, R6 ;  /* 0x0000000904047824 */ /* 0x000fe400078e0206 */
[----:B------:R-:W-:Y:S01]  /*19560*/  IMAD.IADD R12, R8, 0x1, R12 ;  /* 0x00000001080c7824 */ /* 0x000fe200078e020c */
[----:B------:R0:W-:Y:S01]  /*19570*/  POPC R29, R35 ;  /* 0x00000023001d7309 */ /* 0x0001e20000000000 */
[----:B------:R-:W-:-:S07]  /*19580*/  IMAD.IADD R10, R18, 0x1, R16 ;  /* 0x00000001120a7824 */ /* 0x000fce00078e0210 */
[----:B------:R1:W-:Y:S01]  /*19590*/  POPC R27, R37 ;  /* 0x00000025001b7309 */ /* 0x0003e20000000000 */
[----:B0-----:R-:W3:Y:S04]  /*195a0*/  LDL.LU R35, [R1+0x7cc] ;  /* 0x0007cc0001237983 */ /* 0x001ee80000300800 */
[----:B-1----:R-:W3:Y:S04]  /*195b0*/  LDL.LU R37, [R1+0x8bc] ;  /* 0x0008bc0001257983 */ /* 0x002ee80000300800 */
[----:B------:R-:W3:Y:S04]  /*195c0*/  LDL.LU R34, [R1+0x54c] ;  /* 0x00054c0001227983 */ /* 0x000ee80000300800 */
[----:B------:R-:W3:Y:S04]  /*195d0*/  LDL.LU R26, [R1+0x3a4] ;  /* 0x0003a400011a7983 */ /* 0x000ee80000300800 */
[----:B------:R-:W3:Y:S04]  /*195e0*/  LDL R71, [R1+0x3e0] ;  /* 0x0003e00001477983 */ /* 0x000ee80000100800 */
[----:B------:R-:W3:Y:S01]  /*195f0*/  LDL R89, [R1+0x938] ;  /* 0x0009380001597983 */ /* 0x000ee20000100800 */
[----:B--2---:R-:W-:-:S02]  /*19600*/  LOP3.LUT R8, R148, R126, RZ, 0x3c, !PT ;  /* 0x0000007e94087212 */ /* 0x004fc400078e3cff */
[----:B---3--:R-:W-:Y:S02]  /*19610*/  VABSDIFF.U32 R6, R88, R249, RZ ;  /* 0x000000f958067214 */ /* 0x008fe400000e00ff */
[----:B------:R0:W-:Y:S03]  /*19620*/  POPC R249, R8 ;  /* 0x0000000800f97309 */ /* 0x0001e60000000000 */
[----:B------:R-:W-:Y:S01]  /*19630*/  IMAD.IADD R6, R4, 0x1, R6 ;  /* 0x0000000104067824 */ /* 0x000fe200078e0206 */
[----:B------:R-:W-:Y:S02]  /*19640*/  IADD3 R4, PT, PT, R5, R241, RZ ;  /* 0x000000f105047210 */ /* 0x000fe40007ffe0ff */
[----:B------:R-:W2:Y:S04]  /*19650*/  LDL.LU R5, [R1+0x7e0] ;  /* 0x0007e00001057983 */ /* 0x000ea80000300800 */
[----:B------:R-:W2:Y:S01]  /*19660*/  LDL.LU R88, [R1+0x8b8] ;  /* 0x0008b80001587983 */ /* 0x000ea20000300800 */
[----:B0-----:R-:W-:Y:S01]  /*19670*/  LOP3.LUT R8, R149, R127, RZ, 0x3c, !PT ;  /* 0x0000007f95087212 */ /* 0x001fe200078e3cff */
[----:B------:R-:W-:-:S02]  /*19680*/  IMAD R4, R4, 0x9, R6 ;  /* 0x0000000904047824 */ /* 0x000fc400078e0206 */
[----:B------:R-:W3:Y:S01]  /*19690*/  LDL.LU R18, [R1+0x3a8] ;  /* 0x0003a80001127983 */ /* 0x000ee20000300800 */
[----:B------:R0:W-:Y:S03]  /*196a0*/  POPC R241, R8 ;  /* 0x0000000800f17309 */ /* 0x0001e60000000000 */
[----:B------:R-:W2:Y:S04]  /*196b0*/  LDL.LU R16, [R1+0x3a0] ;  /* 0x0003a00001107983 */ /* 0x000ea80000300800 */
[----:B0-----:R-:W2:Y:S04]  /*196c0*/  LDL.LU R8, [R1+0x7c4] ;  /* 0x0007c40001087983 */ /* 0x001ea80000300800 */
[----:B------:R-:W3:Y:S02]  /*196d0*/  LDL.LU R6, [R1+0x550] ;  /* 0x0005500001067983 */ /* 0x000ee40000300800 */
[----:B---3--:R-:W-:-:S02]  /*196e0*/  LOP3.LUT R18, R18, R6, RZ, 0x3c, !PT ;  /* 0x0000000612127212 */ /* 0x008fc400078e3cff */
[----:B--2---:R-:W-:-:S05]  /*196f0*/  VABSDIFF.U32 R6, R14, R8, RZ ;  /* 0x000000080e067214 */ /* 0x004fca00000e00ff */
[----:B------:R-:W-:Y:S02]  /*19700*/  IMAD.IADD R4, R4, 0x1, R6 ;  /* 0x0000000104047824 */ /* 0x000fe400078e0206 */
[----:B------:R-:W2:Y:S01]  /*19710*/  LDL.LU R6, [R1+0x548] ;  /* 0x0005480001067983 */ /* 0x000ea20000300800 */
[----:B------:R-:W-:-:S03]  /*19720*/  IMAD.IADD R8, R65, 0x1, R108 ;  /* 0x0000000141087824 */ /* 0x000fc600078e026c */
[----:B------:R-:W3:Y:S04]  /*19730*/  LDL.LU R108, [R1+0x7e8] ;  /* 0x0007e800016c7983 */ /* 0x000ee80000300800 */
[----:B------:R-:W3:Y:S01]  /*19740*/  LDL.LU R65, [R1+0x894] ;  /* 0x0008940001417983 */ /* 0x000ee20000300800 */
[----:B------:R-:W-:-:S03]  /*19750*/  LOP3.LUT R14, R64, R111, RZ, 0x3c, !PT ;  /* 0x0000006f400e7212 */ /* 0x000fc600078e3cff */
[----:B------:R-:W3:Y:S04]  /*19760*/  LDL R111, [R1+0x3c8] ;  /* 0x0003c800016f7983 */ /* 0x000ee80000100800 */
[----:B------:R-:W3:Y:S01]  /*19770*/  LDL R64, [R1+0x934] ;  /* 0x0009340001407983 */ /* 0x000ee20000100800 */
[----:B------:R-:W-:Y:S01]  /*19780*/  IMAD R8, R8, 0x9, R4 ;  /* 0x0000000908087824 */ /* 0x000fe200078e0204 */
[----:B------:R-:W-:Y:S02]  /*19790*/  VABSDIFF.U32 R4, R37, R35, RZ ;  /* 0x0000002325047214 */ /* 0x000fe400000e00ff */
[----:B------:R-:W-:Y:S02]  /*197a0*/  LOP3.LUT R35, R26, R34, RZ, 0x3c, !PT ;  /* 0x000000221a237212 */ /* 0x000fe400078e3cff */
[----:B------:R-:W-:Y:S01]  /*197b0*/  IADD3 R8, PT, PT, R8, R4, RZ ;  /* 0x0000000408087210 */ /* 0x000fe20007ffe0ff */
[----:B------:R-:W-:Y:S01]  /*197c0*/  IMAD.IADD R4, R68, 0x1, R223 ;  /* 0x0000000144047824 */ /* 0x000fe200078e02df */
[----:B--2---:R-:W-:Y:S01]  /*197d0*/  LOP3.LUT R16, R16, R6, RZ, 0x3c, !PT ;  /* 0x0000000610107212 */ /* 0x004fe200078e3cff */
[----:B------:R-:W-:Y:S01]  /*197e0*/  IMAD R6, R10, 0x9, R12 ;  /* 0x000000090a067824 */ /* 0x000fe200078e020c */
[----:B------:R-:W-:-:S02]  /*197f0*/  VABSDIFF.U32 R10, R89, R71, RZ ;  /* 0x00000047590a7214 */ /* 0x000fc400000e00ff */
[----:B------:R-:W2:Y:S04]  /*19800*/  LDL.LU R71, [R1+0x82c] ;  /* 0x00082c0001477983 */ /* 0x000ea80000300800 */
[----:B------:R-:W2:Y:S04]  /*19810*/  LDL.LU R89, [R1+0x890] ;  /* 0x0008900001597983 */ /* 0x000ea80000300800 */
[----:B------:R-:W2:Y:S04]  /*19820*/  LDL R68, [R1+0x3cc] ;  /* 0x0003cc0001447983 */ /* 0x000ea80000100800 */
[----:B------:R-:W2:Y:S01]  /*19830*/  LDL R34, [R1+0x930] ;  /* 0x0009300001227983 */ /* 0x000ea20000100800 */
[----:B------:R-:W-:Y:S01]  /*19840*/  IMAD.IADD R10, R6, 0x1, R10 ;  /* 0x00000001060a7824 */ /* 0x000fe200078e020a */
[----:B------:R-:W-:Y:S01]  /*19850*/  VABSDIFF.U32 R6, R88, R5, RZ ;  /* 0x0000000558067214 */ /* 0x000fe200000e00ff */
[----:B------:R-:W0:Y:S01]  /*19860*/  POPC R33, R33 ;  /* 0x0000002100217309 */ /* 0x000e220000000000 */
[----:B------:R-:W-:Y:S01]  /*19870*/  IMAD R4, R4, 0x9, R8 ;  /* 0x0000000904047824 */ /* 0x000fe200078e0208 */
[----:B------:R-:W2:Y:S03]  /*19880*/  LDL.LU R26, [R1+0x848] ;  /* 0x00084800011a7983 */ /* 0x000ea60000300800 */
[----:B------:R-:W-:Y:S01]  /*19890*/  IMAD.IADD R6, R4, 0x1, R6 ;  /* 0x0000000104067824 */ /* 0x000fe200078e0206 */
[----:B------:R-:W-:Y:S01]  /*198a0*/  IADD3 R4, PT, PT, R45, R43, RZ ;  /* 0x0000002b2d047210 */ /* 0x000fe20007ffe0ff */
[----:B------:R-:W2:Y:S01]  /*198b0*/  LDL.LU R5, [R1+0x88c] ;  /* 0x00088c0001057983 */ /* 0x000ea20000300800 */
[----:B------:R-:W-:Y:S01]  /*198c0*/  LOP3.LUT R8, R158, R190, RZ, 0x3c, !PT ;  /* 0x000000be9e087212 */ /* 0x000fe200078e3cff */
[----:B------:R-:W1:Y:S02]  /*198d0*/  POPC R31, R31 ;  /* 0x0000001f001f7309 */ /* 0x000e640000000000 */
[----:B------:R-:W-:Y:S01]  /*198e0*/  IMAD R4, R4, 0x9, R6 ;  /* 0x0000000904047824 */ /* 0x000fe200078e0206 */
[----:B---3--:R-:W-:-:S05]  /*198f0*/  VABSDIFF.U32 R6, R65, R108, RZ ;  /* 0x0000006c41067214 */ /* 0x008fca00000e00ff */
[----:B------:R0:W-:Y:S01]  /*19900*/  POPC R223, R8 ;  /* 0x0000000800df7309 */ /* 0x0001e20000000000 */
[----:B------:R-:W-:Y:S01]  /*19910*/  IMAD.IADD R6, R4, 0x1, R6 ;  /* 0x0000000104067824 */ /* 0x000fe200078e0206 */
[----:B------:R-:W-:-:S06]  /*19920*/  IADD3 R4, PT, PT, R2, R3, RZ ;  /* 0x0000000302047210 */ /* 0x000fcc0007ffe0ff */
[----:B------:R-:W-:Y:S01]  /*19930*/  POPC R18, R18 ;  /* 0x0000001200127309 */ /* 0x000fe20000000000 */
[----:B0-----:R-:W-:-:S07]  /*19940*/  IMAD.IADD R8, R33, 0x1, R27 ;  /* 0x0000000121087824 */ /* 0x001fce00078e021b */
[----:B------:R-:W0:Y:S01]  /*19950*/  POPC R14, R14 ;  /* 0x0000000e000e7309 */ /* 0x000e220000000000 */
[----:B------:R-:W-:Y:S01]  /*19960*/  IMAD R8, R8, 0x9, R10 ;  /* 0x0000000908087824 */ /* 0x000fe200078e020a */
[----:B------:R-:W-:Y:S01]  /*19970*/  VABSDIFF.U32 R10, R64, R111, RZ ;  /* 0x0000006f400a7214 */ /* 0x000fe200000e00ff */
[----:B------:R-:W-:Y:S01]  /*19980*/  IMAD R4, R4, 0x9, R6 ;  /* 0x0000000904047824 */ /* 0x000fe200078e0206 */
[----:B------:R-:W3:Y:S04]  /*19990*/  LDL R64, [R1+0x5d0] ;  /* 0x0005d00001407983 */ /* 0x000ee80000100800 */
[----:B------:R-:W3:Y:S01]  /*199a0*/  LDL.LU R2, [R1+0x20] ;  /* 0x0000200001027983 */ /* 0x000ee20000300800 */
[----:B------:R-:W-:-:S03]  /*199b0*/  IMAD.IADD R10, R8, 0x1, R10 ;  /* 0x00000001080a7824 */ /* 0x000fc600078e020a */
[----:B------:R-:W3:Y:S01]  /*199c0*/  LDL.LU R3, [R1+0x84c] ;  /* 0x00084c0001037983 */ /* 0x000ee20000300800 */
[----:B-1----:R-:W-:-:S04]  /*199d0*/  IMAD.IADD R8, R31, 0x1, R29 ;  /* 0x000000011f087824 */ /* 0x002fc800078e021d */
[----:B------:R-:W-:Y:S01]  /*199e0*/  IMAD R8, R8, 0x9, R10 ;  /* 0x0000000908087824 */ /* 0x000fe200078e020a */
[----:B--2---:R-:W-:Y:S02]  /*199f0*/  VABSDIFF.U32 R6, R89, R71, RZ ;  /* 0x0000004759067214 */ /* 0x004fe400000e00ff */
[----:B------:R-:W2:Y:S03]  /*19a00*/  LDL.LU R71, [R1+0x888] ;  /* 0x0008880001477983 */ /* 0x000ea60000300800 */
[----:B------:R-:W-:Y:S01]  /*19a10*/  IMAD.IADD R6, R4, 0x1, R6 ;  /* 0x0000000104067824 */ /* 0x000fe200078e0206 */
[----:B0-----:R-:W-:Y:S02]  /*19a20*/  IADD3 R4, PT, PT, R18, R14, RZ ;  /* 0x0000000e12047210 */ /* 0x001fe40007ffe0ff */
[----:B------:R-:W-:Y:S01]  /*19a30*/  VABSDIFF.U32 R10, R34, R68, RZ ;  /* 0x00000044220a7214 */ /* 0x000fe200000e00ff */
[----:B------:R-:W2:Y:S04]  /*19a40*/  LDL R14, [R1+0x5d4] ;  /* 0x0005d400010e7983 */ /* 0x000ea80000100800 */
[----:B------:R-:W2:Y:S01]  /*19a50*/  LDL.LU R68, [R1+0x24] ;  /* 0x0000240001447983 */ /* 0x000ea20000300800 */
[----:B------:R-:W-:Y:S08]  /*19a60*/  POPC R16, R16 ;  /* 0x0000001000107309 */ /* 0x000ff00000000000 */
[----:B------:R-:W0:Y:S01]  /*19a70*/  POPC R12, R35 ;  /* 0x00000023000c7309 */ /* 0x000e220000000000 */
[----:B------:R-:W-:Y:S01]  /*19a80*/  IMAD R4, R4, 0x9, R6 ;  /* 0x0000000904047824 */ /* 0x000fe200078e0206 */
[----:B------:R-:W-:Y:S01]  /*19a90*/  VABSDIFF.U32 R6, R5, R26, RZ ;  /* 0x0000001a05067214 */ /* 0x000fe200000e00ff */
[----:B------:R-:W2:Y:S04]  /*19aa0*/  LDL R108, [R1+0x5e8] ;  /* 0x0005e800016c7983 */ /* 0x000ea80000100800 */
[----:B------:R-:W2:Y:S01]  /*19ab0*/  LDL.LU R29, [R1+0x18] ;  /* 0x00001800011d7983 */ /* 0x000ea20000300800 */
[----:B------:R-:W-:Y:S01]  /*19ac0*/  POPC R59, R59 ;  /* 0x0000003b003b7309 */ /* 0x000fe20000000000 */
[----:B------:R-:W-:-:S02]  /*19ad0*/  IMAD.IADD R6, R4, 0x1, R6 ;  /* 0x0000000104067824 */ /* 0x000fc400078e0206 */
[----:B------:R-:W2:Y:S01]  /*19ae0*/  LDL.LU R34, [R1+0x884] ;  /* 0x0008840001227983 */ /* 0x000ea20000300800 */
[----:B------:R-:W-:Y:S01]  /*19af0*/  IMAD.IADD R89, R240, 0x1, R95 ;  /* 0x00000001f0597824 */ /* 0x000fe200078e025f */
[----:B0-----:R-:W-:-:S03]  /*19b00*/  IADD3 R4, PT, PT, R16, R12, RZ ;  /* 0x0000000c10047210 */ /* 0x001fc60007ffe0ff */
[----:B------:R-:W0:Y:S01]  /*19b10*/  POPC R47, R47 ;  /* 0x0000002f002f7309 */ /* 0x000e220000000000 */
[----:B------:R-:W2:Y:S04]  /*19b20*/  LDL R18, [R1+0x5ec] ;  /* 0x0005ec0001127983 */ /* 0x000ea80000100800 */
[----:B------:R-:W2:Y:S01]  /*19b30*/  LDL.LU R5, [R1+0x1c] ;  /* 0x00001c0001057983 */ /* 0x000ea20000300800 */
[----:B------:R-:W-:-:S03]  /*19b40*/  IMAD R4, R4, 0x9, R6 ;  /* 0x0000000904047824 */ /* 0x000fc600078e0206 */
[----:B------:R-:W2:Y:S04]  /*19b50*/  LDL.LU R27, [R1+0x10] ;  /* 0x00001000011b7983 */ /* 0x000ea80000300800 */
[----:B------:R-:W2:Y:S01]  /*19b60*/  LDL.LU R240, [R1+0x854] ;  /* 0x0008540001f07983 */ /* 0x000ea20000300800 */
[----:B---3--:R-:W-:-:S03]  /*19b70*/  LOP3.LUT R31, R2, R64, RZ, 0x3c, !PT ;  /* 0x00000040021f7212 */ /* 0x008fc600078e3cff */
[----:B------:R-:W3:Y:S04]  /*19b80*/  LDL.LU R26, [R1+0x87c] ;  /* 0x00087c00011a7983 */ /* 0x000ee80000300800 */
[----:B------:R-:W3:Y:S04]  /*19b90*/  LDL R12, [R1+0x5d8] ;  /* 0x0005d800010c7983 */ /* 0x000ee80000100800 */
[----:B------:R-:W3:Y:S04]  /*19ba0*/  LDL R111, [R1+0x5dc] ;  /* 0x0005dc00016f7983 */ /* 0x000ee80000100800 */
[----:B------:R-:W3:Y:S04]  /*19bb0*/  LDL.LU R16, [R1+0x14] ;  /* 0x0000140001107983 */ /* 0x000ee80000300800 */
[----:B------:R-:W3:Y:S04]  /*19bc0*/  LDL R65, [R1+0x3dc] ;  /* 0x0003dc0001417983 */ /* 0x000ee80000100800 */
[----:B------:R-:W3:Y:S01]  /*19bd0*/  LDL.LU R64, [R1+0x698] ;  /* 0x0006980001407983 */ /* 0x000ee20000300800 */
[----:B------:R-:W-:-:S02]  /*19be0*/  IMAD.IADD R10, R8, 0x1, R10 ;  /* 0x00000001080a7824 */ /* 0x000fc400078e020a */
[----:B0-----:R-:W-:Y:S01]  /*19bf0*/  IMAD.IADD R8, R59, 0x1, R47 ;  /* 0x000000013b087824 */ /* 0x001fe200078e022f */
[----:B--2---:R-:W-:Y:S02]  /*19c00*/  VABSDIFF.U32 R6, R71, R3, RZ ;  /* 0x0000000347067214 */ /* 0x004fe400000e00ff */
[----:B------:R-:W2:Y:S03]  /*19c10*/  LDL.LU R3, [R1+0x5c8] ;  /* 0x0005c80001037983 */ /* 0x000ea60000300800 */
[----:B------:R-:W-:Y:S01]  /*19c20*/  IMAD.IADD R4, R4, 0x1, R6 ;  /* 0x0000000104047824 */ /* 0x000fe200078e0206 */
[----:B------:R-:W2:Y:S01]  /*19c30*/  LDL.LU R2, [R1+0x69c] ;  /* 0x00069c0001027983 */ /* 0x000ea20000300800 */
[----:B------:R-:W-:-:S03]  /*19c40*/  IMAD.IADD R6, R61, 0x1, R109 ;  /* 0x000000013d067824 */ /* 0x000fc600078e026d */
[----:B------:R-:W2:Y:S01]  /*19c50*/  LDL.LU R71, [R1+0x5cc] ;  /* 0x0005cc0001477983 */ /* 0x000ea20000300800 */
[----:B------:R-:W-:-:S03]  /*19c60*/  LOP3.LUT R14, R68, R14, RZ, 0x3c, !PT ;  /* 0x0000000e440e7212 */ /* 0x000fc600078e3cff */
[----:B------:R-:W2:Y:S04]  /*19c70*/  LDL.LU R109, [R1+0xb2c] ;  /* 0x000b2c00016d7983 */ /* 0x000ea80000300800 */
[----:B------:R-:W2:Y:S01]  /*19c80*/  LDL.LU R61, [R1+0xb28] ;  /* 0x000b2800013d7983 */ /* 0x000ea20000300800 */
[----:B------:R-:W-:-:S03]  /*19c90*/  IMAD R6, R6, 0x9, R4 ;  /* 0x0000000906067824 */ /* 0x000fc600078e0204 */
[----:B------:R-:W2:Y:S04]  /*19ca0*/  LDL.LU R47, [R1+0xd4] ;  /* 0x0000d400012f7983 */ /* 0x000ea80000300800 */
[----:B------:R-:W2:Y:S04]  /*19cb0*/  LDL R68, [R1+0x640] ;  /* 0x0006400001447983 */ /* 0x000ea80000100800 */
[----:B------:R-:W2:Y:S04]  /*19cc0*/  LDL.LU R59, [R1+0xc4] ;  /* 0x0000c400013b7983 */ /* 0x000ea80000300800 */
[----:B------:R-:W2:Y:S04]  /*19cd0*/  LDL.LU R95, [R1+0xb0] ;  /* 0x0000b000015f7983 */ /* 0x000ea80000300800 */
[----:B------:R-:W3:Y:S01]  /*19ce0*/  LDL.LU R4, [R1+0x850] ;  /* 0x0008500001047983 */ /* 0x000ee20000300800 */
[----:B------:R-:W-:-:S03]  /*19cf0*/  LOP3.LUT R29, R29, R108, RZ, 0x3c, !PT ;  /* 0x0000006c1d1d7212 */ /* 0x000fc600078e3cff */
[----:B------:R-:W2:Y:S01]  /*19d00*/  LDL.LU R108, [R1+0xb24] ;  /* 0x000b2400016c7983 */ /* 0x000ea20000300800 */
[----:B---3--:R-:W-:-:S03]  /*19d10*/  VABSDIFF.U32 R4, R34, R4, RZ ;  /* 0x0000000422047214 */ /* 0x008fc600000e00ff */
[----:B------:R-:W3:Y:S01]  /*19d20*/  LDL R34, [R1+0x3b8] ;  /* 0x0003b80001227983 */ /* 0x000ee20000100800 */
[----:B------:R-:W-:Y:S01]  /*19d30*/  IADD3 R6, PT, PT, R6, R4, RZ ;  /* 0x0000000406067210 */ /* 0x000fe20007ffe0ff */
[----:B------:R-:W-:Y:S02]  /*19d40*/  IMAD.IADD R4, R22, 0x1, R60 ;  /* 0x0000000116047824 */ /* 0x000fe400078e023c */
[----:B------:R-:W3:Y:S02]  /*19d50*/  LDL.LU R60, [R1+0xb20] ;  /* 0x000b2000013c7983 */ /* 0x000ee40000300800 */
[----:B------:R-:W-:Y:S02]  /*19d60*/  IMAD R4, R4, 0x9, R6 ;  /* 0x0000000904047824 */ /* 0x000fe400078e0206 */
[----:B------:R-:W3:Y:S04]  /*19d70*/  LDL.LU R22, [R1+0xb1c] ;  /* 0x000b1c0001167983 */ /* 0x000ee80000300800 */
[----:B------:R-:W3:Y:S01]  /*19d80*/  LDL R6, [R1+0x918] ;  /* 0x0009180001067983 */ /* 0x000ee20000100800 */
[----:B------:R-:W-:Y:S01]  /*19d90*/  POPC R31, R31 ;  /* 0x0000001f001f7309 */ /* 0x000fe20000000000 */
[----:B------:R-:W-:-:S02]  /*19da0*/  LOP3.LUT R27, R27, R12, RZ, 0x3c, !PT ;  /* 0x0000000c1b1b7212 */ /* 0x000fc400078e3cff */
[----:B------:R-:W-:-:S05]  /*19db0*/  VABSDIFF.U32 R12, R26, R240, RZ ;  /* 0x000000f01a0c7214 */ /* 0x000fca00000e00ff */
[----:B------:R-:W0:Y:S01]  /*19dc0*/  POPC R14, R14 ;  /* 0x0000000e000e7309 */ /* 0x000e220000000000 */
[----:B------:R-:W-:Y:S01]  /*19dd0*/  LOP3.LUT R18, R5, R18, RZ, 0x3c, !PT ;  /* 0x0000001205127212 */ /* 0x000fe200078e3cff */
[----:B------:R-:W-:Y:S01]  /*19de0*/  IMAD.IADD R12, R4, 0x1, R12 ;  /* 0x00000001040c7824 */ /* 0x000fe200078e020c */
[----:B------:R-:W3:Y:S01]  /*19df0*/  LDL R5, [R1+0x644] ;  /* 0x0006440001057983 */ /* 0x000ee20000100800 */
[----:B------:R-:W-:Y:S01]  /*19e00*/  IMAD R4, R8, 0x9, R10 ;  /* 0x0000000908047824 */ /* 0x000fe200078e020a */
[----:B------:R-:W-:Y:S02]  /*19e10*/  LOP3.LUT R16, R16, R111, RZ, 0x3c, !PT ;  /* 0x0000006f10107212 */ /* 0x000fe400078e3cff */
[----:B------:R-:W3:Y:S01]  /*19e20*/  LDL.LU R240, [R1+0xa0] ;  /* 0x0000a00001f07983 */ /* 0x000ee20000300800 */
[----:B--2---:R-:W-:-:S03]  /*19e30*/  LOP3.LUT R3, R3, R64, RZ, 0x3c, !PT ;  /* 0x0000004003037212 */ /* 0x004fc600078e3cff */
[----:B------:R-:W2:Y:S04]  /*19e40*/  LDL R26, [R1+0x384] ;  /* 0x00038400011a7983 */ /* 0x000ea80000100800 */
[----:B------:R-:W2:Y:S01]  /*19e50*/  LDL R10, [R1+0xc] ;  /* 0x00000c00010a7983 */ /* 0x000ea20000100800 */
[----:B------:R-:W-:-:S03]  /*19e60*/  LOP3.LUT R71, R71, R2, RZ, 0x3c, !PT ;  /* 0x0000000247477212 */ /* 0x000fc600078e3cff */
[----:B------:R-:W2:Y:S04]  /*19e70*/  LDL.LU R8, [R1+0x98] ;  /* 0x0000980001087983 */ /* 0x000ea80000300800 */
[----:B------:R-:W2:Y:S01]  /*19e80*/  LDL.LU R111, [R1+0xb18] ;  /* 0x000b1800016f7983 */ /* 0x000ea20000300800 */
[----:B---3--:R-:W-:-:S03]  /*19e90*/  VABSDIFF.U32 R6, R6, R65, RZ ;  /* 0x0000004106067214 */ /* 0x008fc600000e00ff */
[----:B------:R-:W3:Y:S02]  /*19ea0*/  LDL.LU R65, [R1+0xb14] ;  /* 0x000b140001417983 */ /* 0x000ee40000300800 */
[----:B------:R-:W-:Y:S02]  /*19eb0*/  IMAD.IADD R4, R4, 0x1, R6 ;  /* 0x0000000104047824 */ /* 0x000fe400078e0206 */
[----:B------:R-:W3:Y:S01]  /*19ec0*/  LDL.LU R64, [R1+0xb10] ;  /* 0x000b100001407983 */ /* 0x000ee20000300800 */
[----:B0-----:R-:W-:-:S03]  /*19ed0*/  IADD3 R6, PT, PT, R31, R14, RZ ;  /* 0x0000000e1f067210 */ /* 0x001fc60007ffe0ff */
[----:B------:R-:W3:Y:S04]  /*19ee0*/  LDL.LU R2, [R1+0xb0c] ;  /* 0x000b0c0001027983 */ /* 0x000ee80000300800 */
[----:B------:R-:W2:Y:S04]  /*19ef0*/  LDL R14, [R1+0x8] ;  /* 0x00000800010e7983 */ /* 0x000ea80000100800 */
[----:B------:R-:W3:Y:S01]  /*19f00*/  LDL.LU R31, [R1+0xbc] ;  /* 0x0000bc00011f7983 */ /* 0x000ee20000300800 */
[----:B------:R-:W-:-:S03]  /*19f10*/  IMAD.IADD R47, R47, 0x1, R69 ;  /* 0x000000012f2f7824 */ /* 0x000fc600078e0245 */
[----:B------:R-:W3:Y:S01]  /*19f20*/  LDL.LU R69, [R1+0xb08] ;  /* 0x000b080001457983 */ /* 0x000ee20000300800 */
[----:B------:R-:W-:Y:S01]  /*19f30*/  IMAD R6, R6, 0x9, R4 ;  /* 0x0000000906067824 */ /* 0x000fe200078e0204 */
[----:B------:R-:W-:Y:S01]  /*19f40*/  LOP3.LUT R45, R159, R191, RZ, 0x3c, !PT ;  /* 0x000000bf9f2d7212 */ /* 0x000fe200078e3cff */
[----:B------:R-:W-:Y:S01]  /*19f50*/  IMAD.IADD R88, R41, 0x1, R39 ;  /* 0x0000000129587824 */ /* 0x000fe200078e0227 */
[----:B------:R-:W-:Y:S02]  /*19f60*/  LOP3.LUT R41, R156, R186, RZ, 0x3c, !PT ;  /* 0x000000ba9c297212 */ /* 0x000fe400078e3cff */
[----:B------:R-:W-:Y:S02]  /*19f70*/  LOP3.LUT R37, R157, R187, RZ, 0x3c, !PT ;  /* 0x000000bb9d257212 */ /* 0x000fe400078e3cff */
[----:B--2---:R-:W-:Y:S02]  /*19f80*/  LOP3.LUT R14, R14, R68, RZ, 0x3c, !PT ;  /* 0x000000440e0e7212 */ /* 0x004fe400078e3cff */
[----:B------:R-:W2:Y:S01]  /*19f90*/  LDL.LU R68, [R1+0xb04] ;  /* 0x000b040001447983 */ /* 0x000ea20000300800 */
[----:B---3--:R-:W-:-:S03]  /*19fa0*/  IMAD.IADD R59, R59, 0x1, R31 ;  /* 0x000000013b3b7824 */ /* 0x008fc600078e021f */
[----:B------:R-:W3:Y:S04]  /*19fb0*/  LDL.LU R31, [R1+0x64] ;  /* 0x00006400011f7983 */ /* 0x000ee80000300800 */
[----:B------:R-:W2:Y:S01]  /*19fc0*/  LDL R4, [R1+0x910] ;  /* 0x0009100001047983 */ /* 0x000ea20000100800 */
[----:B------:R-:W0:Y:S08]  /*19fd0*/  POPC R45, R45 ;  /* 0x0000002d002d7309 */ /* 0x000e300000000000 */
[----:B------:R-:W-:Y:S08]  /*19fe0*/  POPC R41, R41 ;  /* 0x0000002900297309 */ /* 0x000ff00000000000 */
[----:B------:R-:W1:Y:S08]  /*19ff0*/  POPC R37, R37 ;  /* 0x0000002500257309 */ /* 0x000e700000000000 */
[----:B------:R-:W-:Y:S08]  /*1a000*/  POPC R29, R29 ;  /* 0x0000001d001d7309 */ /* 0x000ff00000000000 */
[----:B------:R-:W2:Y:S01]  /*1a010*/  POPC R18, R18 ;  /* 0x0000001200127309 */ /* 0x000ea20000000000 */
[----:B------:R-:W-:Y:S01]  /*1a020*/  IMAD.IADD R95, R32, 0x1, R95 ;  /* 0x00000001205f7824 */ /* 0x000fe200078e025f */
[----:B0-----:R-:W-:Y:S01]  /*1a030*/  IADD3 R45, PT, PT, R223, R45, RZ ;  /* 0x0000002ddf2d7210 */ /* 0x001fe20007ffe0ff */
[----:B------:R-:W3:Y:S01]  /*1a040*/  LDL R32, [R1+0x6f4] ;  /* 0x0006f40001207983 */ /* 0x000ee20000100800 */
[----:B-1----:R-:W-:Y:S01]  /*1a050*/  IMAD.IADD R41, R41, 0x1, R37 ;  /* 0x0000000129297824 */ /* 0x002fe200078e0225 */
[----:B------:R-:W-:-:S02]  /*1a060*/  LOP3.LUT R10, R10, R5, RZ, 0x3c, !PT ;  /* 0x000000050a0a7212 */ /* 0x000fc400078e3cff */
[----:B--2---:R-:W-:Y:S02]  /*1a070*/  VABSDIFF.U32 R4, R4, R34, RZ ;  /* 0x0000002204047214 */ /* 0x004fe400000e00ff */
[----:B------:R-:W2:Y:S03]  /*1a080*/  LDL.LU R34, [R1+0xb00] ;  /* 0x000b000001227983 */ /* 0x000ea60000300800 */
[----:B------:R-:W-:Y:S01]  /*1a090*/  IMAD.IADD R6, R6, 0x1, R4 ;  /* 0x0000000106067824 */ /* 0x000fe200078e0204 */
[----:B------:R-:W3:Y:S01]  /*1a0a0*/  LDL.LU R223, [R1+0xa8] ;  /* 0x0000a80001df7983 */ /* 0x000ee20000300800 */
[----:B------:R-:W-:-:S03]  /*1a0b0*/  IMAD.IADD R4, R29, 0x1, R18 ;  /* 0x000000011d047824 */ /* 0x000fc600078e0212 */
[----:B------:R-:W2:Y:S04]  /*1a0c0*/  LDL.LU R37, [R1+0xb4] ;  /* 0x0000b40001257983 */ /* 0x000ea80000300800 */
[----:B------:R-:W2:Y:S04]  /*1a0d0*/  LDL.LU R5, [R1+0xafc] ;  /* 0x000afc0001057983 */ /* 0x000ea80000300800 */
[----:B------:R-:W2:Y:S01]  /*1a0e0*/  LDL.LU R29, [R1+0xac] ;  /* 0x0000ac00011d7983 */ /* 0x000ea20000300800 */
[----:B------:R-:W-:-:S03]  /*1a0f0*/  IMAD R4, R4, 0x9, R6 ;  /* 0x0000000904047824 */ /* 0x000fc600078e0206 */
[----:B------:R-:W2:Y:S01]  /*1a100*/  LDL.LU R18, [R1+0x94] ;  /* 0x0000940001127983 */ /* 0x000ea20000300800 */
[----:B---3--:R-:W-:Y:S01]  /*1a110*/  IMAD.IADD R223, R223, 0x1, R91 ;  /* 0x00000001dfdf7824 */ /* 0x008fe200078e025b */
[----:B--2---:R-:W-:Y:S02]  /*1a120*/  IADD3 R37, PT, PT, R37, R29, RZ ;  /* 0x0000001d25257210 */ /* 0x004fe40007ffe0ff */
[----:B------:R-:W2:Y:S04]  /*1a130*/  LDL.LU R29, [R1+0x44] ;  /* 0x00004400011d7983 */ /* 0x000ea80000300800 */
[----:B------:R-:W3:Y:S04]  /*1a140*/  LDL.LU R91, [R1+0xaf8] ;  /* 0x000af800015b7983 */ /* 0x000ee80000300800 */
[----:B------:R-:W2:Y:S01]  /*1a150*/  LDL R6, [R1+0x8f4] ;  /* 0x0008f40001067983 */ /* 0x000ea20000100800 */
[----:B------:R-:W-:Y:S08]  /*1a160*/  POPC R27, R27 ;  /* 0x0000001b001b7309 */ /* 0x000ff00000000000 */
[----:B------:R-:W0:Y:S01]  /*1a170*/  POPC R16, R16 ;  /* 0x0000001000107309 */ /* 0x000e220000000000 */
[----:B------:R-:W-:Y:S01]  /*1a180*/  IMAD.IADD R241, R249, 0x1, R241 ;  /* 0x00000001f9f17824 */ /* 0x000fe200078e02f1 */
[----:B------:R-:W-:Y:S01]  /*1a190*/  IADD3 R249, PT, PT, R72, R18, RZ ;  /* 0x0000001248f97210 */ /* 0x000fe20007ffe0ff */
[----:B------:R-:W-:Y:S01]  /*1a1a0*/  IMAD.IADD R40, R40, 0x1, R19 ;  /* 0x0000000128287824 */ /* 0x000fe200078e0213 */
[----:B------:R-:W-:Y:S01]  /*1a1b0*/  IADD3 R222, PT, PT, R222, R23, RZ ;  /* 0x00000017dede7210 */ /* 0x000fe20007ffe0ff */
[----:B------:R-:W-:Y:S01]  /*1a1c0*/  IMAD.IADD R44, R44, 0x1, R21 ;  /* 0x000000012c2c7824 */ /* 0x000fe200078e0215 */
[----:B--2---:R-:W-:-:S02]  /*1a1d0*/  VABSDIFF.U32 R6, R6, R26, RZ ;  /* 0x0000001a06067214 */ /* 0x004fc400000e00ff */
[----:B------:R-:W2:Y:S03]  /*1a1e0*/  LDL.LU R26, [R1+0xaf4] ;  /* 0x000af400011a7983 */ /* 0x000ea60000300800 */
[----:B------:R-:W-:Y:S01]  /*1a1f0*/  IMAD.IADD R6, R4, 0x1, R6 ;  /* 0x0000000104067824 */ /* 0x000fe200078e0206 */
[----:B------:R-:W2:Y:S01]  /*1a200*/  LDL R18, [R1+0x630] ;  /* 0x0006300001127983 */ /* 0x000ea20000100800 */
[----:B0-----:R-:W-:-:S03]  /*1a210*/  IMAD.IADD R4, R27, 0x1, R16 ;  /* 0x000000011b047824 */ /* 0x001fc600078e0210 */
[----:B------:R-:W2:Y:S04]  /*1a220*/  LDL R72, [R1+0x650] ;  /* 0x0006500001487983 */ /* 0x000ea80000100800 */
[----:B------:R-:W3:Y:S01]  /*1a230*/  LDL.LU R16, [R1+0x48] ;  /* 0x0000480001107983 */ /* 0x000ee20000300800 */
[----:B------:R-:W-:-:S03]  /*1a240*/  IMAD R4, R4, 0x9, R6 ;  /* 0x0000000904047824 */ /* 0x000fc600078e0206 */
[----:B------:R-:W2:Y:S04]  /*1a250*/  LDL R27, [R1+0x8cc] ;  /* 0x0008cc00011b7983 */ /* 0x000ea80000100800 */
[----:B------:R-:W2:Y:S04]  /*1a260*/  LDL.LU R19, [R1+0xaf0] ;  /* 0x000af00001137983 */ /* 0x000ea80000300800 */
[----:B------:R-:W2:Y:S04]  /*1a270*/  LDL.LU R23, [R1+0xaec] ;  /* 0x000aec0001177983 */ /* 0x000ea80000300800 */
[----:B------:R-:W2:Y:S04]  /*1a280*/  LDL.LU R21, [R1+0xae8] ;  /* 0x000ae80001157983 */ /* 0x000ea80000300800 */
[----:B------:R-:W2:Y:S01]  /*1a290*/  LDL R6, [R1+0x8ec] ;  /* 0x0008ec0001067983 */ /* 0x000ea20000100800 */
[----:B------:R-:W-:-:S02]  /*1a2a0*/  LOP3.LUT R43, R134, R112, RZ, 0x3c, !PT ;  /* 0x00000070862b7212 */ /* 0x000fc400078e3cff */
[----:B------:R-:W-:Y:S02]  /*1a2b0*/  LOP3.LUT R39, R135, R113, RZ, 0x3c, !PT ;  /* 0x0000007187277212 */ /* 0x000fe400078e3cff */
[----:B------:R-:W-:Y:S02]  /*1a2c0*/  LOP3.LUT R35, R132, R98, RZ, 0x3c, !PT ;  /* 0x0000006284237212 */ /* 0x000fe400078e3cff */
[----:B------:R-:W-:Y:S01]  /*1a2d0*/  LOP3.LUT R33, R133, R99, RZ, 0x3c, !PT ;  /* 0x0000006385217212 */ /* 0x000fe200078e3cff */
[----:B------:R-:W-:Y:S08]  /*1a2e0*/  POPC R43, R43 ;  /* 0x0000002b002b7309 */ /* 0x000ff00000000000 */
[----:B------:R-:W0:Y:S08]  /*1a2f0*/  POPC R39, R39 ;  /* 0x0000002700277309 */ /* 0x000e300000000000 */
[----:B------:R-:W-:Y:S08]  /*1a300*/  POPC R35, R35 ;  /* 0x0000002300237309 */ /* 0x000ff00000000000 */
[----:B------:R-:W1:Y:S01]  /*1a310*/  POPC R33, R33 ;  /* 0x0000002100217309 */ /* 0x000e620000000000 */
[----:B------:R-:W-:Y:S01]  /*1a320*/  IMAD.IADD R42, R42, 0x1, R31 ;  /* 0x000000012a2a7824 */ /* 0x000fe200078e021f */
[----:B0-----:R-:W-:-:S06]  /*1a330*/  IADD3 R39, PT, PT, R43, R39, RZ ;  /* 0x000000272b277210 */ /* 0x001fcc0007ffe0ff */
[----:B------:R0:W-:Y:S01]  /*1a340*/  POPC R31, R3 ;  /* 0x00000003001f7309 */ /* 0x0001e20000000000 */
[----:B-1----:R-:W-:Y:S01]  /*1a350*/  IMAD.IADD R33, R35, 0x1, R33 ;  /* 0x0000000123217824 */ /* 0x002fe200078e0221 */
[----:B0-----:R-:W2:Y:S01]  /*1a360*/  LDL.LU R3, [R1+0xae4] ;  /* 0x000ae40001037983 */ /* 0x001ea20000300800 */
[----:B---3--:R-:W-:Y:S01]  /*1a370*/  IMAD.IADD R46, R46, 0x1, R16 ;  /* 0x000000012e2e7824 */ /* 0x008fe200078e0210 */
[----:B--2---:R-:W-:Y:S02]  /*1a380*/  VABSDIFF.U32 R6, R6, R32, RZ ;  /* 0x0000002006067214 */ /* 0x004fe400000e00ff */
[----:B------:R-:W2:Y:S04]  /*1a390*/  LDL.LU R32, [R1+0xae0] ;  /* 0x000ae00001207983 */ /* 0x000ea80000300800 */
[----:B------:R-:W3:Y:S04]  /*1a3a0*/  LDL R16, [R1+0x8b0] ;  /* 0x0008b00001107983 */ /* 0x000ee80000100800 */
[----:B------:R-:W2:Y:S04]  /*1a3b0*/  LDL.LU R43, [R1+0x30] ;  /* 0x00003000012b7983 */ /* 0x000ea80000300800 */
[----:B------:R-:W3:Y:S01]  /*1a3c0*/  LDL.LU R35, [R1+0x40] ;  /* 0x0000400001237983 */ /* 0x000ee20000300800 */
[----:B------:R-:W-:Y:S01]  /*1a3d0*/  IMAD.IADD R240, R240, 0x1, R8 ;  /* 0x00000001f0f07824 */ /* 0x000fe200078e0208 */
[----:B------:R-:W-:Y:S01]  /*1a3e0*/  LOP3.LUT R8, R111, R91, RZ, 0x3c, !PT ;  /* 0x0000005b6f087212 */ /* 0x000fe200078e3cff */
[----:B------:R-:W-:Y:S08]  /*1a3f0*/  POPC R14, R14 ;  /* 0x0000000e000e7309 */ /* 0x000ff00000000000 */
[----:B------:R-:W0:Y:S08]  /*1a400*/  POPC R10, R10 ;  /* 0x0000000a000a7309 */ /* 0x000e300000000000 */
[----:B------:R-:W2:Y:S01]  /*1a410*/  POPC R8, R8 ;  /* 0x0000000800087309 */ /* 0x000ea20000000000 */
[----:B------:R-:W-:-:S02]  /*1a420*/  IMAD.IADD R4, R4, 0x1, R6 ;  /* 0x0000000104047824 */ /* 0x000fc400078e0206 */
[----:B------:R-:W-:Y:S02]  /*1a430*/  IMAD.IADD R0, R0, 0x1, R70 ;  /* 0x0000000100007824 */ /* 0x000fe400078e0246 */
[----:B0-----:R-:W-:Y:S02]  /*1a440*/  IMAD.IADD R6, R14, 0x1, R10 ;  /* 0x000000010e067824 */ /* 0x001fe400078e020a */
[----:B------:R-:W3:Y:S04]  /*1a450*/  LDL R14, [R1+0x634] ;  /* 0x00063400010e7983 */ /* 0x000ee80000100800 */
[----:B------:R-:W3:Y:S01]  /*1a460*/  LDL R10, [R1+0x424] ;  /* 0x00042400010a7983 */ /* 0x000ee20000100800 */
[----:B------:R-:W-:Y:S02]  /*1a470*/  IMAD R6, R6, 0x9, R4 ;  /* 0x0000000906067824 */ /* 0x000fe400078e0204 */
[----:B--2---:R-:W-:Y:S01]  /*1a480*/  IMAD.IADD R43, R43, 0x1, R8 ;  /* 0x000000012b2b7824 */ /* 0x004fe200078e0208 */
[----:B---3--:R-:W-:-:S02]  /*1a490*/  IADD3 R35, PT, PT, R29, R35, RZ ;  /* 0x000000231d237210 */ /* 0x008fc40007ffe0ff */
[----:B------:R0:W-:Y:S02]  /*1a4a0*/  POPC R29, R71 ;  /* 0x00000047001d7309 */ /* 0x0001e40000000000 */
[----:B0-----:R-:W2:Y:S04]  /*1a4b0*/  LDL.LU R71, [R1+0xadc] ;  /* 0x000adc0001477983 */ /* 0x001ea80000300800 */
[----:B------:R-:W3:Y:S04]  /*1a4c0*/  LDL.LU R70, [R1+0xad8] ;  /* 0x000ad80001467983 */ /* 0x000ee80000300800 */
[----:B------:R-:W2:Y:S04]  /*1a4d0*/  LDL R8, [R1+0x6b0] ;  /* 0x0006b00001087983 */ /* 0x000ea80000100800 */
[----:B------:R0:W-:Y:S04]  /*1a4e0*/  STL [R1+0x88], R43 ;  /* 0x0000882b01007387 */ /* 0x0001e80000100800 */
[----:B------:R-:W3:Y:S01]  /*1a4f0*/  LDL R4, [R1+0x6b4] ;  /* 0x0006b40001047983 */ /* 0x000ee20000100800 */
[----:B------:R-:W-:-:S04]  /*1a500*/  DEPBAR.LE SB5, 0x3 ;  /* 0x0000d0c00000791a */ /* 0x000fc80000000000 */
[----:B------:R-:W-:Y:S02]  /*1a510*/  LOP3.LUT R250, R250, R18, RZ, 0x3c, !PT ;  /* 0x00000012fafa7212 */ /* 0x000fe400078e3cff */
[----:B------:R-:W-:Y:S02]  /*1a520*/  LOP3.LUT R251, R251, R14, RZ, 0x3c, !PT ;  /* 0x0000000efbfb7212 */ /* 0x000fe400078e3cff */
[----:B------:R-:W-:Y:S01]  /*1a530*/  VABSDIFF.U32 R10, R27, R10, RZ ;  /* 0x0000000a1b0a7214 */ /* 0x000fe200000e00ff */
[----:B0-----:R-:W3:Y:S01]  /*1a540*/  LDL R43, [R1+0x8ac] ;  /* 0x0008ac00012b7983 */ /* 0x001ee20000100800 */
[----:B------:R0:W-:Y:S01]  /*1a550*/  POPC R18, R250 ;  /* 0x000000fa00127309 */ /* 0x0001e20000000000 */
[----:B------:R-:W-:-:S04]  /*1a560*/  DEPBAR.LE SB5, 0x2 ;  /* 0x0000d0800000791a */ /* 0x000fc80000000000 */
[----:B------:R-:W-:Y:S01]  /*1a570*/  LOP3.LUT R246, R246, R72, RZ, 0x3c, !PT ;  /* 0x00000048f6f67212 */ /* 0x000fe200078e3cff */
[----:B------:R-:W-:Y:S02]  /*1a580*/  IMAD.IADD R6, R6, 0x1, R10 ;  /* 0x0000000106067824 */ /* 0x000fe400078e020a */
[----:B------:R1:W-:Y:S01]  /*1a590*/  POPC R14, R251 ;  /* 0x000000fb000e7309 */ /* 0x0003e20000000000 */
[----:B--2---:R-:W-:Y:S02]  /*1a5a0*/  LOP3.LUT R8, R248, R8, RZ, 0x3c, !PT ;  /* 0x00000008f8087212 */ /* 0x004fe400078e3cff */
[----:B------:R-:W2:Y:S01]  /*1a5b0*/  LDL.LU R248, [R1+0xad4] ;  /* 0x000ad40001f87983 */ /* 0x000ea20000300800 */
[----:B---3--:R-:W-:-:S03]  /*1a5c0*/  LOP3.LUT R4, R73, R4, RZ, 0x3c, !PT ;  /* 0x0000000449047212 */ /* 0x008fc600078e3cff */
[----:B------:R-:W3:Y:S04]  /*1a5d0*/  LDL.LU R73, [R1+0xad0] ;  /* 0x000ad00001497983 */ /* 0x000ee80000300800 */
[----:B0-----:R-:W2:Y:S04]  /*1a5e0*/  LDL R250, [R1+0x77c] ;  /* 0x00077c0001fa7983 */ /* 0x001ea80000100800 */
[----:B-1----:R-:W2:Y:S04]  /*1a5f0*/  LDL R251, [R1+0x414] ;  /* 0x0004140001fb7983 */ /* 0x002ea80000100800 */
[----:B------:R-:W3:Y:S04]  /*1a600*/  LDL.LU R72, [R1+0xacc] ;  /* 0x000acc0001487983 */ /* 0x000ee80000300800 */
[----:B------:R-:W2:Y:S01]  /*1a610*/  LDL R10, [R1+0x654] ;  /* 0x00065400010a7983 */ /* 0x000ea20000100800 */
[----:B------:R-:W-:Y:S08]  /*1a620*/  POPC R8, R8 ;  /* 0x0000000800087309 */ /* 0x000ff00000000000 */
[----:B------:R-:W0:Y:S02]  /*1a630*/  POPC R4, R4 ;  /* 0x0000000400047309 */ /* 0x000e240000000000 */
[----:B0-----:R-:W-:-:S02]  /*1a640*/  IADD3 R4, PT, PT, R8, R4, RZ ;  /* 0x0000000408047210 */ /* 0x001fc40007ffe0ff */
[----:B------:R-:W3:Y:S04]  /*1a650*/  LDL R8, [R1+0x428] ;  /* 0x0004280001087983 */ /* 0x000ee80000100800 */
[----:B------:R0:W-:Y:S02]  /*1a660*/  POPC R27, R246 ;  /* 0x000000f6001b7309 */ /* 0x0001e40000000000 */
[----:B0-----:R-:W3:Y:S01]  /*1a670*/  LDL R246, [R1+0x65c] ;  /* 0x00065c0001f67983 */ /* 0x001ee20000100800 */
[----:B--2---:R-:W-:-:S05]  /*1a680*/  LOP3.LUT R247, R247, R10, RZ, 0x3c, !PT ;  /* 0x0000000af7f77212 */ /* 0x004fca00078e3cff */
[----:B------:R0:W1:Y:S02]  /*1a690*/  POPC R10, R247 ;  /* 0x000000f7000a7309 */ /* 0x0000640000000000 */
[----:B0-----:R-:W2:Y:S01]  /*1a6a0*/  LDL R247, [R1+0x658] ;  /* 0x0006580001f77983 */ /* 0x001ea20000100800 */
[----:B------:R-:W-:Y:S01]  /*1a6b0*/  IMAD R4, R4, 0x9, R6 ;  /* 0x0000000904047824 */ /* 0x000fe200078e0206 */
[----:B---3--:R-:W-:-:S05]  /*1a6c0*/  VABSDIFF.U32 R6, R16, R8, RZ ;  /* 0x0000000810067214 */ /* 0x008fca00000e00ff */
[----:B------:R-:W-:Y:S02]  /*1a6d0*/  IMAD.IADD R4, R4, 0x1, R6 ;  /* 0x0000000104047824 */ /* 0x000fe400078e0206 */
[----:B------:R-:W-:Y:S02]  /*1a6e0*/  IMAD.IADD R6, R18, 0x1, R14 ;  /* 0x0000000112067824 */ /* 0x000fe400078e020e */
[----:B------:R-:W3:Y:S02]  /*1a6f0*/  LDL R14, [R1+0x660] ;  /* 0x00066000010e7983 */ /* 0x000ee40000100800 */
[----:B------:R-:W-:Y:S02]  /*1a700*/  IMAD R6, R6, 0x9, R4 ;  /* 0x0000000906067824 */ /* 0x000fe400078e0204 */
[----:B------:R-:W3:Y:S01]  /*1a710*/  LDL R4, [R1+0x6f0] ;  /* 0x0006f00001047983 */ /* 0x000ee20000100800 */
[----:B------:R-:W-:-:S04]  /*1a720*/  DEPBAR.LE SB5, 0x1 ;  /* 0x0000d0400000791a */ /* 0x000fc80000000000 */
[----:B------:R-:W-:Y:S01]  /*1a730*/  LOP3.LUT R245, R245, R246, RZ, 0x3c, !PT ;  /* 0x000000f6f5f57212 */ /* 0x000fe200078e3cff */
[----:B------:R-:W3:Y:S03]  /*1a740*/  LDL R18, [R1+0x400] ;  /* 0x0004000001127983 */ /* 0x000ee60000100800 */
[----:B------:R0:W-:Y:S01]  /*1a750*/  POPC R8, R245 ;  /* 0x000000f500087309 */ /* 0x0001e20000000000 */
[----:B------:R-:W3:Y:S04]  /*1a760*/  LDL R246, [R1+0x774] ;  /* 0x0007740001f67983 */ /* 0x000ee80000100800 */
[----:B0-----:R-:W3:Y:S01]  /*1a770*/  LDL R245, [R1+0x664] ;  /* 0x0006640001f57983 */ /* 0x001ee20000100800 */
[----:B--2---:R-:W-:-:S03]  /*1a780*/  LOP3.LUT R244, R244, R247, RZ, 0x3c, !PT ;  /* 0x000000f7f4f47212 */ /* 0x004fc600078e3cff */
[----:B------:R-:W2:Y:S01]  /*1a790*/  LDL R247, [R1+0x3f8] ;  /* 0x0003f80001f77983 */ /* 0x000ea20000100800 */
[----:B------:R0:W1:Y:S03]  /*1a7a0*/  POPC R16, R244 ;  /* 0x000000f400107309 */ /* 0x0000660000000000 */
[----:B0-----:R-:W2:Y:S01]  /*1a7b0*/  LDL R244, [R1+0x778] ;  /* 0x0007780001f47983 */ /* 0x001ea20000100800 */
[----:B---3--:R-:W-:Y:S02]  /*1a7c0*/  VABSDIFF.U32 R4, R43, R4, RZ ;  /* 0x000000042b047214 */ /* 0x008fe400000e00ff */
[----:B-----5:R-:W-:Y:S01]  /*1a7d0*/  LOP3.LUT R242, R242, R14, RZ, 0x3c, !PT ;  /* 0x0000000ef2f27212 */ /* 0x020fe200078e3cff */
[----:B------:R-:W3:Y:S02]  /*1a7e0*/  LDL.LU R43, [R1+0x6a4] ;  /* 0x0006a400012b7983 */ /* 0x000ee40000300800 */
[----:B------:R-:W-:Y:S01]  /*1a7f0*/  IMAD.IADD R6, R6, 0x1, R4 ;  /* 0x0000000106067824 */ /* 0x000fe200078e0204 */
[----:B-1----:R-:W-:Y:S01]  /*1a800*/  IADD3 R4, PT, PT, R27, R10, RZ ;  /* 0x0000000a1b047210 */ /* 0x002fe20007ffe0ff */
[----:B------:R0:W-:Y:S01]  /*1a810*/  POPC R14, R242 ;  /* 0x000000f2000e7309 */ /* 0x0001e20000000000 */
[----:B------:R-:W3:Y:S03]  /*1a820*/  LDL.LU R27, [R1+0x6bc] ;  /* 0x0006bc00011b7983 */ /* 0x000ee60000300800 */
[----:B------:R-:W-:Y:S01]  /*1a830*/  IMAD R4, R4, 0x9, R6 ;  /* 0x0000000904047824 */ /* 0x000fe200078e0206 */
[----:B------:R-:W-:-:S02]  /*1a840*/  VABSDIFF.U32 R6, R250, R251, RZ ;  /* 0x000000fbfa067214 */ /* 0x000fc400000e00ff */
[----:B------:R-:W3:Y:S01]  /*1a850*/  LDL R251, [R1+0x3d4] ;  /* 0x0003d40001fb7983 */ /* 0x000ee20000100800 */
[----:B------:R-:W-:Y:S02]  /*1a860*/  LOP3.LUT R243, R243, R245, RZ, 0x3c, !PT ;  /* 0x000000f5f3f37212 */ /* 0x000fe400078e3cff */
[----:B------:R-:W-:Y:S01]  /*1a870*/  IMAD.IADD R6, R4, 0x1, R6 ;  /* 0x0000000104067824 */ /* 0x000fe200078e0206 */
[----:B0-----:R-:W3:Y:S01]  /*1a880*/  LDL R242, [R1+0x3e4] ;  /* 0x0003e40001f27983 */ /* 0x001ee20000100800 */
[----:B------:R0:W1:Y:S01]  /*1a890*/  POPC R10, R243 ;  /* 0x000000f3000a7309 */ /* 0x0000620000000000 */
[----:B------:R-:W-:Y:S02]  /*1a8a0*/  IMAD.IADD R4, R16, 0x1, R8 ;  /* 0x0000000110047824 */ /* 0x000fe400078e0208 */
[----:B------:R-:W3:Y:S02]  /*1a8b0*/  LDL R245, [R1+0x770] ;  /* 0x0007700001f57983 */ /* 0x000ee40000100800 */
[----:B------:R-:W-:-:S02]  /*1a8c0*/  IMAD R4, R4, 0x9, R6 ;  /* 0x0000000904047824 */ /* 0x000fc400078e0206 */
[----:B------:R-:W3:Y:S01]  /*1a8d0*/  LDL R250, [R1+0x76c] ;  /* 0x00076c0001fa7983 */ /* 0x000ee20000100800 */
[----:B------:R-:W-:-:S03]  /*1a8e0*/  IMAD.IADD R8, R31, 0x1, R29 ;  /* 0x000000011f087824 */ /* 0x000fc600078e021d */
[----:B0-----:R-:W3:Y:S01]  /*1a8f0*/  LDL.LU R243, [R1+0x6a0] ;  /* 0x0006a00001f37983 */ /* 0x001ee20000300800 */
[----:B--2---:R-:W-:-:S03]  /*1a900*/  VABSDIFF.U32 R6, R244, R18, RZ ;  /* 0x00000012f4067214 */ /* 0x004fc600000e00ff */
[----:B------:R-:W2:Y:S01]  /*1a910*/  LDL R18, [R1+0x3c4] ;  /* 0x0003c40001127983 */ /* 0x000ea20000100800 */
[----:B------:R-:W-:Y:S01]  /*1a920*/  IADD3 R6, PT, PT, R4, R6, RZ ;  /* 0x0000000604067210 */ /* 0x000fe20007ffe0ff */
[----:B-1----:R-:W-:Y:S02]  /*1a930*/  IMAD.IADD R4, R14, 0x1, R10 ;  /* 0x000000010e047824 */ /* 0x002fe400078e020a */
[----:B------:R-:W2:Y:S04]  /*1a940*/  LDL R244, [R1+0x768] ;  /* 0x0007680001f47983 */ /* 0x000ea80000100800 */
[----:B------:R-:W2:Y:S04]  /*1a950*/  LDL.LU R31, [R1+0x6b8] ;  /* 0x0006b800011f7983 */ /* 0x000ea80000300800 */
[----:B------:R-:W2:Y:S04]  /*1a960*/  LDL.LU R14, [R1+0x860] ;  /* 0x00086000010e7983 */ /* 0x000ea80000300800 */
[----:B------:R-:W2:Y:S01]  /*1a970*/  LDL.LU R10, [R1+0x8d4] ;  /* 0x0008d400010a7983 */ /* 0x000ea20000300800 */
[----:B------:R-:W-:Y:S01]  /*1a980*/  IMAD R4, R4, 0x9, R6 ;  /* 0x0000000904047824 */ /* 0x000fe200078e0206 */
[----:B------:R-:W-:Y:S01]  /*1a990*/  VABSDIFF.U32 R6, R246, R247, RZ ;  /* 0x000000f7f6067214 */ /* 0x000fe200000e00ff */
[----:B------:R-:W-:Y:S01]  /*1a9a0*/  IMAD R8, R8, 0x9, R12 ;  /* 0x0000000908087824 */ /* 0x000fe200078e020c */
[----:B------:R-:W2:Y:S03]  /*1a9b0*/  LDL R29, [R1+0x3bc] ;  /* 0x0003bc00011d7983 */ /* 0x000ea60000100800 */
[----:B------:R-:W-:Y:S01]  /*1a9c0*/  IMAD.IADD R4, R4, 0x1, R6 ;  /* 0x0000000104047824 */ /* 0x000fe200078e0206 */
[----:B------:R-:W2:Y:S01]  /*1a9d0*/  LDL R16, [R1+0x764] ;  /* 0x0007640001107983 */ /* 0x000ea20000100800 */
[----:B---3--:R-:W-:-:S03]  /*1a9e0*/  LOP3.LUT R12, R43, R27, RZ, 0x3c, !PT ;  /* 0x0000001b2b0c7212 */ /* 0x008fc600078e3cff */
[----:B------:R-:W3:Y:S01]  /*1a9f0*/  LDL.LU R247, [R1+0x864] ;  /* 0x0008640001f77983 */ /* 0x000ee20000300800 */
[----:B------:R-:W-:-:S03]  /*1aa00*/  IMAD R4, R84, 0x9, R4 ;  /* 0x0000000954047824 */ /* 0x000fc600078e0204 */
[----:B------:R-:W3:Y:S01]  /*1aa10*/  LDL.LU R246, [R1+0x8dc] ;  /* 0x0008dc0001f67983 */ /* 0x000ee20000300800 */
[----:B------:R-:W-:-:S04]  /*1aa20*/  VABSDIFF.U32 R6, R245, R242, RZ ;  /* 0x000000f2f5067214 */ /* 0x000fc800000e00ff */
[----:B------:R-:W-:Y:S02]  /*1aa30*/  IADD3 R4, PT, PT, R4, R6, RZ ;  /* 0x0000000604047210 */ /* 0x000fe40007ffe0ff */
[----:B------:R0:W-:Y:S03]  /*1aa40*/  POPC R6, R12 ;  /* 0x0000000c00067309 */ /* 0x0001e60000000000 */
[----:B------:R-:W-:Y:S01]  /*1aa50*/  IMAD R4, R36, 0x9, R4 ;  /* 0x0000000924047824 */ /* 0x000fe200078e0204 */
[----:B0-----:R-:W-:-:S05]  /*1aa60*/  VABSDIFF.U32 R12, R250, R251, RZ ;  /* 0x000000fbfa0c7214 */ /* 0x001fca00000e00ff */
[----:B------:R-:W-:-:S04]  /*1aa70*/  IMAD.IADD R4, R4, 0x1, R12 ;  /* 0x0000000104047824 */ /* 0x000fc800078e020c */
[----:B------:R-:W-:Y:S01]  /*1aa80*/  IMAD R4, R75, 0x9, R4 ;  /* 0x000000094b047824 */ /* 0x000fe200078e0204 */
[----:B--2---:R-:W-:-:S05]  /*1aa90*/  VABSDIFF.U32 R10, R10, R14, RZ ;  /* 0x0000000e0a0a7214 */ /* 0x004fca00000e00ff */
[----:B------:R-:W-:Y:S01]  /*1aaa0*/  IMAD.IADD R8, R8, 0x1, R10 ;  /* 0x0000000108087824 */ /* 0x000fe200078e020a */
[----:B------:R-:W-:Y:S02]  /*1aab0*/  LOP3.LUT R10, R243, R31, RZ, 0x3c, !PT ;  /* 0x0000001ff30a7212 */ /* 0x000fe400078e3cff */
[----:B------:R-:W2:Y:S04]  /*1aac0*/  LDL.LU R243, [R1+0x6c8] ;  /* 0x0006c80001f37983 */ /* 0x000ea80000300800 */
[----:B------:R-:W2:Y:S04]  /*1aad0*/  LDL.LU R27, [R1+0x6a8] ;  /* 0x0006a800011b7983 */ /* 0x000ea80000300800 */
[----:B------:R-:W2:Y:S04]  /*1aae0*/  LDL.LU R43, [R1+0x6cc] ;  /* 0x0006cc00012b7983 */ /* 0x000ea80000300800 */
[----:B------:R-:W2:Y:S04]  /*1aaf0*/  LDL.LU R84, [R1+0x6ac] ;  /* 0x0006ac0001547983 */ /* 0x000ea80000300800 */
[----:B------:R-:W2:Y:S04]  /*1ab00*/  LDL R242, [R1+0x388] ;  /* 0x0003880001f27983 */ /* 0x000ea80000100800 */
[----:B------:R-:W2:Y:S04]  /*1ab10*/  LDL R245, [R1+0x760] ;  /* 0x0007600001f57983 */ /* 0x000ea80000100800 */
[----:B------:R-:W2:Y:S04]  /*1ab20*/  LDL.LU R36, [R1+0xac8] ;  /* 0x000ac80001247983 */ /* 0x000ea80000300800 */
[----:B------:R-:W2:Y:S04]  /*1ab30*/  LDL R251, [R1+0x37c] ;  /* 0x00037c0001fb7983 */ /* 0x000ea80000100800 */
[----:B------:R-:W2:Y:S01]  /*1ab40*/  LDL R250, [R1+0x75c] ;  /* 0x00075c0001fa7983 */ /* 0x000ea20000100800 */
[----:B------:R-:W-:-:S03]  /*1ab50*/  VABSDIFF.U32 R12, R244, R18, RZ ;  /* 0x00000012f40c7214 */ /* 0x000fc600000e00ff */
[----:B------:R-:W2:Y:S04]  /*1ab60*/  LDL.LU R75, [R1+0xac4] ;  /* 0x000ac400014b7983 */ /* 0x000ea80000300800 */
[----:B------:R-:W2:Y:S04]  /*1ab70*/  LDL R18, [R1+0x374] ;  /* 0x0003740001127983 */ /* 0x000ea80000100800 */
[----:B------:R-:W2:Y:S01]  /*1ab80*/  LDL R244, [R1+0x758] ;  /* 0x0007580001f47983 */ /* 0x000ea20000100800 */
[----:B------:R-:W0:Y:S01]  /*1ab90*/  POPC R10, R10 ;  /* 0x0000000a000a7309 */ /* 0x000e220000000000 */
[----:B------:R-:W-:-:S04]  /*1aba0*/  IMAD.IADD R4, R4, 0x1, R12 ;  /* 0x0000000104047824 */ /* 0x000fc800078e020c */
[----:B------:R-:W-:Y:S02]  /*1abb0*/  IMAD R4, R74, 0x9, R4 ;  /* 0x000000094a047824 */ /* 0x000fe400078e0204 */
[----:B------:R-:W2:Y:S04]  /*1abc0*/  LDL.LU R74, [R1+0xac0] ;  /* 0x000ac000014a7983 */ /* 0x000ea80000300800 */
[----:B------:R-:W2:Y:S01]  /*1abd0*/  LDL.LU R14, [R1+0x868] ;  /* 0x00086800010e7983 */ /* 0x000ea20000300800 */
[----:B0-----:R-:W-:Y:S01]  /*1abe0*/  IMAD.IADD R6, R10, 0x1, R6 ;  /* 0x000000010a067824 */ /* 0x001fe200078e0206 */
[----:B---3--:R-:W-:Y:S02]  /*1abf0*/  VABSDIFF.U32 R10, R246, R247, RZ ;  /* 0x000000f7f60a7214 */ /* 0x008fe400000e00ff */
[----:B------:R-:W3:Y:S01]  /*1ac00*/  LDL.LU R31, [R1+0x8e0] ;  /* 0x0008e000011f7983 */ /* 0x000ee20000300800 */
[----:B------:R-:W-:Y:S01]  /*1ac10*/  IMAD R6, R6, 0x9, R8 ;  /* 0x0000000906067824 */ /* 0x000fe200078e0208 */
[----:B------:R-:W-:-:S02]  /*1ac20*/  VABSDIFF.U32 R8, R16, R29, RZ ;  /* 0x0000001d10087214 */ /* 0x000fc400000e00ff */
[----:B------:R-:W3:Y:S02]  /*1ac30*/  LDL.LU R29, [R1+0x6d8] ;  /* 0x0006d800011d7983 */ /* 0x000ee40000300800 */
[----:B------:R-:W-:Y:S01]  /*1ac40*/  IADD3 R4, PT, PT, R4, R8, RZ ;  /* 0x0000000804047210 */ /* 0x000fe20007ffe0ff */
[----:B------:R-:W-:Y:S01]  /*1ac50*/  IMAD.IADD R8, R6, 0x1, R10 ;  /* 0x0000000106087824 */ /* 0x000fe200078e020a */
[----:B------:R-:W3:Y:S03]  /*1ac60*/  LDL.LU R16, [R1+0x6c0] ;  /* 0x0006c00001107983 */ /* 0x000ee60000300800 */
[----:B------:R-:W-:Y:S01]  /*1ac70*/  IMAD R4, R58, 0x9, R4 ;  /* 0x000000093a047824 */ /* 0x000fe200078e0204 */
[----:B------:R-:W3:Y:S04]  /*1ac80*/  LDL.LU R247, [R1+0x6dc] ;  /* 0x0006dc0001f77983 */ /* 0x000ee80000300800 */
[----:B------:R-:W3:Y:S01]  /*1ac90*/  LDL.LU R246, [R1+0x6c4] ;  /* 0x0006c40001f67983 */ /* 0x000ee20000300800 */
[----:B--2---:R-:W-:-:S02]  /*1aca0*/  LOP3.LUT R10, R27, R243, RZ, 0x3c, !PT ;  /* 0x000000f31b0a7212 */ /* 0x004fc400078e3cff */
[----:B------:R-:W-:-:S04]  /*1acb0*/  LOP3.LUT R12, R84, R43, RZ, 0x3c, !PT ;  /* 0x0000002b540c7212 */ /* 0x000fc800078e3cff */
[----:B------:R-:W-:Y:S01]  /*1acc0*/  POPC R10, R10 ;  /* 0x0000000a000a7309 */ /* 0x000fe20000000000 */
[----:B------:R-:W2:Y:S04]  /*1acd0*/  LDL R43, [R1+0x368] ;  /* 0x00036800012b7983 */ /* 0x000ea80000100800 */
[----:B------:R-:W2:Y:S01]  /*1ace0*/  LDL R84, [R1+0x750] ;  /* 0x0007500001547983 */ /* 0x000ea20000100800 */
[----:B------:R-:W-:-:S03]  /*1acf0*/  VABSDIFF.U32 R6, R245, R242, RZ ;  /* 0x000000f2f5067214 */ /* 0x000fc600000e00ff */
[----:B------:R-:W2:Y:S02]  /*1ad00*/  LDL.LU R58, [R1+0xabc] ;  /* 0x000abc00013a7983 */ /* 0x000ea40000300800 */
[----:B------:R-:W-:Y:S02]  /*1ad10*/  IMAD.IADD R4, R4, 0x1, R6 ;  /* 0x0000000104047824 */ /* 0x000fe400078e0206 */
[----:B------:R0:W1:Y:S02]  /*1ad20*/  POPC R6, R12 ;  /* 0x0000000c00067309 */ /* 0x0000640000000000 */
[----:B------:R-:W-:Y:S02]  /*1ad30*/  IMAD R4, R77, 0x9, R4 ;  /* 0x000000094d047824 */ /* 0x000fe400078e0204 */
[----:B------:R-:W2:Y:S04]  /*1ad40*/  LDL.LU R77, [R1+0xab8] ;  /* 0x000ab800014d7983 */ /* 0x000ea80000300800 */
[----:B------:R-:W2:Y:S01]  /*1ad50*/  LDL R27, [R1+0x360] ;  /* 0x00036000011b7983 */ /* 0x000ea20000100800 */
[----:B0-----:R-:W-:-:S03]  /*1ad60*/  VABSDIFF.U32 R12, R250, R251, RZ ;  /* 0x000000fbfa0c7214 */ /* 0x001fc600000e00ff */
[----:B------:R-:W2:Y:S02]  /*1ad70*/  LDL R242, [R1+0x74c] ;  /* 0x00074c0001f27983 */ /* 0x000ea40000100800 */
[----:B------:R-:W-:Y:S01]  /*1ad80*/  IMAD.IADD R4, R4, 0x1, R12 ;  /* 0x0000000104047824 */ /* 0x000fe200078e020c */
[----:B------:R-:W-:Y:S01]  /*1ad90*/  VABSDIFF.U32 R12, R244, R18, RZ ;  /* 0x00000012f40c7214 */ /* 0x000fe200000e00ff */
[----:B------:R-:W2:Y:S02]  /*1ada0*/  LDL R251, [R1+0x35c] ;  /* 0x00035c0001fb7983 */ /* 0x000ea40000100800 */
[----:B------:R-:W-:Y:S01]  /*1adb0*/  IMAD R4, R76, 0x9, R4 ;  /* 0x000000094c047824 */ /* 0x000fe200078e0204 */
[----:B-1----:R-:W-:Y:S01]  /*1adc0*/  IADD3 R6, PT, PT, R10, R6, RZ ;  /* 0x000000060a067210 */ /* 0x002fe20007ffe0ff */
[----:B------:R-:W2:Y:S02]  /*1add0*/  LDL R250, [R1+0x748] ;  /* 0x0007480001fa7983 */ /* 0x000ea40000100800 */
[----:B------:R-:W-:-:S02]  /*1ade0*/  IMAD.IADD R4, R4, 0x1, R12 ;  /* 0x0000000104047824 */ /* 0x000fc400078e020c */
[----:B------:R-:W2:Y:S04]  /*1adf0*/  LDL.LU R76, [R1+0xab4] ;  /* 0x000ab400014c7983 */ /* 0x000ea80000300800 */
[----:B------:R-:W3:Y:S04]  /*1ae00*/  LDL R10, [R1+0x754] ;  /* 0x00075400010a7983 */ /* 0x000ee80000100800 */
[----:B------:R-:W3:Y:S01]  /*1ae10*/  LDL R12, [R1+0x36c] ;  /* 0x00036c00010c7983 */ /* 0x000ee20000100800 */
[----:B------:R-:W-:-:S03]  /*1ae20*/  IMAD R4, R28, 0x9, R4 ;  /* 0x000000091c047824 */ /* 0x000fc600078e0204 */
[----:B------:R-:W2:Y:S04]  /*1ae30*/  LDL.LU R28, [R1+0xab0] ;  /* 0x000ab000011c7983 */ /* 0x000ea80000300800 */
[----:B------:R-:W2:Y:S04]  /*1ae40*/  LDL R243, [R1+0x354] ;  /* 0x0003540001f37983 */ /* 0x000ea80000100800 */
[----:B------:R-:W2:Y:S04]  /*1ae50*/  LDL R245, [R1+0x6fc] ;  /* 0x0006fc0001f57983 */ /* 0x000ea80000100800 */
[----:B------:R-:W2:Y:S04]  /*1ae60*/  LDL.LU R18, [R1+0x86c] ;  /* 0x00086c0001127983 */ /* 0x000ea80000300800 */
[----:B------:R-:W2:Y:S01]  /*1ae70*/  LDL.LU R244, [R1+0x8c0] ;  /* 0x0008c00001f47983 */ /* 0x000ea20000300800 */
[----:B------:R-:W-:Y:S01]  /*1ae80*/  IMAD R6, R6, 0x9, R8 ;  /* 0x0000000906067824 */ /* 0x000fe200078e0208 */
[----:B---3--:R-:W-:-:S02]  /*1ae90*/  VABSDIFF.U32 R8, R10, R12, RZ ;  /* 0x0000000c0a087214 */ /* 0x008fc400000e00ff */
[----:B------:R-:W-:-:S03]  /*1aea0*/  VABSDIFF.U32 R10, R31, R14, RZ ;  /* 0x0000000e1f0a7214 */ /* 0x000fc600000e00ff */
[----:B------:R-:W-:Y:S02]  /*1aeb0*/  IMAD.IADD R4, R4, 0x1, R8 ;  /* 0x0000000104047824 */ /* 0x000fe400078e0208 */
[----:B------:R-:W-:Y:S01]  /*1aec0*/  IMAD.IADD R8, R6, 0x1, R10 ;  /* 0x0000000106087824 */ /* 0x000fe200078e020a */
[----:B--2---:R-:W-:Y:S01]  /*1aed0*/  VABSDIFF.U32 R6, R84, R43, RZ ;  /* 0x0000002b54067214 */ /* 0x004fe200000e00ff */
[----:B------:R-:W-:Y:S01]  /*1aee0*/  IMAD R4, R79, 0x9, R4 ;  /* 0x000000094f047824 */ /* 0x000fe200078e0204 */
[----:B------:R-:W-:Y:S01]  /*1aef0*/  LOP3.LUT R10, R16, R29, RZ, 0x3c, !PT ;  /* 0x0000001d100a7212 */ /* 0x000fe200078e3cff */
[----:B------:R-:W2:Y:S01]  /*1af00*/  LDL.LU R79, [R1+0xaac] ;  /* 0x000aac00014f7983 */ /* 0x000ea20000300800 */
[----:B------:R-:W-:Y:S02]  /*1af10*/  LOP3.LUT R12, R246, R247, RZ, 0x3c, !PT ;  /* 0x000000f7f60c7212 */ /* 0x000fe400078e3cff */
[----:B------:R-:W-:Y:S01]  /*1af20*/  IADD3 R4, PT, PT, R4, R6, RZ ;  /* 0x0000000604047210 */ /* 0x000fe20007ffe0ff */
[----:B------:R-:W3:Y:S01]  /*1af30*/  LDL.LU R43, [R1+0x6ec] ;  /* 0x0006ec00012b7983 */ /* 0x000ee20000300800 */
[----:B------:R0:W-:Y:S03]  /*1af40*/  POPC R6, R12 ;  /* 0x0000000c00067309 */ /* 0x0001e60000000000 */
[----:B------:R-:W-:Y:S01]  /*1af50*/  IMAD R4, R78, 0x9, R4 ;  /* 0x000000094e047824 */ /* 0x000fe200078e0204 */
[----:B------:R-:W3:Y:S04]  /*1af60*/  LDL.LU R84, [R1+0x6d4] ;  /* 0x0006d40001547983 */ /* 0x000ee80000300800 */
[----:B------:R-:W1:Y:S01]  /*1af70*/  POPC R10, R10 ;  /* 0x0000000a000a7309 */ /* 0x000e620000000000 */
[----:B------:R-:W2:Y:S01]  /*1af80*/  LDL.LU R78, [R1+0xaa8] ;  /* 0x000aa800014e7983 */ /* 0x000ea20000300800 */
[----:B0-----:R-:W-:-:S03]  /*1af90*/  VABSDIFF.U32 R12, R242, R27, RZ ;  /* 0x0000001bf20c7214 */ /* 0x001fc600000e00ff */
[----:B------:R-:W3:Y:S02]  /*1afa0*/  LDL R247, [R1+0x350] ;  /* 0x0003500001f77983 */ /* 0x000ee40000100800 */
[----:B------:R-:W-:Y:S01]  /*1afb0*/  IMAD.IADD R4, R4, 0x1, R12 ;  /* 0x0000000104047824 */ /* 0x000fe200078e020c */
[----:B------:R-:W-:Y:S01]  /*1afc0*/  VABSDIFF.U32 R12, R250, R251, RZ ;  /* 0x000000fbfa0c7214 */ /* 0x000fe200000e00ff */
[----:B------:R-:W3:Y:S02]  /*1afd0*/  LDL R246, [R1+0x430] ;  /* 0x0004300001f67983 */ /* 0x000ee40000100800 */
[----:B------:R-:W-:Y:S02]  /*1afe0*/  IMAD R4, R38, 0x9, R4 ;  /* 0x0000000926047824 */ /* 0x000fe400078e0204 */
[----:B------:R-:W2:Y:S02]  /*1aff0*/  LDL.LU R38, [R1+0xaa4] ;  /* 0x000aa40001267983 */ /* 0x000ea40000300800 */
[----:B------:R-:W-:-:S02]  /*1b000*/  IMAD.IADD R4, R4, 0x1, R12 ;  /* 0x0000000104047824 */ /* 0x000fc400078e020c */
[----:B-1----:R-:W-:Y:S01]  /*1b010*/  IMAD.IADD R6, R10, 0x1, R6 ;  /* 0x000000010a067824 */ /* 0x002fe200078e0206 */
[----:B------:R-:W2:Y:S01]  /*1b020*/  LDL R27, [R1+0x34c] ;  /* 0x00034c00011b7983 */ /* 0x000ea20000100800 */
[----:B------:R-:W-:-:S03]  /*1b030*/  IMAD R4, R81, 0x9, R4 ;  /* 0x0000000951047824 */ /* 0x000fc600078e0204 */
[----:B------:R-:W2:Y:S01]  /*1b040*/  LDL R242, [R1+0x42c] ;  /* 0x00042c0001f27983 */ /* 0x000ea20000100800 */
[----:B------:R-:W-:-:S03]  /*1b050*/  IMAD R6, R6, 0x9, R8 ;  /* 0x0000000906067824 */ /* 0x000fc600078e0208 */
[----:B------:R-:W2:Y:S04]  /*1b060*/  LDL R251, [R1+0x348] ;  /* 0x0003480001fb7983 */ /* 0x000ea80000100800 */
[----:B------:R-:W2:Y:S01]  /*1b070*/  LDL R250, [R1+0x418] ;  /* 0x0004180001fa7983 */ /* 0x000ea20000100800 */
[----:B------:R-:W-:-:S03]  /*1b080*/  VABSDIFF.U32 R8, R245, R243, RZ ;  /* 0x000000f3f5087214 */ /* 0x000fc600000e00ff */
[----:B------:R-:W2:Y:S01]  /*1b090*/  LDL.LU R12, [R1+0x6d0] ;  /* 0x0006d000010c7983 */ /* 0x000ea20000300800 */
[----:B------:R-:W-:-:S03]  /*1b0a0*/  VABSDIFF.U32 R10, R244, R18, RZ ;  /* 0x00000012f40a7214 */ /* 0x000fc600000e00ff */
[----:B------:R-:W2:Y:S04]  /*1b0b0*/  LDL.LU R81, [R1+0xaa0] ;  /* 0x000aa00001517983 */ /* 0x000ea80000300800 */
[----:B------:R-:W2:Y:S04]  /*1b0c0*/  LDL R14, [R1+0x344] ;  /* 0x00034400010e7983 */ /* 0x000ea80000100800 */
[----:B------:R-:W2:Y:S04]  /*1b0d0*/  LDL R31, [R1+0x43c] ;  /* 0x00043c00011f7983 */ /* 0x000ea80000100800 */
[----:B------:R-:W2:Y:S01]  /*1b0e0*/  LDL.LU R29, [R1+0x870] ;  /* 0x00087000011d7983 */ /* 0x000ea20000300800 */
[----:B------:R-:W-:-:S03]  /*1b0f0*/  IADD3 R4, PT, PT, R4, R8, RZ ;  /* 0x0000000804047210 */ /* 0x000fc60007ffe0ff */
[----:B------:R-:W2:Y:S01]  /*1b100*/  LDL.LU R16, [R1+0x8a8] ;  /* 0x0008a80001107983 */ /* 0x000ea20000300800 */
[----:B------:R-:W-:-:S03]  /*1b110*/  IMAD.IADD R8, R6, 0x1, R10 ;  /* 0x0000000106087824 */ /* 0x000fc600078e020a */
[----:B------:R-:W2:Y:S04]  /*1b120*/  LDL.LU R243, [R1+0x800] ;  /* 0x0008000001f37983 */ /* 0x000ea80000300800 */
[----:B------:R-:W2:Y:S04]  /*1b130*/  LDL.LU R245, [R1+0x6e0] ;  /* 0x0006e00001f57983 */ /* 0x000ea80000300800 */
[----:B------:R-:W2:Y:S04]  /*1b140*/  LDL.LU R18, [R1+0x804] ;  /* 0x0008040001127983 */ /* 0x000ea80000300800 */
[----:B------:R-:W2:Y:S04]  /*1b150*/  LDL.LU R244, [R1+0x6e4] ;  /* 0x0006e40001f47983 */ /* 0x000ea80000300800 */
[----:B------:R-:W2:Y:S01]  /*1b160*/  LDL.LU R10, [R1+0x6e8] ;  /* 0x0006e800010a7983 */ /* 0x000ea20000300800 */
[----:B------:R-:W-:Y:S01]  /*1b170*/  IMAD R4, R80, 0x9, R4 ;  /* 0x0000000950047824 */ /* 0x000fe200078e0204 */
[----:B---3--:R-:W-:-:S05]  /*1b180*/  VABSDIFF.U32 R6, R246, R247, RZ ;  /* 0x000000f7f6067214 */ /* 0x008fca00000e00ff */
[----:B------:R-:W-:-:S04]  /*1b190*/  IMAD.IADD R4, R4, 0x1, R6 ;  /* 0x0000000104047824 */ /* 0x000fc800078e0206 */
[----:B------:R-:W-:Y:S01]  /*1b1a0*/  IMAD R4, R94, 0x9, R4 ;  /* 0x000000095e047824 */ /* 0x000fe200078e0204 */
[----:B--2---:R-:W-:Y:S02]  /*1b1b0*/  LOP3.LUT R10, R12, R10, RZ, 0x3c, !PT ;  /* 0x0000000a0c0a7212 */ /* 0x004fe400078e3cff */
[----:B------:R-:W-:Y:S02]  /*1b1c0*/  LOP3.LUT R12, R84, R43, RZ, 0x3c, !PT ;  /* 0x0000002b540c7212 */ /* 0x000fe400078e3cff */
[----:B------:R-:W2:Y:S02]  /*1b1d0*/  LDL R43, [R1+0x340] ;  /* 0x00034000012b7983 */ /* 0x000ea40000100800 */
[----:B------:R-:W-:Y:S02]  /*1b1e0*/  POPC R10, R10 ;  /* 0x0000000a000a7309 */ /* 0x000fe40000000000 */
[----:B------:R-:W2:Y:S04]  /*1b1f0*/  LDL R84, [R1+0x444] ;  /* 0x0004440001547983 */ /* 0x000ea80000100800 */
[----:B------:R-:W3:Y:S02]  /*1b200*/  LDL.LU R80, [R1+0xa9c] ;  /* 0x000a9c0001507983 */ /* 0x000ee40000300800 */
[----:B------:R0:W1:Y:S02]  /*1b210*/  POPC R6, R12 ;  /* 0x0000000c00067309 */ /* 0x0000640000000000 */
[----:B------:R-:W3:Y:S04]  /*1b220*/  LDL R247, [R1+0x334] ;  /* 0x0003340001f77983 */ /* 0x000ee80000100800 */
[----:B------:R-:W3:Y:S04]  /*1b230*/  LDL R246, [R1+0x438] ;  /* 0x0004380001f67983 */ /* 0x000ee80000100800 */
[----:B------:R-:W3:Y:S01]  /*1b240*/  LDL.LU R94, [R1+0xa98] ;  /* 0x000a9800015e7983 */ /* 0x000ee20000300800 */
[----:B0-----:R-:W-:-:S03]  /*1b250*/  VABSDIFF.U32 R12, R242, R27, RZ ;  /* 0x0000001bf20c7214 */ /* 0x001fc600000e00ff */
[----:B------:R-:W3:Y:S02]  /*1b260*/  LDL R27, [R1+0x32c] ;  /* 0x00032c00011b7983 */ /* 0x000ee40000100800 */
[----:B------:R-:W-:Y:S01]  /*1b270*/  IMAD.IADD R4, R4, 0x1, R12 ;  /* 0x0000000104047824 */ /* 0x000fe200078e020c */
[----:B------:R-:W-:Y:S01]  /*1b280*/  VABSDIFF.U32 R12, R250, R251, RZ ;  /* 0x000000fbfa0c7214 */ /* 0x000fe200000e00ff */
[----:B------:R-:W3:Y:S01]  /*1b290*/  LDL R242, [R1+0x440] ;  /* 0x0004400001f27983 */ /* 0x000ee20000100800 */
[----:B-1----:R-:W-:Y:S01]  /*1b2a0*/  IADD3 R6, PT, PT, R10, R6, RZ ;  /* 0x000000060a067210 */ /* 0x002fe20007ffe0ff */
[----:B------:R-:W-:Y:S01]  /*1b2b0*/  IMAD R4, R17, 0x9, R4 ;  /* 0x0000000911047824 */ /* 0x000fe200078e0204 */
[----:B------:R-:W-:Y:S01]  /*1b2c0*/  VABSDIFF.U32 R10, R16, R29, RZ ;  /* 0x0000001d100a7214 */ /* 0x000fe200000e00ff */
[----:B------:R-:W3:Y:S02]  /*1b2d0*/  LDL.LU R17, [R1+0xa94] ;  /* 0x000a940001117983 */ /* 0x000ee40000300800 */
[----:B------:R-:W-:-:S02]  /*1b2e0*/  IMAD.IADD R4, R4, 0x1, R12 ;  /* 0x0000000104047824 */ /* 0x000fc400078e020c */
[----:B------:R-:W-:Y:S01]  /*1b2f0*/  IMAD R6, R6, 0x9, R8 ;  /* 0x0000000906067824 */ /* 0x000fe200078e0208 */
[----:B------:R-:W-:Y:S01]  /*1b300*/  VABSDIFF.U32 R8, R31, R14, RZ ;  /* 0x0000000e1f087214 */ /* 0x000fe200000e00ff */
[----:B------:R-:W-:Y:S01]  /*1b310*/  IMAD R4, R15, 0x9, R4 ;  /* 0x000000090f047824 */ /* 0x000fe200078e0204 */
[----:B------:R-:W3:Y:S03]  /*1b320*/  LDL R251, [R1+0x328] ;  /* 0x0003280001fb7983 */ /* 0x000ee60000100800 */
[----:B------:R-:W-:Y:S01]  /*1b330*/  IMAD.IADD R4, R4, 0x1, R8 ;  /* 0x0000000104047824 */ /* 0x000fe200078e0208 */
[----:B------:R-:W3:Y:S01]  /*1b340*/  LDL R250, [R1+0x448] ;  /* 0x0004480001fa7983 */ /* 0x000ee20000100800 */
[----:B------:R-:W-:Y:S01]  /*1b350*/  IMAD.IADD R8, R6, 0x1, R10 ;  /* 0x0000000106087824 */ /* 0x000fe200078e020a */
[----:B------:R-:W-:Y:S02]  /*1b360*/  LOP3.LUT R10, R245, R243, RZ, 0x3c, !PT ;  /* 0x000000f3f50a7212 */ /* 0x000fe400078e3cff */
[----:B------:R-:W3:Y:S01]  /*1b370*/  LDL.LU R15, [R1+0xa90] ;  /* 0x000a9000010f7983 */ /* 0x000ee20000300800 */
[----:B------:R-:W-:-:S03]  /*1b380*/  LOP3.LUT R12, R244, R18, RZ, 0x3c, !PT ;  /* 0x00000012f40c7212 */ /* 0x000fc600078e3cff */
[----:B------:R-:W3:Y:S04]  /*1b390*/  LDL.LU R245, [R1+0x874] ;  /* 0x0008740001f57983 */ /* 0x000ee80000300800 */
[----:B------:R-:W3:Y:S01]  /*1b3a0*/  LDL.LU R18, [R1+0x8a4] ;  /* 0x0008a40001127983 */ /* 0x000ee20000300800 */
[----:B------:R-:W-:Y:S01]  /*1b3b0*/  IMAD R4, R83, 0x9, R4 ;  /* 0x0000000953047824 */ /* 0x000fe200078e0204 */
[----:B------:R-:W-:Y:S02]  /*1b3c0*/  POPC R10, R10 ;  /* 0x0000000a000a7309 */ /* 0x000fe40000000000 */
[----:B------:R-:W3:Y:S01]  /*1b3d0*/  LDL.LU R83, [R1+0xa8c] ;  /* 0x000a8c0001537983 */ /* 0x000ee20000300800 */
[----:B--2---:R-:W-:-:S03]  /*1b3e0*/  VABSDIFF.U32 R6, R84, R43, RZ ;  /* 0x0000002b54067214 */ /* 0x004fc600000e00ff */
[----:B------:R-:W2:Y:S01]  /*1b3f0*/  LDL.LU R84, [R1+0x808] ;  /* 0x0008080001547983 */ /* 0x000ea20000300800 */
[----:B------:R-:W-:Y:S02]  /*1b400*/  IADD3 R4, PT, PT, R4, R6, RZ ;  /* 0x0000000604047210 */ /* 0x000fe40007ffe0ff */
[----:B------:R3:W0:Y:S01]  /*1b410*/  POPC R6, R12 ;  /* 0x0000000c00067309 */ /* 0x0006220000000000 */
[----:B------:R-:W2:Y:S02]  /*1b420*/  LDL R244, [R1+0x320] ;  /* 0x0003200001f47983 */ /* 0x000ea40000100800 */
[----:B------:R-:W-:Y:S02]  /*1b430*/  IMAD R4, R82, 0x9, R4 ;  /* 0x0000000952047824 */ /* 0x000fe400078e0204 */
[----:B------:R-:W2:Y:S04]  /*1b440*/  LDL R43, [R1+0x44c] ;  /* 0x00044c00012b7983 */ /* 0x000ea80000100800 */
[----:B------:R-:W2:Y:S01]  /*1b450*/  LDL.LU R82, [R1+0xa88] ;  /* 0x000a880001527983 */ /* 0x000ea20000300800 */
[----:B---3--:R-:W-:-:S05]  /*1b460*/  VABSDIFF.U32 R12, R246, R247, RZ ;  /* 0x000000f7f60c7214 */ /* 0x008fca00000e00ff */
[----:B------:R-:W-:Y:S01]  /*1b470*/  IMAD.IADD R4, R4, 0x1, R12 ;  /* 0x0000000104047824 */ /* 0x000fe200078e020c */
[----:B------:R-:W-:-:S03]  /*1b480*/  VABSDIFF.U32 R12, R242, R27, RZ ;  /* 0x0000001bf20c7214 */ /* 0x000fc600000e00ff */
[----:B------:R-:W-:Y:S02]  /*1b490*/  IMAD R4, R24, 0x9, R4 ;  /* 0x0000000918047824 */ /* 0x000fe400078e0204 */
[----:B------:R-:W3:Y:S02]  /*1b4a0*/  LDL.LU R24, [R1+0xa84] ;  /* 0x000a840001187983 */ /* 0x000ee40000300800 */
[----:B------:R-:W-:Y:S02]  /*1b4b0*/  IMAD.IADD R4, R4, 0x1, R12 ;  /* 0x0000000104047824 */ /* 0x000fe400078e020c */
[----:B------:R-:W3:Y:S01]  /*1b4c0*/  LDL R247, [R1+0x318] ;  /* 0x0003180001f77983 */ /* 0x000ee20000100800 */
[----:B0-----:R-:W-:Y:S02]  /*1b4d0*/  IMAD.IADD R6, R10, 0x1, R6 ;  /* 0x000000010a067824 */ /* 0x001fe400078e0206 */
[----:B------:R-:W-:Y:S01]  /*1b4e0*/  IMAD R4, R85, 0x9, R4 ;  /* 0x0000000955047824 */ /* 0x000fe200078e0204 */
[----:B------:R-:W3:Y:S04]  /*1b4f0*/  LDL R246, [R1+0x434] ;  /* 0x0004340001f67983 */ /* 0x000ee80000100800 */
[----:B------:R-:W3:Y:S01]  /*1b500*/  LDL R14, [R1+0x420] ;  /* 0x00042000010e7983 */ /* 0x000ee20000100800 */
[----:B------:R-:W-:-:S03]  /*1b510*/  IMAD R6, R6, 0x9, R8 ;  /* 0x0000000906067824 */ /* 0x000fc600078e0208 */
[----:B------:R-:W2:Y:S01]  /*1b520*/  LDL.LU R12, [R1+0x704] ;  /* 0x00070400010c7983 */ /* 0x000ea20000300800 */
[----:B------:R-:W-:-:S03]  /*1b530*/  VABSDIFF.U32 R8, R250, R251, RZ ;  /* 0x000000fbfa087214 */ /* 0x000fc600000e00ff */
[----:B------:R-:W3:Y:S04]  /*1b540*/  LDL.LU R85, [R1+0xa80] ;  /* 0x000a800001557983 */ /* 0x000ee80000300800 */
[----:B------:R-:W3:Y:S01]  /*1b550*/  LDL R31, [R1+0x304] ;  /* 0x00030400011f7983 */ /* 0x000ee20000100800 */
[----:B------:R-:W-:-:S03]  /*1b560*/  VABSDIFF.U32 R10, R18, R245, RZ ;  /* 0x000000f5120a7214 */ /* 0x000fc600000e00ff */
[----:B------:R-:W3:Y:S04]  /*1b570*/  LDL R29, [R1+0x3fc] ;  /* 0x0003fc00011d7983 */ /* 0x000ee80000100800 */
[----:B------:R-:W3:Y:S04]  /*1b580*/  LDL.LU R16, [R1+0x878] ;  /* 0x0008780001107983 */ /* 0x000ee80000300800 */
[----:B------:R-:W3:Y:S01]  /*1b590*/  LDL.LU R243, [R1+0x8b4] ;  /* 0x0008b40001f37983 */ /* 0x000ee20000300800 */
[----:B------:R-:W-:-:S03]  /*1b5a0*/  IADD3 R4, PT, PT, R4, R8, RZ ;  /* 0x0000000804047210 */ /* 0x000fc60007ffe0ff */
[----:B------:R-:W3:Y:S01]  /*1b5b0*/  LDL.LU R27, [R1+0x810] ;  /* 0x00081000011b7983 */ /* 0x000ee20000300800 */
[----:B------:R-:W-:-:S03]  /*1b5c0*/  IMAD.IADD R8, R6, 0x1, R10 ;  /* 0x0000000106087824 */ /* 0x000fc600078e020a */
[----:B------:R-:W3:Y:S04]  /*1b5d0*/  LDL.LU R242, [R1+0x708] ;  /* 0x0007080001f27983 */ /* 0x000ee80000300800 */
[----:B------:R-:W3:Y:S04]  /*1b5e0*/  LDL.LU R251, [R1+0x814] ;  /* 0x0008140001fb7983 */ /* 0x000ee80000300800 */
[----:B------:R-:W3:Y:S04]  /*1b5f0*/  LDL.LU R250, [R1+0x70c] ;  /* 0x00070c0001fa7983 */ /* 0x000ee80000300800 */
[----:B------:R-:W3:Y:S04]  /*1b600*/  LDL R245, [R1+0x2f8] ;  /* 0x0002f80001f57983 */ /* 0x000ee80000100800 */
[----:B------:R-:W3:Y:S04]  /*1b610*/  LDL R18, [R1+0x3f0] ;  /* 0x0003f00001127983 */ /* 0x000ee80000100800 */
[----:B------:R-:W3:Y:S04]  /*1b620*/  LDL.LU R10, [R1+0x700] ;  /* 0x00070000010a7983 */ /* 0x000ee80000300800 */
[----:B------:R-:W2:Y:S01]  /*1b630*/  LDL.LU R6, [R1+0x80c] ;  /* 0x00080c0001067983 */ /* 0x000ea20000300800 */
[----:B------:R-:W-:Y:S01]  /*1b640*/  IMAD R4, R20, 0x9, R4 ;  /* 0x0000000914047824 */ /* 0x000fe200078e0204 */
[----:B--2---:R-:W-:-:S02]  /*1b650*/  LOP3.LUT R12, R12, R6, RZ, 0x3c, !PT ;  /* 0x000000060c0c7212 */ /* 0x004fc400078e3cff */
[----:B------:R-:W-:-:S05]  /*1b660*/  VABSDIFF.U32 R6, R43, R244, RZ ;  /* 0x000000f42b067214 */ /* 0x000fca00000e00ff */
[----:B------:R-:W-:Y:S02]  /*1b670*/  IMAD.IADD R4, R4, 0x1, R6 ;  /* 0x0000000104047824 */ /* 0x000fe400078e0206 */
[----:B------:R0:W-:Y:S01]  /*1b680*/  POPC R6, R12 ;  /* 0x0000000c00067309 */ /* 0x0001e20000000000 */
[----:B---3--:R-:W-:Y:S01]  /*1b690*/  LOP3.LUT R10, R10, R84, RZ, 0x3c, !PT ;  /* 0x000000540a0a7212 */ /* 0x008fe200078e3cff */
[----:B------:R-:W-:Y:S01]  /*1b6a0*/  IMAD R4, R87, 0x9, R4 ;  /* 0x0000000957047824 */ /* 0x000fe200078e0204 */
[----:B------:R-:W2:Y:S04]  /*1b6b0*/  LDL.LU R84, [R1+0xa7c] ;  /* 0x000a7c0001547983 */ /* 0x000ea80000300800 */
[----:B------:R-:W3:Y:S01]  /*1b6c0*/  LDL.LU R20, [R1+0xa78] ;  /* 0x000a780001147983 */ /* 0x000ee20000300800 */
[----:B0-----:R-:W-:-:S03]  /*1b6d0*/  VABSDIFF.U32 R12, R246, R247, RZ ;  /* 0x000000f7f60c7214 */ /* 0x001fc600000e00ff */
[----:B------:R-:W2:Y:S04]  /*1b6e0*/  LDL R244, [R1+0x2ec] ;  /* 0x0002ec0001f47983 */ /* 0x000ea80000100800 */
[----:B------:R-:W2:Y:S01]  /*1b6f0*/  LDL R43, [R1+0x3e8] ;  /* 0x0003e800012b7983 */ /* 0x000ea20000100800 */
[----:B------:R-:W-:-:S03]  /*1b700*/  IMAD.IADD R4, R4, 0x1, R12 ;  /* 0x0000000104047824 */ /* 0x000fc600078e020c */
[----:B------:R-:W3:Y:S04]  /*1b710*/  LDL.LU R87, [R1+0xa74] ;  /* 0x000a740001577983 */ /* 0x000ee80000300800 */
[----:B------:R-:W2:Y:S04]  /*1b720*/  LDL R12, [R1+0x314] ;  /* 0x00031400010c7983 */ /* 0x000ea80000100800 */
[----:B------:R-:W3:Y:S04]  /*1b730*/  LDL R247, [R1+0x2e4] ;  /* 0x0002e40001f77983 */ /* 0x000ee80000100800 */
[----:B------:R-:W3:Y:S01]  /*1b740*/  LDL R246, [R1+0x404] ;  /* 0x0004040001f67983 */ /* 0x000ee20000100800 */
[----:B------:R-:W0:Y:S01]  /*1b750*/  POPC R10, R10 ;  /* 0x0000000a000a7309 */ /* 0x000e220000000000 */
[----:B------:R-:W-:-:S02]  /*1b760*/  IMAD R4, R86, 0x9, R4 ;  /* 0x0000000956047824 */ /* 0x000fc400078e0204 */
[----:B------:R-:W3:Y:S01]  /*1b770*/  LDL.LU R86, [R1+0xa70] ;  /* 0x000a700001567983 */ /* 0x000ee20000300800 */
[----:B0-----:R-:W-:-:S05]  /*1b780*/  IADD3 R6, PT, PT, R10, R6, RZ ;  /* 0x000000060a067210 */ /* 0x001fca0007ffe0ff */
[----:B------:R-:W-:Y:S01]  /*1b790*/  IMAD R6, R6, 0x9, R8 ;  /* 0x0000000906067824 */ /* 0x000fe200078e0208 */
[----:B------:R-:W-:Y:S02]  /*1b7a0*/  VABSDIFF.U32 R8, R29, R31, RZ ;  /* 0x0000001f1d087214 */ /* 0x000fe400000e00ff */
[----:B------:R-:W-:Y:S02]  /*1b7b0*/  VABSDIFF.U32 R10, R243, R16, RZ ;  /* 0x00000010f30a7214 */ /* 0x000fe400000e00ff */
[----:B--2---:R-:W-:-:S05]  /*1b7c0*/  VABSDIFF.U32 R12, R14, R12, RZ ;  /* 0x0000000c0e0c7214 */ /* 0x004fca00000e00ff */
[----:B------:R-:W-:-:S04]  /*1b7d0*/  IMAD.IADD R4, R4, 0x1, R12 ;  /* 0x0000000104047824 */ /* 0x000fc800078e020c */
[----:B------:R-:W-:Y:S01]  /*1b7e0*/  IMAD R4, R88, 0x9, R4 ;  /* 0x0000000958047824 */ /* 0x000fe200078e0204 */
[----:B------:R-:W-:Y:S01]  /*1b7f0*/  LOP3.LUT R12, R250, R251, RZ, 0x3c, !PT ;  /* 0x000000fbfa0c7212 */ /* 0x000fe200078e3cff */
[----:B------:R-:W2:Y:S02]  /*1b800*/  LDL.LU R88, [R1+0xa6c] ;  /* 0x000a6c0001587983 */ /* 0x000ea40000300800 */
[----:B------:R-:W-:Y:S02]  /*1b810*/  IMAD.IADD R4, R4, 0x1, R8 ;  /* 0x0000000104047824 */ /* 0x000fe400078e0208 */
[----:B------:R-:W-:Y:S01]  /*1b820*/  IMAD.IADD R8, R6, 0x1, R10 ;  /* 0x0000000106087824 */ /* 0x000fe200078e020a */
[----:B------:R-:W-:Y:S01]  /*1b830*/  VABSDIFF.U32 R6, R18, R245, RZ ;  /* 0x000000f512067214 */ /* 0x000fe200000e00ff */
[----:B------:R-:W-:Y:S01]  /*1b840*/  IMAD R4, R89, 0x9, R4 ;  /* 0x0000000959047824 */ /* 0x000fe200078e0204 */
[----:B------:R-:W-:Y:S01]  /*1b850*/  LOP3.LUT R10, R242, R27, RZ, 0x3c, !PT ;  /* 0x0000001bf20a7212 */ /* 0x000fe200078e3cff */
[----:B------:R-:W2:Y:S03]  /*1b860*/  LDL R251, [R1+0x300] ;  /* 0x0003000001fb7983 */ /* 0x000ea60000100800 */
[----:B------:R-:W-:Y:S01]  /*1b870*/  IADD3 R4, PT, PT, R4, R6, RZ ;  /* 0x0000000604047210 */ /* 0x000fe20007ffe0ff */
[----:B------:R-:W2:Y:S01]  /*1b880*/  LDL R250, [R1+0x3f4] ;  /* 0x0003f40001fa7983 */ /* 0x000ea20000100800 */
[----:B------:R0:W-:Y:S03]  /*1b890*/  POPC R6, R12 ;  /* 0x0000000c00067309 */ /* 0x0001e60000000000 */
[----:B------:R-:W-:Y:S01]  /*1b8a0*/  IMAD R4, R47, 0x9, R4 ;  /* 0x000000092f047824 */ /* 0x000fe200078e0204 */
[----:B------:R-:W2:Y:S04]  /*1b8b0*/  LDL.LU R89, [R1+0xa68] ;  /* 0x000a680001597983 */ /* 0x000ea80000300800 */
[----:B------:R-:W1:Y:S01]  /*1b8c0*/  POPC R10, R10 ;  /* 0x0000000a000a7309 */ /* 0x000e620000000000 */
[----:B------:R-:W2:Y:S01]  /*1b8d0*/  LDL.LU R245, [R1+0x714] ;  /* 0x0007140001f57983 */ /* 0x000ea20000300800 */
[----:B0-----:R-:W-:-:S03]  /*1b8e0*/  VABSDIFF.U32 R12, R43, R244, RZ ;  /* 0x000000f42b0c7214 */ /* 0x001fc600000e00ff */
[----:B------:R-:W2:Y:S02]  /*1b8f0*/  LDL R14, [R1+0x310] ;  /* 0x00031000010e7983 */ /* 0x000ea40000100800 */
[----:B------:R-:W-:Y:S01]  /*1b900*/  IMAD.IADD R4, R4, 0x1, R12 ;  /* 0x0000000104047824 */ /* 0x000fe200078e020c */
[----:B---3--:R-:W-:Y:S01]  /*1b910*/  VABSDIFF.U32 R12, R246, R247, RZ ;  /* 0x000000f7f60c7214 */ /* 0x008fe200000e00ff */
[----:B------:R-:W3:Y:S02]  /*1b920*/  LDL R18, [R1+0x3ec] ;  /* 0x0003ec0001127983 */ /* 0x000ee40000100800 */
[----:B------:R-:W-:Y:S02]  /*1b930*/  IMAD R4, R59, 0x9, R4 ;  /* 0x000000093b047824 */ /* 0x000fe400078e0204 */
[----:B------:R-:W3:Y:S02]  /*1b940*/  LDL.LU R47, [R1+0x81c] ;  /* 0x00081c00012f7983 */ /* 0x000ee40000300800 */
[----:B------:R-:W-:-:S02]  /*1b950*/  IMAD.IADD R4, R4, 0x1, R12 ;  /* 0x0000000104047824 */ /* 0x000fc400078e020c */
[----:B------:R-:W3:Y:S04]  /*1b960*/  LDL R31, [R1+0x2f4] ;  /* 0x0002f400011f7983 */ /* 0x000ee80000100800 */
[----:B------:R-:W3:Y:S01]  /*1b970*/  LDL R43, [R1+0x3c0] ;  /* 0x0003c000012b7983 */ /* 0x000ee20000100800 */
[----:B-1----:R-:W-:-:S03]  /*1b980*/  IMAD.IADD R6, R10, 0x1, R6 ;  /* 0x000000010a067824 */ /* 0x002fc600078e0206 */
[----:B------:R-:W3:Y:S04]  /*1b990*/  LDL.LU R59, [R1+0x710] ;  /* 0x00071000013b7983 */ /* 0x000ee80000300800 */
[----:B------:R-:W3:Y:S04]  /*1b9a0*/  LDL R29, [R1+0x2f0] ;  /* 0x0002f000011d7983 */ /* 0x000ee80000100800 */
[----:B------:R-:W3:Y:S04]  /*1b9b0*/  LDL R16, [R1+0x38c] ;  /* 0x00038c0001107983 */ /* 0x000ee80000100800 */
[----:B------:R-:W3:Y:S04]  /*1b9c0*/  LDL R244, [R1+0x2e0] ;  /* 0x0002e00001f47983 */ /* 0x000ee80000100800 */
[----:B------:R-:W3:Y:S01]  /*1b9d0*/  LDL R247, [R1+0x380] ;  /* 0x0003800001f77983 */ /* 0x000ee20000100800 */
[----:B------:R-:W-:-:S03]  /*1b9e0*/  IMAD R4, R95, 0x9, R4 ;  /* 0x000000095f047824 */ /* 0x000fc600078e0204 */
[----:B------:R-:W3:Y:S04]  /*1b9f0*/  LDL.LU R243, [R1+0x898] ;  /* 0x0008980001f37983 */ /* 0x000ee80000300800 */
[----:B------:R-:W3:Y:S04]  /*1ba00*/  LDL.LU R246, [R1+0x8f0] ;  /* 0x0008f00001f67983 */ /* 0x000ee80000300800 */
[----:B------:R-:W3:Y:S04]  /*1ba10*/  LDL.LU R10, [R1+0x8e8] ;  /* 0x0008e800010a7983 */ /* 0x000ee80000300800 */
[----:B------:R-:W3:Y:S04]  /*1ba20*/  LDL.LU R12, [R1+0x818] ;  /* 0x00081800010c7983 */ /* 0x000ee80000300800 */
[----:B------:R-:W3:Y:S01]  /*1ba30*/  LDL.LU R95, [R1+0x880] ;  /* 0x00088000015f7983 */ /* 0x000ee20000300800 */
[----:B------:R-:W-:-:S03]  /*1ba40*/  IMAD R6, R6, 0x9, R8 ;  /* 0x0000000906067824 */ /* 0x000fc600078e0208 */
[----:B------:R-:W3:Y:S04]  /*1ba50*/  LDL.LU R27, [R1+0x820] ;  /* 0x00082000011b7983 */ /* 0x000ee80000300800 */
[----:B------:R-:W3:Y:S01]  /*1ba60*/  LDL.LU R242, [R1+0x718] ;  /* 0x0007180001f27983 */ /* 0x000ee20000300800 */
[----:B--2---:R-:W-:-:S03]  /*1ba70*/  VABSDIFF.U32 R8, R250, R251, RZ ;  /* 0x000000fbfa087214 */ /* 0x004fc600000e00ff */
[----:B------:R-:W2:Y:S01]  /*1ba80*/  LDL.LU R251, [R1+0x824] ;  /* 0x0008240001fb7983 */ /* 0x000ea20000300800 */
[----:B------:R-:W-:-:S03]  /*1ba90*/  IADD3 R4, PT, PT, R4, R8, RZ ;  /* 0x0000000804047210 */ /* 0x000fc60007ffe0ff */
[----:B------:R-:W2:Y:S01]  /*1baa0*/  LDL.LU R250, [R1+0x71c] ;  /* 0x00071c0001fa7983 */ /* 0x000ea20000300800 */
[----:B---3--:R-:W-:-:S05]  /*1bab0*/  VABSDIFF.U32 R10, R10, R95, RZ ;  /* 0x0000005f0a0a7214 */ /* 0x008fca00000e00ff */
[----:B------:R-:W-:Y:S01]  /*1bac0*/  IMAD.IADD R8, R6, 0x1, R10 ;  /* 0x0000000106087824 */ /* 0x000fe200078e020a */
[----:B------:R-:W-:Y:S02]  /*1bad0*/  LOP3.LUT R10, R59, R12, RZ, 0x3c, !PT ;  /* 0x0000000c3b0a7212 */ /* 0x000fe400078e3cff */
[----:B------:R-:W-:Y:S02]  /*1bae0*/  LOP3.LUT R12, R245, R47, RZ, 0x3c, !PT ;  /* 0x0000002ff50c7212 */ /* 0x000fe400078e3cff */
[----:B------:R-:W3:Y:S01]  /*1baf0*/  LDL R245, [R1+0x378] ;  /* 0x0003780001f57983 */ /* 0x000ee20000100800 */
[----:B------:R-:W-:Y:S01]  /*1bb00*/  VABSDIFF.U32 R6, R18, R14, RZ ;  /* 0x0000000e12067214 */ /* 0x000fe200000e00ff */
[----:B------:R-:W-:Y:S01]  /*1bb10*/  IMAD R4, R45, 0x9, R4 ;  /* 0x000000092d047824 */ /* 0x000fe200078e0204 */
[----:B------:R-:W-:Y:S01]  /*1bb20*/  POPC R10, R10 ;  /* 0x0000000a000a7309 */ /* 0x000fe20000000000 */
[----:B------:R-:W3:Y:S02]  /*1bb30*/  LDL R18, [R1+0x370] ;  /* 0x0003700001127983 */ /* 0x000ee40000100800 */
[----:B------:R-:W-:-:S05]  /*1bb40*/  IMAD.IADD R4, R4, 0x1, R6 ;  /* 0x0000000104047824 */ /* 0x000fca00078e0206 */
[----:B------:R0:W1:Y:S01]  /*1bb50*/  POPC R6, R12 ;  /* 0x0000000c00067309 */ /* 0x0000620000000000 */
[----:B------:R-:W-:Y:S01]  /*1bb60*/  IMAD R4, R41, 0x9, R4 ;  /* 0x0000000929047824 */ /* 0x000fe200078e0204 */
[----:B0-----:R-:W-:Y:S02]  /*1bb70*/  VABSDIFF.U32 R12, R43, R31, RZ ;  /* 0x0000001f2b0c7214 */ /* 0x001fe400000e00ff */
[----:B------:R-:W3:Y:S03]  /*1bb80*/  LDL R43, [R1+0x364] ;  /* 0x00036400012b7983 */ /* 0x000ee60000100800 */
[----:B------:R-:W-:Y:S01]  /*1bb90*/  IMAD.IADD R4, R4, 0x1, R12 ;  /* 0x0000000104047824 */ /* 0x000fe200078e020c */
[----:B------:R-:W-:Y:S02]  /*1bba0*/  VABSDIFF.U32 R12, R16, R29, RZ ;  /* 0x0000001d100c7214 */ /* 0x000fe400000e00ff */
[----:B-1----:R-:W-:Y:S01]  /*1bbb0*/  IADD3 R6, PT, PT, R10, R6, RZ ;  /* 0x000000060a067210 */ /* 0x002fe20007ffe0ff */
[----:B------:R-:W-:-:S04]  /*1bbc0*/  IMAD R4, R37, 0x9, R4 ;  /* 0x0000000925047824 */ /* 0x000fc800078e0204 */
[----:B------:R-:W-:Y:S02]  /*1bbd0*/  IMAD.IADD R4, R4, 0x1, R12 ;  /* 0x0000000104047824 */ /* 0x000fe400078e020c */
[----:B------:R-:W-:Y:S01]  /*1bbe0*/  IMAD R6, R6, 0x9, R8 ;  /* 0x0000000906067824 */ /* 0x000fe200078e0208 */
[----:B------:R-:W-:Y:S01]  /*1bbf0*/  VABSDIFF.U32 R8, R247, R244, RZ ;  /* 0x000000f4f7087214 */ /* 0x000fe200000e00ff */
[----:B------:R-:W-:Y:S01]  /*1bc00*/  IMAD R4, R223, 0x9, R4 ;  /* 0x00000009df047824 */ /* 0x000fe200078e0204 */
[----:B------:R-:W3:Y:S01]  /*1bc10*/  LDL.LU R244, [R1+0x89c] ;  /* 0x00089c0001f47983 */ /* 0x000ee20000300800 */
[----:B------:R-:W-:-:S03]  /*1bc20*/  VABSDIFF.U32 R10, R246, R243, RZ ;  /* 0x000000f3f60a7214 */ /* 0x000fc600000e00ff */
[----:B------:R-:W3:Y:S01]  /*1bc30*/  LDL.LU R247, [R1+0x914] ;  /* 0x0009140001f77983 */ /* 0x000ee20000300800 */
[----:B------:R-:W-:-:S03]  /*1bc40*/  IMAD.IADD R4, R4, 0x1, R8 ;  /* 0x0000000104047824 */ /* 0x000fc600078e0208 */
[----:B------:R-:W3:Y:S01]  /*1bc50*/  LDL R246, [R1+0x358] ;  /* 0x0003580001f67983 */ /* 0x000ee20000100800 */
[----:B------:R-:W-:-:S03]  /*1bc60*/  IMAD.IADD R8, R6, 0x1, R10 ;  /* 0x0000000106087824 */ /* 0x000fc600078e020a */
[----:B------:R-:W3:Y:S04]  /*1bc70*/  LDL.LU R47, [R1+0x830] ;  /* 0x00083000012f7983 */ /* 0x000ee80000300800 */
[----:B------:R-:W3:Y:S01]  /*1bc80*/  LDL.LU R31, [R1+0x720] ;  /* 0x00072000011f7983 */ /* 0x000ee20000300800 */
[----:B--2---:R-:W-:-:S03]  /*1bc90*/  LOP3.LUT R10, R250, R251, RZ, 0x3c, !PT ;  /* 0x000000fbfa0a7212 */ /* 0x004fc600078e3cff */
[----:B------:R-:W2:Y:S04]  /*1bca0*/  LDL.LU R251, [R1+0x834] ;  /* 0x0008340001fb7983 */ /* 0x000ea80000300800 */
[----:B------:R-:W2:Y:S01]  /*1bcb0*/  LDL.LU R250, [R1+0x724] ;  /* 0x0007240001fa7983 */ /* 0x000ea20000300800 */
[----:B---3--:R-:W-:-:S03]  /*1bcc0*/  VABSDIFF.U32 R6, R245, R88, RZ ;  /* 0x00000058f5067214 */ /* 0x008fc600000e00ff */
[----:B------:R-:W3:Y:S04]  /*1bcd0*/  LDL.LU R88, [R1+0xa64] ;  /* 0x000a640001587983 */ /* 0x000ee80000300800 */
[----:B------:R-:W3:Y:S01]  /*1bce0*/  LDL R29, [R1+0x33c] ;  /* 0x00033c00011d7983 */ /* 0x000ee20000100800 */
[----:B------:R-:W-:Y:S01]  /*1bcf0*/  IMAD R4, R240, 0x9, R4 ;  /* 0x00000009f0047824 */ /* 0x000fe200078e0204 */
[----:B------:R-:W-:Y:S01]  /*1bd00*/  LOP3.LUT R12, R242, R27, RZ, 0x3c, !PT ;  /* 0x0000001bf20c7212 */ /* 0x000fe200078e3cff */
[----:B------:R-:W-:Y:S03]  /*1bd10*/  POPC R10, R10 ;  /* 0x0000000a000a7309 */ /* 0x000fe60000000000 */
[----:B------:R-:W-:-:S02]  /*1bd20*/  IADD3 R4, PT, PT, R4, R6, RZ ;  /* 0x0000000604047210 */ /* 0x000fc40007ffe0ff */
[----:B------:R-:W-:Y:S02]  /*1bd30*/  VABSDIFF.U32 R6, R18, R20, RZ ;  /* 0x0000001412067214 */ /* 0x000fe400000e00ff */
[----:B------:R-:W3:Y:S01]  /*1bd40*/  LDL.LU R20, [R1+0xa60] ;  /* 0x000a600001147983 */ /* 0x000ee20000300800 */
[----:B------:R-:W0:Y:S01]  /*1bd50*/  POPC R12, R12 ;  /* 0x0000000c000c7309 */ /* 0x000e220000000000 */
[----:B------:R-:W-:-:S04]  /*1bd60*/  IMAD R4, R241, 0x9, R4 ;  /* 0x00000009f1047824 */ /* 0x000fc800078e0204 */
[----:B------:R-:W-:Y:S01]  /*1bd70*/  IMAD.IADD R4, R4, 0x1, R6 ;  /* 0x0000000104047824 */ /* 0x000fe200078e0206 */
[----:B------:R-:W-:-:S03]  /*1bd80*/  VABSDIFF.U32 R14, R43, R24, RZ ;  /* 0x000000182b0e7214 */ /* 0x000fc600000e00ff */
[----:B------:R-:W-:Y:S01]  /*1bd90*/  IMAD R6, R249, 0x9, R4 ;  /* 0x00000009f9067824 */ /* 0x000fe200078e0204 */
[----:B------:R-:W3:Y:S03]  /*1bda0*/  LDL.LU R24, [R1+0xa5c] ;  /* 0x000a5c0001187983 */ /* 0x000ee60000300800 */
[----:B------:R-:W-:Y:S01]  /*1bdb0*/  IMAD.IADD R6, R6, 0x1, R14 ;  /* 0x0000000106067824 */ /* 0x000fe200078e020e */
[----:B------:R-:W3:Y:S01]  /*1bdc0*/  LDL.LU R16, [R1+0x8a0] ;  /* 0x0008a00001107983 */ /* 0x000ee20000300800 */
[----:B0-----:R-:W-:-:S03]  /*1bdd0*/  IMAD.IADD R4, R12, 0x1, R10 ;  /* 0x000000010c047824 */ /* 0x001fc600078e020a */
[----:B------:R-:W3:Y:S01]  /*1bde0*/  LDL.LU R243, [R1+0x924] ;  /* 0x0009240001f37983 */ /* 0x000ee20000300800 */
[----:B------:R-:W-:-:S03]  /*1bdf0*/  IMAD R4, R4, 0x9, R8 ;  /* 0x0000000904047824 */ /* 0x000fc600078e0208 */
[----:B------:R-:W3:Y:S01]  /*1be00*/  LDL.LU R27, [R1+0x838] ;  /* 0x00083800011b7983 */ /* 0x000ee20000300800 */
[----:B------:R-:W-:-:S03]  /*1be10*/  IMAD R6, R40, 0x9, R6 ;  /* 0x0000000928067824 */ /* 0x000fc600078e0206 */
[----:B------:R-:W3:Y:S01]  /*1be20*/  LDL.LU R242, [R1+0x728] ;  /* 0x0007280001f27983 */ /* 0x000ee20000300800 */
[----:B------:R-:W-:-:S03]  /*1be30*/  VABSDIFF.U32 R8, R247, R244, RZ ;  /* 0x000000f4f7087214 */ /* 0x000fc600000e00ff */
[----:B------:R-:W3:Y:S01]  /*1be40*/  LDL.LU R245, [R1+0x83c] ;  /* 0x00083c0001f57983 */ /* 0x000ee20000300800 */
[----:B------:R-:W-:-:S03]  /*1be50*/  VABSDIFF.U32 R10, R246, R94, RZ ;  /* 0x0000005ef60a7214 */ /* 0x000fc600000e00ff */
[----:B------:R-:W3:Y:S04]  /*1be60*/  LDL.LU R43, [R1+0x72c] ;  /* 0x00072c00012b7983 */ /* 0x000ee80000300800 */
[----:B------:R-:W3:Y:S01]  /*1be70*/  LDL.LU R40, [R1+0xa58] ;  /* 0x000a580001287983 */ /* 0x000ee20000300800 */
[----:B------:R-:W-:-:S03]  /*1be80*/  IADD3 R8, PT, PT, R4, R8, RZ ;  /* 0x0000000804087210 */ /* 0x000fc60007ffe0ff */
[----:B------:R-:W3:Y:S01]  /*1be90*/  LDL.LU R18, [R1+0x900] ;  /* 0x0009000001127983 */ /* 0x000ee20000300800 */
[----:B------:R-:W-:-:S03]  /*1bea0*/  LOP3.LUT R12, R31, R47, RZ, 0x3c, !PT ;  /* 0x0000002f1f0c7212 */ /* 0x000fc600078e3cff */
[----:B------:R-:W3:Y:S01]  /*1beb0*/  LDL.LU R244, [R1+0x730] ;  /* 0x0007300001f47983 */ /* 0x000ee20000300800 */
[----:B------:R-:W-:-:S03]  /*1bec0*/  IMAD.IADD R4, R6, 0x1, R10 ;  /* 0x0000000106047824 */ /* 0x000fc600078e020a */
[----:B------:R-:W3:Y:S01]  /*1bed0*/  LDL.LU R94, [R1+0xa54] ;  /* 0x000a5400015e7983 */ /* 0x000ee20000300800 */
[----:B------:R3:W-:Y:S03]  /*1bee0*/  POPC R10, R12 ;  /* 0x0000000c000a7309 */ /* 0x0007e60000000000 */
[----:B------:R-:W3:Y:S01]  /*1bef0*/  LDL.LU R247, [R1+0x904] ;  /* 0x0009040001f77983 */ /* 0x000ee20000300800 */
[----:B------:R-:W-:-:S03]  /*1bf00*/  IMAD R4, R222, 0x9, R4 ;  /* 0x00000009de047824 */ /* 0x000fc600078e0204 */
[----:B------:R-:W3:Y:S01]  /*1bf10*/  LDL.LU R246, [R1+0x734] ;  /* 0x0007340001f67983 */ /* 0x000ee20000300800 */
[----:B--2---:R-:W-:-:S03]  /*1bf20*/  LOP3.LUT R6, R250, R251, RZ, 0x3c, !PT ;  /* 0x000000fbfa067212 */ /* 0x004fc600078e3cff */
[----:B------:R-:W2:Y:S04]  /*1bf30*/  LDL.LU R251, [R1+0x908] ;  /* 0x0009080001fb7983 */ /* 0x000ea80000300800 */
[----:B------:R-:W2:Y:S04]  /*1bf40*/  LDL.LU R250, [R1+0x738] ;  /* 0x0007380001fa7983 */ /* 0x000ea80000300800 */
[----:B------:R-:W2:Y:S01]  /*1bf50*/  LDL.LU R222, [R1+0xa50] ;  /* 0x000a500001de7983 */ /* 0x000ea20000300800 */
[----:B---3--:R-:W-:-:S03]  /*1bf60*/  VABSDIFF.U32 R12, R29, R38, RZ ;  /* 0x000000261d0c7214 */ /* 0x008fc600000e00ff */
[----:B------:R-:W3:Y:S02]  /*1bf70*/  LDL.LU R38, [R1+0xa4c] ;  /* 0x000a4c0001267983 */ /* 0x000ee40000300800 */
[----:B------:R-:W-:-:S04]  /*1bf80*/  IMAD.IADD R4, R4, 0x1, R12 ;  /* 0x0000000104047824 */ /* 0x000fc800078e020c */
[----:B------:R-:W-:Y:S02]  /*1bf90*/  IMAD R4, R44, 0x9, R4 ;  /* 0x000000092c047824 */ /* 0x000fe400078e0204 */
[----:B------:R-:W2:Y:S01]  /*1bfa0*/  LDL.LU R44, [R1+0xa48] ;  /* 0x000a4800012c7983 */ /* 0x000ea20000300800 */
[----:B------:R-:W0:Y:S02]  /*1bfb0*/  POPC R6, R6 ;  /* 0x0000000600067309 */ /* 0x000e240000000000 */
[----:B0-----:R-:W-:-:S05]  /*1bfc0*/  IADD3 R6, PT, PT, R10, R6, RZ ;  /* 0x000000060a067210 */ /* 0x001fca0007ffe0ff */
[----:B------:R-:W-:Y:S01]  /*1bfd0*/  IMAD R10, R6, 0x9, R8 ;  /* 0x00000009060a7824 */ /* 0x000fe200078e0208 */
[----:B------:R-:W-:-:S04]  /*1bfe0*/  LOP3.LUT R6, R242, R27, RZ, 0x3c, !PT ;  /* 0x0000001bf2067212 */ /* 0x000fc800078e3cff */
[----:B------:R2:W-:Y:S01]  /*1bff0*/  POPC R45, R6 ;  /* 0x00000006002d7309 */ /* 0x0005e20000000000 */
[----:B------:R-:W-:Y:S02]  /*1c000*/  VABSDIFF.U32 R12, R94, R28, RZ ;  /* 0x0000001c5e0c7214 */ /* 0x000fe400000e00ff */
[----:B------:R-:W2:Y:S03]  /*1c010*/  LDL.LU R28, [R1+0xa44] ;  /* 0x000a4400011c7983 */ /* 0x000ea60000300800 */
[----:B------:R-:W-:Y:S01]  /*1c020*/  IMAD.IADD R4, R4, 0x1, R12 ;  /* 0x0000000104047824 */ /* 0x000fe200078e020c */
[----:B------:R-:W2:Y:S03]  /*1c030*/  LDL.LU R94, [R1+0xa40] ;  /* 0x000a4000015e7983 */ /* 0x000ea60000300800 */
[----:B------:R-:W-:-:S02]  /*1c040*/  IMAD R4, R42, 0x9, R4 ;  /* 0x000000092a047824 */ /* 0x000fc400078e0204 */
[----:B------:R-:W2:Y:S01]  /*1c050*/  LDL.LU R42, [R1+0xa3c] ;  /* 0x000a3c00012a7983 */ /* 0x000ea20000300800 */
[----:B---3--:R-:W-:-:S03]  /*1c060*/  VABSDIFF.U32 R12, R38, R58, RZ ;  /* 0x0000003a260c7214 */ /* 0x008fc600000e00ff */
[----:B------:R-:W3:Y:S02]  /*1c070*/  LDL.LU R58, [R1+0xa38] ;  /* 0x000a3800013a7983 */ /* 0x000ee40000300800 */
[----:B------:R-:W-:Y:S01]  /*1c080*/  IMAD.IADD R4, R4, 0x1, R12 ;  /* 0x0000000104047824 */ /* 0x000fe200078e020c */
[----:B------:R-:W-:Y:S01]  /*1c090*/  VABSDIFF.U32 R12, R243, R16, RZ ;  /* 0x00000010f30c7214 */ /* 0x000fe200000e00ff */
[----:B------:R-:W3:Y:S01]  /*1c0a0*/  LDL.LU R38, [R1+0xa34] ;  /* 0x000a340001267983 */ /* 0x000ee20000300800 */
[----:B--2---:R-:W-:Y:S01]  /*1c0b0*/  VABSDIFF.U32 R6, R44, R36, RZ ;  /* 0x000000242c067214 */ /* 0x004fe200000e00ff */
[----:B------:R-:W-:Y:S02]  /*1c0c0*/  IMAD R4, R46, 0x9, R4 ;  /* 0x000000092e047824 */ /* 0x000fe400078e0204 */
[----:B------:R0:W-:Y:S02]  /*1c0d0*/  STL [R1+0x84], R12 ;  /* 0x0000840c01007387 */ /* 0x0001e40000100800 */
[----:B------:R-:W-:-:S02]  /*1c0e0*/  IMAD.IADD R4, R4, 0x1, R6 ;  /* 0x0000000104047824 */ /* 0x000fc400078e0206 */
[----:B------:R-:W2:Y:S01]  /*1c0f0*/  LDL.LU R46, [R1+0xa30] ;  /* 0x000a3000012e7983 */ /* 0x000ea20000300800 */
[----:B------:R-:W-:-:S03]  /*1c100*/  VABSDIFF.U32 R6, R222, R248, RZ ;  /* 0x000000f8de067214 */ /* 0x000fc600000e00ff */
[----:B------:R-:W2:Y:S04]  /*1c110*/  LDL.LU R36, [R1+0xa2c] ;  /* 0x000a2c0001247983 */ /* 0x000ea80000300800 */
[----:B------:R-:W2:Y:S04]  /*1c120*/  LDL.LU R44, [R1+0xa28] ;  /* 0x000a2800012c7983 */ /* 0x000ea80000300800 */
[----:B------:R-:W3:Y:S04]  /*1c130*/  LDL.LU R248, [R1+0xa24] ;  /* 0x000a240001f87983 */ /* 0x000ee80000300800 */
[----:B------:R-:W3:Y:S01]  /*1c140*/  LDL.LU R222, [R1+0xa20] ;  /* 0x000a200001de7983 */ /* 0x000ee20000300800 */
[----:B0-----:R-:W-:-:S04]  /*1c150*/  LOP3.LUT R12, R246, R247, RZ, 0x3c, !PT ;  /* 0x000000f7f60c7212 */ /* 0x001fc800078e3cff */
[----:B------:R0:W-:Y:S01]  /*1c160*/  POPC R95, R12 ;  /* 0x0000000c005f7309 */ /* 0x0001e20000000000 */
[----:B------:R-:W-:Y:S01]  /*1c170*/  IMAD R4, R39, 0x9, R4 ;  /* 0x0000000927047824 */ /* 0x000fe200078e0204 */
[----:B------:R-:W-:Y:S02]  /*1c180*/  LOP3.LUT R8, R43, R245, RZ, 0x3c, !PT ;  /* 0x000000f52b087212 */ /* 0x000fe400078e3cff */
[----:B0-----:R-:W-:Y:S01]  /*1c190*/  LOP3.LUT R12, R250, R251, RZ, 0x3c, !PT ;  /* 0x000000fbfa0c7212 */ /* 0x001fe200078e3cff */
[----:B------:R-:W-:-:S05]  /*1c1a0*/  IMAD.IADD R4, R4, 0x1, R6 ;  /* 0x0000000104047824 */ /* 0x000fca00078e0206 */
[----:B------:R-:W0:Y:S01]  /*1c1b0*/  POPC R12, R12 ;  /* 0x0000000c000c7309 */ /* 0x000e220000000000 */
[----:B------:R-:W-:Y:S01]  /*1c1c0*/  IMAD R4, R33, 0x9, R4 ;  /* 0x0000000921047824 */ /* 0x000fe200078e0204 */
[----:B------:R-:W-:Y:S02]  /*1c1d0*/  VABSDIFF.U32 R6, R40, R34, RZ ;  /* 0x0000002228067214 */ /* 0x000fe400000e00ff */
[----:B------:R-:W2:Y:S04]  /*1c1e0*/  LDL.LU R34, [R1+0xa1c] ;  /* 0x000a1c0001227983 */ /* 0x000ea80000300800 */
[----:B------:R1:W2:Y:S01]  /*1c1f0*/  POPC R43, R8 ;  /* 0x00000008002b7309 */ /* 0x0002a20000000000 */
[----:B------:R-:W2:Y:S01]  /*1c200*/  LDL.LU R40, [R1+0xa18] ;  /* 0x000a180001287983 */ /* 0x000ea20000300800 */
[----:B------:R-:W-:-:S02]  /*1c210*/  IADD3 R4, PT, PT, R4, R6, RZ ;  /* 0x0000000604047210 */ /* 0x000fc40007ffe0ff */
[----:B-1----:R-:W-:-:S04]  /*1c220*/  LOP3.LUT R8, R244, R18, RZ, 0x3c, !PT ;  /* 0x00000012f4087212 */ /* 0x002fc800078e3cff */
[----:B------:R3:W-:Y:S01]  /*1c230*/  POPC R223, R8 ;  /* 0x0000000800df7309 */ /* 0x0007e20000000000 */
[----:B------:R-:W-:Y:S02]  /*1c240*/  VABSDIFF.U32 R6, R24, R2, RZ ;  /* 0x0000000218067214 */ /* 0x000fe400000e00ff */
[----:B---3--:R-:W-:Y:S02]  /*1c250*/  LOP3.LUT R8, R248, R222, RZ, 0x3c, !PT ;  /* 0x000000def8087212 */ /* 0x008fe400078e3cff */
[----:B------:R-:W3:Y:S04]  /*1c260*/  LDL.LU R222, [R1+0xa14] ;  /* 0x000a140001de7983 */ /* 0x000ee80000300800 */
[----:B------:R-:W2:Y:S04]  /*1c270*/  LDL.LU R248, [R1+0xa10] ;  /* 0x000a100001f87983 */ /* 0x000ea80000300800 */
[----:B0-----:R0:W-:Y:S04]  /*1c280*/  STL [R1+0x80], R12 ;  /* 0x0000800c01007387 */ /* 0x0011e80000100800 */
[----:B------:R-:W3:Y:S04]  /*1c290*/  LDL.LU R2, [R1+0xa0c] ;  /* 0x000a0c0001027983 */ /* 0x000ee80000300800 */
[----:B------:R-:W2:Y:S01]  /*1c2a0*/  LDL.LU R24, [R1+0xa08] ;  /* 0x000a080001187983 */ /* 0x000ea20000300800 */
[----:B------:R-:W-:-:S04]  /*1c2b0*/  IMAD R4, R35, 0x9, R4 ;  /* 0x0000000923047824 */ /* 0x000fc800078e0204 */
[----:B------:R-:W-:Y:S01]  /*1c2c0*/  IMAD.IADD R4, R4, 0x1, R6 ;  /* 0x0000000104047824 */ /* 0x000fe200078e0206 */
[----:B------:R1:W-:Y:S01]  /*1c2d0*/  POPC R249, R8 ;  /* 0x0000000800f97309 */ /* 0x0003e20000000000 */
[----:B0-----:R-:W-:Y:S01]  /*1c2e0*/  MOV R12, R94 ;  /* 0x0000005e000c7202 */ /* 0x001fe20000000f00 */
[----:B------:R-:W-:Y:S02]  /*1c2f0*/  IMAD.MOV.U32 R245, RZ, RZ, R13 ;  /* 0x000000fffff57224 */ /* 0x000fe400078e000d */
[----:B------:R-:W-:Y:S02]  /*1c300*/  IMAD R4, R0, 0x9, R4 ;  /* 0x0000000900047824 */ /* 0x000fe400078e0204 */
[----:B------:R-:W-:Y:S01]  /*1c310*/  IMAD.MOV.U32 R0, RZ, RZ, -0x3e000000 ;  /* 0xc2000000ff007424 */ /* 0x000fe200078e00ff */
[----:B-1----:R-:W-:Y:S02]  /*1c320*/  VABSDIFF.U32 R8, R20, R22, RZ ;  /* 0x0000001614087214 */ /* 0x002fe400000e00ff */
[----:B------:R-:W3:Y:S04]  /*1c330*/  LDL.LU R22, [R1+0xa04] ;  /* 0x000a040001167983 */ /* 0x000ee80000300800 */
[----:B------:R-:W3:Y:S04]  /*1c340*/  LDL.LU R20, [R1+0xa00] ;  /* 0x000a000001147983 */ /* 0x000ee80000300800 */
[----:B------:R0:W-:Y:S02]  /*1c350*/  STL.64 [R1+0xad8], R114 ;  /* 0x000ad87201007387 */ /* 0x0001e40000100a00 */
[----:B0-----:R-:W5:Y:S01]  /*1c360*/  TEX.LL RZ, R114, R12, R0, UR10, 2D, 0x3 ;  /* 0x28ff0a000c727f60 */ /* 0x001f6200089e03ff */
[----:B--2---:R-:W-:-:S06]  /*1c370*/  IMAD.MOV.U32 R244, RZ, RZ, R24 ;  /* 0x000000fffff47224 */ /* 0x004fcc00078e0018 */
[----:B------:R-:W5:Y:S01]  /*1c380*/  TEX.LL RZ, R244, R244, R0, UR8, 2D, 0x3 ;  /* 0x28ff0800f4f47f60 */ /* 0x000f6200089e03ff */
[----:B------:R-:W-:Y:S01]  /*1c390*/  LOP3.LUT R14, R104, R84, RZ, 0x3c, !PT ;  /* 0x00000054680e7212 */ /* 0x000fe200078e3cff */
[----:B------:R-:W-:Y:S01]  /*1c3a0*/  IMAD.MOV.U32 R247, RZ, RZ, R15 ;  /* 0x000000fffff77224 */ /* 0x000fe200078e000f */
[----:B------:R-:W-:Y:S02]  /*1c3b0*/  MOV R246, R24 ;  /* 0x0000001800f67202 */ /* 0x000fe40000000f00 */
[----:B------:R0:W-:Y:S02]  /*1c3c0*/  POPC R41, R14 ;  /* 0x0000000e00297309 */ /* 0x0001e40000000000 */
[----:B0-----:R-:W-:Y:S01]  /*1c3d0*/  IMAD.MOV.U32 R14, RZ, RZ, R94 ;  /* 0x000000ffff0e7224 */ /* 0x001fe200078e005e */
[----:B-----5:R0:W-:Y:S04]  /*1c3e0*/  STL.64 [R1+0x60], R114 ;  /* 0x0000607201007387 */ /* 0x0201e80000100a00 */
[----:B0-----:R-:W2:Y:S04]  /*1c3f0*/  LDL.LU.64 R114, [R1+0xad8] ;  /* 0x000ad80001727983 */ /* 0x001ea80000300a00 */
[----:B------:R0:W-:Y:S02]  /*1c400*/  STL.64 [R1+0x58], R244 ;  /* 0x000058f401007387 */ /* 0x0001e40000100a00 */
[----:B0-----:R-:W5:Y:S01]  /*1c410*/  TEX.LL RZ, R244, R14, R0, UR10, 2D, 0x3 ;  /* 0x28ff0a000ef47f60 */ /* 0x001f6200089e03ff */
[----:B------:R-:W5:Y:S01]  /*1c420*/  TEX.LL RZ, R246, R246, R0, UR8, 2D, 0x3 ;  /* 0x28ff0800f6f67f60 */ /* 0x000f6200089e03ff */
[----:B------:R-:W-:-:S04]  /*1c430*/  LOP3.LUT R16, R105, R85, RZ, 0x3c, !PT ;  /* 0x0000005569107212 */ /* 0x000fc800078e3cff */
[----:B------:R0:W-:Y:S02]  /*1c440*/  POPC R39, R16 ;  /* 0x0000001000277309 */ /* 0x0001e40000000000 */
[----:B0-----:R-:W-:Y:S01]  /*1c450*/  IMAD.MOV.U32 R16, RZ, RZ, R94 ;  /* 0x000000ffff107224 */ /* 0x001fe200078e005e */
[----:B-----5:R-:W-:Y:S04]  /*1c460*/  STL.64 [R1+0x50], R244 ;  /* 0x000050f401007387 */ /* 0x020fe80000100a00 */
[----:B------:R0:W-:Y:S02]  /*1c470*/  STL.64 [R1+0x48], R246 ;  /* 0x000048f601007387 */ /* 0x0001e40000100a00 */
[----:B0-----:R-:W5:Y:S01]  /*1c480*/  TEX.LL RZ, R246, R16, R0, UR10, 2D, 0x3 ;  /* 0x28ff0a0010f67f60 */ /* 0x001f6200089e03ff */
[----:B------:R-:W-:Y:S01]  /*1c490*/  IMAD.MOV.U32 R250, RZ, RZ, R24 ;  /* 0x000000fffffa7224 */ /* 0x000fe200078e0018 */
[----:B------:R-:W-:Y:S01]  /*1c4a0*/  MOV R251, R17 ;  /* 0x0000001100fb7202 */ /* 0x000fe20000000f00 */
[----:B------:R-:W-:Y:S01]  /*1c4b0*/  IMAD.MOV.U32 R18, RZ, RZ, R94 ;  /* 0x000000ffff127224 */ /* 0x000fe200078e005e */
[----:B-----5:R0:W-:Y:S02]  /*1c4c0*/  STL.64 [R1+0x40], R246 ;  /* 0x000040f601007387 */ /* 0x0201e40000100a00 */
[----:B0-----:R-:W5:Y:S02]  /*1c4d0*/  TEX.LL RZ, R246, R250, R0, UR8, 2D, 0x3 ;  /* 0x28ff0800faf67f60 */ /* 0x001f6400089e03ff */
[----:B------:R-:W5:Y:S01]  /*1c4e0*/  TEX.LL RZ, R250, R18, R0, UR10, 2D, 0x3 ;  /* 0x28ff0a0012fa7f60 */ /* 0x000f6200089e03ff */
[----:B------:R-:W-:Y:S01]  /*1c4f0*/  LOP3.LUT R27, R102, R82, RZ, 0x3c, !PT ;  /* 0x00000052661b7212 */ /* 0x000fe200078e3cff */
[----:B------:R-:W-:-:S02]  /*1c500*/  IMAD.MOV.U32 R244, RZ, RZ, R24 ;  /* 0x000000fffff47224 */ /* 0x000fc400078e0018 */
[----:B------:R-:W-:Y:S01]  /*1c510*/  IMAD.MOV.U32 R245, RZ, RZ, R19 ;  /* 0x000000fffff57224 */ /* 0x000fe200078e0013 */
[----:B------:R0:W-:Y:S01]  /*1c520*/  POPC R59, R27 ;  /* 0x0000001b003b7309 */ /* 0x0001e20000000000 */
[--C-:B------:R-:W-:Y:S02]  /*1c530*/  IMAD.MOV.U32 R29, RZ, RZ, R3.reuse ;  /* 0x000000ffff1d7224 */ /* 0x100fe400078e0003 */
[----:B0-----:R-:W-:Y:S01]  /*1c540*/  IMAD.MOV.U32 R27, RZ, RZ, R3 ;  /* 0x000000ffff1b7224 */ /* 0x001fe200078e0003 */
[----:B------:R-:W-:-:S04]  /*1c550*/  DEPBAR.LE SB5, 0x1 ;  /* 0x0000d0400000791a */ /* 0x000fc80000000000 */
[----:B------:R0:W-:Y:S02]  /*1c560*/  STL.64 [R1+0x38], R246 ;  /* 0x000038f601007387 */ /* 0x0001e40000100a00 */
[----:B0-----:R-:W5:Y:S01]  /*1c570*/  TEX.LL RZ, R246, R244, R0, UR8, 2D, 0x3 ;  /* 0x28ff0800f4f67f60 */ /* 0x001f6200089e03ff */
[----:B------:R-:W5:Y:S01]  /*1c580*/  TEX.LL RZ, R244, R28, R0, UR8, 2D, 0x3 ;  /* 0x28ff08001cf47f60 */ /* 0x000f6200089e03ff */
[----:B------:R-:W-:-:S04]  /*1c590*/  DEPBAR.LE SB5, 0x2 ;  /* 0x0000d0800000791a */ /* 0x000fc80000000000 */
[----:B------:R0:W-:Y:S02]  /*1c5a0*/  STL.64 [R1+0x28], R250 ;  /* 0x000028fa01007387 */ /* 0x0001e40000100a00 */
[----:B0-----:R-:W5:Y:S01]  /*1c5b0*/  TEX.LL RZ, R250, R26, R0, UR10, 2D, 0x3 ;  /* 0x28ff0a001afa7f60 */ /* 0x001f6200089e03ff */
[----:B------:R-:W-:Y:S01]  /*1c5c0*/  MOV R240, R26 ;  /* 0x0000001a00f07202 */ /* 0x000fe20000000f00 */
[----:B------:R-:W-:Y:S01]  /*1c5d0*/  IMAD.MOV.U32 R242, RZ, RZ, R26 ;  /* 0x000000fffff27224 */ /* 0x000fe200078e001a */
[----:B------:R-:W-:Y:S01]  /*1c5e0*/  MOV R241, R21 ;  /* 0x0000001500f17202 */ /* 0x000fe20000000f00 */
[----:B------:R-:W-:Y:S01]  /*1c5f0*/  IMAD.MOV.U32 R243, RZ, RZ, R23 ;  /* 0x000000fffff37224 */ /* 0x000fe200078e0017 */
[----:B------:R-:W-:-:S04]  /*1c600*/  DEPBAR.LE SB5, 0x1 ;  /* 0x0000d0400000791a */ /* 0x000fc80000000000 */
[----:B------:R0:W-:Y:S04]  /*1c610*/  STL.64 [R1+0x20], R246 ;  /* 0x000020f601007387 */ /* 0x0001e80000100a00 */
[----:B------:R-:W-:Y:S01]  /*1c620*/  STL.64 [R1+0x30], R244 ;  /* 0x000030f401007387 */ /* 0x000fe20000100a00 */
[----:B0-----:R-:W-:Y:S01]  /*1c630*/  MOV R246, R28 ;  /* 0x0000001c00f67202 */ /* 0x001fe20000000f00 */
[----:B------:R-:W-:Y:S02]  /*1c640*/  IMAD.MOV.U32 R247, RZ, RZ, R21 ;  /* 0x000000fffff77224 */ /* 0x000fe400078e0015 */
[----:B-----5:R0:W-:Y:S02]  /*1c650*/  STL.64 [R1+0x10], R250 ;  /* 0x000010fa01007387 */ /* 0x0201e40000100a00 */
[----:B0-----:R-:W5:Y:S02]  /*1c660*/  TEX.LL RZ, R250, R246, R0, UR8, 2D, 0x3 ;  /* 0x28ff0800f6fa7f60 */ /* 0x001f6400089e03ff */
[----:B------:R0:W5:Y:S01]  /*1c670*/  TEX.LL RZ, R246, R240, R0, UR10, 2D, 0x3 ;  /* 0x28ff0a00f0f67f60 */ /* 0x00016200089e03ff */
[----:B------:R-:W5:Y:S01]  /*1c680*/  TEX.LL RZ, R242, R242, R0, UR10, 2D, 0x3 ;  /* 0x28ff0a00f2f27f60 */ /* 0x000f6200089e03ff */
[----:B------:R-:W-:Y:S01]  /*1c690*/  LOP3.LUT R6, R106, R86, RZ, 0x3c, !PT ;  /* 0x000000566a067212 */ /* 0x000fe200078e3cff */
[----:B------:R-:W-:-:S02]  /*1c6a0*/  IMAD.MOV.U32 R244, RZ, RZ, R28 ;  /* 0x000000fffff47224 */ /* 0x000fc400078e001c */
[----:B------:R-:W-:Y:S01]  /*1c6b0*/  IMAD.MOV.U32 R245, RZ, RZ, R23 ;  /* 0x000000fffff57224 */ /* 0x000fe200078e0017 */
[----:B------:R1:W-:Y:S01]  /*1c6c0*/  POPC R37, R6 ;  /* 0x0000000600257309 */ /* 0x0003e20000000000 */
[----:B------:R-:W-:Y:S02]  /*1c6d0*/  IMAD.IADD R8, R4, 0x1, R8 ;  /* 0x0000000104087824 */ /* 0x000fe400078e0208 */
[----:B------:R-:W-:Y:S01]  /*1c6e0*/  IMAD.MOV.U32 R4, RZ, RZ, R26 ;  /* 0x000000ffff047224 */ /* 0x000fe200078e001a */
[----:B-1----:R-:W-:-:S04]  /*1c6f0*/  LOP3.LUT R6, R107, R87, RZ, 0x3c, !PT ;  /* 0x000000576b067212 */ /* 0x002fc800078e3cff */
[----:B------:R1:W-:Y:S02]  /*1c700*/  POPC R35, R6 ;  /* 0x0000000600237309 */ /* 0x0003e40000000000 */
[----:B-1----:R-:W-:Y:S01]  /*1c710*/  IMAD.MOV.U32 R6, RZ, RZ, R26 ;  /* 0x000000ffff067224 */ /* 0x002fe200078e001a */
[----:B------:R-:W-:-:S04]  /*1c720*/  DEPBAR.LE SB5, 0x2 ;  /* 0x0000d0800000791a */ /* 0x000fc80000000000 */
[----:B------:R1:W-:Y:S02]  /*1c730*/  STL.64 [R1+0x18], R250 ;  /* 0x000018fa01007387 */ /* 0x0003e40000100a00 */
[----:B-1----:R1:W-:Y:S01]  /*1c740*/  TEX.LL RZ, R250, R244, R0, UR8, 2D, 0x3 ;  /* 0x28ff0800f4fa7f60 */ /* 0x0023e200089e03ff */
[----:B0-----:R-:W-:Y:S01]  /*1c750*/  MOV R240, R28 ;  /* 0x0000001c00f07202 */ /* 0x001fe20000000f00 */
[----:B------:R-:W-:Y:S01]  /*1c760*/  IMAD.MOV.U32 R241, RZ, RZ, R5 ;  /* 0x000000fffff17224 */ /* 0x000fe200078e0005 */
[----:B------:R-:W-:-:S04]  /*1c770*/  DEPBAR.LE SB5, 0x1 ;  /* 0x0000d0400000791a */ /* 0x000fc80000000000 */
[----:B------:R0:W-:Y:S01]  /*1c780*/  STL.64 [R1+0x8], R246 ;  /* 0x000008f601007387 */ /* 0x0001e20000100a00 */
[----:B-1----:R-:W-:Y:S01]  /*1c790*/  IMAD.MOV.U32 R245, RZ, RZ, R7 ;  /* 0x000000fffff57224 */ /* 0x002fe200078e0007 */
[----:B0-----:R0:W-:Y:S01]  /*1c7a0*/  TEX.LL RZ, R246, R4, R0, UR10, 2D, 0x3 ;  /* 0x28ff0a0004f67f60 */ /* 0x0011e200089e03ff */
[----:B------:R-:W5:Y:S01]  /*1c7b0*/  TEX.LL RZ, R240, R240, R0, UR8, 2D, 0x3 ;  /* 0x28ff0800f0f07f60 */ /* 0x000f6200089e03ff */
[----:B------:R-:W-:-:S04]  /*1c7c0*/  DEPBAR.LE SB5, 0x1 ;  /* 0x0000d0400000791a */ /* 0x000fc80000000000 */
[----:B------:R1:W-:Y:S02]  /*1c7d0*/  STL.64 [R1], R242 ;  /* 0x000000f201007387 */ /* 0x0003e40000100a00 */
[----:B-1----:R1:W-:Y:S01]  /*1c7e0*/  TEX.LL RZ, R242, R6, R0, UR10, 2D, 0x3 ;  /* 0x28ff0a0006f27f60 */ /* 0x0023e200089e03ff */
[----:B------:R-:W5:Y:S01]  /*1c7f0*/  TEX.LL RZ, R244, R244, R0, UR8, 2D, 0x3 ;  /* 0x28ff0800f4f47f60 */ /* 0x000f6200089e03ff */
[----:B0-----:R-:W1:Y:S04]  /*1c800*/  LDL.LU R4, [R1+0x84] ;  /* 0x0000840001047983 */ /* 0x001e680000300800 */
[----:B------:R-:W2:Y:S04]  /*1c810*/  LDL.LU R29, [R1+0x88] ;  /* 0x00008800011d7983 */ /* 0x000ea80000300800 */
[----:B------:R-:W2:Y:S04]  /*1c820*/  LDL R12, [R1+0x2dc] ;  /* 0x0002dc00010c7983 */ /* 0x000ea80000100800 */
[----:B------:R-:W2:Y:S04]  /*1c830*/  LDL.LU R16, [R1+0x740] ;  /* 0x0007400001107983 */ /* 0x000ea80000300800 */
[----:B------:R-:W2:Y:S04]  /*1c840*/  LDL.LU R14, [R1+0x744] ;  /* 0x00074400010e7983 */ /* 0x000ea80000300800 */
[----:B------:R-:W2:Y:S04]  /*1c850*/  LDL.LU R18, [R1+0x944] ;  /* 0x0009440001127983 */ /* 0x000ea80000300800 */
[----:B------:R0:W-:Y:S04]  /*1c860*/  STL [R1+0xad0], R75 ;  /* 0x000ad04b01007387 */ /* 0x0001e80000100800 */
[----:B0-----:R-:W2:Y:S04]  /*1c870*/  LDL R75, [R1+0x2cc] ;  /* 0x0002cc00014b7983 */ /* 0x001ea80000100800 */
[----:B------:R0:W-:Y:S04]  /*1c880*/  STL [R1+0xacc], R112 ;  /* 0x000acc7001007387 */ /* 0x0001e80000100800 */
[----:B0-----:R-:W2:Y:S04]  /*1c890*/  LDL.LU R112, [R1+0x8fc] ;  /* 0x0008fc0001707983 */ /* 0x001ea80000300800 */
[----:B------:R0:W-:Y:S04]  /*1c8a0*/  STL [R1+0xac8], R113 ;  /* 0x000ac87101007387 */ /* 0x0001e80000100800 */
[----:B0-----:R-:W2:Y:S04]  /*1c8b0*/  LDL.LU R113, [R1+0x92c] ;  /* 0x00092c0001717983 */ /* 0x001ea80000300800 */
[----:B------:R0:W-:Y:S04]  /*1c8c0*/  STL [R1+0xac4], R72 ;  /* 0x000ac44801007387 */ /* 0x0001e80000100800 */
[----:B0-----:R-:W2:Y:S04]  /*1c8d0*/  LDL.LU R72, [R1+0x940] ;  /* 0x0009400001487983 */ /* 0x001ea80000300800 */
[----:B------:R0:W-:Y:S04]  /*1c8e0*/  STL [R1+0xac0], R73 ;  /* 0x000ac04901007387 */ /* 0x0001e80000100800 */
[----:B0-----:R-:W2:Y:S04]  /*1c8f0*/  LDL.LU R73, [R1+0x8f8] ;  /* 0x0008f80001497983 */ /* 0x001ea80000300800 */
[----:B------:R0:W-:Y:S04]  /*1c900*/  STL [R1+0xabc], R70 ;  /* 0x000abc4601007387 */ /* 0x0001e80000100800 */
[----:B0-----:R-:W2:Y:S04]  /*1c910*/  LDL R70, [R1+0x2d4] ;  /* 0x0002d40001467983 */ /* 0x001ea80000100800 */
[----:B------:R0:W-:Y:S04]  /*1c920*/  STL [R1+0xab8], R71 ;  /* 0x000ab84701007387 */ /* 0x0001e80000100800 */
[----:B0-----:R-:W2:Y:S04]  /*1c930*/  LDL.LU R71, [R1+0x928] ;  /* 0x0009280001477983 */ /* 0x001ea80000300800 */
        /* <DEDUP_REMOVED lines=35> */
[----:B------:R-:W-:Y:S04]  /*1cb70*/  STL [R1+0xa28], R58 ;  /* 0x000a283a01007387 */ /* 0x000fe80000100800 */
[----:B------:R-:W-:Y:S04]  /*1cb80*/  STL [R1+0xa24], R46 ;  /* 0x000a242e01007387 */ /* 0x000fe80000100800 */
[----:B------:R-:W-:Y:S04]  /*1cb90*/  STL [R1+0xa20], R44 ;  /* 0x000a202c01007387 */ /* 0x000fe80000100800 */
[----:B------:R0:W-:Y:S04]  /*1cba0*/  STL [R1+0xa1c], R42 ;  /* 0x000a1c2a01007387 */ /* 0x0001e80000100800 */
[----:B0-----:R-:W3:Y:S04]  /*1cbb0*/  LDL.LU R42, [R1+0x280] ;  /* 0x00028000012a7983 */ /* 0x001ee80000300800 */
[----:B------:R0:W-:Y:S04]  /*1cbc0*/  STL [R1+0xa18], R40 ;  /* 0x000a182801007387 */ /* 0x0001e80000100800 */
[----:B0-----:R-:W3:Y:S04]  /*1cbd0*/  LDL.LU R40, [R1+0x278] ;  /* 0x0002780001287983 */ /* 0x001ee80000300800 */
[----:B------:R0:W-:Y:S04]  /*1cbe0*/  STL [R1+0xa14], R38 ;  /* 0x000a142601007387 */ /* 0x0001e80000100800 */
[----:B0-----:R-:W3:Y:S04]  /*1cbf0*/  LDL.LU R38, [R1+0x270] ;  /* 0x0002700001267983 */ /* 0x001ee80000300800 */
[----:B------:R0:W-:Y:S04]  /*1cc00*/  STL [R1+0xa10], R36 ;  /* 0x000a102401007387 */ /* 0x0001e80000100800 */
[----:B------:R1:W-:Y:S01]  /*1cc10*/  STL [R1+0xa0c], R24 ;  /* 0x000a0c1801007387 */ /* 0x0003e20000100800 */
[----:B--2---:R-:W-:-:S03]  /*1cc20*/  IMAD R8, R29, 0x9, R8 ;  /* 0x000000091d087824 */ /* 0x004fc600078e0208 */
[----:B------:R2:W-:Y:S04]  /*1cc30*/  STL [R1+0xa08], R22 ;  /* 0x000a081601007387 */ /* 0x0005e80000100800 */
[----:B------:R-:W-:Y:S04]  /*1cc40*/  STL [R1+0xa04], R20 ;  /* 0x000a041401007387 */ /* 0x000fe80000100800 */
[----:B------:R2:W-:Y:S04]  /*1cc50*/  STL [R1+0xa00], R2 ;  /* 0x000a000201007387 */ /* 0x0005e80000100800 */
[----:B0-----:R-:W2:Y:S04]  /*1cc60*/  LDL.LU R36, [R1+0x268] ;  /* 0x0002680001247983 */ /* 0x001ea80000300800 */
[----:B------:R-:W2:Y:S04]  /*1cc70*/  LDL R29, [R1+0x2c4] ;  /* 0x0002c400011d7983 */ /* 0x000ea80000100800 */
[----:B-1----:R-:W2:Y:S01]  /*1cc80*/  LDL.LU R24, [R1+0x258] ;  /* 0x0002580001187983 */ /* 0x002ea20000300800 */
[----:B------:R-:W-:-:S02]  /*1cc90*/  LOP3.LUT R14, R14, R113, RZ, 0x3c, !PT ;  /* 0x000000710e0e7212 */ /* 0x000fc400078e3cff */
[----:B------:R-:W-:Y:S02]  /*1cca0*/  LOP3.LUT R31, R103, R83, RZ, 0x3c, !PT ;  /* 0x00000053671f7212 */ /* 0x000fe400078e3cff */
[----:B------:R-:W-:Y:S02]  /*1ccb0*/  LOP3.LUT R33, R108, R88, RZ, 0x3c, !PT ;  /* 0x000000586c217212 */ /* 0x000fe400078e3cff */
[----:B------:R0:W-:Y:S02]  /*1ccc0*/  POPC R47, R31 ;  /* 0x0000001f002f7309 */ /* 0x0001e40000000000 */
[----:B0-----:R-:W-:-:S06]  /*1ccd0*/  LOP3.LUT R31, R109, R89, RZ, 0x3c, !PT ;  /* 0x000000596d1f7212 */ /* 0x001fcc00078e3cff */
[----:B------:R-:W-:Y:S08]  /*1cce0*/  POPC R33, R33 ;  /* 0x0000002100217309 */ /* 0x000ff00000000000 */
[----:B------:R-:W0:Y:S01]  /*1ccf0*/  POPC R31, R31 ;  /* 0x0000001f001f7309 */ /* 0x000e220000000000 */
[----:B------:R-:W-:Y:S01]  /*1cd00*/  IMAD.IADD R6, R10, 0x1, R4 ;  /* 0x000000010a067824 */ /* 0x000fe200078e0204 */
[----:B------:R-:W-:-:S05]  /*1cd10*/  IADD3 R4, PT, PT, R45, R43, RZ ;  /* 0x0000002b2d047210 */ /* 0x000fca0007ffe0ff */
[----:B------:R-:W-:Y:S01]  /*1cd20*/  IMAD R4, R4, 0x9, R6 ;  /* 0x0000000904047824 */ /* 0x000fe200078e0206 */
[----:B------:R-:W-:Y:S01]  /*1cd30*/  LOP3.LUT R16, R16, R71, RZ, 0x3c, !PT ;  /* 0x0000004710107212 */ /* 0x000fe200078e3cff */
[----:B0-----:R-:W-:Y:S01]  /*1cd40*/  IMAD.IADD R10, R33, 0x1, R31 ;  /* 0x00000001210a7824 */ /* 0x001fe200078e021f */
[----:B------:R-:W-:Y:S02]  /*1cd50*/  VABSDIFF.U32 R18, R18, R112, RZ ;  /* 0x0000007012127214 */ /* 0x000fe400000e00ff */
[----:B---3--:R-:W-:-:S05]  /*1cd60*/  VABSDIFF.U32 R12, R12, R42, RZ ;  /* 0x0000002a0c0c7214 */ /* 0x008fca00000e00ff */
[----:B------:R-:W-:Y:S01]  /*1cd70*/  IMAD.IADD R8, R8, 0x1, R12 ;  /* 0x0000000108087824 */ /* 0x000fe200078e020c */
[----:B------:R-:W-:Y:S02]  /*1cd80*/  VABSDIFF.U32 R12, R72, R73, RZ ;  /* 0x00000049480c7214 */ /* 0x000fe400000e00ff */
[----:B------:R-:W3:Y:S04]  /*1cd90*/  LDL R73, [R1+0x2bc] ;  /* 0x0002bc0001497983 */ /* 0x000ee80000100800 */
[----:B------:R-:W3:Y:S04]  /*1cda0*/  LDL.LU R72, [R1+0x91c] ;  /* 0x00091c0001487983 */ /* 0x000ee80000300800 */
[----:B------:R-:W3:Y:S04]  /*1cdb0*/  LDL.LU R113, [R1+0x948] ;  /* 0x0009480001717983 */ /* 0x000ee80000300800 */
[----:B--2---:R-:W2:Y:S04]  /*1cdc0*/  LDL.LU R22, [R1+0x250] ;  /* 0x0002500001167983 */ /* 0x004ea80000300800 */
[----:B------:R-:W2:Y:S04]  /*1cdd0*/  LDL.LU R2, [R1+0x2b4] ;  /* 0x0002b40001027983 */ /* 0x000ea80000300800 */
[----:B------:R-:W2:Y:S04]  /*1cde0*/  LDL.LU R69, [R1+0x80] ;  /* 0x0000800001457983 */ /* 0x000ea80000300800 */
[----:B------:R-:W2:Y:S04]  /*1cdf0*/  LDL.LU R68, [R1+0x7fc] ;  /* 0x0007fc0001447983 */ /* 0x000ea80000300800 */
[----:B------:R-:W2:Y:S01]  /*1ce00*/  LDL.LU R71, [R1+0x94c] ;  /* 0x00094c0001477983 */ /* 0x000ea20000300800 */
[----:B------:R-:W-:Y:S01]  /*1ce10*/  IMAD R6, R10, 0x9, R8 ;  /* 0x000000090a067824 */ /* 0x000fe200078e0208 */
[----:B------:R-:W-:Y:S01]  /*1ce20*/  VABSDIFF.U32 R8, R70, R40, RZ ;  /* 0x0000002846087214 */ /* 0x000fe200000e00ff */
[----:B------:R-:W-:-:S03]  /*1ce30*/  IMAD.IADD R10, R37, 0x1, R35 ;  /* 0x00000001250a7824 */ /* 0x000fc600078e0223 */
[----:B------:R-:W-:-:S05]  /*1ce40*/  IADD3 R8, PT, PT, R6, R8, RZ ;  /* 0x0000000806087210 */ /* 0x000fca0007ffe0ff */
[----:B------:R-:W-:Y:S01]  /*1ce50*/  IMAD R8, R10, 0x9, R8 ;  /* 0x000000090a087824 */ /* 0x000fe200078e0208 */
[----:B------:R-:W-:Y:S02]  /*1ce60*/  VABSDIFF.U32 R10, R75, R38, RZ ;  /* 0x000000264b0a7214 */ /* 0x000fe400000e00ff */
[----:B------:R-:W2:Y:S04]  /*1ce70*/  LDL.LU R75, [R1+0x58] ;  /* 0x00005800014b7983 */ /* 0x000ea80000300800 */
[----:B------:R-:W2:Y:S04]  /*1ce80*/  LDL.LU R96, [R1+0x60] ;  /* 0x0000600001607983 */ /* 0x000ea80000300800 */
[----:B------:R-:W2:Y:S04]  /*1ce90*/  LDL.LU R112, [R1+0x5c] ;  /* 0x00005c0001707983 */ /* 0x000ea80000300800 */
[----:B------:R-:W2:Y:S01]  /*1cea0*/  LDL.LU R99, [R1+0x64] ;  /* 0x0000640001637983 */ /* 0x000ea20000300800 */
[----:B------:R-:W-:-:S02]  /*1ceb0*/  IMAD.IADD R6, R4, 0x1, R12 ;  /* 0x0000000104067824 */ /* 0x000fc400078e020c */
[----:B------:R-:W-:Y:S01]  /*1cec0*/  IMAD.IADD R4, R223, 0x1, R95 ;  /* 0x00000001df047824 */ /* 0x000fe200078e025f */
[----:B------:R-:W-:Y:S01]  /*1ced0*/  POPC R16, R16 ;  /* 0x0000001000107309 */ /* 0x000fe20000000000 */
[----:B------:R-:W-:Y:S01]  /*1cee0*/  IADD3 R8, PT, PT, R8, R10, RZ ;  /* 0x0000000a08087210 */ /* 0x000fe20007ffe0ff */
[----:B------:R-:W2:Y:S01]  /*1cef0*/  LDL.LU R98, [R1+0x828] ;  /* 0x0008280001627983 */ /* 0x000ea20000300800 */
[----:B------:R-:W-:Y:S02]  /*1cf00*/  IMAD R4, R4, 0x9, R6 ;  /* 0x0000000904047824 */ /* 0x000fe400078e0206 */
[----:B------:R-:W-:Y:S01]  /*1cf10*/  IMAD.IADD R6, R41, 0x1, R39 ;  /* 0x0000000129067824 */ /* 0x000fe200078e0227 */
[----:B------:R-:W-:Y:S01]  /*1cf20*/  VABSDIFF.U32 R29, R29, R36, RZ ;  /* 0x000000241d1d7214 */ /* 0x000fe200000e00ff */
[----:B------:R-:W2:Y:S01]  /*1cf30*/  LDL.LU R65, [R1+0x950] ;  /* 0x0009500001417983 */ /* 0x000ea20000300800 */
[----:B------:R-:W0:Y:S01]  /*1cf40*/  POPC R12, R14 ;  /* 0x0000000e000c7309 */ /* 0x000e220000000000 */
[----:B------:R-:W-:-:S02]  /*1cf50*/  IMAD R6, R6, 0x9, R8 ;  /* 0x0000000906067824 */ /* 0x000fc400078e0208 */
[----:B------:R-:W-:-:S03]  /*1cf60*/  IMAD.IADD R8, R59, 0x1, R47 ;  /* 0x000000013b087824 */ /* 0x000fc600078e022f */
[----:B------:R-:W-:Y:S01]  /*1cf70*/  IADD3 R6, PT, PT, R6, R29, RZ ;  /* 0x0000001d06067210 */ /* 0x000fe20007ffe0ff */
[----:B------:R-:W-:-:S04]  /*1cf80*/  IMAD.IADD R10, R4, 0x1, R18 ;  /* 0x00000001040a7824 */ /* 0x000fc800078e0212 */
[----:B------:R-:W-:Y:S02]  /*1cf90*/  IMAD R6, R8, 0x9, R6 ;  /* 0x0000000908067824 */ /* 0x000fe400078e0206 */
[----:B0-----:R-:W-:-:S04]  /*1cfa0*/  IMAD.IADD R4, R16, 0x1, R12 ;  /* 0x0000000110047824 */ /* 0x001fc800078e020c */
[----:B------:R-:W-:Y:S01]  /*1cfb0*/  IMAD R4, R4, 0x9, R10 ;  /* 0x0000000904047824 */ /* 0x000fe200078e020a */
[----:B------:R-:W-:Y:S02]  /*1cfc0*/  LOP3.LUT R27, R100, R80, RZ, 0x3c, !PT ;  /* 0x00000050641b7212 */ /* 0x000fe400078e3cff */
[----:B------:R-:W-:Y:S02]  /*1cfd0*/  LOP3.LUT R14, R101, R81, RZ, 0x3c, !PT ;  /* 0x00000051650e7212 */ /* 0x000fe400078e3cff */
[----:B------:R-:W-:Y:S02]  /*1cfe0*/  LOP3.LUT R12, R67, R79, RZ, 0x3c, !PT ;  /* 0x0000004f430c7212 */ /* 0x000fe400078e3cff */
[----:B------:R-:W-:Y:S01]  /*1cff0*/  POPC R27, R27 ;  /* 0x0000001b001b7309 */ /* 0x000fe20000000000 */
[----:B------:R-:W-:-:S07]  /*1d000*/  LOP3.LUT R31, R66, R78, RZ, 0x3c, !PT ;  /* 0x0000004e421f7212 */ /* 0x000fce00078e3cff */
[----:B------:R-:W0:Y:S08]  /*1d010*/  POPC R14, R14 ;  /* 0x0000000e000e7309 */ /* 0x000e300000000000 */
[----:B------:R-:W-:Y:S08]  /*1d020*/  POPC R18, R31 ;  /* 0x0000001f00127309 */ /* 0x000ff00000000000 */
[----:B------:R-:W1:Y:S01]  /*1d030*/  POPC R12, R12 ;  /* 0x0000000c000c7309 */ /* 0x000e620000000000 */
[----:B0-----:R-:W-:Y:S01]  /*1d040*/  IMAD.IADD R10, R27, 0x1, R14 ;  /* 0x000000011b0a7824 */ /* 0x001fe200078e020e */
[----:B---3--:R-:W-:-:S02]  /*1d050*/  VABSDIFF.U32 R8, R73, R24, RZ ;  /* 0x0000001849087214 */ /* 0x008fc400000e00ff */
[----:B------:R-:W-:Y:S02]  /*1d060*/  VABSDIFF.U32 R16, R113, R72, RZ ;  /* 0x0000004871107214 */ /* 0x000fe400000e00ff */
[----:B------:R-:W3:Y:S04]  /*1d070*/  LDL.LU R113, [R1+0x48] ;  /* 0x0000480001717983 */ /* 0x000ee80000300800 */
[----:B------:R-:W3:Y:S04]  /*1d080*/  LDL.LU R72, [R1+0x50] ;  /* 0x0000500001487983 */ /* 0x000ee80000300800 */
[----:B------:R-:W3:Y:S04]  /*1d090*/  LDL.LU R73, [R1+0x4c] ;  /* 0x00004c0001497983 */ /* 0x000ee80000300800 */
[----:B------:R-:W3:Y:S04]  /*1d0a0*/  LDL.LU R70, [R1+0x54] ;  /* 0x0000540001467983 */ /* 0x000ee80000300800 */
[----:B------:R-:W3:Y:S04]  /*1d0b0*/  LDL.LU R61, [R1+0x7f0] ;  /* 0x0007f000013d7983 */ /* 0x000ee80000300800 */
[----:B------:R-:W3:Y:S01]  /*1d0c0*/  LDL.LU R60, [R1+0x954] ;  /* 0x00095400013c7983 */ /* 0x000ee20000300800 */
[----:B------:R-:W-:-:S02]  /*1d0d0*/  IMAD.IADD R8, R6, 0x1, R8 ;  /* 0x0000000106087824 */ /* 0x000fc400078e0208 */
[----:B------:R-:W-:Y:S01]  /*1d0e0*/  IMAD.IADD R6, R4, 0x1, R16 ;  /* 0x0000000104067824 */ /* 0x000fe200078e0210 */
[----:B--2---:R-:W-:-:S05]  /*1d0f0*/  IADD3 R4, PT, PT, R69, R249, RZ ;  /* 0x000000f945047210 */ /* 0x004fca0007ffe0ff */
[----:B------:R-:W-:Y:S01]  /*1d100*/  IMAD R4, R4, 0x9, R6 ;  /* 0x0000000904047824 */ /* 0x000fe200078e0206 */
[----:B------:R-:W-:Y:S02]  /*1d110*/  VABSDIFF.U32 R6, R71, R68, RZ ;  /* 0x0000004447067214 */ /* 0x000fe400000e00ff */
[----:B------:R-:W2:Y:S04]  /*1d120*/  LDL.LU R71, [R1+0x38] ;  /* 0x0000380001477983 */ /* 0x000ea80000300800 */
[----:B------:R-:W2:Y:S04]  /*1d130*/  LDL.LU R68, [R1+0x40] ;  /* 0x0000400001447983 */ /* 0x000ea80000300800 */
[----:B------:R-:W2:Y:S04]  /*1d140*/  LDL.LU R69, [R1+0x3c] ;  /* 0x00003c0001457983 */ /* 0x000ea80000300800 */
[----:B------:R-:W2:Y:S01]  /*1d150*/  LDL.LU R64, [R1+0x44] ;  /* 0x0000440001407983 */ /* 0x000ea20000300800 */
[----:B------:R-:W-:Y:S01]  /*1d160*/  VABSDIFF.U32 R14, R2, R22, RZ ;  /* 0x00000016020e7214 */ /* 0x000fe200000e00ff */
[----:B------:R-:W-:-:S02]  /*1d170*/  IMAD R10, R10, 0x9, R8 ;  /* 0x000000090a0a7824 */ /* 0x000fc400078e0208 */
[----:B-1----:R-:W-:Y:S02]  /*1d180*/  IMAD.IADD R8, R18, 0x1, R12 ;  /* 0x0000000112087824 */ /* 0x002fe400078e020c */
[----:B------:R-:W-:Y:S02]  /*1d190*/  IMAD.IADD R10, R10, 0x1, R14 ;  /* 0x000000010a0a7824 */ /* 0x000fe400078e020e */
[----:B------:R-:W-:Y:S02]  /*1d1a0*/  IMAD.IADD R6, R4, 0x1, R6 ;  /* 0x0000000104067824 */ /* 0x000fe400078e0206 */
[----:B------:R-:W-:Y:S01]  /*1d1b0*/  IMAD R20, R8, 0x9, R10 ;  /* 0x0000000908147824 */ /* 0x000fe200078e020a */
[----:B------:R-:W-:Y:S02]  /*1d1c0*/  LOP3.LUT R8, R96, R75, RZ, 0x3c, !PT ;  /* 0x0000004b60087212 */ /* 0x000fe400078e3cff */
[----:B------:R-:W2:Y:S01]  /*1d1d0*/  LDL.LU R75, [R1+0xad0] ;  /* 0x000ad000014b7983 */ /* 0x000ea20000300800 */
[----:B------:R-:W-:-:S03]  /*1d1e0*/  LOP3.LUT R4, R99, R112, RZ, 0x3c, !PT ;  /* 0x0000007063047212 */ /* 0x000fc600078e3cff */
[----:B------:R-:W2:Y:S04]  /*1d1f0*/  LDL.LU R112, [R1+0xacc] ;  /* 0x000acc0001707983 */ /* 0x000ea80000300800 */
[----:B------:R-:W2:Y:S04]  /*1d200*/  LDL.LU R88, [R1+0x7f8] ;  /* 0x0007f80001587983 */ /* 0x000ea80000300800 */
[----:B------:R-:W2:Y:S01]  /*1d210*/  LDL.LU R91, [R1+0x958] ;  /* 0x00095800015b7983 */ /* 0x000ea20000300800 */
[----:B------:R-:W-:Y:S08]  /*1d220*/  POPC R8, R8 ;  /* 0x0000000800087309 */ /* 0x000ff00000000000 */
[----:B------:R-:W0:Y:S02]  /*1d230*/  POPC R4, R4 ;  /* 0x0000000400047309 */ /* 0x000e240000000000 */
[----:B0-----:R-:W-:-:S05]  /*1d240*/  IADD3 R4, PT, PT, R8, R4, RZ ;  /* 0x0000000408047210 */ /* 0x001fca0007ffe0ff */
[----:B------:R-:W-:Y:S01]  /*1d250*/  IMAD R4, R4, 0x9, R6 ;  /* 0x0000000904047824 */ /* 0x000fe200078e0206 */
[----:B------:R-:W-:-:S05]  /*1d260*/  VABSDIFF.U32 R6, R65, R98, RZ ;  /* 0x0000006241067214 */ /* 0x000fca00000e00ff */
[----:B------:R-:W-:Y:S01]  /*1d270*/  IMAD.IADD R6, R4, 0x1, R6 ;  /* 0x0000000104067824 */ /* 0x000fe200078e0206 */
[----:B---3--:R-:W-:Y:S02]  /*1d280*/  LOP3.LUT R8, R72, R113, RZ, 0x3c, !PT ;  /* 0x0000007148087212 */ /* 0x008fe400078e3cff */
[----:B------:R-:W3:Y:S04]  /*1d290*/  LDL.LU R113, [R1+0xac8] ;  /* 0x000ac80001717983 */ /* 0x000ee80000300800 */
[----:B------:R-:W3:Y:S01]  /*1d2a0*/  LDL.LU R72, [R1+0xac4] ;  /* 0x000ac40001487983 */ /* 0x000ee20000300800 */
[----:B------:R-:W-:-:S03]  /*1d2b0*/  LOP3.LUT R4, R70, R73, RZ, 0x3c, !PT ;  /* 0x0000004946047212 */ /* 0x000fc600078e3cff */
[----:B------:R-:W3:Y:S04]  /*1d2c0*/  LDL.LU R73, [R1+0xac0] ;  /* 0x000ac00001497983 */ /* 0x000ee80000300800 */
[----:B------:R-:W3:Y:S04]  /*1d2d0*/  LDL.LU R70, [R1+0xabc] ;  /* 0x000abc0001467983 */ /* 0x000ee80000300800 */
[----:B------:R-:W3:Y:S04]  /*1d2e0*/  LDL.LU R65, [R1+0x20] ;  /* 0x0000200001417983 */ /* 0x000ee80000300800 */
[----:B------:R-:W3:Y:S04]  /*1d2f0*/  LDL.LU R98, [R1+0x28] ;  /* 0x0000280001627983 */ /* 0x000ee80000300800 */
[----:B------:R-:W3:Y:S04]  /*1d300*/  LDL.LU R99, [R1+0x24] ;  /* 0x0000240001637983 */ /* 0x000ee80000300800 */
[----:B------:R-:W3:Y:S01]  /*1d310*/  LDL.LU R96, [R1+0x2c] ;  /* 0x00002c0001607983 */ /* 0x000ee20000300800 */
[----:B------:R-:W-:Y:S03]  /*1d320*/  POPC R8, R8 ;  /* 0x0000000800087309 */ /* 0x000fe60000000000 */
[----:B------:R-:W3:Y:S04]  /*1d330*/  LDL.LU R82, [R1+0x7f4] ;  /* 0x0007f40001527983 */ /* 0x000ee80000300800 */
[----:B------:R-:W3:Y:S01]  /*1d340*/  LDL.LU R85, [R1+0x95c] ;  /* 0x00095c0001557983 */ /* 0x000ee20000300800 */
[----:B------:R-:W0:Y:S02]  /*1d350*/  POPC R4, R4 ;  /* 0x0000000400047309 */ /* 0x000e240000000000 */
[----:B0-----:R-:W-:-:S04]  /*1d360*/  IMAD.IADD R4, R8, 0x1, R4 ;  /* 0x0000000108047824 */ /* 0x001fc800078e0204 */
[----:B------:R-:W-:Y:S01]  /*1d370*/  IMAD R4, R4, 0x9, R6 ;  /* 0x0000000904047824 */ /* 0x000fe200078e0206 */
[----:B------:R-:W-:Y:S02]  /*1d380*/  VABSDIFF.U32 R6, R60, R61, RZ ;  /* 0x0000003d3c067214 */ /* 0x000fe400000e00ff */
[----:B------:R-:W3:Y:S04]  /*1d390*/  LDL.LU R60, [R1+0x30] ;  /* 0x00003000013c7983 */ /* 0x000ee80000300800 */
[----:B------:R-:W3:Y:S04]  /*1d3a0*/  LDL.LU R61, [R1+0x10] ;  /* 0x00001000013d7983 */ /* 0x000ee80000300800 */
[----:B------:R-:W3:Y:S04]  /*1d3b0*/  LDL.LU R97, [R1+0x34] ;  /* 0x0000340001617983 */ /* 0x000ee80000300800 */
[----:B------:R-:W3:Y:S01]  /*1d3c0*/  LDL.LU R92, [R1+0x14] ;  /* 0x00001400015c7983 */ /* 0x000ee20000300800 */
[----:B--2---:R-:W-:Y:S01]  /*1d3d0*/  LOP3.LUT R8, R68, R71, RZ, 0x3c, !PT ;  /* 0x0000004744087212 */ /* 0x004fe200078e3cff */
[----:B------:R-:W-:Y:S01]  /*1d3e0*/  IMAD.IADD R6, R4, 0x1, R6 ;  /* 0x0000000104067824 */ /* 0x000fe200078e0206 */
[----:B------:R-:W-:Y:S01]  /*1d3f0*/  LOP3.LUT R4, R64, R69, RZ, 0x3c, !PT ;  /* 0x0000004540047212 */ /* 0x000fe200078e3cff */
[----:B------:R-:W2:Y:S04]  /*1d400*/  LDL.LU R71, [R1+0xab8] ;  /* 0x000ab80001477983 */ /* 0x000ea80000300800 */
        /* <DEDUP_REMOVED lines=8> */
[----:B------:R-:W2:Y:S01]  /*1d490*/  LDL.LU R90, [R1+0xc] ;  /* 0x00000c00015a7983 */ /* 0x000ea20000300800 */
[----:B------:R-:W-:Y:S03]  /*1d4a0*/  POPC R8, R8 ;  /* 0x0000000800087309 */ /* 0x000fe60000000000 */
[----:B------:R-:W2:Y:S04]  /*1d4b0*/  LDL.LU R52, [R1+0x7d4] ;  /* 0x0007d40001347983 */ /* 0x000ea80000300800 */
[----:B------:R-:W2:Y:S01]  /*1d4c0*/  LDL.LU R87, [R1+0x96c] ;  /* 0x00096c0001577983 */ /* 0x000ea20000300800 */
[----:B------:R-:W0:Y:S02]  /*1d4d0*/  POPC R4, R4 ;  /* 0x0000000400047309 */ /* 0x000e240000000000 */
[----:B0-----:R-:W-:-:S05]  /*1d4e0*/  IADD3 R4, PT, PT, R8, R4, RZ ;  /* 0x0000000408047210 */ /* 0x001fca0007ffe0ff */
[----:B------:R-:W-:Y:S01]  /*1d4f0*/  IMAD R4, R4, 0x9, R6 ;  /* 0x0000000904047824 */ /* 0x000fe200078e0206 */
[----:B------:R-:W-:Y:S02]  /*1d500*/  VABSDIFF.U32 R6, R91, R88, RZ ;  /* 0x000000585b067214 */ /* 0x000fe400000e00ff */
[----:B------:R-:W2:Y:S04]  /*1d510*/  LDL.LU R91, [R1] ;  /* 0x00000000015b7983 */ /* 0x000ea80000300800 */
[----:B------:R-:W2:Y:S04]  /*1d520*/  LDL.LU R88, [R1+0x4] ;  /* 0x0000040001587983 */ /* 0x000ea80000300800 */
[----:B------:R-:W2:Y:S04]  /*1d530*/  LDL.LU R86, [R1+0x7c0] ;  /* 0x0007c00001567983 */ /* 0x000ea80000300800 */
[----:B------:R-:W2:Y:S01]  /*1d540*/  LDL.LU R89, [R1+0x968] ;  /* 0x0009680001597983 */ /* 0x000ea20000300800 */
[----:B------:R-:W-:Y:S01]  /*1d550*/  IMAD.IADD R6, R4, 0x1, R6 ;  /* 0x0000000104067824 */ /* 0x000fe200078e0206 */
[----:B------:R-:W-:-:S04]  /*1d560*/  DEPBAR.LE SB5, 0x1 ;  /* 0x0000d0400000791a */ /* 0x000fc80000000000 */
[----:B------:R-:W-:Y:S02]  /*1d570*/  LOP3.LUT R240, R246, R240, RZ, 0x3c, !PT ;  /* 0x000000f0f6f07212 */ /* 0x000fe400078e3cff */
[----:B------:R-:W-:Y:S02]  /*1d580*/  LOP3.LUT R241, R247, R241, RZ, 0x3c, !PT ;  /* 0x000000f1f7f17212 */ /* 0x000fe400078e3cff */
[----:B------:R-:W-:Y:S01]  /*1d590*/  POPC R14, R240 ;  /* 0x000000f0000e7309 */ /* 0x000fe20000000000 */
[----:B-----5:R-:W-:Y:S02]  /*1d5a0*/  LOP3.LUT R242, R242, R244, RZ, 0x3c, !PT ;  /* 0x000000f4f2f27212 */ /* 0x020fe400078e3cff */
[----:B------:R-:W-:-:S05]  /*1d5b0*/  LOP3.LUT R243, R243, R245, RZ, 0x3c, !PT ;  /* 0x000000f5f3f37212 */ /* 0x000fca00078e3cff */
[----:B------:R0:W-:Y:S08]  /*1d5c0*/  POPC R12, R241 ;  /* 0x000000f1000c7309 */ /* 0x0001f00000000000 */
[----:B------:R-:W-:Y:S01]  /*1d5d0*/  POPC R10, R242 ;  /* 0x000000f2000a7309 */ /* 0x000fe20000000000 */
[----:B---3--:R-:W-:Y:S02]  /*1d5e0*/  LOP3.LUT R8, R98, R65, RZ, 0x3c, !PT ;  /* 0x0000004162087212 */ /* 0x008fe400078e3cff */
[----:B------:R-:W-:-:S05]  /*1d5f0*/  LOP3.LUT R4, R96, R99, RZ, 0x3c, !PT ;  /* 0x0000006360047212 */ /* 0x000fca00078e3cff */
[----:B------:R-:W-:Y:S01]  /*1d600*/  POPC R8, R8 ;  /* 0x0000000800087309 */ /* 0x000fe20000000000 */
[----:B--2---:R-:W-:-:S07]  /*1d610*/  LOP3.LUT R250, R91, R250, RZ, 0x3c, !PT ;  /* 0x000000fa5bfa7212 */ /* 0x004fce00078e3cff */
[----:B------:R-:W1:Y:S01]  /*1d620*/  POPC R4, R4 ;  /* 0x0000000400047309 */ /* 0x000e620000000000 */
[----:B------:R-:W-:Y:S02]  /*1d630*/  LOP3.LUT R251, R88, R251, RZ, 0x3c, !PT ;  /* 0x000000fb58fb7212 */ /* 0x000fe400078e3cff */
[----:B------:R-:W-:Y:S01]  /*1d640*/  VABSDIFF.U32 R18, R89, R86, RZ ;  /* 0x0000005659127214 */ /* 0x000fe200000e00ff */
[----:B------:R-:W-:Y:S01]  /*1d650*/  IMAD.MOV.U32 R29, RZ, RZ, R9 ;  /* 0x000000ffff1d7224 */ /* 0x000fe200078e0009 */
[----:B------:R-:W-:Y:S01]  /*1d660*/  MOV R27, R25 ;  /* 0x00000019001b7202 */ /* 0x000fe20000000f00 */
[----:B0-----:R-:W-:Y:S01]  /*1d670*/  IMAD.MOV.U32 R241, RZ, RZ, R25 ;  /* 0x000000fffff17224 */ /* 0x001fe200078e0019 */
[----:B------:R-:W-:Y:S01]  /*1d680*/  MOV R240, R28 ;  /* 0x0000001c00f07202 */ /* 0x000fe20000000f00 */
[----:B-1----:R-:W-:Y:S01]  /*1d690*/  IMAD.IADD R4, R8, 0x1, R4 ;  /* 0x0000000108047824 */ /* 0x002fe200078e0204 */
[----:B------:R-:W2:Y:S03]  /*1d6a0*/  LDL.LU R65, [R1+0xaa8] ;  /* 0x000aa80001417983 */ /* 0x000ea60000300800 */
[----:B------:R-:W-:Y:S01]  /*1d6b0*/  IMAD R4, R4, 0x9, R6 ;  /* 0x0000000904047824 */ /* 0x000fe200078e0206 */
[----:B------:R-:W-:Y:S01]  /*1d6c0*/  VABSDIFF.U32 R6, R85, R82, RZ ;  /* 0x0000005255067214 */ /* 0x000fe200000e00ff */
[----:B------:R-:W-:Y:S01]  /*1d6d0*/  IMAD.MOV.U32 R246, RZ, RZ, R28 ;  /* 0x000000fffff67224 */ /* 0x000fe200078e001c */
[----:B------:R-:W-:Y:S01]  /*1d6e0*/  LOP3.LUT R8, R61, R60, RZ, 0x3c, !PT ;  /* 0x0000003c3d087212 */ /* 0x000fe200078e3cff */
[----:B------:R-:W-:Y:S01]  /*1d6f0*/  IMAD.MOV.U32 R247, RZ, RZ, R11 ;  /* 0x000000fffff77224 */ /* 0x000fe200078e000b */
[----:B------:R-:W3:Y:S01]  /*1d700*/  LDL.LU R98, [R1+0xaa4] ;  /* 0x000aa40001627983 */ /* 0x000ee20000300800 */
[----:B------:R-:W-:Y:S01]  /*1d710*/  IMAD.IADD R6, R4, 0x1, R6 ;  /* 0x0000000104067824 */ /* 0x000fe200078e0206 */
[----:B------:R-:W-:-:S02]  /*1d720*/  LOP3.LUT R4, R92, R97, RZ, 0x3c, !PT ;  /* 0x000000615c047212 */ /* 0x000fc400078e3cff */
[----:B------:R-:W-:Y:S01]  /*1d730*/  POPC R8, R8 ;  /* 0x0000000800087309 */ /* 0x000fe20000000000 */
[----:B------:R-:W-:Y:S01]  /*1d740*/  IMAD.MOV.U32 R44, RZ, RZ, R28 ;  /* 0x000000ffff2c7224 */ /* 0x000fe200078e001c */
[----:B------:R-:W3:Y:S01]  /*1d750*/  LDL.LU R99, [R1+0xaa0] ;  /* 0x000aa00001637983 */ /* 0x000ee20000300800 */
[----:B------:R-:W-:-:S03]  /*1d760*/  IMAD.MOV.U32 R45, RZ, RZ, R15 ;  /* 0x000000ffff2d7224 */ /* 0x000fc600078e000f */
[----:B------:R-:W2:Y:S02]  /*1d770*/  LDL.LU R96, [R1+0xa9c] ;  /* 0x000a9c0001607983 */ /* 0x000ea40000300800 */
[----:B------:R-:W0:Y:S02]  /*1d780*/  POPC R4, R4 ;  /* 0x0000000400047309 */ /* 0x000e240000000000 */
[----:B------:R-:W3:Y:S04]  /*1d790*/  LDL.LU R55, [R1+0x7a8] ;  /* 0x0007a80001377983 */ /* 0x000ee80000300800 */
[----:B------:R-:W3:Y:S01]  /*1d7a0*/  LDL.LU R54, [R1+0x964] ;  /* 0x0009640001367983 */ /* 0x000ee20000300800 */
[----:B------:R-:W-:-:S03]  /*1d7b0*/  IMAD.MOV.U32 R33, RZ, RZ, R3 ;  /* 0x000000ffff217224 */ /* 0x000fc600078e0003 */
[----:B------:R-:W2:Y:S01]  /*1d7c0*/  LDL.LU R60, [R1+0xa98] ;  /* 0x000a9800013c7983 */ /* 0x000ea20000300800 */
[----:B------:R-:W-:-:S03]  /*1d7d0*/  MOV R31, R3 ;  /* 0x00000003001f7202 */ /* 0x000fc60000000f00 */
[----:B------:R-:W2:Y:S01]  /*1d7e0*/  LDL.LU R61, [R1+0xa94] ;  /* 0x000a9400013d7983 */ /* 0x000ea20000300800 */
[----:B0-----:R-:W-:-:S03]  /*1d7f0*/  IADD3 R4, PT, PT, R8, R4, RZ ;  /* 0x0000000408047210 */ /* 0x001fc60007ffe0ff */
[----:B------:R-:W2:Y:S02]  /*1d800*/  LDL.LU R97, [R1+0xa90] ;  /* 0x000a900001617983 */ /* 0x000ea40000300800 */
[----:B------:R-:W-:Y:S01]  /*1d810*/  IMAD R4, R4, 0x9, R6 ;  /* 0x0000000904047824 */ /* 0x000fe200078e0206 */
[----:B------:R-:W-:Y:S01]  /*1d820*/  VABSDIFF.U32 R6, R53, R84, RZ ;  /* 0x0000005435067214 */ /* 0x000fe200000e00ff */
[----:B------:R-:W2:Y:S01]  /*1d830*/  LDL.LU R92, [R1+0xa8c] ;  /* 0x000a8c00015c7983 */ /* 0x000ea20000300800 */
[----:B------:R-:W-:-:S03]  /*1d840*/  LOP3.LUT R8, R56, R93, RZ, 0x3c, !PT ;  /* 0x0000005d38087212 */ /* 0x000fc600078e3cff */
[----:B------:R-:W-:Y:S01]  /*1d850*/  IMAD.IADD R6, R4, 0x1, R6 ;  /* 0x0000000104067824 */ /* 0x000fe200078e0206 */
[----:B------:R-:W-:Y:S01]  /*1d860*/  LOP3.LUT R4, R90, R57, RZ, 0x3c, !PT ;  /* 0x000000395a047212 */ /* 0x000fe200078e3cff */
[----:B------:R-:W2:Y:S01]  /*1d870*/  LDL.LU R93, [R1+0xa88] ;  /* 0x000a8800015d7983 */ /* 0x000ea20000300800 */
[----:B------:R-:W-:Y:S03]  /*1d880*/  POPC R8, R8 ;  /* 0x0000000800087309 */ /* 0x000fe60000000000 */
[----:B------:R-:W2:Y:S04]  /*1d890*/  LDL.LU R56, [R1+0xa84] ;  /* 0x000a840001387983 */ /* 0x000ea80000300800 */
[----:B------:R-:W2:Y:S01]  /*1d8a0*/  LDL.LU R57, [R1+0xa80] ;  /* 0x000a800001397983 */ /* 0x000ea20000300800 */
[----:B------:R-:W0:Y:S03]  /*1d8b0*/  POPC R4, R4 ;  /* 0x0000000400047309 */ /* 0x000e260000000000 */
[----:B------:R-:W2:Y:S04]  /*1d8c0*/  LDL.LU R90, [R1+0xa7c] ;  /* 0x000a7c00015a7983 */ /* 0x000ea80000300800 */
[----:B------:R-:W2:Y:S04]  /*1d8d0*/  LDL.LU R91, [R1+0xa78] ;  /* 0x000a7800015b7983 */ /* 0x000ea80000300800 */
[----:B------:R-:W2:Y:S01]  /*1d8e0*/  LDL.LU R88, [R1+0xa74] ;  /* 0x000a740001587983 */ /* 0x000ea20000300800 */
[----:B0-----:R-:W-:-:S04]  /*1d8f0*/  IMAD.IADD R4, R8, 0x1, R4 ;  /* 0x0000000108047824 */ /* 0x001fc800078e0204 */
[----:B------:R-:W-:Y:S01]  /*1d900*/  IMAD R4, R4, 0x9, R6 ;  /* 0x0000000904047824 */ /* 0x000fe200078e0206 */
[----:B------:R-:W-:Y:S01]  /*1d910*/  VABSDIFF.U32 R6, R87, R52, RZ ;  /* 0x0000003457067214 */ /* 0x000fe200000e00ff */
[----:B------:R-:W-:Y:S04]  /*1d920*/  POPC R8, R250 ;  /* 0x000000fa00087309 */ /* 0x000fe80000000000 */
[----:B------:R-:W-:-:S04]  /*1d930*/  IMAD.IADD R6, R4, 0x1, R6 ;  /* 0x0000000104067824 */ /* 0x000fc800078e0206 */
[----:B------:R-:W0:Y:S02]  /*1d940*/  POPC R4, R251 ;  /* 0x000000fb00047309 */ /* 0x000e240000000000 */
[----:B0-----:R-:W-:-:S06]  /*1d950*/  IADD3 R4, PT, PT, R8, R4, RZ ;  /* 0x0000000408047210 */ /* 0x001fcc0007ffe0ff */
[----:B------:R-:W0:Y:S01]  /*1d960*/  POPC R8, R243 ;  /* 0x000000f300087309 */ /* 0x000e220000000000 */
[----:B------:R-:W-:-:S04]  /*1d970*/  IMAD R4, R4, 0x9, R6 ;  /* 0x0000000904047824 */ /* 0x000fc800078e0206 */
[----:B------:R-:W-:Y:S02]  /*1d980*/  IMAD.IADD R6, R4, 0x1, R18 ;  /* 0x0000000104067824 */ /* 0x000fe400078e0212 */
[----:B------:R-:W-:-:S04]  /*1d990*/  IMAD.IADD R4, R14, 0x1, R12 ;  /* 0x000000010e047824 */ /* 0x000fc800078e020c */
[----:B------:R-:W-:Y:S02]  /*1d9a0*/  IMAD R4, R4, 0x9, R6 ;  /* 0x0000000904047824 */ /* 0x000fe400078e0206 */
[----:B0-----:R-:W-:Y:S02]  /*1d9b0*/  IMAD.IADD R6, R10, 0x1, R8 ;  /* 0x000000010a067824 */ /* 0x001fe400078e0208 */
[----:B------:R-:W-:-:S04]  /*1d9c0*/  IMAD.MOV.U32 R8, RZ, RZ, R26 ;  /* 0x000000ffff087224 */ /* 0x000fc800078e001a */
[----:B------:R-:W5:Y:S02]  /*1d9d0*/  TEX.LL RZ, R46, R8, R0, UR10, 2D, 0x3 ;  /* 0x28ff0a00082e7f60 */ /* 0x000f6400089e03ff */
[----:B-----5:R-:W-:Y:S02]  /*1d9e0*/  IMAD.MOV.U32 R8, RZ, RZ, R46 ;  /* 0x000000ffff087224 */ /* 0x020fe400078e002e */
[----:B------:R-:W-:Y:S02]  /*1d9f0*/  IMAD.MOV.U32 R94, RZ, RZ, R47 ;  /* 0x000000ffff5e7224 */ /* 0x000fe400078e002f */
[----:B------:R-:W5:Y:S02]  /*1da00*/  TEX.LL RZ, R46, R28, R0, UR8, 2D, 0x3 ;  /* 0x28ff08001c2e7f60 */ /* 0x000f6400089e03ff */
[----:B-----5:R-:W-:Y:S01]  /*1da10*/  IMAD.MOV.U32 R222, RZ, RZ, R46 ;  /* 0x000000ffffde7224 */ /* 0x020fe200078e002e */
[----:B------:R-:W-:Y:S02]  /*1da20*/  MOV R95, R47 ;  /* 0x0000002f005f7202 */ /* 0x000fe40000000f00 */
[----:B------:R-:W5:Y:S02]  /*1da30*/  TEX.LL RZ, R46, R26, R0, UR10, 2D, 0x3 ;  /* 0x28ff0a001a2e7f60 */ /* 0x000f6400089e03ff */
[----:B-----5:R-:W-:-:S02]  /*1da40*/  IMAD.MOV.U32 R82, RZ, RZ, R46 ;  /* 0x000000ffff527224 */ /* 0x020fc400078e002e */
[----:B------:R-:W-:Y:S02]  /*1da50*/  IMAD.MOV.U32 R50, RZ, RZ, R47 ;  /* 0x000000ffff327224 */ /* 0x000fe400078e002f */
[----:B------:R-:W5:Y:S01]  /*1da60*/  TEX.LL RZ, R46, R240, R0, UR8, 2D, 0x3 ;  /* 0x28ff0800f02e7f60 */ /* 0x000f6200089e03ff */
[----:B------:R-:W-:Y:S02]  /*1da70*/  IMAD.MOV.U32 R10, RZ, RZ, R26 ;  /* 0x000000ffff0a7224 */ /* 0x000fe400078e001a */
[----:B-----5:R-:W-:Y:S01]  /*1da80*/  IMAD.MOV.U32 R86, RZ, RZ, R46 ;  /* 0x000000ffff567224 */ /* 0x020fe200078e002e */
[----:B------:R-:W-:Y:S02]  /*1da90*/  MOV R51, R47 ;  /* 0x0000002f00337202 */ /* 0x000fe40000000f00 */
[----:B------:R-:W5:Y:S01]  /*1daa0*/  TEX.LL RZ, R46, R246, R0, UR8, 2D, 0x3 ;  /* 0x28ff0800f62e7f60 */ /* 0x000f6200089e03ff */
[----:B------:R-:W-:Y:S01]  /*1dab0*/  IMAD.MOV.U32 R250, RZ, RZ, R28 ;  /* 0x000000fffffa7224 */ /* 0x000fe200078e001c */
[----:B------:R-:W-:Y:S01]  /*1dac0*/  MOV R251, R13 ;  /* 0x0000000d00fb7202 */ /* 0x000fe20000000f00 */
[----:B-----5:R-:W-:-:S02]  /*1dad0*/  IMAD.MOV.U32 R84, RZ, RZ, R46 ;  /* 0x000000ffff547224 */ /* 0x020fc400078e002e */
[----:B------:R-:W-:Y:S02]  /*1dae0*/  IMAD.MOV.U32 R59, RZ, RZ, R47 ;  /* 0x000000ffff3b7224 */ /* 0x000fe400078e002f */
[----:B------:R-:W5:Y:S01]  /*1daf0*/  TEX.LL RZ, R46, R10, R0, UR10, 2D, 0x3 ;  /* 0x28ff0a000a2e7f60 */ /* 0x000f6200089e03ff */
[----:B------:R-:W-:Y:S02]  /*1db00*/  IMAD.MOV.U32 R12, RZ, RZ, R26 ;  /* 0x000000ffff0c7224 */ /* 0x000fe400078e001a */
[----:B-----5:R-:W-:Y:S01]  /*1db10*/  IMAD.MOV.U32 R83, RZ, RZ, R46 ;  /* 0x000000ffff537224 */ /* 0x020fe200078e002e */
[----:B------:R-:W-:Y:S02]  /*1db20*/  MOV R58, R47 ;  /* 0x0000002f003a7202 */ /* 0x000fe40000000f00 */
[----:B------:R-:W5:Y:S01]  /*1db30*/  TEX.LL RZ, R46, R250, R0, UR8, 2D, 0x3 ;  /* 0x28ff0800fa2e7f60 */ /* 0x000f6200089e03ff */
[----:B------:R-:W5:Y:S02]  /*1db40*/  TEX.LL RZ, R240, R12, R0, UR10, 2D, 0x3 ;  /* 0x28ff0a000cf07f60 */ /* 0x000f6400089e03ff */
[----:B-----5:R-:W-:-:S02]  /*1db50*/  IMAD.MOV.U32 R49, RZ, RZ, R46 ;  /* 0x000000ffff317224 */ /* 0x020fc400078e002e */
[----:B------:R-:W-:Y:S02]  /*1db60*/  IMAD.MOV.U32 R48, RZ, RZ, R240 ;  /* 0x000000ffff307224 */ /* 0x000fe400078e00f0 */
[----:B------:R-:W-:Y:S02]  /*1db70*/  IMAD.MOV.U32 R46, RZ, RZ, R241 ;  /* 0x000000ffff2e7224 */ /* 0x000fe400078e00f1 */
[----:B------:R-:W5:Y:S01]  /*1db80*/  TEX.LL RZ, R240, R44, R0, UR8, 2D, 0x3 ;  /* 0x28ff08002cf07f60 */ /* 0x000f6200089e03ff */
[----:B------:R-:W-:-:S04]  /*1db90*/  MOV R14, R26 ;  /* 0x0000001a000e7202 */ /* 0x000fc80000000f00 */
[----:B------:R-:W5:Y:S01]  /*1dba0*/  TEX.LL RZ, R246, R14, R0, UR10, 2D, 0x3 ;  /* 0x28ff0a000ef67f60 */ /* 0x000f6200089e03ff */
[----:B------:R-:W-:-:S04]  /*1dbb0*/  DEPBAR.LE SB5, 0x1 ;  /* 0x0000d0400000791a */ /* 0x000fc80000000000 */
[----:B------:R-:W-:Y:S01]  /*1dbc0*/  MOV R45, R240 ;  /* 0x000000f0002d7202 */ /* 0x000fe20000000f00 */
[----:B------:R-:W-:Y:S02]  /*1dbd0*/  IMAD.MOV.U32 R43, RZ, RZ, R241 ;  /* 0x000000ffff2b7224 */ /* 0x000fe400078e00f1 */
[----:B------:R-:W-:Y:S02]  /*1dbe0*/  IMAD.MOV.U32 R240, RZ, RZ, R28 ;  /* 0x000000fffff07224 */ /* 0x000fe400078e001c */
[----:B------:R-:W-:-:S06]  /*1dbf0*/  IMAD.MOV.U32 R241, RZ, RZ, R17 ;  /* 0x000000fffff17224 */ /* 0x000fcc00078e0011 */
[----:B------:R-:W5:Y:S01]  /*1dc00*/  TEX.LL RZ, R240, R240, R0, UR8, 2D, 0x3 ;  /* 0x28ff0800f0f07f60 */ /* 0x000f6200089e03ff */
[----:B---3--:R-:W-:Y:S01]  /*1dc10*/  VABSDIFF.U32 R16, R54, R55, RZ ;  /* 0x0000003736107214 */ /* 0x008fe200000e00ff */
[----:B------:R-:W-:-:S04]  /*1dc20*/  DEPBAR.LE SB5, 0x1 ;  /* 0x0000d0400000791a */ /* 0x000fc80000000000 */
[----:B------:R-:W-:Y:S01]  /*1dc30*/  IMAD.MOV.U32 R41, RZ, RZ, R247 ;  /* 0x000000ffff297224 */ /* 0x000fe200078e00f7 */
[----:B------:R-:W-:Y:S01]  /*1dc40*/  MOV R44, R246 ;  /* 0x000000f6002c7202 */ /* 0x000fe20000000f00 */
[--C-:B------:R-:W-:Y:S01]  /*1dc50*/  IMAD.MOV.U32 R18, RZ, RZ, R26.reuse ;  /* 0x000000ffff127224 */ /* 0x100fe200078e001a */
[----:B------:R-:W-:Y:S01]  /*1dc60*/  IADD3 R4, PT, PT, R4, R16, RZ ;  /* 0x0000001004047210 */ /* 0x000fe20007ffe0ff */
[----:B------:R-:W-:Y:S01]  /*1dc70*/  IMAD.MOV.U32 R16, RZ, RZ, R26 ;  /* 0x000000ffff107224 */ /* 0x000fe200078e001a */
[----:B------:R-:W3:Y:S03]  /*1dc80*/  LDL.LU R55, [R1+0x85c] ;  /* 0x00085c0001377983 */ /* 0x000ee60000300800 */
[----:B------:R-:W5:Y:S01]  /*1dc90*/  TEX.LL RZ, R246, R16, R0, UR10, 2D, 0x3 ;  /* 0x28ff0a0010f67f60 */ /* 0x000f6200089e03ff */
[----:B------:R-:W3:Y:S04]  /*1dca0*/  LDL.LU R54, [R1+0x978] ;  /* 0x0009780001367983 */ /* 0x000ee80000300800 */
[----:B------:R-:W2:Y:S04]  /*1dcb0*/  LDL.LU R248, [R1+0x858] ;  /* 0x0008580001f87983 */ /* 0x000ea80000300800 */
[----:B------:R-:W2:Y:S04]  /*1dcc0*/  LDL.LU R89, [R1+0x97c] ;  /* 0x00097c0001597983 */ /* 0x000ea80000300800 */
[----:B------:R-:W2:Y:S04]  /*1dcd0*/  LDL.LU R85, [R1+0x3d8] ;  /* 0x0003d80001557983 */ /* 0x000ea80000300800 */
[----:B------:R-:W2:Y:S01]  /*1dce0*/  LDL.LU R87, [R1+0x980] ;  /* 0x0009800001577983 */ /* 0x000ea20000300800 */
[----:B------:R-:W-:-:S04]  /*1dcf0*/  DEPBAR.LE SB5, 0x1 ;  /* 0x0000d0400000791a */ /* 0x000fc80000000000 */
[----:B------:R-:W-:Y:S01]  /*1dd00*/  IMAD.MOV.U32 R39, RZ, RZ, R240 ;  /* 0x000000ffff277224 */ /* 0x000fe200078e00f0 */
[----:B------:R-:W-:Y:S01]  /*1dd10*/  MOV R240, R28 ;  /* 0x0000001c00f07202 */ /* 0x000fe20000000f00 */
[----:B------:R-:W-:Y:S02]  /*1dd20*/  IMAD.MOV.U32 R35, RZ, RZ, R241 ;  /* 0x000000ffff237224 */ /* 0x000fe400078e00f1 */
[----:B------:R-:W-:-:S06]  /*1dd30*/  IMAD.MOV.U32 R241, RZ, RZ, R19 ;  /* 0x000000fffff17224 */ /* 0x000fcc00078e0013 */
[----:B------:R-:W5:Y:S01]  /*1dd40*/  TEX.LL RZ, R240, R240, R0, UR8, 2D, 0x3 ;  /* 0x28ff0800f0f07f60 */ /* 0x000f6200089e03ff */
[----:B------:R-:W-:-:S04]  /*1dd50*/  DEPBAR.LE SB5, 0x1 ;  /* 0x0000d0400000791a */ /* 0x000fc80000000000 */
[----:B------:R-:W-:Y:S02]  /*1dd60*/  IMAD.MOV.U32 R37, RZ, RZ, R246 ;  /* 0x000000ffff257224 */ /* 0x000fe400078e00f6 */
[----:B------:R-:W-:Y:S02]  /*1dd70*/  IMAD.MOV.U32 R29, RZ, RZ, R247 ;  /* 0x000000ffff1d7224 */ /* 0x000fe400078e00f7 */
[----:B------:R-:W-:Y:S01]  /*1dd80*/  TEX.LL RZ, R246, R18, R0, UR10, 2D, 0x3 ;  /* 0x28ff0a0012f67f60 */ /* 0x000fe200089e03ff */
[----:B-----5:R-:W-:Y:S01]  /*1dd90*/  MOV R27, R240 ;  /* 0x000000f0001b7202 */ /* 0x020fe20000000f00 */
[----:B------:R-:W-:Y:S02]  /*1dda0*/  IMAD.MOV.U32 R10, RZ, RZ, R241 ;  /* 0x000000ffff0a7224 */ /* 0x000fe400078e00f1 */
[----:B------:R-:W5:Y:S01]  /*1ddb0*/  TEX.LL RZ, R240, R32, R0, UR8, 2D, 0x3 ;  /* 0x28ff080020f07f60 */ /* 0x000f6200089e03ff */
[----:B------:R-:W-:Y:S02]  /*1ddc0*/  IMAD.MOV.U32 R250, RZ, RZ, R32 ;  /* 0x000000fffffa7224 */ /* 0x000fe400078e0020 */
[----:B------:R-:W-:Y:S01]  /*1ddd0*/  IMAD.MOV.U32 R251, RZ, RZ, R21 ;  /* 0x000000fffffb7224 */ /* 0x000fe200078e0015 */
[----:B-----5:R-:W-:Y:S01]  /*1dde0*/  MOV R18, R240 ;  /* 0x000000f000127202 */ /* 0x020fe20000000f00 */
[----:B------:R-:W-:-:S02]  /*1ddf0*/  IMAD.MOV.U32 R16, RZ, RZ, R241 ;  /* 0x000000ffff107224 */ /* 0x000fc400078e00f1 */
[----:B------:R-:W-:Y:S02]  /*1de00*/  TEX.LL RZ, R240, R30, R0, UR10, 2D, 0x3 ;  /* 0x28ff0a001ef07f60 */ /* 0x000fe400089e03ff */
[----:B------:R-:W5:Y:S01]  /*1de10*/  TEX.LL RZ, R250, R250, R0, UR8, 2D, 0x3 ;  /* 0x28ff0800fafa7f60 */ /* 0x000f6200089e03ff */
[--C-:B------:R-:W-:Y:S02]  /*1de20*/  IMAD.MOV.U32 R242, RZ, RZ, R30.reuse ;  /* 0x000000fffff27224 */ /* 0x100fe400078e001e */
[----:B------:R-:W-:Y:S01]  /*1de30*/  IMAD.MOV.U32 R243, RZ, RZ, R21 ;  /* 0x000000fffff37224 */ /* 0x000fe200078e0015 */
[----:B------:R-:W-:Y:S01]  /*1de40*/  MOV R245, R23 ;  /* 0x0000001700f57202 */ /* 0x000fe20000000f00 */
[----:B------:R-:W-:Y:S02]  /*1de50*/  IMAD.MOV.U32 R244, RZ, RZ, R30 ;  /* 0x000000fffff47224 */ /* 0x000fe400078e001e */
[----:B------:R-:W-:Y:S02]  /*1de60*/  IMAD.MOV.U32 R52, RZ, RZ, R32 ;  /* 0x000000ffff347224 */ /* 0x000fe400078e0020 */
[----:B------:R-:W-:Y:S01]  /*1de70*/  IMAD.MOV.U32 R53, RZ, RZ, R23 ;  /* 0x000000ffff357224 */ /* 0x000fe200078e0017 */
[----:B------:R-:W-:Y:S01]  /*1de80*/  TEX.LL RZ, R242, R242, R0, UR10, 2D, 0x3 ;  /* 0x28ff0a00f2f27f60 */ /* 0x000fe200089e03ff */
[----:B-----5:R-:W-:-:S02]  /*1de90*/  IMAD.MOV.U32 R12, RZ, RZ, R250 ;  /* 0x000000ffff0c7224 */ /* 0x020fc400078e00fa */
[----:B------:R-:W-:Y:S02]  /*1dea0*/  IMAD.MOV.U32 R14, RZ, RZ, R251 ;  /* 0x000000ffff0e7224 */ /* 0x000fe400078e00fb */
[----:B------:R0:W-:Y:S01]  /*1deb0*/  TEX.LL RZ, R250, R52, R0, UR8, 2D, 0x3 ;  /* 0x28ff080034fa7f60 */ /* 0x0001e200089e03ff */
[----:B------:R-:W5:Y:S01]  /*1dec0*/  TEX.LL RZ, R244, R244, R0, UR10, 2D, 0x3 ;  /* 0x28ff0a00f4f47f60 */ /* 0x000f6200089e03ff */
[----:B------:R-:W-:Y:S01]  /*1ded0*/  IMAD R4, R6, 0x9, R4 ;  /* 0x0000000906047824 */ /* 0x000fe200078e0204 */
[----:B---3--:R-:W-:Y:S02]  /*1dee0*/  VABSDIFF.U32 R6, R54, R55, RZ ;  /* 0x0000003736067214 */ /* 0x008fe400000e00ff */
[----:B------:R-:W-:Y:S01]  /*1def0*/  LOP3.LUT R8, R8, R222, RZ, 0x3c, !PT ;  /* 0x000000de08087212 */ /* 0x000fe200078e3cff */
[----:B------:R-:W3:Y:S01]  /*1df00*/  LDL.LU R55, [R1+0x5d0] ;  /* 0x0005d00001377983 */ /* 0x000ee20000300800 */
[----:B------:R-:W-:Y:S02]  /*1df10*/  IADD3 R6, PT, PT, R4, R6, RZ ;  /* 0x0000000604067210 */ /* 0x000fe40007ffe0ff */
[----:B------:R-:W-:-:S02]  /*1df20*/  LOP3.LUT R4, R94, R95, RZ, 0x3c, !PT ;  /* 0x0000005f5e047212 */ /* 0x000fc400078e3cff */
[----:B------:R-:W-:Y:S08]  /*1df30*/  POPC R8, R8 ;  /* 0x0000000800087309 */ /* 0x000ff00000000000 */
[----:B------:R-:W1:Y:S01]  /*1df40*/  POPC R4, R4 ;  /* 0x0000000400047309 */ /* 0x000e620000000000 */
[----:B0-----:R-:W3:Y:S04]  /*1df50*/  LDL.LU R53, [R1+0x5d4] ;  /* 0x0005d40001357983 */ /* 0x001ee80000300800 */
[----:B------:R-:W3:Y:S04]  /*1df60*/  LDL.LU R52, [R1+0x3d0] ;  /* 0x0003d00001347983 */ /* 0x000ee80000300800 */
[----:B------:R-:W3:Y:S01]  /*1df70*/  LDL.LU R54, [R1+0x9a0] ;  /* 0x0009a00001367983 */ /* 0x000ee20000300800 */
[----:B-1----:R-:W-:-:S04]  /*1df80*/  IMAD.IADD R4, R8, 0x1, R4 ;  /* 0x0000000108047824 */ /* 0x002fc800078e0204 */
[----:B------:R-:W-:Y:S01]  /*1df90*/  IMAD R4, R4, 0x9, R6 ;  /* 0x0000000904047824 */ /* 0x000fe200078e0206 */
[----:B--2---:R-:W-:Y:S02]  /*1dfa0*/  VABSDIFF.U32 R6, R89, R248, RZ ;  /* 0x000000f859067214 */ /* 0x004fe400000e00ff */
[----:B------:R-:W-:Y:S02]  /*1dfb0*/  LOP3.LUT R8, R82, R86, RZ, 0x3c, !PT ;  /* 0x0000005652087212 */ /* 0x000fe400078e3cff */
[----:B------:R-:W2:Y:S01]  /*1dfc0*/  LDL.LU R86, [R1+0x5e8] ;  /* 0x0005e80001567983 */ /* 0x000ea20000300800 */
[----:B------:R-:W-:Y:S01]  /*1dfd0*/  IMAD.IADD R6, R4, 0x1, R6 ;  /* 0x0000000104067824 */ /* 0x000fe200078e0206 */
[----:B------:R-:W-:Y:S02]  /*1dfe0*/  LOP3.LUT R4, R50, R51, RZ, 0x3c, !PT ;  /* 0x0000003332047212 */ /* 0x000fe400078e3cff */
[----:B------:R-:W-:Y:S01]  /*1dff0*/  POPC R8, R8 ;  /* 0x0000000800087309 */ /* 0x000fe20000000000 */
[----:B------:R-:W2:Y:S04]  /*1e000*/  LDL.LU R89, [R1+0x5ec] ;  /* 0x0005ec0001597983 */ /* 0x000ea80000300800 */
[----:B------:R-:W2:Y:S03]  /*1e010*/  LDL.LU R51, [R1+0x5d8] ;  /* 0x0005d80001337983 */ /* 0x000ea60000300800 */
[----:B------:R-:W0:Y:S01]  /*1e020*/  POPC R4, R4 ;  /* 0x0000000400047309 */ /* 0x000e220000000000 */
[----:B------:R-:W2:Y:S04]  /*1e030*/  LDL.LU R50, [R1+0x5dc] ;  /* 0x0005dc0001327983 */ /* 0x000ea80000300800 */
[----:B------:R-:W2:Y:S01]  /*1e040*/  LDL.LU R82, [R1+0x3e0] ;  /* 0x0003e00001527983 */ /* 0x000ea20000300800 */
[----:B0-----:R-:W-:-:S04]  /*1e050*/  IMAD.IADD R4, R8, 0x1, R4 ;  /* 0x0000000108047824 */ /* 0x001fc800078e0204 */
[----:B------:R-:W-:Y:S01]  /*1e060*/  IMAD R4, R4, 0x9, R6 ;  /* 0x0000000904047824 */ /* 0x000fe200078e0206 */
[----:B------:R-:W-:Y:S02]  /*1e070*/  VABSDIFF.U32 R6, R87, R85, RZ ;  /* 0x0000005557067214 */ /* 0x000fe400000e00ff */
[----:B------:R-:W2:Y:S01]  /*1e080*/  LDL.LU R87, [R1+0x9a4] ;  /* 0x0009a40001577983 */ /* 0x000ea20000300800 */
[----:B------:R-:W-:Y:S02]  /*1e090*/  LOP3.LUT R8, R83, R84, RZ, 0x3c, !PT ;  /* 0x0000005453087212 */ /* 0x000fe400078e3cff */
[----:B------:R-:W-:Y:S02]  /*1e0a0*/  IADD3 R6, PT, PT, R4, R6, RZ ;  /* 0x0000000604067210 */ /* 0x000fe40007ffe0ff */
[----:B------:R-:W-:Y:S02]  /*1e0b0*/  LOP3.LUT R4, R58, R59, RZ, 0x3c, !PT ;  /* 0x0000003b3a047212 */ /* 0x000fe400078e3cff */
[----:B------:R-:W-:Y:S08]  /*1e0c0*/  POPC R8, R8 ;  /* 0x0000000800087309 */ /* 0x000ff00000000000 */
[----:B------:R-:W0:Y:S02]  /*1e0d0*/  POPC R4, R4 ;  /* 0x0000000400047309 */ /* 0x000e240000000000 */
[----:B0-----:R-:W-:Y:S01]  /*1e0e0*/  IMAD.IADD R4, R8, 0x1, R4 ;  /* 0x0000000108047824 */ /* 0x001fe200078e0204 */
[----:B------:R-:W-:-:S03]  /*1e0f0*/  LOP3.LUT R8, R48, R49, RZ, 0x3c, !PT ;  /* 0x0000003130087212 */ /* 0x000fc600078e3cff */
[----:B------:R-:W-:-:S03]  /*1e100*/  IMAD R4, R4, 0x9, R6 ;  /* 0x0000000904047824 */ /* 0x000fc600078e0206 */
[----:B------:R-:W-:Y:S01]  /*1e110*/  POPC R8, R8 ;  /* 0x0000000800087309 */ /* 0x000fe20000000000 */
[----:B---3--:R-:W-:Y:S02]  /*1e120*/  LOP3.LUT R227, R227, R53, RZ, 0x3c, !PT ;  /* 0x00000035e3e37212 */ /* 0x008fe400078e3cff */
[----:B------:R-:W3:Y:S01]  /*1e130*/  LDL.LU R53, [R1+0x640] ;  /* 0x0006400001357983 */ /* 0x000ee20000300800 */
[----:B------:R-:W-:-:S03]  /*1e140*/  VABSDIFF.U32 R6, R54, R52, RZ ;  /* 0x0000003436067214 */ /* 0x000fc600000e00ff */
[----:B------:R-:W3:Y:S04]  /*1e150*/  LDL.LU R52, [R1+0x644] ;  /* 0x0006440001347983 */ /* 0x000ee80000300800 */
[----:B------:R-:W3:Y:S01]  /*1e160*/  LDL.LU R85, [R1+0x630] ;  /* 0x0006300001557983 */ /* 0x000ee20000300800 */
[----:B------:R-:W-:-:S03]  /*1e170*/  IMAD.IADD R6, R4, 0x1, R6 ;  /* 0x0000000104067824 */ /* 0x000fc600078e0206 */
[----:B------:R-:W3:Y:S01]  /*1e180*/  LDL.LU R49, [R1+0x634] ;  /* 0x0006340001317983 */ /* 0x000ee20000300800 */
[----:B------:R-:W-:-:S03]  /*1e190*/  LOP3.LUT R4, R46, R47, RZ, 0x3c, !PT ;  /* 0x0000002f2e047212 */ /* 0x000fc600078e3cff */
[----:B------:R-:W3:Y:S04]  /*1e1a0*/  LDL.LU R48, [R1+0x3c8] ;  /* 0x0003c80001307983 */ /* 0x000ee80000300800 */
[----:B------:R-:W3:Y:S01]  /*1e1b0*/  LDL.LU R84, [R1+0x9a8] ;  /* 0x0009a80001547983 */ /* 0x000ee20000300800 */
[----:B------:R-:W0:Y:S01]  /*1e1c0*/  POPC R4, R4 ;  /* 0x0000000400047309 */ /* 0x000e220000000000 */
[----:B--2---:R-:W-:Y:S02]  /*1e1d0*/  LOP3.LUT R233, R233, R50, RZ, 0x3c, !PT ;  /* 0x00000032e9e97212 */ /* 0x004fe400078e3cff */
[----:B------:R-:W2:Y:S01]  /*1e1e0*/  LDL.LU R50, [R1+0x650] ;  /* 0x0006500001327983 */ /* 0x000ea20000300800 */
[----:B0-----:R-:W-:-:S04]  /*1e1f0*/  IMAD.IADD R4, R8, 0x1, R4 ;  /* 0x0000000108047824 */ /* 0x001fc800078e0204 */
[----:B------:R-:W-:Y:S01]  /*1e200*/  IMAD R4, R4, 0x9, R6 ;  /* 0x0000000904047824 */ /* 0x000fe200078e0206 */
[----:B------:R-:W-:Y:S02]  /*1e210*/  LOP3.LUT R232, R232, R51, RZ, 0x3c, !PT ;  /* 0x00000033e8e87212 */ /* 0x000fe400078e3cff */
[----:B------:R-:W-:Y:S02]  /*1e220*/  VABSDIFF.U32 R6, R87, R82, RZ ;  /* 0x0000005257067214 */ /* 0x000fe400000e00ff */
[----:B------:R-:W2:Y:S04]  /*1e230*/  LDL.LU R82, [R1+0x654] ;  /* 0x0006540001527983 */ /* 0x000ea80000300800 */
[----:B------:R-:W2:Y:S04]  /*1e240*/  LDL.LU R83, [R1+0x658] ;  /* 0x0006580001537983 */ /* 0x000ea80000300800 */
[----:B------:R-:W2:Y:S04]  /*1e250*/  LDL.LU R46, [R1+0x65c] ;  /* 0x00065c00012e7983 */ /* 0x000ea80000300800 */
[----:B------:R-:W2:Y:S04]  /*1e260*/  LDL.LU R58, [R1+0x3cc] ;  /* 0x0003cc00013a7983 */ /* 0x000ea80000300800 */
[----:B------:R-:W2:Y:S01]  /*1e270*/  LDL.LU R51, [R1+0x9ac] ;  /* 0x0009ac0001337983 */ /* 0x000ea20000300800 */
[----:B------:R-:W-:-:S02]  /*1e280*/  IADD3 R6, PT, PT, R4, R6, RZ ;  /* 0x0000000604067210 */ /* 0x000fc40007ffe0ff */
[----:B------:R-:W-:Y:S02]  /*1e290*/  LOP3.LUT R8, R44, R45, RZ, 0x3c, !PT ;  /* 0x0000002d2c087212 */ /* 0x000fe400078e3cff */
[----:B------:R-:W-:-:S04]  /*1e2a0*/  LOP3.LUT R4, R41, R43, RZ, 0x3c, !PT ;  /* 0x0000002b29047212 */ /* 0x000fc800078e3cff */
[----:B------:R-:W-:Y:S08]  /*1e2b0*/  POPC R8, R8 ;  /* 0x0000000800087309 */ /* 0x000ff00000000000 */
[----:B------:R-:W0:Y:S02]  /*1e2c0*/  POPC R4, R4 ;  /* 0x0000000400047309 */ /* 0x000e240000000000 */
[----:B0-----:R-:W-:-:S04]  /*1e2d0*/  IMAD.IADD R4, R8, 0x1, R4 ;  /* 0x0000000108047824 */ /* 0x001fc800078e0204 */
[----:B------:R-:W-:Y:S01]  /*1e2e0*/  IMAD R4, R4, 0x9, R6 ;  /* 0x0000000904047824 */ /* 0x000fe200078e0206 */
[----:B------:R-:W-:-:S06]  /*1e2f0*/  LOP3.LUT R8, R37, R39, RZ, 0x3c, !PT ;  /* 0x0000002725087212 */ /* 0x000fcc00078e3cff */
[----:B------:R-:W-:Y:S01]  /*1e300*/  POPC R8, R8 ;  /* 0x0000000800087309 */ /* 0x000fe20000000000 */
[----:B---3--:R-:W-:Y:S02]  /*1e310*/  LOP3.LUT R221, R221, R49, RZ, 0x3c, !PT ;  /* 0x00000031dddd7212 */ /* 0x008fe400078e3cff */
[----:B------:R-:W3:Y:S01]  /*1e320*/  LDL.LU R49, [R1+0x660] ;  /* 0x0006600001317983 */ /* 0x000ee20000300800 */
[----:B------:R-:W-:-:S03]  /*1e330*/  VABSDIFF.U32 R6, R84, R48, RZ ;  /* 0x0000003054067214 */ /* 0x000fc600000e00ff */
[----:B------:R-:W3:Y:S04]  /*1e340*/  LDL.LU R48, [R1+0x664] ;  /* 0x0006640001307983 */ /* 0x000ee80000300800 */
[----:B------:R-:W3:Y:S01]  /*1e350*/  LDL.LU R222, [R1+0x470] ;  /* 0x0004700001de7983 */ /* 0x000ee20000300800 */
[----:B------:R-:W-:Y:S01]  /*1e360*/  IMAD.IADD R6, R4, 0x1, R6 ;  /* 0x0000000104067824 */ /* 0x000fe200078e0206 */
[----:B------:R-:W-:Y:S02]  /*1e370*/  LOP3.LUT R4, R29, R35, RZ, 0x3c, !PT ;  /* 0x000000231d047212 */ /* 0x000fe400078e3cff */
[----:B------:R-:W3:Y:S04]  /*1e380*/  LDL.LU R249, [R1+0x474] ;  /* 0x0004740001f97983 */ /* 0x000ee80000300800 */
[----:B------:R-:W3:Y:S04]  /*1e390*/  LDL.LU R59, [R1+0x3dc] ;  /* 0x0003dc00013b7983 */ /* 0x000ee80000300800 */
[----:B------:R-:W3:Y:S01]  /*1e3a0*/  LDL.LU R248, [R1+0x9b8] ;  /* 0x0009b80001f87983 */ /* 0x000ee20000300800 */
[----:B------:R-:W0:Y:S03]  /*1e3b0*/  POPC R4, R4 ;  /* 0x0000000400047309 */ /* 0x000e260000000000 */
[----:B------:R-:W3:Y:S04]  /*1e3c0*/  LDL.LU R47, [R1+0x3b8] ;  /* 0x0003b800012f7983 */ /* 0x000ee80000300800 */
[----:B------:R-:W3:Y:S04]  /*1e3d0*/  LDL.LU R41, [R1+0x9b4] ;  /* 0x0009b40001297983 */ /* 0x000ee80000300800 */
[----:B------:R-:W3:Y:S04]  /*1e3e0*/  LDL.LU R39, [R1+0x384] ;  /* 0x0003840001277983 */ /* 0x000ee80000300800 */
[----:B------:R-:W3:Y:S01]  /*1e3f0*/  LDL.LU R223, [R1+0x9b0] ;  /* 0x0009b00001df7983 */ /* 0x000ee20000300800 */
[----:B0-----:R-:W-:-:S03]  /*1e400*/  IMAD.IADD R4, R8, 0x1, R4 ;  /* 0x0000000108047824 */ /* 0x001fc600078e0204 */
[----:B------:R-:W3:Y:S04]  /*1e410*/  LDL.LU R95, [R1+0x260] ;  /* 0x00026000015f7983 */ /* 0x000ee80000300800 */
[----:B------:R-:W3:Y:S01]  /*1e420*/  LDL.LU R44, [R1+0x264] ;  /* 0x00026400012c7983 */ /* 0x000ee20000300800 */
[----:B--2---:R-:W-:-:S03]  /*1e430*/  LOP3.LUT R213, R213, R46, RZ, 0x3c, !PT ;  /* 0x0000002ed5d57212 */ /* 0x004fc600078e3cff */
[----:B------:R-:W2:Y:S01]  /*1e440*/  LDL.LU R37, [R1+0x128] ;  /* 0x0001280001257983 */ /* 0x000ea20000300800 */
[----:B------:R-:W-:-:S03]  /*1e450*/  IMAD R4, R4, 0x9, R6 ;  /* 0x0000000904047824 */ /* 0x000fc600078e0206 */
[----:B------:R-:W2:Y:S01]  /*1e460*/  LDL.LU R35, [R1+0x12c] ;  /* 0x00012c0001237983 */ /* 0x000ea20000300800 */
[----:B------:R-:W-:-:S03]  /*1e470*/  VABSDIFF.U32 R6, R51, R58, RZ ;  /* 0x0000003a33067214 */ /* 0x000fc600000e00ff */
[----:B------:R-:W2:Y:S04]  /*1e480*/  LDL.LU R45, [R1+0x120] ;  /* 0x00012000012d7983 */ /* 0x000ea80000300800 */
[----:B------:R-:W2:Y:S04]  /*1e490*/  LDL.LU R43, [R1+0x124] ;  /* 0x00012400012b7983 */ /* 0x000ea80000300800 */
[----:B------:R-:W2:Y:S04]  /*1e4a0*/  LDL.LU R46, [R1+0x118] ;  /* 0x00011800012e7983 */ /* 0x000ea80000300800 */
[----:B------:R-:W2:Y:S01]  /*1e4b0*/  LDL.LU R58, [R1+0x11c] ;  /* 0x00011c00013a7983 */ /* 0x000ea20000300800 */
[----:B------:R-:W-:-:S02]  /*1e4c0*/  LOP3.LUT R246, R246, R27, RZ, 0x3c, !PT ;  /* 0x0000001bf6f67212 */ /* 0x000fc400078e3cff */
[----:B------:R-:W-:Y:S02]  /*1e4d0*/  LOP3.LUT R247, R247, R10, RZ, 0x3c, !PT ;  /* 0x0000000af7f77212 */ /* 0x000fe400078e3cff */
[----:B------:R-:W-:Y:S01]  /*1e4e0*/  IADD3 R6, PT, PT, R4, R6, RZ ;  /* 0x0000000604067210 */ /* 0x000fe20007ffe0ff */
[----:B------:R-:W-:Y:S08]  /*1e4f0*/  POPC R8, R246 ;  /* 0x000000f600087309 */ /* 0x000ff00000000000 */
[----:B------:R-:W0:Y:S01]  /*1e500*/  POPC R4, R247 ;  /* 0x000000f700047309 */ /* 0x000e220000000000 */
[----:B------:R-:W-:-:S02]  /*1e510*/  LOP3.LUT R240, R240, R18, RZ, 0x3c, !PT ;  /* 0x00000012f0f07212 */ /* 0x000fc400078e3cff */
[----:B------:R-:W-:Y:S01]  /*1e520*/  LOP3.LUT R241, R241, R16, RZ, 0x3c, !PT ;  /* 0x00000010f1f17212 */ /* 0x000fe200078e3cff */
[----:B0-----:R-:W-:-:S04]  /*1e530*/  IMAD.IADD R4, R8, 0x1, R4 ;  /* 0x0000000108047824 */ /* 0x001fc800078e0204 */
[----:B------:R-:W-:Y:S01]  /*1e540*/  IMAD R4, R4, 0x9, R6 ;  /* 0x0000000904047824 */ /* 0x000fe200078e0206 */
[----:B------:R-:W-:Y:S01]  /*1e550*/  POPC R8, R241 ;  /* 0x000000f100087309 */ /* 0x000fe20000000000 */
[----:B-----5:R-:W-:Y:S02]  /*1e560*/  LOP3.LUT R244, R244, R250, RZ, 0x3c, !PT ;  /* 0x000000faf4f47212 */ /* 0x020fe400078e3cff */
[----:B---3--:R-:W-:Y:S02]  /*1e570*/  VABSDIFF.U32 R6, R248, R59, RZ ;  /* 0x0000003bf8067214 */ /* 0x008fe400000e00ff */
[----:B------:R-:W3:Y:S03]  /*1e580*/  LDL.LU R59, [R1+0x248] ;  /* 0x00024800013b7983 */ /* 0x000ee60000300800 */
[----:B------:R-:W-:Y:S02]  /*1e590*/  IMAD.IADD R4, R4, 0x1, R6 ;  /* 0x0000000104047824 */ /* 0x000fe400078e0206 */
[----:B------:R-:W0:Y:S01]  /*1e5a0*/  POPC R6, R240 ;  /* 0x000000f000067309 */ /* 0x000e220000000000 */
[----:B------:R-:W-:-:S02]  /*1e5b0*/  VABSDIFF.U32 R10, R41, R47, RZ ;  /* 0x0000002f290a7214 */ /* 0x000fc400000e00ff */
[----:B------:R-:W3:Y:S01]  /*1e5c0*/  LDL.LU R47, [R1+0x24c] ;  /* 0x00024c00012f7983 */ /* 0x000ee20000300800 */
[----:B------:R-:W-:Y:S01]  /*1e5d0*/  VABSDIFF.U32 R27, R223, R39, RZ ;  /* 0x00000027df1b7214 */ /* 0x000fe200000e00ff */
[----:B0-----:R-:W-:Y:S01]  /*1e5e0*/  IMAD.IADD R6, R6, 0x1, R8 ;  /* 0x0000000106067824 */ /* 0x001fe200078e0208 */
[----:B------:R-:W-:Y:S02]  /*1e5f0*/  LOP3.LUT R200, R200, R95, RZ, 0x3c, !PT ;  /* 0x0000005fc8c87212 */ /* 0x000fe400078e3cff */
[----:B------:R-:W3:Y:S01]  /*1e600*/  LDL.LU R95, [R1+0x238] ;  /* 0x00023800015f7983 */ /* 0x000ee20000300800 */
[----:B------:R-:W-:Y:S01]  /*1e610*/  IMAD R4, R6, 0x9, R4 ;  /* 0x0000000906047824 */ /* 0x000fe200078e0204 */
[----:B--2---:R-:W-:Y:S02]  /*1e620*/  LOP3.LUT R197, R197, R35, RZ, 0x3c, !PT ;  /* 0x00000023c5c57212 */ /* 0x004fe400078e3cff */
[----:B------:R-:W-:Y:S02]  /*1e630*/  LOP3.LUT R39, R192, R45, RZ, 0x3c, !PT ;  /* 0x0000002dc0277212 */ /* 0x000fe400078e3cff */
[----:B------:R-:W2:Y:S01]  /*1e640*/  LDL.LU R45, [R1+0x23c] ;  /* 0x00023c00012d7983 */ /* 0x000ea20000300800 */
[----:B------:R-:W-:-:S03]  /*1e650*/  LOP3.LUT R6, R188, R46, RZ, 0x3c, !PT ;  /* 0x0000002ebc067212 */ /* 0x000fc600078e3cff */
[----:B------:R-:W2:Y:S01]  /*1e660*/  LDL.LU R46, [R1+0x6f4] ;  /* 0x0006f400012e7983 */ /* 0x000ea20000300800 */
[----:B------:R-:W-:-:S03]  /*1e670*/  LOP3.LUT R35, R189, R58, RZ, 0x3c, !PT ;  /* 0x0000003abd237212 */ /* 0x000fc600078e3cff */
[----:B------:R-:W2:Y:S01]  /*1e680*/  LDL.LU R58, [R1+0x9d0] ;  /* 0x0009d000013a7983 */ /* 0x000ea20000300800 */
[----:B------:R-:W-:Y:S02]  /*1e690*/  LOP3.LUT R196, R196, R37, RZ, 0x3c, !PT ;  /* 0x00000025c4c47212 */ /* 0x000fe400078e3cff */
[----:B------:R-:W-:Y:S01]  /*1e6a0*/  LOP3.LUT R37, R193, R43, RZ, 0x3c, !PT ;  /* 0x0000002bc1257212 */ /* 0x000fe200078e3cff */
[----:B------:R-:W2:Y:S04]  /*1e6b0*/  LDL.LU R41, [R1+0x424] ;  /* 0x0004240001297983 */ /* 0x000ea80000300800 */
[----:B------:R-:W2:Y:S04]  /*1e6c0*/  LDL.LU R43, [R1+0x9d4] ;  /* 0x0009d400012b7983 */ /* 0x000ea80000300800 */
[----:B------:R-:W2:Y:S01]  /*1e6d0*/  LDL.LU R250, [R1+0x214] ;  /* 0x0002140001fa7983 */ /* 0x000ea20000300800 */
[----:B------:R-:W-:-:S02]  /*1e6e0*/  LOP3.LUT R242, R242, R12, RZ, 0x3c, !PT ;  /* 0x0000000cf2f27212 */ /* 0x000fc400078e3cff */
[----:B------:R-:W-:Y:S02]  /*1e6f0*/  LOP3.LUT R243, R243, R14, RZ, 0x3c, !PT ;  /* 0x0000000ef3f37212 */ /* 0x000fe400078e3cff */
[----:B------:R-:W-:Y:S08]  /*1e700*/  POPC R12, R242 ;  /* 0x000000f2000c7309 */ /* 0x000ff00000000000 */
[----:B------:R-:W0:Y:S01]  /*1e710*/  POPC R14, R243 ;  /* 0x000000f3000e7309 */ /* 0x000e220000000000 */
[----:B------:R-:W-:Y:S01]  /*1e720*/  IADD3 R4, PT, PT, R4, R10, RZ ;  /* 0x0000000a04047210 */ /* 0x000fe20007ffe0ff */
[----:B------:R-:W-:Y:S01]  /*1e730*/  IMAD.MOV.U32 R192, RZ, RZ, R32 ;  /* 0x000000ffffc07224 */ /* 0x000fe200078e0020 */
[----:B------:R-:W-:-:S02]  /*1e740*/  LOP3.LUT R208, R208, R49, RZ, 0x3c, !PT ;  /* 0x00000031d0d07212 */ /* 0x000fc400078e3cff */
[----:B------:R-:W-:Y:S02]  /*1e750*/  LOP3.LUT R209, R209, R48, RZ, 0x3c, !PT ;  /* 0x00000030d1d17212 */ /* 0x000fe400078e3cff */
[----:B------:R-:W-:Y:S01]  /*1e760*/  MOV R193, R5 ;  /* 0x0000000500c17202 */ /* 0x000fe20000000f00 */
[----:B------:R1:W-:Y:S01]  /*1e770*/  POPC R247, R196 ;  /* 0x000000c400f77309 */ /* 0x0003e20000000000 */
[----:B0-----:R-:W-:Y:S01]  /*1e780*/  IMAD.IADD R12, R12, 0x1, R14 ;  /* 0x000000010c0c7824 */ /* 0x001fe200078e020e */
[----:B------:R-:W-:-:S03]  /*1e790*/  LOP3.LUT R204, R204, R222, RZ, 0x3c, !PT ;  /* 0x000000decccc7212 */ /* 0x000fc600078e3cff */
[----:B------:R-:W-:Y:S01]  /*1e7a0*/  IMAD R4, R12, 0x9, R4 ;  /* 0x000000090c047824 */ /* 0x000fe200078e0204 */
[----:B------:R-:W-:Y:S02]  /*1e7b0*/  LOP3.LUT R205, R205, R249, RZ, 0x3c, !PT ;  /* 0x000000f9cdcd7212 */ /* 0x000fe400078e3cff */
[----:B------:R0:W-:Y:S01]  /*1e7c0*/  POPC R246, R197 ;  /* 0x000000c500f67309 */ /* 0x0001e20000000000 */
[----:B------:R-:W-:Y:S01]  /*1e7d0*/  LOP3.LUT R201, R201, R44, RZ, 0x3c, !PT ;  /* 0x0000002cc9c97212 */ /* 0x000fe200078e3cff */
[----:B------:R-:W-:Y:S01]  /*1e7e0*/  IMAD.IADD R27, R4, 0x1, R27 ;  /* 0x00000001041b7824 */ /* 0x000fe200078e021b */
[----:B------:R-:W-:Y:S01]  /*1e7f0*/  LOP3.LUT R228, R228, R86, RZ, 0x3c, !PT ;  /* 0x00000056e4e47212 */ /* 0x000fe200078e3cff */
[----:B-1----:R-:W-:Y:S01]  /*1e800*/  IMAD.MOV.U32 R196, RZ, RZ, R32 ;  /* 0x000000ffffc47224 */ /* 0x002fe200078e0020 */
[----:B------:R-:W-:Y:S01]  /*1e810*/  LOP3.LUT R229, R229, R89, RZ, 0x3c, !PT ;  /* 0x00000059e5e57212 */ /* 0x000fe200078e3cff */
[----:B------:R-:W-:Y:S01]  /*1e820*/  IMAD.MOV.U32 R4, RZ, RZ, R30 ;  /* 0x000000ffff047224 */ /* 0x000fe200078e001e */
[----:B------:R-:W-:Y:S01]  /*1e830*/  LOP3.LUT R212, R212, R83, RZ, 0x3c, !PT ;  /* 0x00000053d4d47212 */ /* 0x000fe200078e3cff */
[----:B------:R1:W-:Y:S01]  /*1e840*/  POPC R49, R208 ;  /* 0x000000d000317309 */ /* 0x0003e20000000000 */
[----:B0-----:R-:W-:Y:S01]  /*1e850*/  IMAD.MOV.U32 R197, RZ, RZ, R7 ;  /* 0x000000ffffc57224 */ /* 0x001fe200078e0007 */
[----:B------:R-:W-:Y:S01]  /*1e860*/  LOP3.LUT R226, R226, R55, RZ, 0x3c, !PT ;  /* 0x00000037e2e27212 */ /* 0x000fe200078e3cff */
[----:B------:R-:W-:Y:S05]  /*1e870*/  TEX.LL RZ, R192, R192, R0, UR8, 2D, 0x3 ;  /* 0x28ff0800c0c07f60 */ /* 0x000fea00089e03ff */
[----:B------:R0:W-:Y:S01]  /*1e880*/  POPC R48, R209 ;  /* 0x000000d100307309 */ /* 0x0001e20000000000 */
[----:B------:R-:W-:-:S02]  /*1e890*/  LOP3.LUT R220, R220, R85, RZ, 0x3c, !PT ;  /* 0x00000055dcdc7212 */ /* 0x000fc400078e3cff */
[-C--:B-1----:R-:W-:Y:S01]  /*1e8a0*/  MOV R208, R30.reuse ;  /* 0x0000001e00d07202 */ /* 0x082fe20000000f00 */
[----:B------:R-:W-:Y:S01]  /*1e8b0*/  IMAD.MOV.U32 R188, RZ, RZ, R30 ;  /* 0x000000ffffbc7224 */ /* 0x000fe200078e001e */
[----:B------:R-:W-:-:S03]  /*1e8c0*/  MOV R8, R30 ;  /* 0x0000001e00087202 */ /* 0x000fc60000000f00 */
[----:B------:R1:W-:Y:S01]  /*1e8d0*/  POPC R222, R204 ;  /* 0x000000cc00de7309 */ /* 0x0003e20000000000 */
[----:B0-----:R-:W-:Y:S01]  /*1e8e0*/  IMAD.MOV.U32 R209, RZ, RZ, R7 ;  /* 0x000000ffffd17224 */ /* 0x001fe200078e0007 */
[----:B------:R-:W-:-:S06]  /*1e8f0*/  MOV R189, R25 ;  /* 0x0000001900bd7202 */ /* 0x000fcc0000000f00 */
[----:B------:R0:W-:Y:S01]  /*1e900*/  POPC R248, R205 ;  /* 0x000000cd00f87309 */ /* 0x0001e20000000000 */
[----:B-1----:R-:W-:Y:S01]  /*1e910*/  IMAD.MOV.U32 R204, RZ, RZ, R32 ;  /* 0x000000ffffcc7224 */ /* 0x002fe200078e0020 */
[----:B------:R-:W-:-:S06]  /*1e920*/  LOP3.LUT R216, R216, R50, RZ, 0x3c, !PT ;  /* 0x00000032d8d87212 */ /* 0x000fcc00078e3cff */
[----:B------:R1:W-:Y:S01]  /*1e930*/  POPC R44, R200 ;  /* 0x000000c8002c7309 */ /* 0x0003e20000000000 */
[----:B0-----:R-:W-:Y:S01]  /*1e940*/  IMAD.MOV.U32 R205, RZ, RZ, R9 ;  /* 0x000000ffffcd7224 */ /* 0x001fe200078e0009 */
[----:B------:R-:W-:-:S06]  /*1e950*/  LOP3.LUT R217, R217, R82, RZ, 0x3c, !PT ;  /* 0x00000052d9d97212 */ /* 0x000fcc00078e3cff */
[----:B------:R0:W-:Y:S01]  /*1e960*/  POPC R249, R201 ;  /* 0x000000c900f97309 */ /* 0x0001e20000000000 */
[----:B-1----:R-:W-:-:S07]  /*1e970*/  IMAD.MOV.U32 R200, RZ, RZ, R32 ;  /* 0x000000ffffc87224 */ /* 0x002fce00078e0020 */
[----:B------:R-:W-:Y:S01]  /*1e980*/  POPC R94, R232 ;  /* 0x000000e8005e7309 */ /* 0x000fe20000000000 */
[----:B0-----:R-:W-:-:S07]  /*1e990*/  IMAD.MOV.U32 R201, RZ, RZ, R25 ;  /* 0x000000ffffc97224 */ /* 0x001fce00078e0019 */
[----:B------:R0:W-:Y:S01]  /*1e9a0*/  POPC R87, R233 ;  /* 0x000000e900577309 */ /* 0x0001e20000000000 */
[----:B------:R-:W-:Y:S01]  /*1e9b0*/  IMAD.MOV.U32 R33, RZ, RZ, R11 ;  /* 0x000000ffff217224 */ /* 0x000fe200078e000b */
[----:B------:R-:W-:Y:S01]  /*1e9c0*/  MOV R10, R30 ;  /* 0x0000001e000a7202 */ /* 0x000fe20000000f00 */
[----:B------:R-:W-:-:S05]  /*1e9d0*/  IMAD.MOV.U32 R31, RZ, RZ, R13 ;  /* 0x000000ffff1f7224 */ /* 0x000fca00078e000d */
[----:B------:R-:W-:Y:S01]  /*1e9e0*/  POPC R86, R228 ;  /* 0x000000e400567309 */ /* 0x000fe20000000000 */
[----:B0-----:R-:W5:Y:S01]  /*1e9f0*/  TEX.LL RZ, R232, R4, R0, UR10, 2D, 0x3 ;  /* 0x28ff0a0004e87f60 */ /* 0x001f6200089e03ff */
[----:B------:R-:W-:Y:S06]  /*1ea00*/  TEX.LL RZ, R196, R196, R0, UR8, 2D, 0x3 ;  /* 0x28ff0800c4c47f60 */ /* 0x000fec00089e03ff */
[----:B------:R0:W-:Y:S01]  /*1ea10*/  POPC R89, R229 ;  /* 0x000000e500597309 */ /* 0x0001e20000000000 */
[----:B------:R-:W-:Y:S01]  /*1ea20*/  LOP3.LUT R236, R236, R53, RZ, 0x3c, !PT ;  /* 0x00000035ecec7212 */ /* 0x000fe200078e3cff */
[----:B------:R-:W-:Y:S01]  /*1ea30*/  IMAD.MOV.U32 R12, RZ, RZ, R32 ;  /* 0x000000ffff0c7224 */ /* 0x000fe200078e0020 */
[----:B------:R-:W-:-:S05]  /*1ea40*/  LOP3.LUT R237, R237, R52, RZ, 0x3c, !PT ;  /* 0x00000034eded7212 */ /* 0x000fca00078e3cff */
[----:B------:R-:W-:Y:S01]  /*1ea50*/  POPC R83, R212 ;  /* 0x000000d400537309 */ /* 0x000fe20000000000 */
[----:B0-----:R-:W5:Y:S07]  /*1ea60*/  TEX.LL RZ, R228, R208, R0, UR10, 2D, 0x3 ;  /* 0x28ff0a00d0e47f60 */ /* 0x001f6e00089e03ff */
[----:B------:R0:W-:Y:S01]  /*1ea70*/  POPC R51, R213 ;  /* 0x000000d500337309 */ /* 0x0001e20000000000 */
[----:B------:R-:W-:Y:S01]  /*1ea80*/  IMAD.MOV.U32 R14, RZ, RZ, R32 ;  /* 0x000000ffff0e7224 */ /* 0x000fe200078e0020 */
[----:B------:R-:W-:-:S06]  /*1ea90*/  MOV R16, R32 ;  /* 0x0000002000107202 */ /* 0x000fcc0000000f00 */
[----:B------:R-:W-:Y:S01]  /*1eaa0*/  POPC R55, R226 ;  /* 0x000000e200377309 */ /* 0x000fe20000000000 */
[----:B0-----:R-:W-:Y:S07]  /*1eab0*/  TEX.LL RZ, R212, R204, R0, UR8, 2D, 0x3 ;  /* 0x28ff0800ccd47f60 */ /* 0x001fee00089e03ff */
[----:B------:R0:W-:Y:S01]  /*1eac0*/  POPC R54, R227 ;  /* 0x000000e300367309 */ /* 0x0001e20000000000 */
[----:B------:R-:W-:Y:S01]  /*1ead0*/  IMAD.MOV.U32 R18, RZ, RZ, R32 ;  /* 0x000000ffff127224 */ /* 0x000fe200078e0020 */
[----:B------:R-:W-:-:S06]  /*1eae0*/  LOP3.LUT R251, R245, R251, RZ, 0x3c, !PT ;  /* 0x000000fbf5fb7212 */ /* 0x000fcc00078e3cff */
[----:B------:R-:W-:Y:S01]  /*1eaf0*/  POPC R85, R220 ;  /* 0x000000dc00557309 */ /* 0x000fe20000000000 */
[----:B0-----:R-:W5:Y:S01]  /*1eb00*/  TEX.LL RZ, R226, R8, R0, UR10, 2D, 0x3 ;  /* 0x28ff0a0008e27f60 */ /* 0x001f6200089e03ff */
[----:B------:R-:W-:Y:S06]  /*1eb10*/  TEX.LL RZ, R200, R200, R0, UR8, 2D, 0x3 ;  /* 0x28ff0800c8c87f60 */ /* 0x000fec00089e03ff */
[----:B------:R0:W-:Y:S08]  /*1eb20*/  POPC R84, R221 ;  /* 0x000000dd00547309 */ /* 0x0001f00000000000 */
[----:B------:R-:W-:Y:S01]  /*1eb30*/  POPC R50, R216 ;  /* 0x000000d800327309 */ /* 0x000fe20000000000 */
[----:B0-----:R-:W5:Y:S01]  /*1eb40*/  TEX.LL RZ, R220, R188, R0, UR10, 2D, 0x3 ;  /* 0x28ff0a00bcdc7f60 */ /* 0x001f6200089e03ff */
[----:B------:R-:W-:Y:S06]  /*1eb50*/  TEX.LL RZ, R188, R32, R0, UR8, 2D, 0x3 ;  /* 0x28ff080020bc7f60 */ /* 0x000fec00089e03ff */
[----:B------:R0:W-:Y:S08]  /*1eb60*/  POPC R82, R217 ;  /* 0x000000d900527309 */ /* 0x0001f00000000000 */
[----:B------:R1:W-:Y:S01]  /*1eb70*/  POPC R223, R6 ;  /* 0x0000000600df7309 */ /* 0x0003e20000000000 */
[----:B0-----:R-:W5:Y:S01]  /*1eb80*/  TEX.LL RZ, R216, R10, R0, UR10, 2D, 0x3 ;  /* 0x28ff0a000ad87f60 */ /* 0x001f6200089e03ff */
[----:B------:R-:W-:Y:S01]  /*1eb90*/  TEX.LL RZ, R208, R30, R0, UR10, 2D, 0x3 ;  /* 0x28ff0a001ed07f60 */ /* 0x000fe200089e03ff */
[----:B------:R-:W-:Y:S05]  /*1eba0*/  TEX.LL RZ, R204, R12, R0, UR8, 2D, 0x3 ;  /* 0x28ff08000ccc7f60 */ /* 0x000fea00089e03ff */
[----:B------:R0:W-:Y:S01]  /*1ebb0*/  POPC R29, R244 ;  /* 0x000000f4001d7309 */ /* 0x0001e20000000000 */
[----:B-1----:R-:W-:-:S07]  /*1ebc0*/  IMAD.MOV.U32 R6, RZ, RZ, R34 ;  /* 0x000000ffff067224 */ /* 0x002fce00078e0022 */
[----:B------:R-:W-:Y:S01]  /*1ebd0*/  POPC R53, R236 ;  /* 0x000000ec00357309 */ /* 0x000fe20000000000 */
[----:B0-----:R-:W5:Y:S07]  /*1ebe0*/  TEX.LL RZ, R244, R14, R0, UR8, 2D, 0x3 ;  /* 0x28ff08000ef47f60 */ /* 0x001f6e00089e03ff */
[----:B------:R0:W-:Y:S02]  /*1ebf0*/  POPC R52, R237 ;  /* 0x000000ed00347309 */ /* 0x0001e40000000000 */
[----:B0-----:R0:W5:Y:S01]  /*1ec00*/  TEX.LL RZ, R236, R16, R0, UR8, 2D, 0x3 ;  /* 0x28ff080010ec7f60 */ /* 0x00116200089e03ff */
[----:B------:R-:W5:Y:S01]  /*1ec10*/  TEX.LL RZ, R240, R18, R0, UR8, 2D, 0x3 ;  /* 0x28ff080012f07f60 */ /* 0x000f6200089e03ff */
[----:B------:R1:W5:Y:S01]  /*1ec20*/  TEX.LL RZ, R242, R6, R0, UR10, 2D, 0x3 ;  /* 0x28ff0a0006f27f60 */ /* 0x00036200089e03ff */
[----:B0-----:R-:W2:Y:S04]  /*1ec30*/  LDL.LU R16, [R1+0x228] ;  /* 0x0002280001107983 */ /* 0x001ea80000300800 */
[----:B------:R-:W2:Y:S04]  /*1ec40*/  LDL.LU R31, [R1+0x22c] ;  /* 0x00022c00011f7983 */ /* 0x000ea80000300800 */
[----:B------:R-:W2:Y:S01]  /*1ec50*/  LDL.LU R33, [R1+0x210] ;  /* 0x0002100001217983 */ /* 0x000ea20000300800 */
[----:B---3--:R-:W-:-:S02]  /*1ec60*/  LOP3.LUT R10, R184, R59, RZ, 0x3c, !PT ;  /* 0x0000003bb80a7212 */ /* 0x008fc400078e3cff */
[----:B------:R-:W-:Y:S01]  /*1ec70*/  LOP3.LUT R8, R185, R47, RZ, 0x3c, !PT ;  /* 0x0000002fb9087212 */ /* 0x000fe200078e3cff */
[----:B------:R-:W3:Y:S04]  /*1ec80*/  LDL.LU R59, [R1+0x200] ;  /* 0x00020000013b7983 */ /* 0x000ee80000300800 */
[----:B------:R-:W3:Y:S01]  /*1ec90*/  LDL.LU R47, [R1+0x204] ;  /* 0x00020400012f7983 */ /* 0x000ee20000300800 */
[----:B-1----:R-:W-:-:S03]  /*1eca0*/  LOP3.LUT R6, R180, R95, RZ, 0x3c, !PT ;  /* 0x0000005fb4067212 */ /* 0x002fc600078e3cff */
[----:B------:R-:W3:Y:S01]  /*1ecb0*/  LDL.LU R95, [R1+0x1f0] ;  /* 0x0001f000015f7983 */ /* 0x000ee20000300800 */
[----:B--2---:R-:W-:-:S03]  /*1ecc0*/  LOP3.LUT R181, R181, R45, RZ, 0x3c, !PT ;  /* 0x0000002db5b57212 */ /* 0x004fc600078e3cff */
[----:B------:R-:W2:Y:S01]  /*1ecd0*/  LDL.LU R45, [R1+0x1f4] ;  /* 0x0001f400012d7983 */ /* 0x000ea20000300800 */
[----:B------:R-:W-:-:S03]  /*1ece0*/  VABSDIFF.U32 R12, R58, R46, RZ ;  /* 0x0000002e3a0c7214 */ /* 0x000fc600000e00ff */
[----:B------:R-:W2:Y:S04]  /*1ecf0*/  LDL.LU R46, [R1+0x428] ;  /* 0x00042800012e7983 */ /* 0x000ea80000300800 */
[----:B------:R-:W2:Y:S01]  /*1ed00*/  LDL.LU R58, [R1+0x9d8] ;  /* 0x0009d800013a7983 */ /* 0x000ea20000300800 */
[----:B------:R-:W-:-:S03]  /*1ed10*/  LOP3.LUT R175, R175, R250, RZ, 0x3c, !PT ;  /* 0x000000faafaf7212 */ /* 0x000fc600078e3cff */
[----:B------:R-:W2:Y:S01]  /*1ed20*/  LDL.LU R250, [R1+0x1e0] ;  /* 0x0001e00001fa7983 */ /* 0x000ea20000300800 */
[----:B------:R-:W0:Y:S02]  /*1ed30*/  POPC R4, R251 ;  /* 0x000000fb00047309 */ /* 0x000e240000000000 */
[----:B0-----:R-:W-:-:S04]  /*1ed40*/  IMAD.IADD R4, R29, 0x1, R4 ;  /* 0x000000011d047824 */ /* 0x001fc800078e0204 */
[----:B------:R-:W-:-:S04]  /*1ed50*/  IMAD R27, R4, 0x9, R27 ;  /* 0x00000009041b7824 */ /* 0x000fc800078e021b */
[----:B------:R-:W-:Y:S01]  /*1ed60*/  IMAD.IADD R27, R27, 0x1, R12 ;  /* 0x000000011b1b7824 */ /* 0x000fe200078e020c */
[----:B------:R-:W-:Y:S01]  /*1ed70*/  POPC R4, R181 ;  /* 0x000000b500047309 */ /* 0x000fe20000000000 */
[----:B------:R-:W-:-:S04]  /*1ed80*/  DEPBAR.LE SB5, 0x8 ;  /* 0x0000d2000000791a */ /* 0x000fc80000000000 */
[----:B------:R-:W-:Y:S02]  /*1ed90*/  LOP3.LUT R192, R232, R192, RZ, 0x3c, !PT ;  /* 0x000000c0e8c07212 */ /* 0x000fe400078e3cff */
[----:B------:R-:W-:Y:S02]  /*1eda0*/  LOP3.LUT R193, R233, R193, RZ, 0x3c, !PT ;  /* 0x000000c1e9c17212 */ /* 0x000fe400078e3cff */
[----:B------:R-:W-:Y:S08]  /*1edb0*/  POPC R12, R192 ;  /* 0x000000c0000c7309 */ /* 0x000ff00000000000 */
[----:B------:R-:W0:Y:S01]  /*1edc0*/  POPC R14, R193 ;  /* 0x000000c1000e7309 */ /* 0x000e220000000000 */
[----:B------:R-:W-:-:S04]  /*1edd0*/  DEPBAR.LE SB5, 0x7 ;  /* 0x0000d1c00000791a */ /* 0x000fc80000000000 */
[----:B------:R-:W-:Y:S02]  /*1ede0*/  LOP3.LUT R196, R228, R196, RZ, 0x3c, !PT ;  /* 0x000000c4e4c47212 */ /* 0x000fe400078e3cff */
[----:B------:R-:W-:Y:S01]  /*1edf0*/  LOP3.LUT R197, R229, R197, RZ, 0x3c, !PT ;  /* 0x000000c5e5c57212 */ /* 0x000fe200078e3cff */
[----:B0-----:R-:W-:-:S04]  /*1ee00*/  IMAD.IADD R14, R12, 0x1, R14 ;  /* 0x000000010c0e7824 */ /* 0x001fc800078e020e */
[----:B------:R-:W-:Y:S02]  /*1ee10*/  IMAD R27, R14, 0x9, R27 ;  /* 0x000000090e1b7824 */ /* 0x000fe400078e021b */
[----:B------:R-:W-:Y:S01]  /*1ee20*/  POPC R14, R175 ;  /* 0x000000af000e7309 */ /* 0x000fe20000000000 */
[----:B------:R-:W-:-:S07]  /*1ee30*/  LOP3.LUT R18, R177, R31, RZ, 0x3c, !PT ;  /* 0x0000001fb1127212 */ /* 0x000fce00078e3cff */
[----:B------:R-:W-:Y:S01]  /*1ee40*/  POPC R31, R196 ;  /* 0x000000c4001f7309 */ /* 0x000fe20000000000 */
[----:B------:R-:W-:Y:S02]  /*1ee50*/  LOP3.LUT R174, R174, R33, RZ, 0x3c, !PT ;  /* 0x00000021aeae7212 */ /* 0x000fe400078e3cff */
[----:B------:R-:W-:Y:S02]  /*1ee60*/  VABSDIFF.U32 R33, R43, R41, RZ ;  /* 0x000000292b217214 */ /* 0x000fe400000e00ff */
[----:B------:R-:W2:Y:S03]  /*1ee70*/  LDL.LU R43, [R1+0x1e4] ;  /* 0x0001e400012b7983 */ /* 0x000ea60000300800 */
[----:B------:R-:W0:Y:S01]  /*1ee80*/  POPC R41, R197 ;  /* 0x000000c500297309 */ /* 0x000e220000000000 */
[----:B------:R-:W2:Y:S01]  /*1ee90*/  LDL.LU R181, [R1+0x1d0] ;  /* 0x0001d00001b57983 */ /* 0x000ea20000300800 */
[----:B---3--:R-:W-:-:S03]  /*1eea0*/  LOP3.LUT R29, R173, R47, RZ, 0x3c, !PT ;  /* 0x0000002fad1d7212 */ /* 0x008fc600078e3cff */
[----:B------:R-:W3:Y:S04]  /*1eeb0*/  LDL.LU R185, [R1+0x1d4] ;  /* 0x0001d40001b97983 */ /* 0x000ee80000300800 */
[----:B------:R-:W3:Y:S01]  /*1eec0*/  LDL.LU R184, [R1+0x6f0] ;  /* 0x0006f00001b87983 */ /* 0x000ee20000300800 */
[----:B------:R-:W-:-:S03]  /*1eed0*/  LOP3.LUT R170, R170, R95, RZ, 0x3c, !PT ;  /* 0x0000005faaaa7212 */ /* 0x000fc600078e3cff */
[----:B------:R-:W3:Y:S01]  /*1eee0*/  LDL.LU R95, [R1+0x9e0] ;  /* 0x0009e000015f7983 */ /* 0x000ee20000300800 */
[----:B------:R-:W-:Y:S01]  /*1eef0*/  IADD3 R33, PT, PT, R27, R33, RZ ;  /* 0x000000211b217210 */ /* 0x000fe20007ffe0ff */
[----:B0-----:R-:W-:Y:S01]  /*1ef00*/  IMAD.IADD R41, R31, 0x1, R41 ;  /* 0x000000011f297824 */ /* 0x001fe200078e0229 */
[----:B------:R-:W-:-:S03]  /*1ef10*/  LOP3.LUT R27, R172, R59, RZ, 0x3c, !PT ;  /* 0x0000003bac1b7212 */ /* 0x000fc600078e3cff */
[----:B------:R-:W-:Y:S01]  /*1ef20*/  IMAD R41, R41, 0x9, R33 ;  /* 0x0000000929297824 */ /* 0x000fe200078e0221 */
[----:B------:R-:W-:Y:S01]  /*1ef30*/  LOP3.LUT R16, R176, R16, RZ, 0x3c, !PT ;  /* 0x00000010b0107212 */ /* 0x000fe200078e3cff */
[----:B------:R0:W-:Y:S01]  /*1ef40*/  POPC R12, R174 ;  /* 0x000000ae000c7309 */ /* 0x0001e20000000000 */
[----:B--2---:R-:W-:Y:S02]  /*1ef50*/  VABSDIFF.U32 R47, R58, R46, RZ ;  /* 0x0000002e3a2f7214 */ /* 0x004fe400000e00ff */
[----:B------:R-:W2:Y:S04]  /*1ef60*/  LDL.LU R46, [R1+0x414] ;  /* 0x00041400012e7983 */ /* 0x000ea80000300800 */
[----:B------:R-:W2:Y:S04]  /*1ef70*/  LDL.LU R58, [R1+0x9dc] ;  /* 0x0009dc00013a7983 */ /* 0x000ea80000300800 */
[----:B------:R-:W2:Y:S04]  /*1ef80*/  LDL.LU R180, [R1+0x400] ;  /* 0x0004000001b47983 */ /* 0x000ea80000300800 */
[----:B------:R-:W2:Y:S04]  /*1ef90*/  LDL.LU R0, [R1+0x93c] ;  /* 0x00093c0001007983 */ /* 0x000ea80000300800 */
[----:B------:R-:W2:Y:S04]  /*1efa0*/  LDL.LU R193, [R1+0x3f8] ;  /* 0x0003f80001c17983 */ /* 0x000ea80000300800 */
[----:B------:R-:W2:Y:S01]  /*1efb0*/  LDL.LU R251, [R1+0x938] ;  /* 0x0009380001fb7983 */ /* 0x000ea20000300800 */
[----:B------:R-:W-:-:S03]  /*1efc0*/  IMAD.IADD R47, R41, 0x1, R47 ;  /* 0x00000001292f7824 */ /* 0x000fc600078e022f */
[----:B------:R-:W2:Y:S01]  /*1efd0*/  LDL.LU R172, [R1+0x3e4] ;  /* 0x0003e40001ac7983 */ /* 0x000ea20000300800 */
[----:B------:R-:W-:-:S03]  /*1efe0*/  LOP3.LUT R41, R168, R250, RZ, 0x3c, !PT ;  /* 0x000000faa8297212 */ /* 0x000fc600078e3cff */
[----:B------:R-:W2:Y:S04]  /*1eff0*/  LDL.LU R229, [R1+0x934] ;  /* 0x0009340001e57983 */ /* 0x000ea80000300800 */
[----:B------:R-:W2:Y:S04]  /*1f000*/  LDL.LU R228, [R1+0x3d4] ;  /* 0x0003d40001e47983 */ /* 0x000ea80000300800 */
[----:B------:R-:W2:Y:S04]  /*1f010*/  LDL.LU R175, [R1+0x930] ;  /* 0x0009300001af7983 */ /* 0x000ea80000300800 */
[----:B------:R-:W2:Y:S04]  /*1f020*/  LDL.LU R176, [R1+0x3c4] ;  /* 0x0003c40001b07983 */ /* 0x000ea80000300800 */
[----:B------:R-:W2:Y:S04]  /*1f030*/  LDL.LU R250, [R1+0x918] ;  /* 0x0009180001fa7983 */ /* 0x000ea80000300800 */
[----:B0-----:R-:W2:Y:S04]  /*1f040*/  LDL.LU R174, [R1+0x3bc] ;  /* 0x0003bc0001ae7983 */ /* 0x001ea80000300800 */
[----:B------:R-:W2:Y:S01]  /*1f050*/  LDL.LU R233, [R1+0x910] ;  /* 0x0009100001e97983 */ /* 0x000ea20000300800 */
[----:B------:R-:W-:-:S04]  /*1f060*/  DEPBAR.LE SB5, 0x6 ;  /* 0x0000d1800000791a */ /* 0x000fc80000000000 */
[----:B------:R-:W-:Y:S02]  /*1f070*/  LOP3.LUT R212, R226, R212, RZ, 0x3c, !PT ;  /* 0x000000d4e2d47212 */ /* 0x000fe400078e3cff */
[----:B------:R-:W-:Y:S01]  /*1f080*/  LOP3.LUT R213, R227, R213, RZ, 0x3c, !PT ;  /* 0x000000d5e3d57212 */ /* 0x000fe200078e3cff */
        /* <DEDUP_REMOVED lines=8> */
[----:B------:R-:W2:Y:S01]  /*1f110*/  LDL.LU R181, [R1+0x1b8] ;  /* 0x0001b80001b57983 */ /* 0x000ea20000300800 */
[----:B---3--:R-:W-:Y:S01]  /*1f120*/  LOP3.LUT R167, R167, R185, RZ, 0x3c, !PT ;  /* 0x000000b9a7a77212 */ /* 0x008fe200078e3cff */
[----:B------:R2:W-:Y:S02]  /*1f130*/  POPC R45, R166 ;  /* 0x000000a6002d7309 */ /* 0x0005e40000000000 */
[----:B------:R-:W3:Y:S01]  /*1f140*/  LDL.LU R185, [R1+0x37c] ;  /* 0x00037c0001b97983 */ /* 0x000ee20000300800 */
[----:B------:R-:W-:-:S03]  /*1f150*/  VABSDIFF.U32 R95, R95, R184, RZ ;  /* 0x000000b85f5f7214 */ /* 0x000fc600000e00ff */
[----:B------:R-:W3:Y:S01]  /*1f160*/  LDL.LU R184, [R1+0x8ec] ;  /* 0x0008ec0001b87983 */ /* 0x000ee20000300800 */
[----:B------:R-:W-:Y:S02]  /*1f170*/  IADD3 R47, PT, PT, R47, R95, RZ ;  /* 0x0000005f2f2f7210 */ /* 0x000fe40007ffe0ff */
[----:B------:R-:W-:Y:S01]  /*1f180*/  LOP3.LUT R43, R169, R43, RZ, 0x3c, !PT ;  /* 0x0000002ba92b7212 */ /* 0x000fe200078e3cff */
[----:B------:R0:W-:Y:S01]  /*1f190*/  POPC R59, R167 ;  /* 0x000000a7003b7309 */ /* 0x0001e20000000000 */
[----:B--2---:R-:W-:Y:S02]  /*1f1a0*/  VABSDIFF.U32 R166, R58, R46, RZ ;  /* 0x0000002e3aa67214 */ /* 0x004fe400000e00ff */
[----:B------:R-:W2:Y:S04]  /*1f1b0*/  LDL.LU R46, [R1+0x374] ;  /* 0x00037400012e7983 */ /* 0x000ea80000300800 */
[----:B------:R-:W2:Y:S01]  /*1f1c0*/  LDL.LU R58, [R1+0x8cc] ;  /* 0x0008cc00013a7983 */ /* 0x000ea20000300800 */
[----:B------:R-:W-:-:S03]  /*1f1d0*/  VABSDIFF.U32 R95, R0, R180, RZ ;  /* 0x000000b4005f7214 */ /* 0x000fc600000e00ff */
[----:B------:R-:W2:Y:S04]  /*1f1e0*/  LDL.LU R177, [R1+0x36c] ;  /* 0x00036c0001b17983 */ /* 0x000ea80000300800 */
[----:B------:R-:W2:Y:S01]  /*1f1f0*/  LDL.LU R180, [R1+0x8b0] ;  /* 0x0008b00001b47983 */ /* 0x000ea20000300800 */
[----:B------:R-:W-:-:S03]  /*1f200*/  VABSDIFF.U32 R169, R251, R193, RZ ;  /* 0x000000c1fba97214 */ /* 0x000fc600000e00ff */
[----:B------:R-:W2:Y:S04]  /*1f210*/  LDL.LU R197, [R1+0x368] ;  /* 0x0003680001c57983 */ /* 0x000ea80000300800 */
[----:B------:R-:W2:Y:S04]  /*1f220*/  LDL.LU R196, [R1+0x8ac] ;  /* 0x0008ac0001c47983 */ /* 0x000ea80000300800 */
[----:B------:R-:W2:Y:S04]  /*1f230*/  LDL.LU R0, [R1+0x1bc] ;  /* 0x0001bc0001007983 */ /* 0x000ea80000300800 */
[----:B------:R-:W2:Y:S04]  /*1f240*/  LDL.LU R193, [R1+0x360] ;  /* 0x0003600001c17983 */ /* 0x000ea80000300800 */
[----:B------:R-:W2:Y:S01]  /*1f250*/  LDL.LU R251, [R1+0x77c] ;  /* 0x00077c0001fb7983 */ /* 0x000ea20000300800 */
[----:B------:R-:W-:Y:S01]  /*1f260*/  VABSDIFF.U32 R168, R175, R228, RZ ;  /* 0x000000e4afa87214 */ /* 0x000fe200000e00ff */
[----:B------:R-:W-:-:S02]  /*1f270*/  IMAD.IADD R175, R55, 0x1, R54 ;  /* 0x0000000137af7824 */ /* 0x000fc400078e0236 */
[----:B------:R-:W2:Y:S01]  /*1f280*/  LDL.LU R226, [R1+0x35c] ;  /* 0x00035c0001e27983 */ /* 0x000ea20000300800 */
[----:B------:R-:W-:-:S03]  /*1f290*/  VABSDIFF.U32 R176, R250, R176, RZ ;  /* 0x000000b0fab07214 */ /* 0x000fc600000e00ff */
[----:B------:R-:W2:Y:S01]  /*1f2a0*/  LDL.LU R250, [R1+0x778] ;  /* 0x0007780001fa7983 */ /* 0x000ea20000300800 */
[----:B0-----:R-:W-:-:S03]  /*1f2b0*/  VABSDIFF.U32 R167, R229, R172, RZ ;  /* 0x000000ace5a77214 */ /* 0x001fc600000e00ff */
[----:B------:R-:W2:Y:S01]  /*1f2c0*/  LDL.LU R54, [R1+0xa70] ;  /* 0x000a700001367983 */ /* 0x000ea20000300800 */
[----:B------:R-:W-:-:S03]  /*1f2d0*/  VABSDIFF.U32 R172, R233, R174, RZ ;  /* 0x000000aee9ac7214 */ /* 0x000fc600000e00ff */
[----:B------:R-:W2:Y:S04]  /*1f2e0*/  LDL.LU R55, [R1+0xa6c] ;  /* 0x000a6c0001377983 */ /* 0x000ea80000300800 */
[----:B------:R-:W2:Y:S04]  /*1f2f0*/  LDL.LU R229, [R1+0x1a8] ;  /* 0x0001a80001e57983 */ /* 0x000ea80000300800 */
[----:B------:R-:W2:Y:S04]  /*1f300*/  LDL.LU R228, [R1+0x354] ;  /* 0x0003540001e47983 */ /* 0x000ea80000300800 */
[----:B------:R-:W2:Y:S01]  /*1f310*/  LDL.LU R233, [R1+0x774] ;  /* 0x0007740001e97983 */ /* 0x000ea20000300800 */
[----:B------:R-:W-:-:S04]  /*1f320*/  DEPBAR.LE SB5, 0x5 ;  /* 0x0000d1400000791a */ /* 0x000fc80000000000 */
[----:B------:R-:W-:Y:S02]  /*1f330*/  LOP3.LUT R200, R220, R200, RZ, 0x3c, !PT ;  /* 0x000000c8dcc87212 */ /* 0x000fe400078e3cff */
[----:B------:R-:W-:Y:S01]  /*1f340*/  LOP3.LUT R201, R221, R201, RZ, 0x3c, !PT ;  /* 0x000000c9ddc97212 */ /* 0x000fe200078e3cff */
[----:B------:R-:W-:Y:S01]  /*1f350*/  POPC R31, R170 ;  /* 0x000000aa001f7309 */ /* 0x000fe20000000000 */
[----:B------:R-:W-:Y:S02]  /*1f360*/  IMAD.IADD R174, R86, 0x1, R89 ;  /* 0x0000000156ae7824 */ /* 0x000fe400078e0259 */
[----:B------:R-:W2:Y:S01]  /*1f370*/  LDL.LU R89, [R1+0xa68] ;  /* 0x000a680001597983 */ /* 0x000ea20000300800 */
[----:B------:R-:W-:-:S03]  /*1f380*/  IMAD.IADD R173, R94, 0x1, R87 ;  /* 0x000000015ead7824 */ /* 0x000fc600078e0257 */
[----:B------:R-:W2:Y:S01]  /*1f390*/  LDL.LU R86, [R1+0xa64] ;  /* 0x000a640001567983 */ /* 0x000ea20000300800 */
[----:B------:R-:W-:Y:S03]  /*1f3a0*/  POPC R170, R200 ;  /* 0x000000c800aa7309 */ /* 0x000fe60000000000 */
[----:B------:R-:W2:Y:S05]  /*1f3b0*/  LDL.LU R87, [R1+0xa60] ;  /* 0x000a600001577983 */ /* 0x000eaa0000300800 */
[----:B------:R0:W-:Y:S08]  /*1f3c0*/  POPC R33, R171 ;  /* 0x000000ab00217309 */ /* 0x0001f00000000000 */
[----:B------:R-:W1:Y:S01]  /*1f3d0*/  POPC R200, R201 ;  /* 0x000000c900c87309 */ /* 0x000e620000000000 */
[----:B0-----:R-:W-:-:S02]  /*1f3e0*/  VABSDIFF.U32 R171, R232, R192, RZ ;  /* 0x000000c0e8ab7214 */ /* 0x001fc400000e00ff */
[----:B------:R-:W2:Y:S04]  /*1f3f0*/  LDL.LU R232, [R1+0x350] ;  /* 0x0003500001e87983 */ /* 0x000ea80000300800 */
[----:B------:R-:W2:Y:S01]  /*1f400*/  LDL.LU R94, [R1+0x770] ;  /* 0x00077000015e7983 */ /* 0x000ea20000300800 */
[----:B-1----:R-:W-:Y:S01]  /*1f410*/  IADD3 R220, PT, PT, R170, R200, RZ ;  /* 0x000000c8aadc7210 */ /* 0x002fe20007ffe0ff */
[----:B------:R-:W-:Y:S02]  /*1f420*/  IMAD.IADD R200, R49, 0x1, R48 ;  /* 0x0000000131c87824 */ /* 0x000fe400078e0230 */
[----:B------:R-:W-:Y:S02]  /*1f430*/  IMAD.IADD R212, R222, 0x1, R248 ;  /* 0x00000001ded47824 */ /* 0x000fe400078e02f8 */
[----:B------:R-:W-:-:S02]  /*1f440*/  IMAD R220, R220, 0x9, R47 ;  /* 0x00000009dcdc7824 */ /* 0x000fc400078e022f */
[----:B------:R-:W-:Y:S01]  /*1f450*/  IMAD.IADD R47, R44, 0x1, R249 ;  /* 0x000000012c2f7824 */ /* 0x000fe200078e02f9 */
[----:B------:R-:W-:-:S04]  /*1f460*/  LOP3.LUT R164, R164, R181, RZ, 0x3c, !PT ;  /* 0x000000b5a4a47212 */ /* 0x000fc800078e3cff */
[----:B------:R0:W-:Y:S01]  /*1f470*/  POPC R192, R164 ;  /* 0x000000a400c07309 */ /* 0x0001e20000000000 */
[----:B---3--:R-:W-:Y:S02]  /*1f480*/  VABSDIFF.U32 R181, R184, R185, RZ ;  /* 0x000000b9b8b57214 */ /* 0x008fe400000e00ff */
[----:B------:R-:W-:Y:S02]  /*1f490*/  IADD3 R185, PT, PT, R53, R52, RZ ;  /* 0x0000003435b97210 */ /* 0x000fe40007ffe0ff */
[----:B------:R-:W3:Y:S04]  /*1f4a0*/  LDL.LU R52, [R1+0xa5c] ;  /* 0x000a5c0001347983 */ /* 0x000ee80000300800 */
[----:B------:R-:W3:Y:S01]  /*1f4b0*/  LDL.LU R53, [R1+0xa58] ;  /* 0x000a580001357983 */ /* 0x000ee20000300800 */
[----:B--2---:R-:W-:-:S03]  /*1f4c0*/  VABSDIFF.U32 R184, R58, R46, RZ ;  /* 0x0000002e3ab87214 */ /* 0x004fc600000e00ff */
[----:B------:R-:W2:Y:S04]  /*1f4d0*/  LDL.LU R46, [R1+0x34c] ;  /* 0x00034c00012e7983 */ /* 0x000ea80000300800 */
[----:B------:R-:W2:Y:S01]  /*1f4e0*/  LDL.LU R58, [R1+0x76c] ;  /* 0x00076c00013a7983 */ /* 0x000ea20000300800 */
[----:B------:R-:W-:Y:S01]  /*1f4f0*/  VABSDIFF.U32 R177, R180, R177, RZ ;  /* 0x000000b1b4b17214 */ /* 0x000fe200000e00ff */
[----:B------:R-:W-:Y:S02]  /*1f500*/  IMAD.IADD R180, R85, 0x1, R84 ;  /* 0x0000000155b47824 */ /* 0x000fe400078e0254 */
[----:B------:R-:W3:Y:S04]  /*1f510*/  LDL.LU R84, [R1+0xa54] ;  /* 0x000a540001547983 */ /* 0x000ee80000300800 */
[----:B------:R-:W3:Y:S01]  /*1f520*/  LDL.LU R85, [R1+0xa50] ;  /* 0x000a500001557983 */ /* 0x000ee20000300800 */
[----:B0-----:R-:W-:Y:S01]  /*1f530*/  VABSDIFF.U32 R164, R196, R197, RZ ;  /* 0x000000c5c4a47214 */ /* 0x001fe200000e00ff */
[----:B------:R-:W-:Y:S01]  /*1f540*/  IMAD.IADD R197, R50, 0x1, R82 ;  /* 0x0000000132c57824 */ /* 0x000fe200078e0252 */
[----:B------:R-:W-:-:S02]  /*1f550*/  LOP3.LUT R165, R165, R0, RZ, 0x3c, !PT ;  /* 0x00000000a5a57212 */ /* 0x000fc400078e3cff */
[----:B------:R-:W3:Y:S04]  /*1f560*/  LDL.LU R0, [R1+0x768] ;  /* 0x0007680001007983 */ /* 0x000ee80000300800 */
[----:B------:R-:W3:Y:S01]  /*1f570*/  LDL.LU R82, [R1+0xa4c] ;  /* 0x000a4c0001527983 */ /* 0x000ee20000300800 */
[----:B------:R-:W-:Y:S01]  /*1f580*/  VABSDIFF.U32 R196, R251, R193, RZ ;  /* 0x000000c1fbc47214 */ /* 0x000fe200000e00ff */
[----:B------:R-:W-:Y:S02]  /*1f590*/  IMAD.IADD R193, R83, 0x1, R51 ;  /* 0x0000000153c17824 */ /* 0x000fe400078e0233 */
[----:B------:R-:W3:Y:S04]  /*1f5a0*/  LDL.LU R50, [R1+0xa48] ;  /* 0x000a480001327983 */ /* 0x000ee80000300800 */
[----:B------:R-:W3:Y:S01]  /*1f5b0*/  LDL.LU R51, [R1+0xa44] ;  /* 0x000a440001337983 */ /* 0x000ee20000300800 */
[----:B------:R-:W-:-:S03]  /*1f5c0*/  VABSDIFF.U32 R170, R250, R226, RZ ;  /* 0x000000e2faaa7214 */ /* 0x000fc600000e00ff */
[----:B------:R-:W3:Y:S04]  /*1f5d0*/  LDL.LU R83, [R1+0xa40] ;  /* 0x000a400001537983 */ /* 0x000ee80000300800 */
[----:B------:R-:W3:Y:S04]  /*1f5e0*/  LDL.LU R227, [R1+0x344] ;  /* 0x0003440001e37983 */ /* 0x000ee80000300800 */
[----:B------:R-:W3:Y:S04]  /*1f5f0*/  LDL.LU R251, [R1+0x764] ;  /* 0x0007640001fb7983 */ /* 0x000ee80000300800 */
[----:B------:R-:W3:Y:S01]  /*1f600*/  LDL.LU R226, [R1+0x340] ;  /* 0x0003400001e27983 */ /* 0x000ee20000300800 */
[----:B------:R-:W-:-:S03]  /*1f610*/  LOP3.LUT R213, R162, R229, RZ, 0x3c, !PT ;  /* 0x000000e5a2d57212 */ /* 0x000fc600078e3cff */
[----:B------:R-:W3:Y:S01]  /*1f620*/  LDL.LU R250, [R1+0x760] ;  /* 0x0007600001fa7983 */ /* 0x000ee20000300800 */
[----:B------:R-:W-:-:S03]  /*1f630*/  VABSDIFF.U32 R162, R233, R228, RZ ;  /* 0x000000e4e9a27214 */ /* 0x000fc600000e00ff */
[----:B------:R-:W3:Y:S04]  /*1f640*/  LDL.LU R48, [R1+0xa3c] ;  /* 0x000a3c0001307983 */ /* 0x000ee80000300800 */
[----:B------:R-:W3:Y:S04]  /*1f650*/  LDL.LU R49, [R1+0xa38] ;  /* 0x000a380001317983 */ /* 0x000ee80000300800 */
[----:B------:R-:W3:Y:S04]  /*1f660*/  LDL.LU R229, [R1+0x334] ;  /* 0x0003340001e57983 */ /* 0x000ee80000300800 */
[----:B------:R-:W3:Y:S04]  /*1f670*/  LDL.LU R228, [R1+0x75c] ;  /* 0x00075c0001e47983 */ /* 0x000ee80000300800 */
[----:B------:R0:W4:Y:S04]  /*1f680*/  LDL.LU R248, [R1+0xa34] ;  /* 0x000a340001f87983 */ /* 0x0001280000300800 */
[----:B------:R0:W4:Y:S04]  /*1f690*/  LDL.LU R222, [R1+0xa30] ;  /* 0x000a300001de7983 */ /* 0x0001280000300800 */
[----:B------:R-:W3:Y:S01]  /*1f6a0*/  LDL.LU R249, [R1+0x348] ;  /* 0x0003480001f97983 */ /* 0x000ee20000300800 */
[----:B------:R-:W-:Y:S08]  /*1f6b0*/  POPC R39, R39 ;  /* 0x0000002700277309 */ /* 0x000ff00000000000 */
[----:B------:R-:W1:Y:S01]  /*1f6c0*/  POPC R37, R37 ;  /* 0x0000002500257309 */ /* 0x000e620000000000 */
[----:B------:R-:W-:-:S04]  /*1f6d0*/  DEPBAR.LE SB5, 0x4 ;  /* 0x0000d1000000791a */ /* 0x000fc80000000000 */
[----:B------:R-:W-:-:S03]  /*1f6e0*/  LOP3.LUT R221, R216, R188, RZ, 0x3c, !PT ;  /* 0x000000bcd8dd7212 */ /* 0x000fc600078e3cff */
[----:B------:R-:W0:Y:S01]  /*1f6f0*/  POPC R35, R35 ;  /* 0x0000002300237309 */ /* 0x000e220000000000 */
[----:B------:R-:W-:Y:S02]  /*1f700*/  VABSDIFF.U32 R201, R94, R232, RZ ;  /* 0x000000e85ec97214 */ /* 0x000fe400000e00ff */
[----:B------:R-:W3:Y:S05]  /*1f710*/  LDL.LU R94, [R1+0x32c] ;  /* 0x00032c00015e7983 */ /* 0x000eea0000300800 */
[----:B------:R-:W-:Y:S01]  /*1f720*/  POPC R10, R10 ;  /* 0x0000000a000a7309 */ /* 0x000fe20000000000 */
[----:B------:R-:W-:-:S07]  /*1f730*/  IADD3 R166, PT, PT, R220, R166, RZ ;  /* 0x000000a6dca67210 */ /* 0x000fce0007ffe0ff */
[----:B------:R-:W0:Y:S01]  /*1f740*/  POPC R8, R8 ;  /* 0x0000000800087309 */ /* 0x000e220000000000 */
[----:B------:R-:W-:Y:S02]  /*1f750*/  IMAD.IADD R216, R247, 0x1, R246 ;  /* 0x00000001f7d87824 */ /* 0x000fe400078e02f6 */
[----:B-1----:R-:W-:-:S05]  /*1f760*/  IMAD.IADD R37, R39, 0x1, R37 ;  /* 0x0000000127257824 */ /* 0x002fca00078e0225 */
[----:B------:R-:W1:Y:S01]  /*1f770*/  POPC R6, R6 ;  /* 0x0000000600067309 */ /* 0x000e620000000000 */
[----:B0-----:R-:W-:Y:S01]  /*1f780*/  IMAD.IADD R35, R223, 0x1, R35 ;  /* 0x00000001df237824 */ /* 0x001fe200078e0223 */
[----:B------:R-:W-:Y:S02]  /*1f790*/  LOP3.LUT R217, R217, R189, RZ, 0x3c, !PT ;  /* 0x000000bdd9d97212 */ /* 0x000fe400078e3cff */
[----:B------:R-:W-:Y:S01]  /*1f7a0*/  IADD3 R10, PT, PT, R10, R8, RZ ;  /* 0x000000080a0a7210 */ /* 0x000fe20007ffe0ff */
[----:B-1----:R-:W-:Y:S01]  /*1f7b0*/  IMAD.IADD R4, R6, 0x1, R4 ;  /* 0x0000000106047824 */ /* 0x002fe200078e0204 */
[----:B--2---:R-:W-:Y:S02]  /*1f7c0*/  VABSDIFF.U32 R188, R58, R46, RZ ;  /* 0x0000002e3abc7214 */ /* 0x004fe400000e00ff */
[----:B------:R-:W2:Y:S04]  /*1f7d0*/  LDL.LU R58, [R1+0x1ac] ;  /* 0x0001ac00013a7983 */ /* 0x000ea80000300800 */
[----:B------:R-:W2:Y:S04]  /*1f7e0*/  LDL.LU R46, [R1+0x328] ;  /* 0x00032800012e7983 */ /* 0x000ea80000300800 */
[----:B------:R-:W2:Y:S04]  /*1f7f0*/  LDL.LU R44, [R1+0x320] ;  /* 0x00032000012c7983 */ /* 0x000ea80000300800 */
[----:B------:R-:W2:Y:S04]  /*1f800*/  LDL.LU R233, [R1+0x318] ;  /* 0x0003180001e97983 */ /* 0x000ea80000300800 */
[----:B------:R-:W2:Y:S01]  /*1f810*/  LDL.LU R232, [R1+0x74c] ;  /* 0x00074c0001e87983 */ /* 0x000ea20000300800 */
[----:B---3--:R-:W-:-:S02]  /*1f820*/  VABSDIFF.U32 R39, R251, R227, RZ ;  /* 0x000000e3fb277214 */ /* 0x008fc400000e00ff */
[----:B------:R-:W-:Y:S02]  /*1f830*/  VABSDIFF.U32 R189, R250, R226, RZ ;  /* 0x000000e2fabd7214 */ /* 0x000fe400000e00ff */
[----:B------:R-:W-:Y:S02]  /*1f840*/  VABSDIFF.U32 R8, R228, R229, RZ ;  /* 0x000000e5e4087214 */ /* 0x000fe400000e00ff */
[----:B------:R-:W-:Y:S02]  /*1f850*/  VABSDIFF.U32 R220, R0, R249, RZ ;  /* 0x000000f900dc7214 */ /* 0x000fe400000e00ff */
        /* <DEDUP_REMOVED lines=11> */
[----:B------:R-:W2:Y:S01]  /*1f910*/  LDL.LU R6, [R1+0x758] ;  /* 0x0007580001067983 */ /* 0x000ea20000300800 */
[----:B------:R-:W-:Y:S08]  /*1f920*/  POPC R16, R16 ;  /* 0x0000001000107309 */ /* 0x000ff00000000000 */
[----:B------:R-:W0:Y:S02]  /*1f930*/  POPC R18, R18 ;  /* 0x0000001200127309 */ /* 0x000e240000000000 */
[----:B0-----:R-:W-:Y:S01]  /*1f940*/  IMAD.IADD R16, R16, 0x1, R18 ;  /* 0x0000000110107824 */ /* 0x001fe200078e0212 */
[----:B--2---:R-:W-:-:S02]  /*1f950*/  VABSDIFF.U32 R6, R6, R94, RZ ;  /* 0x0000005e06067214 */ /* 0x004fc400000e00ff */
[----:B------:R0:W4:Y:S04]  /*1f960*/  LDL.LU R94, [R1+0xa2c] ;  /* 0x000a2c00015e7983 */ /* 0x0001280000300800 */
[----:B------:R-:W2:Y:S01]  /*1f970*/  LDL.LU R18, [R1+0x754] ;  /* 0x0007540001127983 */ /* 0x000ea20000300800 */
[----:B------:R-:W-:Y:S01]  /*1f980*/  LOP3.LUT R163, R163, R58, RZ, 0x3c, !PT ;  /* 0x0000003aa3a37212 */ /* 0x000fe200078e3cff */
[----:B------:R-:W-:Y:S02]  /*1f990*/  IMAD.IADD R14, R12, 0x1, R14 ;  /* 0x000000010c0e7824 */ /* 0x000fe400078e020e */
[----:B------:R0:W4:Y:S01]  /*1f9a0*/  LDL.LU R58, [R1+0xa28] ;  /* 0x000a2800013a7983 */ /* 0x0001220000300800 */
[----:B------:R-:W-:Y:S08]  /*1f9b0*/  POPC R27, R27 ;  /* 0x0000001b001b7309 */ /* 0x000ff00000000000 */
[----:B------:R-:W1:Y:S01]  /*1f9c0*/  POPC R29, R29 ;  /* 0x0000001d001d7309 */ /* 0x000e620000000000 */
[----:B--2---:R-:W-:-:S02]  /*1f9d0*/  VABSDIFF.U32 R18, R18, R46, RZ ;  /* 0x0000002e12127214 */ /* 0x004fc400000e00ff */
[----:B------:R0:W4:Y:S04]  /*1f9e0*/  LDL.LU R46, [R1+0xa24] ;  /* 0x000a2400012e7983 */ /* 0x0001280000300800 */
[----:B------:R-:W2:Y:S01]  /*1f9f0*/  LDL.LU R12, [R1+0x750] ;  /* 0x00075000010c7983 */ /* 0x000ea20000300800 */
[----:B-1----:R-:W-:Y:S02]  /*1fa00*/  IADD3 R29, PT, PT, R27, R29, RZ ;  /* 0x0000001d1b1d7210 */ /* 0x002fe40007ffe0ff */
[----:B------:R-:W-:Y:S01]  /*1fa10*/  VABSDIFF.U32 R27, R232, R233, RZ ;  /* 0x000000e9e81b7214 */ /* 0x000fe200000e00ff */
[----:B------:R-:W-:Y:S01]  /*1fa20*/  IMAD.IADD R31, R31, 0x1, R33 ;  /* 0x000000011f1f7824 */ /* 0x000fe200078e0221 */
[----:B------:R-:W-:Y:S01]  /*1fa30*/  POPC R41, R41 ;  /* 0x0000002900297309 */ /* 0x000fe20000000000 */
[----:B--2---:R-:W-:-:S02]  /*1fa40*/  VABSDIFF.U32 R12, R12, R44, RZ ;  /* 0x0000002c0c0c7214 */ /* 0x004fc400000e00ff */
[----:B------:R0:W4:Y:S04]  /*1fa50*/  LDL.LU R44, [R1+0xa20] ;  /* 0x000a2000012c7983 */ /* 0x0001280000300800 */
[----:B------:R-:W2:Y:S04]  /*1fa60*/  LDL.LU R233, [R1+0x1d8] ;  /* 0x0001d80001e97983 */ /* 0x000ea80000300800 */
[----:B------:R-:W2:Y:S04]  /*1fa70*/  LDL.LU R232, [R1+0x1dc] ;  /* 0x0001dc0001e87983 */ /* 0x000ea80000300800 */
[----:B------:R-:W2:Y:S01]  /*1fa80*/  LDL.LU R33, [R1+0x314] ;  /* 0x0003140001217983 */ /* 0x000ea20000300800 */
[----:B------:R-:W1:Y:S01]  /*1fa90*/  POPC R43, R43 ;  /* 0x0000002b002b7309 */ /* 0x000e620000000000 */
[----:B------:R-:W-:Y:S01]  /*1faa0*/  IMAD.IADD R45, R45, 0x1, R59 ;  /* 0x000000012d2d7824 */ /* 0x000fe200078e023b */
[----:B---3--:R-:W-:-:S02]  /*1fab0*/  VABSDIFF.U32 R59, R249, R247, RZ ;  /* 0x000000f7f93b7214 */ /* 0x008fc400000e00ff */
[----:B------:R-:W-:Y:S01]  /*1fac0*/  LOP3.LUT R161, R161, R250, RZ, 0x3c, !PT ;  /* 0x000000faa1a17212 */ /* 0x000fe200078e3cff */
[----:B-1----:R-:W-:Y:S01]  /*1fad0*/  IMAD.IADD R41, R41, 0x1, R43 ;  /* 0x0000000129297824 */ /* 0x002fe200078e022b */
[----:B------:R-:W-:Y:S02]  /*1fae0*/  VABSDIFF.U32 R43, R251, R223, RZ ;  /* 0x000000dffb2b7214 */ /* 0x000fe400000e00ff */
[----:B------:R-:W-:Y:S08]  /*1faf0*/  POPC R221, R221 ;  /* 0x000000dd00dd7309 */ /* 0x000ff00000000000 */
[----:B------:R-:W1:Y:S08]  /*1fb00*/  POPC R217, R217 ;  /* 0x000000d900d97309 */ /* 0x000e700000000000 */
[----:B------:R-:W-:Y:S01]  /*1fb10*/  POPC R213, R213 ;  /* 0x000000d500d57309 */ /* 0x000fe20000000000 */
[----:B--2---:R-:W-:-:S02]  /*1fb20*/  VABSDIFF.U32 R33, R246, R33, RZ ;  /* 0x00000021f6217214 */ /* 0x004fc400000e00ff */
[----:B------:R-:W2:Y:S04]  /*1fb30*/  LDL.LU R246, [R1+0x1c0] ;  /* 0x0001c00001f67983 */ /* 0x000ea80000300800 */
[----:B------:R-:W3:Y:S04]  /*1fb40*/  LDL.LU R251, [R1+0x1c4] ;  /* 0x0001c40001fb7983 */ /* 0x000ee80000300800 */
[----:B------:R-:W2:Y:S04]  /*1fb50*/  LDL.LU R249, [R1+0x1b0] ;  /* 0x0001b00001f97983 */ /* 0x000ea80000300800 */
[----:B------:R-:W2:Y:S01]  /*1fb60*/  LDL.LU R250, [R1+0x1b4] ;  /* 0x0001b40001fa7983 */ /* 0x000ea20000300800 */
[----:B------:R-:W0:Y:S01]  /*1fb70*/  POPC R163, R163 ;  /* 0x000000a300a37309 */ /* 0x000e220000000000 */
[----:B-1----:R-:W-:-:S05]  /*1fb80*/  IADD3 R217, PT, PT, R221, R217, RZ ;  /* 0x000000d9ddd97210 */ /* 0x002fca0007ffe0ff */
[----:B------:R-:W-:Y:S01]  /*1fb90*/  IMAD R217, R217, 0x9, R166 ;  /* 0x00000009d9d97824 */ /* 0x000fe200078e02a6 */
[----:B------:R-:W-:Y:S02]  /*1fba0*/  VABSDIFF.U32 R166, R226, R227, RZ ;  /* 0x000000e3e2a67214 */ /* 0x000fe400000e00ff */
[----:B------:R-:W2:Y:S04]  /*1fbb0*/  LDL.LU R227, [R1+0x300] ;  /* 0x0003000001e37983 */ /* 0x000ea80000300800 */
[----:B------:R-:W2:Y:S01]  /*1fbc0*/  LDL.LU R226, [R1+0x43c] ;  /* 0x00043c0001e27983 */ /* 0x000ea20000300800 */
[----:B0-----:R-:W-:Y:S01]  /*1fbd0*/  IMAD.IADD R213, R213, 0x1, R163 ;  /* 0x00000001d5d57824 */ /* 0x001fe200078e02a3 */
[----:B------:R-:W-:Y:S02]  /*1fbe0*/  VABSDIFF.U32 R163, R228, R229, RZ ;  /* 0x000000e5e4a37214 */ /* 0x000fe400000e00ff */
[----:B------:R-:W2:Y:S04]  /*1fbf0*/  LDL.LU R229, [R1+0x110] ;  /* 0x0001100001e57983 */ /* 0x000ea80000300800 */
[----:B------:R-:W2:Y:S01]  /*1fc00*/  LDL.LU R228, [R1+0x114] ;  /* 0x0001140001e47983 */ /* 0x000ea20000300800 */
[----:B------:R-:W-:-:S04]  /*1fc10*/  DEPBAR.LE SB5, 0x3 ;  /* 0x0000d0c00000791a */ /* 0x000fc80000000000 */
[----:B------:R-:W-:Y:S02]  /*1fc20*/  LOP3.LUT R244, R233, R244, RZ, 0x3c, !PT ;  /* 0x000000f4e9f47212 */ /* 0x000fe400078e3cff */
[----:B------:R-:W-:Y:S01]  /*1fc30*/  LOP3.LUT R245, R232, R245, RZ, 0x3c, !PT ;  /* 0x000000f5e8f57212 */ /* 0x000fe200078e3cff */
[----:B------:R-:W2:Y:S04]  /*1fc40*/  LDL.LU R233, [R1+0x310] ;  /* 0x0003100001e97983 */ /* 0x000ea80000300800 */
[----:B------:R-:W2:Y:S01]  /*1fc50*/  LDL.LU R232, [R1+0x444] ;  /* 0x0004440001e87983 */ /* 0x000ea20000300800 */
[----:B------:R-:W-:-:S04]  /*1fc60*/  DEPBAR.LE SB5, 0x1 ;  /* 0x0000d0400000791a */ /* 0x000fc80000000000 */
[----:B---3--:R-:W-:Y:S02]  /*1fc70*/  LOP3.LUT R237, R251, R237, RZ, 0x3c, !PT ;  /* 0x000000edfbed7212 */ /* 0x008fe400078e3cff */
[----:B------:R-:W3:Y:S01]  /*1fc80*/  LDL.LU R251, [R1+0x6b0] ;  /* 0x0006b00001fb7983 */ /* 0x000ee20000300800 */
[----:B--2---:R-:W-:-:S03]  /*1fc90*/  LOP3.LUT R241, R250, R241, RZ, 0x3c, !PT ;  /* 0x000000f1faf17212 */ /* 0x004fc600078e3cff */
[----:B------:R-:W2:Y:S01]  /*1fca0*/  LDL.LU R250, [R1+0x6b4] ;  /* 0x0006b40001fa7983 */ /* 0x000ea20000300800 */
[----:B------:R-:W-:-:S03]  /*1fcb0*/  LOP3.LUT R158, R158, R229, RZ, 0x3c, !PT ;  /* 0x000000e59e9e7212 */ /* 0x000fc600078e3cff */
[----:B------:R-:W2:Y:S01]  /*1fcc0*/  LDL.LU R229, [R1+0x2f4] ;  /* 0x0002f40001e57983 */ /* 0x000ea20000300800 */
[----:B------:R-:W-:Y:S02]  /*1fcd0*/  LOP3.LUT R159, R159, R228, RZ, 0x3c, !PT ;  /* 0x000000e49f9f7212 */ /* 0x000fe400078e3cff */
[----:B------:R-:W-:Y:S01]  /*1fce0*/  POPC R158, R158 ;  /* 0x0000009e009e7309 */ /* 0x000fe20000000000 */
[----:B------:R-:W2:Y:S07]  /*1fcf0*/  LDL.LU R228, [R1+0x438] ;  /* 0x0004380001e47983 */ /* 0x000eae0000300800 */
[----:B------:R-:W0:Y:S02]  /*1fd00*/  POPC R159, R159 ;  /* 0x0000009f009f7309 */ /* 0x000e240000000000 */
[----:B0-----:R-:W-:Y:S01]  /*1fd10*/  IMAD.IADD R158, R158, 0x1, R159 ;  /* 0x000000019e9e7824 */ /* 0x001fe200078e029f */
[----:B------:R-:W-:-:S02]  /*1fd20*/  VABSDIFF.U32 R159, R232, R233, RZ ;  /* 0x000000e9e89f7214 */ /* 0x000fc400000e00ff */
[----:B------:R-:W2:Y:S04]  /*1fd30*/  LDL.LU R233, [R1+0x2f0] ;  /* 0x0002f00001e97983 */ /* 0x000ea80000300800 */
[----:B------:R-:W2:Y:S01]  /*1fd40*/  LDL.LU R232, [R1+0x440] ;  /* 0x0004400001e87983 */ /* 0x000ea20000300800 */
[----:B---3-5:R-:W-:-:S03]  /*1fd50*/  LOP3.LUT R242, R242, R251, RZ, 0x3c, !PT ;  /* 0x000000fbf2f27212 */ /* 0x028fc600078e3cff */
[----:B------:R-:W3:Y:S01]  /*1fd60*/  LDL.LU R251, [R1+0x2e0] ;  /* 0x0002e00001fb7983 */ /* 0x000ee20000300800 */
[----:B--2---:R-:W-:-:S03]  /*1fd70*/  LOP3.LUT R243, R243, R250, RZ, 0x3c, !PT ;  /* 0x000000faf3f37212 */ /* 0x004fc600078e3cff */
[----:B------:R-:W3:Y:S01]  /*1fd80*/  LDL.LU R250, [R1+0x448] ;  /* 0x0004480001fa7983 */ /* 0x000ee20000300800 */
[----:B------:R-:W-:Y:S02]  /*1fd90*/  LOP3.LUT R156, R156, R230, RZ, 0x3c, !PT ;  /* 0x000000e69c9c7212 */ /* 0x000fe400078e3cff */
[----:B------:R-:W-:Y:S02]  /*1fda0*/  LOP3.LUT R157, R157, R231, RZ, 0x3c, !PT ;  /* 0x000000e79d9d7212 */ /* 0x000fe400078e3cff */
[----:B------:R-:W-:Y:S02]  /*1fdb0*/  LOP3.LUT R154, R154, R234, RZ, 0x3c, !PT ;  /* 0x000000ea9a9a7212 */ /* 0x000fe400078e3cff */
[----:B------:R-:W-:Y:S01]  /*1fdc0*/  LOP3.LUT R155, R155, R235, RZ, 0x3c, !PT ;  /* 0x000000eb9b9b7212 */ /* 0x000fe200078e3cff */
[----:B------:R-:W-:Y:S01]  /*1fdd0*/  POPC R156, R156 ;  /* 0x0000009c009c7309 */ /* 0x000fe20000000000 */
[----:B------:R-:W-:Y:S02]  /*1fde0*/  LOP3.LUT R152, R152, R238, RZ, 0x3c, !PT ;  /* 0x000000ee98987212 */ /* 0x000fe400078e3cff */
[----:B------:R-:W-:-:S05]  /*1fdf0*/  LOP3.LUT R153, R153, R239, RZ, 0x3c, !PT ;  /* 0x000000ef99997212 */ /* 0x000fca00078e3cff */
[----:B------:R-:W0:Y:S08]  /*1fe00*/  POPC R157, R157 ;  /* 0x0000009d009d7309 */ /* 0x000e300000000000 */
[----:B------:R-:W-:Y:S08]  /*1fe10*/  POPC R154, R154 ;  /* 0x0000009a009a7309 */ /* 0x000ff00000000000 */
[----:B------:R-:W1:Y:S08]  /*1fe20*/  POPC R155, R155 ;  /* 0x0000009b009b7309 */ /* 0x000e700000000000 */
[----:B------:R-:W-:Y:S08]  /*1fe30*/  POPC R152, R152 ;  /* 0x0000009800987309 */ /* 0x000ff00000000000 */
[----:B------:R-:W2:Y:S01]  /*1fe40*/  POPC R153, R153 ;  /* 0x0000009900997309 */ /* 0x000ea20000000000 */
[----:B0-----:R-:W-:-:S02]  /*1fe50*/  IADD3 R156, PT, PT, R156, R157, RZ ;  /* 0x0000009d9c9c7210 */ /* 0x001fc40007ffe0ff */
[----:B------:R-:W-:Y:S02]  /*1fe60*/  VABSDIFF.U32 R157, R228, R229, RZ ;  /* 0x000000e5e49d7214 */ /* 0x000fe400000e00ff */
[----:B------:R-:W3:Y:S01]  /*1fe70*/  LDL.LU R229, [R1+0x2d8] ;  /* 0x0002d80001e57983 */ /* 0x000ee20000300800 */
[----:B-1----:R-:W-:-:S03]  /*1fe80*/  IADD3 R154, PT, PT, R154, R155, RZ ;  /* 0x0000009b9a9a7210 */ /* 0x002fc60007ffe0ff */
[----:B------:R-:W3:Y:S01]  /*1fe90*/  LDL.LU R228, [R1+0x44c] ;  /* 0x00044c0001e47983 */ /* 0x000ee20000300800 */
[----:B------:R-:W-:-:S03]  /*1fea0*/  VABSDIFF.U32 R155, R232, R233, RZ ;  /* 0x000000e9e89b7214 */ /* 0x000fc600000e00ff */
[----:B------:R-:W3:Y:S01]  /*1feb0*/  LDL.LU R233, [R1+0x2d0] ;  /* 0x0002d00001e97983 */ /* 0x000ee20000300800 */
[----:B--2---:R-:W-:-:S03]  /*1fec0*/  IADD3 R152, PT, PT, R152, R153, RZ ;  /* 0x0000009998987210 */ /* 0x004fc60007ffe0ff */
[----:B------:R-:W2:Y:S01]  /*1fed0*/  LDL.LU R232, [R1+0x434] ;  /* 0x0004340001e87983 */ /* 0x000ea20000300800 */
[----:B------:R-:W0:Y:S01]  /*1fee0*/  POPC R165, R165 ;  /* 0x000000a500a57309 */ /* 0x000e220000000000 */
[----:B------:R-:W-:Y:S02]  /*1fef0*/  LOP3.LUT R204, R208, R204, RZ, 0x3c, !PT ;  /* 0x000000ccd0cc7212 */ /* 0x000fe400078e3cff */
[----:B------:R-:W-:-:S05]  /*1ff00*/  LOP3.LUT R205, R209, R205, RZ, 0x3c, !PT ;  /* 0x000000cdd1cd7212 */ /* 0x000fca00078e3cff */
[----:B------:R-:W-:Y:S01]  /*1ff10*/  POPC R204, R204 ;  /* 0x000000cc00cc7309 */ /* 0x000fe20000000000 */
[----:B0-----:R-:W-:-:S07]  /*1ff20*/  IMAD.IADD R165, R192, 0x1, R165 ;  /* 0x00000001c0a57824 */ /* 0x001fce00078e02a5 */
[----:B------:R-:W0:Y:S01]  /*1ff30*/  POPC R192, R205 ;  /* 0x000000cd00c07309 */ /* 0x000e220000000000 */
[----:B------:R-:W-:-:S07]  /*1ff40*/  LOP3.LUT R236, R246, R236, RZ, 0x3c, !PT ;  /* 0x000000ecf6ec7212 */ /* 0x000fce00078e3cff */
[----:B------:R-:W-:Y:S01]  /*1ff50*/  POPC R244, R244 ;  /* 0x000000f400f47309 */ /* 0x000fe20000000000 */
[----:B------:R-:W-:-:S07]  /*1ff60*/  IADD3 R95, PT, PT, R217, R95, RZ ;  /* 0x0000005fd95f7210 */ /* 0x000fce0007ffe0ff */
[----:B------:R-:W1:Y:S01]  /*1ff70*/  POPC R245, R245 ;  /* 0x000000f500f57309 */ /* 0x000e620000000000 */
[----:B0-----:R-:W-:Y:S01]  /*1ff80*/  IMAD.IADD R192, R204, 0x1, R192 ;  /* 0x00000001ccc07824 */ /* 0x001fe200078e02c0 */
[----:B------:R-:W-:-:S03]  /*1ff90*/  LOP3.LUT R240, R249, R240, RZ, 0x3c, !PT ;  /* 0x000000f0f9f07212 */ /* 0x000fc600078e3cff */
[----:B------:R-:W-:-:S03]  /*1ffa0*/  IMAD R95, R192, 0x9, R95 ;  /* 0x00000009c05f7824 */ /* 0x000fc600078e025f */
[----:B------:R-:W-:Y:S01]  /*1ffb0*/  POPC R236, R236 ;  /* 0x000000ec00ec7309 */ /* 0x000fe20000000000 */
[----:B------:R-:W-:-:S07]  /*1ffc0*/  IMAD.IADD R95, R95, 0x1, R169 ;  /* 0x000000015f5f7824 */ /* 0x000fce00078e02a9 */
[----:B------:R-:W0:Y:S01]  /*1ffd0*/  POPC R237, R237 ;  /* 0x000000ed00ed7309 */ /* 0x000e220000000000 */
[----:B-1----:R-:W-:-:S04]  /*1ffe0*/  IMAD.IADD R244, R244, 0x1, R245 ;  /* 0x00000001f4f47824 */ /* 0x002fc800078e02f5 */
[----:B------:R-:W-:-:S03]  /*1fff0*/  IMAD R95, R244, 0x9, R95 ;  /* 0x00000009f45f7824 */ /* 0x000fc600078e025f */
[----:B------:R-:W-:Y:S08]  /*20000*/  POPC R240, R240 ;  /* 0x000000f000f07309 */ /* 0x000ff00000000000 */
[----:B------:R-:W1:Y:S01]  /*20010*/  POPC R241, R241 ;  /* 0x000000f100f17309 */ /* 0x000e620000000000 */
[----:B------:R-:W-:Y:S01]  /*20020*/  IADD3 R95, PT, PT, R95, R167, RZ ;  /* 0x000000a75f5f7210 */ /* 0x000fe20007ffe0ff */
[----:B0-----:R-:W-:-:S04]  /*20030*/  IMAD.IADD R236, R236, 0x1, R237 ;  /* 0x00000001ecec7824 */ /* 0x001fc800078e02ed */
[----:B------:R-:W-:Y:S01]  /*20040*/  IMAD R95, R236, 0x9, R95 ;  /* 0x00000009ec5f7824 */ /* 0x000fe200078e025f */
[----:B---3--:R-:W-:Y:S02]  /*20050*/  VABSDIFF.U32 R153, R250, R251, RZ ;  /* 0x000000fbfa997214 */ /* 0x008fe400000e00ff */
[----:B------:R-:W3:Y:S04]  /*20060*/  LDL.LU R251, [R1+0x2c8] ;  /* 0x0002c80001fb7983 */ /* 0x000ee80000300800 */
[----:B------:R-:W3:Y:S01]  /*20070*/  LDL.LU R250, [R1+0x420] ;  /* 0x0004200001fa7983 */ /* 0x000ee20000300800 */
[----:B-1----:R-:W-:Y:S01]  /*20080*/  IADD3 R240, PT, PT, R240, R241, RZ ;  /* 0x000000f1f0f07210 */ /* 0x002fe20007ffe0ff */
[----:B------:R-:W-:-:S04]  /*20090*/  IMAD.IADD R95, R95, 0x1, R168 ;  /* 0x000000015f5f7824 */ /* 0x000fc800078e02a8 */
[----:B------:R-:W-:-:S04]  /*200a0*/  IMAD R95, R240, 0x9, R95 ;  /* 0x00000009f05f7824 */ /* 0x000fc800078e025f */
[----:B------:R-:W-:-:S04]  /*200b0*/  IMAD.IADD R95, R95, 0x1, R176 ;  /* 0x000000015f5f7824 */ /* 0x000fc800078e02b0 */
[----:B------:R-:W-:-:S04]  /*200c0*/  IMAD R95, R175, 0x9, R95 ;  /* 0x00000009af5f7824 */ /* 0x000fc800078e025f */
[----:B------:R-:W-:-:S04]  /*200d0*/  IMAD.IADD R95, R95, 0x1, R172 ;  /* 0x000000015f5f7824 */ /* 0x000fc800078e02ac */
[----:B------:R-:W-:Y:S01]  /*200e0*/  IMAD R95, R174, 0x9, R95 ;  /* 0x00000009ae5f7824 */ /* 0x000fe200078e025f */
[----:B------:R-:W-:Y:S04]  /*200f0*/  POPC R242, R242 ;  /* 0x000000f200f27309 */ /* 0x000fe80000000000 */
[----:B------:R-:W-:-:S04]  /*20100*/  IADD3 R95, PT, PT, R95, R171, RZ ;  /* 0x000000ab5f5f7210 */ /* 0x000fc80007ffe0ff */
[----:B------:R-:W0:Y:S01]  /*20110*/  POPC R243, R243 ;  /* 0x000000f300f37309 */ /* 0x000e220000000000 */
[----:B------:R-:W-:-:S04]  /*20120*/  IMAD R95, R173, 0x9, R95 ;  /* 0x00000009ad5f7824 */ /* 0x000fc800078e025f */
[----:B------:R-:W-:-:S04]  /*20130*/  IMAD.IADD R95, R95, 0x1, R181 ;  /* 0x000000015f5f7824 */ /* 0x000fc800078e02b5 */
[----:B------:R-:W-:-:S04]  /*20140*/  IMAD R95, R185, 0x9, R95 ;  /* 0x00000009b95f7824 */ /* 0x000fc800078e025f */
[----:B------:R-:W-:Y:S02]  /*20150*/  IMAD.IADD R95, R95, 0x1, R184 ;  /* 0x000000015f5f7824 */ /* 0x000fe400078e02b8 */
[----:B0-----:R-:W-:-:S04]  /*20160*/  IMAD.IADD R242, R242, 0x1, R243 ;  /* 0x00000001f2f27824 */ /* 0x001fc800078e02f3 */
[----:B------:R-:W-:-:S04]  /*20170*/  IMAD R95, R242, 0x9, R95 ;  /* 0x00000009f25f7824 */ /* 0x000fc800078e025f */
[----:B------:R-:W-:-:S04]  /*20180*/  IMAD.IADD R95, R95, 0x1, R177 ;  /* 0x000000015f5f7824 */ /* 0x000fc800078e02b1 */
        /* <DEDUP_REMOVED lines=19> */
[----:B------:R-:W-:Y:S01]  /*202c0*/  IMAD.IADD R35, R35, 0x1, R8 ;  /* 0x0000000123237824 */ /* 0x000fe200078e0208 */
[----:B------:R-:W-:Y:S02]  /*202d0*/  VABSDIFF.U32 R39, R228, R229, RZ ;  /* 0x000000e5e4277214 */ /* 0x000fe400000e00ff */
[----:B------:R-:W3:Y:S01]  /*202e0*/  LDL.LU R229, [R1+0x2c0] ;  /* 0x0002c00001e57983 */ /* 0x000ee20000300800 */
[----:B------:R-:W-:-:S03]  /*202f0*/  IMAD R35, R4, 0x9, R35 ;  /* 0x0000000904237824 */ /* 0x000fc600078e0223 */
[----:B------:R-:W3:Y:S01]  /*20300*/  LDL.LU R228, [R1+0x3fc] ;  /* 0x0003fc0001e47983 */ /* 0x000ee20000300800 */
[----:B------:R-:W-:Y:S01]  /*20310*/  IMAD.IADD R35, R35, 0x1, R6 ;  /* 0x0000000123237824 */ /* 0x000fe200078e0206 */
[----:B--2---:R-:W-:Y:S02]  /*20320*/  VABSDIFF.U32 R6, R232, R233, RZ ;  /* 0x000000e9e8067214 */ /* 0x004fe400000e00ff */
[----:B------:R-:W2:Y:S04]  /*20330*/  LDL.LU R233, [R1+0x2b8] ;  /* 0x0002b80001e97983 */ /* 0x000ea80000300800 */
[----:B------:R-:W2:Y:S01]  /*20340*/  LDL.LU R232, [R1+0x3f0] ;  /* 0x0003f00001e87983 */ /* 0x000ea20000300800 */
[----:B---3--:R-:W-:-:S03]  /*20350*/  VABSDIFF.U32 R10, R250, R251, RZ ;  /* 0x000000fbfa0a7214 */ /* 0x008fc600000e00ff */
[----:B------:R-:W3:Y:S04]  /*20360*/  LDL.LU R251, [R1+0x2b0] ;  /* 0x0002b00001fb7983 */ /* 0x000ee80000300800 */
[----:B------:R-:W3:Y:S01]  /*20370*/  LDL.LU R250, [R1+0x3e8] ;  /* 0x0003e80001fa7983 */ /* 0x000ee20000300800 */
        /* <DEDUP_REMOVED lines=13> */
[----:B------:R-:W3:Y:S04]  /*20450*/  LDL.LU R229, [R1+0x2a8] ;  /* 0x0002a80001e57983 */ /* 0x000ee80000300800 */
[----:B------:R-:W3:Y:S01]  /*20460*/  LDL.LU R228, [R1+0x404] ;  /* 0x0004040001e47983 */ /* 0x000ee20000300800 */
[----:B--2---:R-:W-:-:S03]  /*20470*/  VABSDIFF.U32 R29, R232, R233, RZ ;  /* 0x000000e9e81d7214 */ /* 0x004fc600000e00ff */
[----:B------:R-:W2:Y:S01]  /*20480*/  LDL.LU R233, [R1+0x2a4] ;  /* 0x0002a40001e97983 */ /* 0x000ea20000300800 */
[----:B---3--:R-:W-:-:S03]  /*20490*/  VABSDIFF.U32 R35, R250, R251, RZ ;  /* 0x000000fbfa237214 */ /* 0x008fc600000e00ff */
[----:B------:R-:W2:Y:S01]  /*204a0*/  LDL.LU R250, [R1+0x3f4] ;  /* 0x0003f40001fa7983 */ /* 0x000ea20000300800 */
[----:B------:R-:W-:Y:S01]  /*204b0*/  LOP3.LUT R160, R160, R0, RZ, 0x3c, !PT ;  /* 0x00000000a0a07212 */ /* 0x000fe200078e3cff */
[----:B------:R-:W-:Y:S01]  /*204c0*/  POPC R161, R161 ;  /* 0x000000a100a17309 */ /* 0x000fe20000000000 */
[----:B------:R-:W-:-:S07]  /*204d0*/  IMAD R165, R165, 0x9, R16 ;  /* 0x00000009a5a57824 */ /* 0x000fce00078e0210 */
[----:B------:R-:W0:Y:S01]  /*204e0*/  POPC R160, R160 ;  /* 0x000000a000a07309 */ /* 0x000e220000000000 */
[----:B------:R-:W-:-:S04]  /*204f0*/  IMAD.IADD R166, R165, 0x1, R166 ;  /* 0x00000001a5a67824 */ /* 0x000fc800078e02a6 */
[----:B------:R-:W-:-:S04]  /*20500*/  IMAD R166, R213, 0x9, R166 ;  /* 0x00000009d5a67824 */ /* 0x000fc800078e02a6 */
[----:B------:R-:W-:Y:S02]  /*20510*/  IMAD.IADD R163, R166, 0x1, R163 ;  /* 0x00000001a6a37824 */ /* 0x000fe400078e02a3 */
[----:B0-----:R-:W-:Y:S01]  /*20520*/  IMAD.IADD R160, R160, 0x1, R161 ;  /* 0x00000001a0a07824 */ /* 0x001fe200078e02a1 */
[----:B------:R-:W-:Y:S02]  /*20530*/  VABSDIFF.U32 R161, R226, R227, RZ ;  /* 0x000000e3e2a17214 */ /* 0x000fe400000e00ff */
[----:B------:R-:W-:Y:S01]  /*20540*/  LOP3.LUT R150, R150, R224, RZ, 0x3c, !PT ;  /* 0x000000e096967212 */ /* 0x000fe200078e3cff */
[----:B------:R-:W-:Y:S01]  /*20550*/  IMAD R160, R160, 0x9, R163 ;  /* 0x00000009a0a07824 */ /* 0x000fe200078e02a3 */
[----:B------:R-:W-:Y:S01]  /*20560*/  LOP3.LUT R151, R151, R225, RZ, 0x3c, !PT ;  /* 0x000000e197977212 */ /* 0x000fe200078e3cff */
[----:B------:R-:W3:Y:S02]  /*20570*/  LDL.LU R227, [R1+0x2a0] ;  /* 0x0002a00001e37983 */ /* 0x000ee40000300800 */
[----:B------:R-:W-:Y:S01]  /*20580*/  IMAD.IADD R161, R160, 0x1, R161 ;  /* 0x00000001a0a17824 */ /* 0x000fe200078e02a1 */
[----:B------:R-:W-:Y:S01]  /*20590*/  POPC R150, R150 ;  /* 0x0000009600967309 */ /* 0x000fe20000000000 */
[----:B------:R-:W-:Y:S01]  /*205a0*/  LOP3.LUT R142, R142, R206, RZ, 0x3c, !PT ;  /* 0x000000ce8e8e7212 */ /* 0x000fe200078e3cff */
[----:B------:R-:W3:Y:S01]  /*205b0*/  LDL.LU R232, [R1+0x3ec] ;  /* 0x0003ec0001e87983 */ /* 0x000ee20000300800 */
[----:B------:R-:W-:Y:S01]  /*205c0*/  IMAD R158, R158, 0x9, R161 ;  /* 0x000000099e9e7824 */ /* 0x000fe200078e02a1 */
[----:B------:R-:W-:-:S02]  /*205d0*/  LOP3.LUT R143, R143, R207, RZ, 0x3c, !PT ;  /* 0x000000cf8f8f7212 */ /* 0x000fc400078e3cff */
[----:B------:R-:W-:Y:S01]  /*205e0*/  LOP3.LUT R148, R148, R218, RZ, 0x3c, !PT ;  /* 0x000000da94947212 */ /* 0x000fe200078e3cff */
[----:B------:R-:W-:Y:S01]  /*205f0*/  IMAD.IADD R159, R158, 0x1, R159 ;  /* 0x000000019e9f7824 */ /* 0x000fe200078e029f */
[----:B------:R-:W0:Y:S01]  /*20600*/  POPC R151, R151 ;  /* 0x0000009700977309 */ /* 0x000e220000000000 */
[----:B------:R-:W-:Y:S02]  /*20610*/  LOP3.LUT R149, R149, R219, RZ, 0x3c, !PT ;  /* 0x000000db95957212 */ /* 0x000fe400078e3cff */
[----:B------:R-:W-:Y:S01]  /*20620*/  LOP3.LUT R27, R145, R211, RZ, 0x3c, !PT ;  /* 0x000000d3911b7212 */ /* 0x000fe200078e3cff */
[----:B------:R-:W-:Y:S01]  /*20630*/  IMAD R156, R156, 0x9, R159 ;  /* 0x000000099c9c7824 */ /* 0x000fe200078e029f */
[----:B------:R-:W-:Y:S02]  /*20640*/  LOP3.LUT R144, R144, R210, RZ, 0x3c, !PT ;  /* 0x000000d290907212 */ /* 0x000fe400078e3cff */
[----:B------:R-:W-:Y:S01]  /*20650*/  LOP3.LUT R37, R147, R215, RZ, 0x3c, !PT ;  /* 0x000000d793257212 */ /* 0x000fe200078e3cff */
[----:B------:R-:W-:Y:S01]  /*20660*/  IMAD.IADD R157, R156, 0x1, R157 ;  /* 0x000000019c9d7824 */ /* 0x000fe200078e029d */
[----:B------:R-:W-:Y:S01]  /*20670*/  POPC R31, R142 ;  /* 0x0000008e001f7309 */ /* 0x000fe20000000000 */
[----:B------:R-:W-:-:S02]  /*20680*/  LOP3.LUT R146, R146, R214, RZ, 0x3c, !PT ;  /* 0x000000d692927212 */ /* 0x000fc400078e3cff */
[----:B------:R-:W-:Y:S01]  /*20690*/  LOP3.LUT R141, R141, R203, RZ, 0x3c, !PT ;  /* 0x000000cb8d8d7212 */ /* 0x000fe200078e3cff */
[----:B------:R-:W-:Y:S01]  /*206a0*/  IMAD R154, R154, 0x9, R157 ;  /* 0x000000099a9a7824 */ /* 0x000fe200078e029d */
[----:B------:R-:W-:Y:S02]  /*206b0*/  LOP3.LUT R138, R138, R198, RZ, 0x3c, !PT ;  /* 0x000000c68a8a7212 */ /* 0x000fe400078e3cff */
[----:B------:R-:W-:Y:S01]  /*206c0*/  LOP3.LUT R178, R62, R178, RZ, 0x3c, !PT ;  /* 0x000000b23eb27212 */ /* 0x000fe200078e3cff */
[----:B------:R-:W1:Y:S01]  /*206d0*/  POPC R16, R143 ;  /* 0x0000008f00107309 */ /* 0x000e620000000000 */
[----:B------:R-:W-:Y:S01]  /*206e0*/  IMAD.IADD R155, R154, 0x1, R155 ;  /* 0x000000019a9b7824 */ /* 0x000fe200078e029b */
[----:B------:R-:W-:Y:S02]  /*206f0*/  LOP3.LUT R130, R130, R182, RZ, 0x3c, !PT ;  /* 0x000000b682827212 */ /* 0x000fe400078e3cff */
[----:B------:R-:W-:Y:S02]  /*20700*/  LOP3.LUT R190, R134, R190, RZ, 0x3c, !PT ;  /* 0x000000be86be7212 */ /* 0x000fe400078e3cff */
[----:B------:R-:W-:Y:S01]  /*20710*/  LOP3.LUT R191, R135, R191, RZ, 0x3c, !PT ;  /* 0x000000bf87bf7212 */ /* 0x000fe200078e3cff */
[----:B------:R-:W-:Y:S01]  /*20720*/  IMAD.MOV.U32 R0, RZ, RZ, -0x3e000000 ;  /* 0xc2000000ff007424 */ /* 0x000fe200078e00ff */
[----:B------:R-:W-:Y:S01]  /*20730*/  POPC R148, R148 ;  /* 0x0000009400947309 */ /* 0x000fe20000000000 */
[----:B------:R-:W-:Y:S01]  /*20740*/  IMAD R152, R152, 0x9, R155 ;  /* 0x0000000998987824 */ /* 0x000fe200078e029b */
[----:B------:R-:W-:Y:S01]  /*20750*/  LOP3.LUT R18, R136, R194, RZ, 0x3c, !PT ;  /* 0x000000c288127212 */ /* 0x000fe200078e3cff */
[----:B------:R-:W3:Y:S05]  /*20760*/  LDL.LU R226, [R1+0x298] ;  /* 0x0002980001e27983 */ /* 0x000eea0000300800 */
[----:B------:R-:W1:Y:S01]  /*20770*/  POPC R149, R149 ;  /* 0x0000009500957309 */ /* 0x000e620000000000 */
[----:B0-----:R-:W-:Y:S01]  /*20780*/  IADD3 R150, PT, PT, R150, R151, RZ ;  /* 0x0000009796967210 */ /* 0x001fe20007ffe0ff */
[----:B------:R-:W-:-:S06]  /*20790*/  IMAD.IADD R153, R152, 0x1, R153 ;  /* 0x0000000198997824 */ /* 0x000fcc00078e0299 */
[----:B------:R-:W-:Y:S08]  /*207a0*/  POPC R14, R144 ;  /* 0x00000090000e7309 */ /* 0x000ff00000000000 */
[----:B------:R-:W0:Y:S01]  /*207b0*/  POPC R27, R27 ;  /* 0x0000001b001b7309 */ /* 0x000e220000000000 */
[----:B-1----:R-:W-:Y:S01]  /*207c0*/  IADD3 R31, PT, PT, R31, R16, RZ ;  /* 0x000000101f1f7210 */ /* 0x002fe20007ffe0ff */
[----:B------:R-:W-:Y:S01]  /*207d0*/  IMAD R150, R150, 0x9, R153 ;  /* 0x0000000996967824 */ /* 0x000fe200078e0299 */
[----:B------:R-:W-:-:S05]  /*207e0*/  LOP3.LUT R16, R140, R202, RZ, 0x3c, !PT ;  /* 0x000000ca8c107212 */ /* 0x000fca00078e3cff */
[----:B------:R-:W-:Y:S01]  /*207f0*/  POPC R8, R146 ;  /* 0x0000009200087309 */ /* 0x000fe20000000000 */
[----:B------:R-:W-:Y:S01]  /*20800*/  IADD3 R4, PT, PT, R148, R149, RZ ;  /* 0x0000009594047210 */ /* 0x000fe20007ffe0ff */
[----:B------:R-:W-:-:S06]  /*20810*/  IMAD.IADD R39, R150, 0x1, R39 ;  /* 0x0000000196277824 */ /* 0x000fcc00078e0227 */
[----:B------:R-:W1:Y:S01]  /*20820*/  POPC R37, R37 ;  /* 0x0000002500257309 */ /* 0x000e620000000000 */
[----:B0-----:R-:W-:Y:S01]  /*20830*/  IADD3 R14, PT, PT, R14, R27, RZ ;  /* 0x0000001b0e0e7210 */ /* 0x001fe20007ffe0ff */
[----:B------:R-:W-:Y:S01]  /*20840*/  IMAD R39, R4, 0x9, R39 ;  /* 0x0000000904277824 */ /* 0x000fe200078e0227 */
[----:B------:R-:W-:Y:S01]  /*20850*/  IADD3 R62, PT, PT, R252, 0x6, RZ ;  /* 0x00000006fc3e7810 */ /* 0x000fe20007ffe0ff */
[----:B------:R-:W-:Y:S01]  /*20860*/  IMAD.MOV.U32 R135, RZ, RZ, R3 ;  /* 0x000000ffff877224 */ /* 0x000fe200078e0003 */
[----:B------:R-:W-:Y:S01]  /*20870*/  LOP3.LUT R63, R63, R179, RZ, 0x3c, !PT ;  /* 0x000000b33f3f7212 */ /* 0x000fe200078e3cff */
[----:B------:R-:W-:Y:S01]  /*20880*/  IMAD.MOV.U32 R143, RZ, RZ, R21 ;  /* 0x000000ffff8f7224 */ /* 0x000fe200078e0015 */
[----:B------:R-:W-:Y:S01]  /*20890*/  MOV R145, R21 ;  /* 0x0000001500917202 */ /* 0x000fe20000000f00 */
[----:B------:R-:W-:Y:S01]  /*208a0*/  POPC R16, R16 ;  /* 0x0000001000107309 */ /* 0x000fe20000000000 */
[----:B------:R-:W-:Y:S01]  /*208b0*/  IADD3 R39, PT, PT, R39, R6, RZ ;  /* 0x0000000627277210 */ /* 0x000fe20007ffe0ff */
[----:B------:R-:W3:Y:S06]  /*208c0*/  LDL.LU R251, [R1+0x3c0] ;  /* 0x0003c00001fb7983 */ /* 0x000eec0000300800 */
[----:B------:R-:W0:Y:S01]  /*208d0*/  POPC R27, R141 ;  /* 0x0000008d001b7309 */ /* 0x000e220000000000 */
[----:B-1----:R-:W-:-:S05]  /*208e0*/  IADD3 R8, PT, PT, R8, R37, RZ ;  /* 0x0000002508087210 */ /* 0x002fca0007ffe0ff */
[----:B------:R-:W-:-:S04]  /*208f0*/  IMAD R39, R8, 0x9, R39 ;  /* 0x0000000908277824 */ /* 0x000fc800078e0227 */
[----:B------:R-:W-:Y:S01]  /*20900*/  IMAD.IADD R39, R39, 0x1, R10 ;  /* 0x0000000127277824 */ /* 0x000fe200078e020a */
[----:B0-----:R-:W-:Y:S02]  /*20910*/  IADD3 R33, PT, PT, R16, R27, RZ ;  /* 0x0000001b10217210 */ /* 0x001fe40007ffe0ff */
[----:B------:R-:W-:Y:S01]  /*20920*/  LOP3.LUT R27, R139, R199, RZ, 0x3c, !PT ;  /* 0x000000c78b1b7212 */ /* 0x000fe200078e3cff */
[----:B------:R-:W-:Y:S01]  /*20930*/  IMAD R39, R14, 0x9, R39 ;  /* 0x000000090e277824 */ /* 0x000fe200078e0227 */
[----:B------:R-:W-:Y:S03]  /*20940*/  POPC R16, R138 ;  /* 0x0000008a00107309 */ /* 0x000fe60000000000 */
[----:B------:R-:W-:-:S05]  /*20950*/  IMAD.IADD R12, R39, 0x1, R12 ;  /* 0x00000001270c7824 */ /* 0x000fca00078e020c */
[----:B------:R-:W0:Y:S01]  /*20960*/  POPC R27, R27 ;  /* 0x0000001b001b7309 */ /* 0x000e220000000000 */
[----:B------:R-:W-:Y:S01]  /*20970*/  IMAD R12, R31, 0x9, R12 ;  /* 0x000000091f0c7824 */ /* 0x000fe200078e020c */
[----:B------:R-:W-:-:S03]  /*20980*/  I2FP.F32.U32 R62, R62 ;  /* 0x0000003e003e7245 */ /* 0x000fc60000201000 */
[----:B------:R-:W-:Y:S01]  /*20990*/  IMAD.IADD R12, R12, 0x1, R29 ;  /* 0x000000010c0c7824 */ /* 0x000fe200078e021d */
[----:B------:R-:W-:Y:S01]  /*209a0*/  LOP3.LUT R37, R137, R195, RZ, 0x3c, !PT ;  /* 0x000000c389257212 */ /* 0x000fe200078e3cff */
[----:B------:R-:W-:Y:S02]  /*209b0*/  IMAD.MOV.U32 R134, RZ, RZ, R62 ;  /* 0x000000ffff867224 */ /* 0x000fe400078e003e */
[----:B------:R-:W-:Y:S01]  /*209c0*/  IMAD R12, R33, 0x9, R12 ;  /* 0x00000009210c7824 */ /* 0x000fe200078e020c */
[----:B------:R1:W-:Y:S01]  /*209d0*/  POPC R14, R130 ;  /* 0x00000082000e7309 */ /* 0x0003e20000000000 */
[----:B------:R-:W-:Y:S01]  /*209e0*/  MOV R136, R62 ;  /* 0x0000003e00887202 */ /* 0x000fe20000000f00 */
[----:B------:R-:W-:Y:S02]  /*209f0*/  IMAD.MOV.U32 R137, RZ, RZ, R3 ;  /* 0x000000ffff897224 */ /* 0x000fe400078e0003 */
[----:B0-----:R-:W-:Y:S01]  /*20a00*/  IMAD.IADD R16, R16, 0x1, R27 ;  /* 0x0000000110107824 */ /* 0x001fe200078e021b */
[----:B------:R-:W-:Y:S01]  /*20a10*/  LOP3.LUT R27, R131, R183, RZ, 0x3c, !PT ;  /* 0x000000b7831b7212 */ /* 0x000fe200078e3cff */
[----:B------:R-:W-:-:S02]  /*20a20*/  IMAD.MOV.U32 R142, RZ, RZ, R62 ;  /* 0x000000ffff8e7224 */ /* 0x000fc400078e003e */
[----:B------:R-:W-:Y:S01]  /*20a30*/  IMAD.MOV.U32 R131, RZ, RZ, R23 ;  /* 0x000000ffff837224 */ /* 0x000fe200078e0017 */
[----:B-1----:R-:W-:Y:S01]  /*20a40*/  MOV R130, R62 ;  /* 0x0000003e00827202 */ /* 0x002fe20000000f00 */
[----:B------:R-:W-:Y:S02]  /*20a50*/  IMAD.IADD R35, R12, 0x1, R35 ;  /* 0x000000010c237824 */ /* 0x000fe400078e0223 */
[--C-:B------:R-:W-:Y:S01]  /*20a60*/  IMAD.MOV.U32 R144, RZ, RZ, R62.reuse ;  /* 0x000000ffff907224 */ /* 0x100fe200078e003e */
[----:B------:R-:W5:Y:S01]  /*20a70*/  TEX.LL RZ, R12, R134, R0, UR6, 2D, 0x1 ;  /* 0x28ff0600860c7f60 */ /* 0x000f6200089e01ff */
[----:B------:R-:W5:Y:S01]  /*20a80*/  TEX.LL RZ, R134, R136, R0, UR10, 2D, 0x3 ;  /* 0x28ff0a0088867f60 */ /* 0x000f6200089e03ff */
[----:B------:R0:W5:Y:S01]  /*20a90*/  TEX.LL RZ, R10, R142, R0, UR6, 2D, 0x1 ;  /* 0x28ff06008e0a7f60 */ /* 0x00016200089e01ff */
[----:B------:R-:W5:Y:S01]  /*20aa0*/  TEX.LL RZ, R136, R144, R0, UR10, 2D, 0x3 ;  /* 0x28ff0a0090887f60 */ /* 0x000f6200089e03ff */
[----:B------:R-:W5:Y:S01]  /*20ab0*/  TEX.LL RZ, R130, R130, R0, UR10, 2D, 0x3 ;  /* 0x28ff0a0082827f60 */ /* 0x000f6200089e03ff */
[----:B------:R-:W-:-:S02]  /*20ac0*/  IMAD.MOV.U32 R138, RZ, RZ, R62 ;  /* 0x000000ffff8a7224 */ /* 0x000fc400078e003e */
[----:B------:R-:W-:Y:S01]  /*20ad0*/  IMAD.MOV.U32 R139, RZ, RZ, R5 ;  /* 0x000000ffff8b7224 */ /* 0x000fe200078e0005 */
[----:B------:R1:W-:Y:S01]  /*20ae0*/  POPC R146, R63 ;  /* 0x0000003f00927309 */ /* 0x0003e20000000000 */
[--C-:B------:R-:W-:Y:S01]  /*20af0*/  IMAD.MOV.U32 R4, RZ, RZ, R62.reuse ;  /* 0x000000ffff047224 */ /* 0x100fe200078e003e */
[----:B------:R-:W-:Y:S01]  /*20b00*/  MOV R6, R62 ;  /* 0x0000003e00067202 */ /* 0x000fe20000000f00 */
[----:B------:R-:W-:Y:S02]  /*20b10*/  IMAD.MOV.U32 R140, RZ, RZ, R62 ;  /* 0x000000ffff8c7224 */ /* 0x000fe400078e003e */
[----:B------:R-:W-:Y:S01]  /*20b20*/  IMAD.MOV.U32 R141, RZ, RZ, R7 ;  /* 0x000000ffff8d7224 */ /* 0x000fe200078e0007 */
[----:B------:R-:W5:Y:S01]  /*20b30*/  TEX.LL RZ, R138, R138, R0, UR10, 2D, 0x3 ;  /* 0x28ff0a008a8a7f60 */ /* 0x000f6200089e03ff */
[----:B-1----:R-:W-:-:S04]  /*20b40*/  IMAD.MOV.U32 R63, RZ, RZ, R23 ;  /* 0x000000ffff3f7224 */ /* 0x002fc800078e0017 */
[----:B------:R-:W-:Y:S01]  /*20b50*/  TEX.LL RZ, R8, R62, R0, UR6, 2D, 0x1 ;  /* 0x28ff06003e087f60 */ /* 0x000fe200089e01ff */
[----:B------:R-:W5:Y:S01]  /*20b60*/  TEX.LL RZ, R4, R4, R0, UR6, 2D, 0x1 ;  /* 0x28ff060004047f60 */ /* 0x000f6200089e01ff */
[----:B------:R-:W-:Y:S01]  /*20b70*/  TEX.LL RZ, R140, R140, R0, UR10, 2D, 0x3 ;  /* 0x28ff0a008c8c7f60 */ /* 0x000fe200089e03ff */
[----:B------:R-:W5:Y:S01]  /*20b80*/  TEX.LL RZ, R6, R6, R0, UR6, 2D, 0x1 ;  /* 0x28ff060006067f60 */ /* 0x000f6200089e01ff */
[----:B------:R-:W-:Y:S01]  /*20b90*/  IMAD R16, R16, 0x9, R35 ;  /* 0x0000000910107824 */ /* 0x000fe200078e0223 */
[----:B------:R-:W-:Y:S02]  /*20ba0*/  VABSDIFF.U32 R31, R228, R229, RZ ;  /* 0x000000e5e41f7214 */ /* 0x000fe400000e00ff */
[----:B------:R-:W3:Y:S02]  /*20bb0*/  LDL.LU R229, [R1+0x290] ;  /* 0x0002900001e57983 */ /* 0x000ee40000300800 */
[----:B------:R-:W-:Y:S02]  /*20bc0*/  IADD3 R16, PT, PT, R16, R31, RZ ;  /* 0x0000001f10107210 */ /* 0x000fe40007ffe0ff */
[----:B------:R-:W3:Y:S01]  /*20bd0*/  LDL.LU R228, [R1+0x38c] ;  /* 0x00038c0001e47983 */ /* 0x000ee20000300800 */
[----:B--2---:R-:W-:-:S03]  /*20be0*/  VABSDIFF.U32 R31, R250, R233, RZ ;  /* 0x000000e9fa1f7214 */ /* 0x004fc600000e00ff */
[----:B------:R-:W2:Y:S04]  /*20bf0*/  LDL.LU R233, [R1+0x288] ;  /* 0x0002880001e97983 */ /* 0x000ea80000300800 */
[----:B------:R-:W2:Y:S01]  /*20c00*/  LDL.LU R250, [R1+0x380] ;  /* 0x0003800001fa7983 */ /* 0x000ea20000300800 */
[----:B------:R-:W-:Y:S08]  /*20c10*/  POPC R18, R18 ;  /* 0x0000001200127309 */ /* 0x000ff00000000000 */
[----:B------:R-:W1:Y:S02]  /*20c20*/  POPC R37, R37 ;  /* 0x0000002500257309 */ /* 0x000e640000000000 */
[----:B-1----:R-:W-:-:S04]  /*20c30*/  IMAD.IADD R37, R18, 0x1, R37 ;  /* 0x0000000112257824 */ /* 0x002fc800078e0225 */
[----:B------:R-:W-:-:S04]  /*20c40*/  IMAD R16, R37, 0x9, R16 ;  /* 0x0000000925107824 */ /* 0x000fc800078e0210 */
[----:B------:R-:W-:Y:S01]  /*20c50*/  IMAD.IADD R16, R16, 0x1, R31 ;  /* 0x0000000110107824 */ /* 0x000fe200078e021f */
[----:B---3--:R-:W-:Y:S02]  /*20c60*/  VABSDIFF.U32 R31, R232, R227, RZ ;  /* 0x000000e3e81f7214 */ /* 0x008fe400000e00ff */
[----:B------:R-:W3:Y:S01]  /*20c70*/  LDL.LU R232, [R1+0x378] ;  /* 0x0003780001e87983 */ /* 0x000ee20000300800 */
[----:B------:R-:W-:Y:S01]  /*20c80*/  LOP3.LUT R186, R132, R186, RZ, 0x3c, !PT ;  /* 0x000000ba84ba7212 */ /* 0x000fe200078e3cff */
[----:B------:R-:W-:Y:S01]  /*20c90*/  POPC R33, R190 ;  /* 0x000000be00217309 */ /* 0x000fe20000000000 */
[----:B------:R-:W-:-:S07]  /*20ca0*/  LOP3.LUT R133, R133, R187, RZ, 0x3c, !PT ;  /* 0x000000bb85857212 */ /* 0x000fce00078e3cff */
[----:B------:R-:W1:Y:S08]  /*20cb0*/  POPC R132, R191 ;  /* 0x000000bf00847309 */ /* 0x000e700000000000 */
[----:B------:R-:W-:Y:S08]  /*20cc0*/  POPC R39, R186 ;  /* 0x000000ba00277309 */ /* 0x000ff00000000000 */
[----:B0-----:R-:W0:Y:S01]  /*20cd0*/  POPC R142, R133 ;  /* 0x00000085008e7309 */ /* 0x001e220000000000 */
[----:B-1----:R-:W-:-:S04]  /*20ce0*/  IMAD.IADD R33, R33, 0x1, R132 ;  /* 0x0000000121217824 */ /* 0x002fc800078e0284 */
[----:B------:R-:W-:-:S03]  /*20cf0*/  IMAD R16, R33, 0x9, R16 ;  /* 0x0000000921107824 */ /* 0x000fc600078e0210 */
[----:B------:R-:W1:Y:S02]  /*20d00*/  POPC R27, R27 ;  /* 0x0000001b001b7309 */ /* 0x000e640000000000 */
[----:B------:R-:W-:Y:S01]  /*20d10*/  IADD3 R16, PT, PT, R16, R31, RZ ;  /* 0x0000001f10107210 */ /* 0x000fe20007ffe0ff */
[----:B0-----:R-:W-:-:S04]  /*20d20*/  IMAD.IADD R39, R39, 0x1, R142 ;  /* 0x0000000127277824 */ /* 0x001fc800078e028e */
[----:B------:R-:W-:Y:S02]  /*20d30*/  IMAD R16, R39, 0x9, R16 ;  /* 0x0000000927107824 */ /* 0x000fe400078e0210 */
[----:B-1----:R-:W-:Y:S01]  /*20d40*/  IMAD.IADD R27, R14, 0x1, R27 ;  /* 0x000000010e1b7824 */ /* 0x002fe200078e021b */
[----:B------:R-:W-:Y:S02]  /*20d50*/  VABSDIFF.U32 R31, R251, R226, RZ ;  /* 0x000000e2fb1f7214 */ /* 0x000fe400000e00ff */
[----:B------:R-:W3:Y:S03]  /*20d60*/  LDL.LU R251, [R1+0x370] ;  /* 0x0003700001fb7983 */ /* 0x000ee60000300800 */
[----:B------:R-:W-:-:S04]  /*20d70*/  IMAD.IADD R16, R16, 0x1, R31 ;  /* 0x0000000110107824 */ /* 0x000fc800078e021f */
[----:B------:R-:W-:Y:S01]  /*20d80*/  IMAD R16, R27, 0x9, R16 ;  /* 0x000000091b107824 */ /* 0x000fe200078e0210 */
[----:B------:R-:W-:Y:S02]  /*20d90*/  VABSDIFF.U32 R27, R228, R229, RZ ;  /* 0x000000e5e41b7214 */ /* 0x000fe400000e00ff */
[----:B------:R-:W3:Y:S02]  /*20da0*/  LDL.LU R228, [R1+0x364] ;  /* 0x0003640001e47983 */ /* 0x000ee40000300800 */
[----:B------:R-:W-:Y:S02]  /*20db0*/  IADD3 R16, PT, PT, R16, R27, RZ ;  /* 0x0000001b10107210 */ /* 0x000fe40007ffe0ff */
[----:B--2---:R-:W-:Y:S02]  /*20dc0*/  VABSDIFF.U32 R27, R250, R233, RZ ;  /* 0x000000e9fa1b7214 */ /* 0x004fe400000e00ff */
[----:B------:R-:W2:Y:S01]  /*20dd0*/  LDL.LU R250, [R1+0x358] ;  /* 0x0003580001fa7983 */ /* 0x000ea20000300800 */
[----:B------:R-:W0:Y:S02]  /*20de0*/  POPC R29, R178 ;  /* 0x000000b2001d7309 */ /* 0x000e240000000000 */
[----:B0-----:R-:W-:-:S04]  /*20df0*/  IMAD.IADD R29, R29, 0x1, R146 ;  /* 0x000000011d1d7824 */ /* 0x001fc800078e0292 */
[----:B------:R-:W-:-:S04]  /*20e00*/  IMAD R16, R29, 0x9, R16 ;  /* 0x000000091d107824 */ /* 0x000fc800078e0210 */
[----:B------:R-:W-:Y:S01]  /*20e10*/  IMAD.IADD R16, R16, 0x1, R27 ;  /* 0x0000000110107824 */ /* 0x000fe200078e021b */
[----:B---3--:R-:W-:Y:S02]  /*20e20*/  VABSDIFF.U32 R27, R232, R42, RZ ;  /* 0x0000002ae81b7214 */ /* 0x008fe400000e00ff */
[----:B------:R0:W4:Y:S04]  /*20e30*/  LDL.LU R42, [R1+0xa1c] ;  /* 0x000a1c00012a7983 */ /* 0x0001280000300800 */
[----:B------:R-:W3:Y:S04]  /*20e40*/  LDL.LU R233, [R1+0x33c] ;  /* 0x00033c0001e97983 */ /* 0x000ee80000300800 */
[----:B------:R-:W3:Y:S04]  /*20e50*/  LDL.LU R232, [R1+0x338] ;  /* 0x0003380001e87983 */ /* 0x000ee80000300800 */
[----:B------:R-:W3:Y:S01]  /*20e60*/  LDL.LU R204, [R1+0x2ac] ;  /* 0x0002ac0001cc7983 */ /* 0x000ee20000300800 */
[----:B------:R-:W-:-:S02]  /*20e70*/  LOP3.LUT R18, R110, R128, RZ, 0x3c, !PT ;  /* 0x000000806e127212 */ /* 0x000fc400078e3cff */
[----:B------:R-:W-:-:S04]  /*20e80*/  LOP3.LUT R35, R111, R129, RZ, 0x3c, !PT ;  /* 0x000000816f237212 */ /* 0x000fc800078e3cff */
[----:B------:R-:W-:Y:S01]  /*20e90*/  POPC R18, R18 ;  /* 0x0000001200127309 */ /* 0x000fe20000000000 */
[----:B------:R-:W-:Y:S02]  /*20ea0*/  LOP3.LUT R14, R108, R126, RZ, 0x3c, !PT ;  /* 0x0000007e6c0e7212 */ /* 0x000fe400078e3cff */
[----:B------:R-:W-:-:S05]  /*20eb0*/  LOP3.LUT R31, R109, R127, RZ, 0x3c, !PT ;  /* 0x0000007f6d1f7212 */ /* 0x000fca00078e3cff */
[----:B------:R-:W1:Y:S01]  /*20ec0*/  POPC R35, R35 ;  /* 0x0000002300237309 */ /* 0x000e620000000000 */
[----:B------:R-:W-:Y:S02]  /*20ed0*/  LOP3.LUT R124, R106, R124, RZ, 0x3c, !PT ;  /* 0x0000007c6a7c7212 */ /* 0x000fe400078e3cff */
[----:B------:R-:W-:-:S05]  /*20ee0*/  LOP3.LUT R106, R107, R125, RZ, 0x3c, !PT ;  /* 0x0000007d6b6a7212 */ /* 0x000fca00078e3cff */
[----:B------:R-:W-:Y:S08]  /*20ef0*/  POPC R14, R14 ;  /* 0x0000000e000e7309 */ /* 0x000ff00000000000 */
[----:B------:R-:W0:Y:S01]  /*20f00*/  POPC R31, R31 ;  /* 0x0000001f001f7309 */ /* 0x000e220000000000 */
[----:B-1----:R-:W-:-:S04]  /*20f10*/  IMAD.IADD R35, R18, 0x1, R35 ;  /* 0x0000000112237824 */ /* 0x002fc800078e0223 */
[----:B------:R-:W-:-:S03]  /*20f20*/  IMAD R16, R35, 0x9, R16 ;  /* 0x0000000923107824 */ /* 0x000fc600078e0210 */
[----:B------:R-:W-:Y:S02]  /*20f30*/  POPC R33, R124 ;  /* 0x0000007c00217309 */ /* 0x000fe40000000000 */
[----:B------:R-:W-:-:S06]  /*20f40*/  IADD3 R16, PT, PT, R16, R27, RZ ;  /* 0x0000001b10107210 */ /* 0x000fcc0007ffe0ff */
[----:B------:R-:W1:Y:S01]  /*20f50*/  POPC R106, R106 ;  /* 0x0000006a006a7309 */ /* 0x000e620000000000 */
[----:B0-----:R-:W-:-:S04]  /*20f60*/  IMAD.IADD R31, R14, 0x1, R31 ;  /* 0x000000010e1f7824 */ /* 0x001fc800078e021f */
[----:B------:R-:W-:Y:S01]  /*20f70*/  IMAD R16, R31, 0x9, R16 ;  /* 0x000000091f107824 */ /* 0x000fe200078e0210 */
[----:B------:R-:W-:Y:S01]  /*20f80*/  VABSDIFF.U32 R27, R251, R40, RZ ;  /* 0x00000028fb1b7214 */ /* 0x000fe200000e00ff */
[----:B-1----:R-:W-:Y:S01]  /*20f90*/  IMAD.IADD R33, R33, 0x1, R106 ;  /* 0x0000000121217824 */ /* 0x002fe200078e026a */
[----:B------:R0:W4:Y:S03]  /*20fa0*/  LDL.LU R40, [R1+0xa18] ;  /* 0x000a180001287983 */ /* 0x0001260000300800 */
[----:B------:R-:W-:Y:S01]  /*20fb0*/  IMAD.IADD R16, R16, 0x1, R27 ;  /* 0x0000000110107824 */ /* 0x000fe200078e021b */
[----:B------:R-:W3:Y:S03]  /*20fc0*/  LDL.LU R251, [R1+0x330] ;  /* 0x0003300001fb7983 */ /* 0x000ee60000300800 */
[----:B------:R-:W-:Y:S01]  /*20fd0*/  IMAD R16, R33, 0x9, R16 ;  /* 0x0000000921107824 */ /* 0x000fe200078e0210 */
[----:B------:R-:W-:-:S02]  /*20fe0*/  VABSDIFF.U32 R27, R228, R38, RZ ;  /* 0x00000026e41b7214 */ /* 0x000fc400000e00ff */
[----:B------:R0:W4:Y:S02]  /*20ff0*/  LDL.LU R38, [R1+0xa14] ;  /* 0x000a140001267983 */ /* 0x0001240000300800 */
[----:B------:R-:W-:Y:S02]  /*21000*/  IADD3 R16, PT, PT, R16, R27, RZ ;  /* 0x0000001b10107210 */ /* 0x000fe40007ffe0ff */
[----:B--2---:R-:W-:Y:S02]  /*21010*/  VABSDIFF.U32 R27, R250, R36, RZ ;  /* 0x00000024fa1b7214 */ /* 0x004fe400000e00ff */
[----:B------:R0:W4:Y:S04]  /*21020*/  LDL.LU R36, [R1+0xa10] ;  /* 0x000a100001247983 */ /* 0x0001280000300800 */
[----:B------:R-:W2:Y:S01]  /*21030*/  LDL.LU R250, [R1+0x324] ;  /* 0x0003240001fa7983 */ /* 0x000ea20000300800 */
[----:B------:R-:W-:-:S02]  /*21040*/  LOP3.LUT R14, R103, R121, RZ, 0x3c, !PT ;  /* 0x00000079670e7212 */ /* 0x000fc400078e3cff */
[----:B------:R-:W-:Y:S01]  /*21050*/  LOP3.LUT R18, R105, R123, RZ, 0x3c, !PT ;  /* 0x0000007b69127212 */ /* 0x000fe200078e3cff */
[----:B------:R-:W2:Y:S01]  /*21060*/  LDL.LU R205, [R1+0x138] ;  /* 0x0001380001cd7983 */ /* 0x000ea20000300800 */
[----:B------:R-:W-:Y:S02]  /*21070*/  LOP3.LUT R102, R102, R120, RZ, 0x3c, !PT ;  /* 0x0000007866667212 */ /* 0x000fe400078e3cff */
[----:B------:R-:W-:Y:S01]  /*21080*/  LOP3.LUT R104, R104, R122, RZ, 0x3c, !PT ;  /* 0x0000007a68687212 */ /* 0x000fe200078e3cff */
[----:B------:R-:W-:Y:S08]  /*21090*/  POPC R14, R14 ;  /* 0x0000000e000e7309 */ /* 0x000ff00000000000 */
[----:B------:R-:W1:Y:S08]  /*210a0*/  POPC R35, R102 ;  /* 0x0000006600237309 */ /* 0x000e700000000000 */
[----:B------:R-:W-:Y:S08]  /*210b0*/  POPC R29, R104 ;  /* 0x00000068001d7309 */ /* 0x000ff00000000000 */
[----:B------:R-:W0:Y:S01]  /*210c0*/  POPC R18, R18 ;  /* 0x0000001200127309 */ /* 0x000e220000000000 */
[----:B-1----:R-:W-:Y:S01]  /*210d0*/  IMAD.IADD R35, R35, 0x1, R14 ;  /* 0x0000000123237824 */ /* 0x002fe200078e020e */
[----:B------:R-:W-:-:S02]  /*210e0*/  LOP3.LUT R14, R67, R117, RZ, 0x3c, !PT ;  /* 0x00000075430e7212 */ /* 0x000fc400078e3cff */
[----:B------:R-:W-:-:S04]  /*210f0*/  LOP3.LUT R66, R66, R116, RZ, 0x3c, !PT ;  /* 0x0000007442427212 */ /* 0x000fc800078e3cff */
[----:B------:R-:W-:Y:S01]  /*21100*/  POPC R14, R14 ;  /* 0x0000000e000e7309 */ /* 0x000fe20000000000 */
[----:B0-----:R-:W-:-:S04]  /*21110*/  IMAD.IADD R29, R29, 0x1, R18 ;  /* 0x000000011d1d7824 */ /* 0x001fc800078e0212 */
[----:B------:R-:W-:-:S03]  /*21120*/  IMAD R16, R29, 0x9, R16 ;  /* 0x000000091d107824 */ /* 0x000fc600078e0210 */
[----:B------:R-:W0:Y:S01]  /*21130*/  POPC R29, R66 ;  /* 0x00000042001d7309 */ /* 0x000e220000000000 */
[----:B------:R-:W-:Y:S01]  /*21140*/  IMAD.IADD R16, R16, 0x1, R27 ;  /* 0x0000000110107824 */ /* 0x000fe200078e021b */
[----:B------:R-:W-:-:S04]  /*21150*/  DEPBAR.LE SB5, 0x7 ;  /* 0x0000d1c00000791a */ /* 0x000fc80000000000 */
[----:B------:R-:W-:Y:S02]  /*21160*/  LOP3.LUT R12, R12, 0xff, RZ, 0xc0, !PT ;  /* 0x000000ff0c0c7812 */ /* 0x000fe400078ec0ff */
[----:B---3--:R-:W-:Y:S01]  /*21170*/  VABSDIFF.U32 R27, R233, R24, RZ ;  /* 0x00000018e91b7214 */ /* 0x008fe200000e00ff */
[----:B------:R-:W-:Y:S01]  /*21180*/  IMAD R16, R35, 0x9, R16 ;  /* 0x0000000923107824 */ /* 0x000fe200078e0210 */
[----:B------:R1:W4:Y:S04]  /*21190*/  LDL.LU R24, [R1+0xa0c] ;  /* 0x000a0c0001187983 */ /* 0x0003280000300800 */
[----:B------:R-:W-:Y:S01]  /*211a0*/  IADD3 R16, PT, PT, R16, R27, RZ ;  /* 0x0000001b10107210 */ /* 0x000fe20007ffe0ff */
[----:B0-----:R-:W-:Y:S01]  /*211b0*/  IMAD.IADD R29, R29, 0x1, R14 ;  /* 0x000000011d1d7824 */ /* 0x001fe200078e020e */
[----:B------:R-:W-:-:S02]  /*211c0*/  VABSDIFF.U32 R14, R204, R12, RZ ;  /* 0x0000000ccc0e7214 */ /* 0x000fc400000e00ff */
[----:B------:R-:W-:Y:S02]  /*211d0*/  VABSDIFF.U32 R27, R232, R22, RZ ;  /* 0x00000016e81b7214 */ /* 0x000fe400000e00ff */
[----:B------:R1:W4:Y:S01]  /*211e0*/  LDL.LU R22, [R1+0xa08] ;  /* 0x000a080001167983 */ /* 0x0003220000300800 */
[----:B------:R-:W-:-:S03]  /*211f0*/  IMAD.IADD R14, R20, 0x1, R14 ;  /* 0x00000001140e7824 */ /* 0x000fc600078e020e */
[----:B------:R1:W4:Y:S04]  /*21200*/  LDL.LU R20, [R1+0xa04] ;  /* 0x000a040001147983 */ /* 0x0003280000300800 */
[----:B------:R-:W3:Y:S01]  /*21210*/  LDL.LU R209, [R1+0x130] ;  /* 0x0001300001d17983 */ /* 0x000ee20000300800 */
[----:B------:R-:W-:Y:S02]  /*21220*/  LOP3.LUT R31, R100, R118, RZ, 0x3c, !PT ;  /* 0x00000076641f7212 */ /* 0x000fe400078e3cff */
[----:B------:R-:W-:Y:S01]  /*21230*/  LOP3.LUT R101, R101, R119, RZ, 0x3c, !PT ;  /* 0x0000007765657212 */ /* 0x000fe200078e3cff */
[----:B------:R-:W3:Y:S03]  /*21240*/  LDL.LU R208, [R1+0x29c] ;  /* 0x00029c0001d07983 */ /* 0x000ee60000300800 */
[----:B------:R-:W-:Y:S08]  /*21250*/  POPC R31, R31 ;  /* 0x0000001f001f7309 */ /* 0x000ff00000000000 */
[----:B------:R-:W0:Y:S01]  /*21260*/  POPC R18, R101 ;  /* 0x0000006500127309 */ /* 0x000e220000000000 */
[----:B------:R-:W-:-:S04]  /*21270*/  DEPBAR.LE SB5, 0x6 ;  /* 0x0000d1800000791a */ /* 0x000fc80000000000 */
[----:B------:R-:W-:Y:S01]  /*21280*/  LOP3.LUT R115, R135, R115, RZ, 0x3c, !PT ;  /* 0x0000007387737212 */ /* 0x000fe200078e3cff */
[----:B0-----:R-:W-:Y:S01]  /*21290*/  IMAD.IADD R31, R31, 0x1, R18 ;  /* 0x000000011f1f7824 */ /* 0x001fe200078e0212 */
[----:B------:R-:W-:-:S03]  /*212a0*/  LOP3.LUT R18, R134, R114, RZ, 0x3c, !PT ;  /* 0x0000007286127212 */ /* 0x000fc600078e3cff */
[----:B------:R-:W-:-:S04]  /*212b0*/  IMAD R16, R31, 0x9, R16 ;  /* 0x000000091f107824 */ /* 0x000fc800078e0210 */
[----:B------:R-:W-:Y:S01]  /*212c0*/  IMAD.IADD R16, R16, 0x1, R27 ;  /* 0x0000000110107824 */ /* 0x000fe200078e021b */
[----:B------:R-:W-:Y:S03]  /*212d0*/  POPC R18, R18 ;  /* 0x0000001200127309 */ /* 0x000fe60000000000 */
[----:B------:R-:W-:-:S05]  /*212e0*/  IMAD R16, R29, 0x9, R16 ;  /* 0x000000091d107824 */ /* 0x000fca00078e0210 */
[----:B------:R-:W0:Y:S01]  /*212f0*/  POPC R29, R115 ;  /* 0x00000073001d7309 */ /* 0x000e220000000000 */
[----:B------:R-:W-:Y:S01]  /*21300*/  VABSDIFF.U32 R27, R251, R12, RZ ;  /* 0x0000000cfb1b7214 */ /* 0x000fe200000e00ff */
[----:B------:R-:W-:-:S04]  /*21310*/  DEPBAR.LE SB5, 0x5 ;  /* 0x0000d1400000791a */ /* 0x000fc80000000000 */
[----:B------:R-:W-:Y:S02]  /*21320*/  LOP3.LUT R10, R10, 0xff, RZ, 0xc0, !PT ;  /* 0x000000ff0a0a7812 */ /* 0x000fe400078ec0ff */
[----:B------:R-:W-:Y:S01]  /*21330*/  IADD3 R16, PT, PT, R16, R27, RZ ;  /* 0x0000001b10107210 */ /* 0x000fe20007ffe0ff */
[----:B0-----:R-:W-:-:S04]  /*21340*/  IMAD.IADD R29, R18, 0x1, R29 ;  /* 0x00000001121d7824 */ /* 0x001fc800078e021d */
[----:B------:R-:W-:Y:S01]  /*21350*/  IMAD R16, R29, 0x9, R16 ;  /* 0x000000091d107824 */ /* 0x000fe200078e0210 */
[----:B--2---:R-:W-:Y:S02]  /*21360*/  VABSDIFF.U32 R29, R250, R10, RZ ;  /* 0x0000000afa1d7214 */ /* 0x004fe400000e00ff */
[----:B------:R-:W2:Y:S01]  /*21370*/  LDL.LU R250, [R1+0x31c] ;  /* 0x00031c0001fa7983 */ /* 0x000ea20000300800 */
[----:B------:R-:W-:Y:S02]  /*21380*/  LOP3.LUT R12, R134, R76, RZ, 0x3c, !PT ;  /* 0x0000004c860c7212 */ /* 0x000fe400078e3cff */
[----:B------:R-:W-:Y:S01]  /*21390*/  LOP3.LUT R31, R135, R77, RZ, 0x3c, !PT ;  /* 0x0000004d871f7212 */ /* 0x000fe200078e3cff */
[----:B------:R-:W-:Y:S01]  /*213a0*/  IMAD.MOV.U32 R101, RZ, RZ, R9 ;  /* 0x000000ffff657224 */ /* 0x000fe200078e0009 */
[----:B------:R-:W-:-:S04]  /*213b0*/  DEPBAR.LE SB5, 0x4 ;  /* 0x0000d1000000791a */ /* 0x000fc80000000000 */
[----:B------:R-:W-:Y:S02]  /*213c0*/  LOP3.LUT R18, R137, R75, RZ, 0x3c, !PT ;  /* 0x0000004b89127212 */ /* 0x000fe400078e3cff */
[----:B------:R-:W-:Y:S01]  /*213d0*/  LOP3.LUT R39, R136, R112, RZ, 0x3c, !PT ;  /* 0x0000007088277212 */ /* 0x000fe200078e3cff */
[----:B------:R-:W-:Y:S01]  /*213e0*/  POPC R12, R12 ;  /* 0x0000000c000c7309 */ /* 0x000fe20000000000 */
[----:B------:R-:W-:Y:S01]  /*213f0*/  MOV R100, R62 ;  /* 0x0000003e00647202 */ /* 0x000fe20000000f00 */
[----:B------:R-:W-:Y:S01]  /*21400*/  IMAD.MOV.U32 R110, RZ, RZ, R62 ;  /* 0x000000ffff6e7224 */ /* 0x000fe200078e003e */
[----:B------:R-:W-:-:S04]  /*21410*/  DEPBAR.LE SB5, 0x3 ;  /* 0x0000d0c00000791a */ /* 0x000fc80000000000 */
[----:B------:R-:W-:Y:S01]  /*21420*/  LOP3.LUT R35, R131, R73, RZ, 0x3c, !PT ;  /* 0x0000004983237212 */ /* 0x000fe200078e3cff */
[----:B------:R-:W-:Y:S01]  /*21430*/  IMAD.MOV.U32 R111, RZ, RZ, R25 ;  /* 0x000000ffff6f7224 */ /* 0x000fe200078e0019 */
[----:B------:R-:W2:Y:S01]  /*21440*/  LDL.LU R232, [R1+0x30c] ;  /* 0x00030c0001e87983 */ /* 0x000ea20000300800 */
[----:B------:R-:W0:Y:S01]  /*21450*/  POPC R27, R31 ;  /* 0x0000001f001b7309 */ /* 0x000e220000000000 */
[----:B------:R-:W-:Y:S01]  /*21460*/  LOP3.LUT R137, R137, R113, RZ, 0x3c, !PT ;  /* 0x0000007189897212 */ /* 0x000fe200078e3cff */
[----:B------:R-:W-:Y:S01]  /*21470*/  IMAD.MOV.U32 R125, RZ, RZ, R23 ;  /* 0x000000ffff7d7224 */ /* 0x000fe200078e0017 */
[----:B------:R-:W2:Y:S01]  /*21480*/  LDL.LU R251, [R1+0x2fc] ;  /* 0x0002fc0001fb7983 */ /* 0x000ea20000300800 */
[----:B0-----:R-:W-:Y:S01]  /*21490*/  IMAD.IADD R27, R12, 0x1, R27 ;  /* 0x000000010c1b7824 */ /* 0x001fe200078e021b */
[----:B------:R-:W-:Y:S01]  /*214a0*/  LOP3.LUT R12, R136, R74, RZ, 0x3c, !PT ;  /* 0x0000004a880c7212 */ /* 0x000fe200078e3cff */
[----:B------:R-:W5:Y:S02]  /*214b0*/  TEX.LL RZ, R112, R100, R0, UR10, 2D, 0x3 ;  /* 0x28ff0a0064707f60 */ /* 0x000f6400089e03ff */
[----:B------:R-:W-:Y:S01]  /*214c0*/  POPC R31, R35 ;  /* 0x00000023001f7309 */ /* 0x000fe20000000000 */
[----:B------:R-:W-:Y:S01]  /*214d0*/  IMAD R14, R27, 0x9, R14 ;  /* 0x000000091b0e7824 */ /* 0x000fe200078e020e */
[----:B------:R-:W-:Y:S01]  /*214e0*/  VABSDIFF.U32 R27, R205, R10, RZ ;  /* 0x0000000acd1b7214 */ /* 0x000fe200000e00ff */
[----:B------:R-:W-:Y:S01]  /*214f0*/  IMAD.MOV.U32 R67, RZ, RZ, R23 ;  /* 0x000000ffff437224 */ /* 0x000fe200078e0017 */
[----:B------:R-:W2:Y:S03]  /*21500*/  LDL.LU R217, [R1+0x294] ;  /* 0x0002940001d97983 */ /* 0x000ea60000300800 */
[----:B------:R-:W-:Y:S01]  /*21510*/  IMAD.IADD R14, R14, 0x1, R27 ;  /* 0x000000010e0e7824 */ /* 0x000fe200078e021b */
[----:B------:R0:W-:Y:S01]  /*21520*/  POPC R10, R12 ;  /* 0x0000000c000a7309 */ /* 0x0001e20000000000 */
[----:B------:R-:W-:Y:S01]  /*21530*/  IADD3 R16, PT, PT, R16, R29, RZ ;  /* 0x0000001d10107210 */ /* 0x000fe20007ffe0ff */
[----:B------:R-:W2:Y:S01]  /*21540*/  LDL.LU R221, [R1+0x28c] ;  /* 0x00028c0001dd7983 */ /* 0x000ea20000300800 */
[----:B------:R-:W-:-:S02]  /*21550*/  IMAD.MOV.U32 R128, RZ, RZ, R62 ;  /* 0x000000ffff807224 */ /* 0x000fc400078e003e */
[----:B------:R-:W-:Y:S01]  /*21560*/  IMAD.MOV.U32 R129, RZ, RZ, R25 ;  /* 0x000000ffff817224 */ /* 0x000fe200078e0019 */
[----:B------:R-:W2:Y:S02]  /*21570*/  LDL.LU R223, [R1+0x284] ;  /* 0x0002840001df7983 */ /* 0x000ea40000300800 */
[----:B------:R-:W1:Y:S01]  /*21580*/  POPC R27, R18 ;  /* 0x00000012001b7309 */ /* 0x000e620000000000 */
[----:B------:R-:W-:Y:S02]  /*21590*/  IMAD.MOV.U32 R108, RZ, RZ, R62 ;  /* 0x000000ffff6c7224 */ /* 0x000fe400078e003e */
[----:B------:R-:W-:Y:S01]  /*215a0*/  IMAD.MOV.U32 R109, RZ, RZ, R11 ;  /* 0x000000ffff6d7224 */ /* 0x000fe200078e000b */
[----:B------:R-:W-:-:S04]  /*215b0*/  DEPBAR.LE SB5, 0x3 ;  /* 0x0000d0c00000791a */ /* 0x000fc80000000000 */
[----:B0-----:R-:W-:Y:S01]  /*215c0*/  LOP3.LUT R12, R138, R70, RZ, 0x3c, !PT ;  /* 0x000000468a0c7212 */ /* 0x001fe200078e3cff */
[----:B------:R-:W-:Y:S01]  /*215d0*/  IMAD.MOV.U32 R106, RZ, RZ, R62 ;  /* 0x000000ffff6a7224 */ /* 0x000fe200078e003e */
[----:B------:R-:W-:Y:S01]  /*215e0*/  MOV R134, R62 ;  /* 0x0000003e00867202 */ /* 0x000fe20000000f00 */
[----:B------:R-:W-:Y:S01]  /*215f0*/  IMAD.MOV.U32 R107, RZ, RZ, R13 ;  /* 0x000000ffff6b7224 */ /* 0x000fe200078e000d */
[----:B------:R-:W2:Y:S01]  /*21600*/  LDL.LU R247, [R1+0x27c] ;  /* 0x00027c0001f77983 */ /* 0x000ea20000300800 */
[----:B-1----:R-:W-:Y:S01]  /*21610*/  IMAD.IADD R27, R10, 0x1, R27 ;  /* 0x000000010a1b7824 */ /* 0x002fe200078e021b */
[----:B------:R-:W-:Y:S01]  /*21620*/  LOP3.LUT R10, R130, R72, RZ, 0x3c, !PT ;  /* 0x00000048820a7212 */ /* 0x000fe200078e3cff */
[----:B------:R-:W-:Y:S01]  /*21630*/  POPC R12, R12 ;  /* 0x0000000c000c7309 */ /* 0x000fe20000000000 */
[----:B------:R-:W-:Y:S01]  /*21640*/  IMAD.MOV.U32 R135, RZ, RZ, R11 ;  /* 0x000000ffff877224 */ /* 0x000fe200078e000b */
[----:B------:R-:W-:-:S04]  /*21650*/  DEPBAR.LE SB5, 0x2 ;  /* 0x0000d0800000791a */ /* 0x000fc80000000000 */
[----:B------:R-:W-:Y:S01]  /*21660*/  LOP3.LUT R18, R4, 0xff, RZ, 0xc0, !PT ;  /* 0x000000ff04127812 */ /* 0x000fe200078ec0ff */
[----:B------:R-:W-:Y:S01]  /*21670*/  IMAD R14, R27, 0x9, R14 ;  /* 0x000000091b0e7824 */ /* 0x000fe200078e020e */
[----:B------:R-:W-:Y:S01]  /*21680*/  LOP3.LUT R27, R8, 0xff, RZ, 0xc0, !PT ;  /* 0x000000ff081b7812 */ /* 0x000fe200078ec0ff */
[----:B------:R-:W-:Y:S01]  /*21690*/  VIADD R66, R252, 0x7 ;  /* 0x00000007fc427836 */ /* 0x000fe20000000000 */
[----:B------:R-:W-:Y:S01]  /*216a0*/  LOP3.LUT R8, R139, R71, RZ, 0x3c, !PT ;  /* 0x000000478b087212 */ /* 0x000fe200078e3cff */
[----:B------:R-:W-:Y:S01]  /*216b0*/  IMAD.MOV.U32 R143, RZ, RZ, R13 ;  /* 0x000000ffff8f7224 */ /* 0x000fe200078e000d */
[-C--:B------:R-:W-:Y:S01]  /*216c0*/  MOV R142, R62.reuse ;  /* 0x0000003e008e7202 */ /* 0x080fe20000000f00 */
[--C-:B------:R-:W-:Y:S01]  /*216d0*/  IMAD.MOV.U32 R104, RZ, RZ, R62.reuse ;  /* 0x000000ffff687224 */ /* 0x100fe200078e003e */
[----:B------:R0:W-:Y:S01]  /*216e0*/  POPC R33, R8 ;  /* 0x0000000800217309 */ /* 0x0001e20000000000 */
[----:B------:R-:W-:Y:S01]  /*216f0*/  IMAD.MOV.U32 R105, RZ, RZ, R15 ;  /* 0x000000ffff697224 */ /* 0x000fe200078e000f */
[----:B------:R-:W-:Y:S01]  /*21700*/  MOV R116, R62 ;  /* 0x0000003e00747202 */ /* 0x000fe20000000f00 */
[--C-:B------:R-:W-:Y:S01]  /*21710*/  IMAD.MOV.U32 R118, RZ, RZ, R62.reuse ;  /* 0x000000ffff767224 */ /* 0x100fe200078e003e */
[----:B------:R-:W-:Y:S01]  /*21720*/  MOV R127, R17 ;  /* 0x00000011007f7202 */ /* 0x000fe20000000f00 */
[----:B------:R-:W-:Y:S01]  /*21730*/  IMAD.MOV.U32 R119, RZ, RZ, R17 ;  /* 0x000000ffff777224 */ /* 0x000fe200078e0011 */
[----:B------:R-:W2:Y:S02]  /*21740*/  LDL.LU R246, [R1+0x274] ;  /* 0x0002740001f67983 */ /* 0x000ea40000300800 */
[----:B------:R-:W1:Y:S01]  /*21750*/  POPC R10, R10 ;  /* 0x0000000a000a7309 */ /* 0x000e620000000000 */
[----:B0-----:R-:W-:-:S04]  /*21760*/  IMAD.MOV.U32 R8, RZ, RZ, R62 ;  /* 0x000000ffff087224 */ /* 0x001fc800078e003e */
[----:B------:R-:W-:Y:S01]  /*21770*/  TEX.LL RZ, R23, R8, R0, UR6, 2D, 0x1 ;  /* 0x28ff060008177f60 */ /* 0x000fe200089e01ff */
[----:B------:R-:W5:Y:S01]  /*21780*/  TEX.LL RZ, R110, R110, R0, UR10, 2D, 0x3 ;  /* 0x28ff0a006e6e7f60 */ /* 0x000f6200089e03ff */
[----:B---3--:R-:W-:-:S05]  /*21790*/  VABSDIFF.U32 R29, R209, R27, RZ ;  /* 0x0000001bd11d7214 */ /* 0x008fca00000e00ff */
[----:B------:R-:W-:Y:S02]  /*217a0*/  IMAD.IADD R14, R14, 0x1, R29 ;  /* 0x000000010e0e7824 */ /* 0x000fe400078e021d */
[----:B-1----:R-:W-:-:S04]  /*217b0*/  IMAD.IADD R31, R10, 0x1, R31 ;  /* 0x000000010a1f7824 */ /* 0x002fc800078e021f */
[----:B------:R-:W-:Y:S02]  /*217c0*/  IMAD R14, R31, 0x9, R14 ;  /* 0x000000091f0e7824 */ /* 0x000fe400078e020e */
[----:B------:R-:W5:Y:S01]  /*217d0*/  TEX.LL RZ, R31, R128, R0, UR6, 2D, 0x1 ;  /* 0x28ff0600801f7f60 */ /* 0x000f6200089e01ff */
[----:B------:R-:W5:Y:S01]  /*217e0*/  TEX.LL RZ, R108, R108, R0, UR10, 2D, 0x3 ;  /* 0x28ff0a006c6c7f60 */ /* 0x000f6200089e03ff */
[----:B------:R-:W-:Y:S01]  /*217f0*/  TEX.LL RZ, R35, R134, R0, UR6, 2D, 0x1 ;  /* 0x28ff060086237f60 */ /* 0x000fe200089e01ff */
[----:B------:R-:W5:Y:S01]  /*21800*/  TEX.LL RZ, R106, R106, R0, UR10, 2D, 0x3 ;  /* 0x28ff0a006a6a7f60 */ /* 0x000f6200089e03ff */
[----:B------:R-:W5:Y:S01]  /*21810*/  TEX.LL RZ, R37, R142, R0, UR6, 2D, 0x1 ;  /* 0x28ff06008e257f60 */ /* 0x000f6200089e01ff */
[----:B------:R-:W5:Y:S01]  /*21820*/  TEX.LL RZ, R104, R104, R0, UR10, 2D, 0x3 ;  /* 0x28ff0a0068687f60 */ /* 0x000f6200089e03ff */
[----:B------:R-:W-:Y:S01]  /*21830*/  VABSDIFF.U32 R29, R208, R18, RZ ;  /* 0x00000012d01d7214 */ /* 0x000fe200000e00ff */
[----:B------:R-:W-:-:S03]  /*21840*/  IMAD.IADD R33, R12, 0x1, R33 ;  /* 0x000000010c217824 */ /* 0x000fc600078e0221 */
[----:B------:R-:W-:Y:S02]  /*21850*/  IADD3 R14, PT, PT, R14, R29, RZ ;  /* 0x0000001d0e0e7210 */ /* 0x000fe40007ffe0ff */
[----:B------:R-:W-:-:S03]  /*21860*/  I2FP.F32.U32 R66, R66 ;  /* 0x0000004200427245 */ /* 0x000fc60000201000 */
[----:B------:R-:W-:Y:S01]  /*21870*/  IMAD R33, R33, 0x9, R14 ;  /* 0x0000000921217824 */ /* 0x000fe200078e020e */
[----:B------:R-:W-:Y:S01]  /*21880*/  MOV R14, R62 ;  /* 0x0000003e000e7202 */ /* 0x000fe20000000f00 */
[----:B------:R-:W-:Y:S01]  /*21890*/  IMAD.MOV.U32 R117, RZ, RZ, R19 ;  /* 0x000000ffff757224 */ /* 0x000fe200078e0013 */
[----:B------:R-:W-:Y:S01]  /*218a0*/  MOV R102, R66 ;  /* 0x0000004200667202 */ /* 0x000fe20000000f00 */
[----:B------:R-:W-:Y:S01]  /*218b0*/  IMAD.MOV.U32 R126, RZ, RZ, R62 ;  /* 0x000000ffff7e7224 */ /* 0x000fe200078e003e */
[----:B------:R-:W-:Y:S01]  /*218c0*/  MOV R115, R21 ;  /* 0x0000001500737202 */ /* 0x000fe20000000f00 */
[----:B------:R-:W-:Y:S01]  /*218d0*/  IMAD.MOV.U32 R103, RZ, RZ, R3 ;  /* 0x000000ffff677224 */ /* 0x000fe200078e0003 */
[----:B------:R-:W5:Y:S01]  /*218e0*/  TEX.LL RZ, R14, R14, R0, UR6, 2D, 0x1 ;  /* 0x28ff06000e0e7f60 */ /* 0x000f6200089e01ff */
[----:B------:R-:W5:Y:S01]  /*218f0*/  TEX.LL RZ, R118, R118, R0, UR10, 2D, 0x3 ;  /* 0x28ff0a0076767f60 */ /* 0x000f6200089e03ff */
[----:B------:R-:W5:Y:S01]  /*21900*/  TEX.LL RZ, R12, R126, R0, UR6, 2D, 0x1 ;  /* 0x28ff06007e0c7f60 */ /* 0x000f6200089e01ff */
[----:B------:R-:W5:Y:S01]  /*21910*/  TEX.LL RZ, R116, R116, R0, UR10, 2D, 0x3 ;  /* 0x28ff0a0074747f60 */ /* 0x000f6200089e03ff */
[----:B------:R-:W-:-:S02]  /*21920*/  IMAD.MOV.U32 R63, RZ, RZ, R19 ;  /* 0x000000ffff3f7224 */ /* 0x000fc400078e0013 */
[--C-:B------:R-:W-:Y:S02]  /*21930*/  IMAD.MOV.U32 R114, RZ, RZ, R66.reuse ;  /* 0x000000ffff727224 */ /* 0x100fe400078e0042 */
[--C-:B------:R-:W-:Y:S01]  /*21940*/  IMAD.MOV.U32 R120, RZ, RZ, R66.reuse ;  /* 0x000000ffff787224 */ /* 0x100fe200078e0042 */
[----:B------:R-:W5:Y:S01]  /*21950*/  TEX.LL RZ, R10, R62, R0, UR6, 2D, 0x1 ;  /* 0x28ff06003e0a7f60 */ /* 0x000f6200089e01ff */
[----:B------:R-:W-:Y:S01]  /*21960*/  TEX.LL RZ, R102, R102, R0, UR10, 2D, 0x3 ;  /* 0x28ff0a0066667f60 */ /* 0x000fe200089e03ff */
[----:B------:R-:W-:Y:S01]  /*21970*/  IMAD.MOV.U32 R121, RZ, RZ, R3 ;  /* 0x000000ffff797224 */ /* 0x000fe200078e0003 */
[----:B------:R-:W-:Y:S01]  /*21980*/  MOV R124, R66 ;  /* 0x00000042007c7202 */ /* 0x000fe20000000f00 */
[----:B------:R-:W-:Y:S02]  /*21990*/  IMAD.MOV.U32 R122, RZ, RZ, R66 ;  /* 0x000000ffff7a7224 */ /* 0x000fe400078e0042 */
[----:B------:R-:W-:Y:S01]  /*219a0*/  IMAD.MOV.U32 R123, RZ, RZ, R21 ;  /* 0x000000ffff7b7224 */ /* 0x000fe200078e0015 */
[----:B------:R-:W-:Y:S01]  /*219b0*/  TEX.LL RZ, R114, R114, R0, UR10, 2D, 0x3 ;  /* 0x28ff0a0072727f60 */ /* 0x000fe200089e03ff */
[----:B------:R0:W5:Y:S01]  /*219c0*/  TEX.LL RZ, R4, R120, R0, UR6, 2D, 0x1 ;  /* 0x28ff060078047f60 */ /* 0x00016200089e01ff */
[----:B------:R-:W-:-:S04]  /*219d0*/  DEPBAR.LE SB5, 0xd ;  /* 0x0000d3400000791a */ /* 0x000fc80000000000 */
[----:B------:R-:W-:Y:S02]  /*219e0*/  LOP3.LUT R21, R6, 0xff, RZ, 0xc0, !PT ;  /* 0x000000ff06157812 */ /* 0x000fe400078ec0ff */
[----:B------:R1:W5:Y:S01]  /*219f0*/  TEX.LL RZ, R6, R122, R0, UR6, 2D, 0x1 ;  /* 0x28ff06007a067f60 */ /* 0x00036200089e01ff */
[----:B------:R-:W5:Y:S01]  /*21a00*/  TEX.LL RZ, R8, R124, R0, UR6, 2D, 0x1 ;  /* 0x28ff06007c087f60 */ /* 0x000f6200089e01ff */
[----:B------:R3:W5:Y:S01]  /*21a10*/  TEX.LL RZ, R100, R66, R0, UR10, 2D, 0x3 ;  /* 0x28ff0a0042647f60 */ /* 0x00076200089e03ff */
[----:B------:R-:W3:Y:S01]  /*21a20*/  LDCU UR18, c[0x0][0x388] ;  /* 0x00007100ff1277ac */ /* 0x000ee20008000800 */
[----:B------:R-:W3:Y:S01]  /*21a30*/  LDCU.64 UR16, c[0x0][0x388] ;  /* 0x00007100ff1077ac */ /* 0x000ee20008000a00 */
[----:B--2---:R-:W-:Y:S02]  /*21a40*/  VABSDIFF.U32 R27, R250, R27, RZ ;  /* 0x0000001bfa1b7214 */ /* 0x004fe400000e00ff */
[----:B------:R-:W2:Y:S01]  /*21a50*/  LDL.LU R250, [R1+0x2e8] ;  /* 0x0002e80001fa7983 */ /* 0x000ea20000300800 */
[----:B------:R-:W-:-:S02]  /*21a60*/  LOP3.LUT R29, R140, R68, RZ, 0x3c, !PT ;  /* 0x000000448c1d7212 */ /* 0x000fc400078e3cff */
[----:B------:R-:W-:Y:S02]  /*21a70*/  LOP3.LUT R132, R141, R69, RZ, 0x3c, !PT ;  /* 0x000000458d847212 */ /* 0x000fe400078e3cff */
[----:B------:R-:W-:Y:S01]  /*21a80*/  LOP3.LUT R43, R138, R96, RZ, 0x3c, !PT ;  /* 0x000000608a2b7212 */ /* 0x000fe200078e3cff */
[----:B------:R-:W-:-:S04]  /*21a90*/  DEPBAR.LE SB5, 0xf ;  /* 0x0000d3c00000791a */ /* 0x000fc80000000000 */
[----:B------:R-:W-:Y:S01]  /*21aa0*/  LOP3.LUT R45, R113, R65, RZ, 0x3c, !PT ;  /* 0x00000041712d7212 */ /* 0x000fe200078e3cff */
[----:B------:R-:W-:Y:S01]  /*21ab0*/  POPC R29, R29 ;  /* 0x0000001d001d7309 */ /* 0x000fe20000000000 */
[----:B------:R-:W-:Y:S01]  /*21ac0*/  LOP3.LUT R41, R130, R98, RZ, 0x3c, !PT ;  /* 0x0000006282297212 */ /* 0x000fe200078e3cff */
[----:B------:R-:W3:Y:S06]  /*21ad0*/  LDL.LU R249, [R1+0x26c] ;  /* 0x00026c0001f97983 */ /* 0x000eec0000300800 */
[----:B------:R-:W1:Y:S08]  /*21ae0*/  POPC R132, R132 ;  /* 0x0000008400847309 */ /* 0x000e700000000000 */
[----:B0-----:R-:W-:Y:S01]  /*21af0*/  POPC R120, R45 ;  /* 0x0000002d00787309 */ /* 0x001fe20000000000 */
[----:B-1----:R-:W-:-:S02]  /*21b00*/  IADD3 R132, PT, PT, R29, R132, RZ ;  /* 0x000000841d847210 */ /* 0x002fc40007ffe0ff */
[----:B------:R-:W-:-:S06]  /*21b10*/  LOP3.LUT R29, R112, R64, RZ, 0x3c, !PT ;  /* 0x00000040701d7212 */ /* 0x000fcc00078e3cff */
[----:B------:R-:W0:Y:S01]  /*21b20*/  POPC R29, R29 ;  /* 0x0000001d001d7309 */ /* 0x000e220000000000 */
[----:B------:R-:W-:Y:S01]  /*21b30*/  VABSDIFF.U32 R128, R217, R21, RZ ;  /* 0x00000015d9807214 */ /* 0x000fe200000e00ff */
[----:B0-----:R-:W-:-:S04]  /*21b40*/  IMAD.IADD R120, R29, 0x1, R120 ;  /* 0x000000011d787824 */ /* 0x001fc800078e0278 */
[----:B------:R-:W-:Y:S01]  /*21b50*/  IMAD.IADD R33, R33, 0x1, R128 ;  /* 0x0000000121217824 */ /* 0x000fe200078e0280 */
[----:B------:R-:W-:-:S04]  /*21b60*/  DEPBAR.LE SB5, 0xe ;  /* 0x0000d3800000791a */ /* 0x000fc80000000000 */
[----:B------:R-:W-:Y:S02]  /*21b70*/  LOP3.LUT R29, R110, R60, RZ, 0x3c, !PT ;  /* 0x0000003c6e1d7212 */ /* 0x000fe400078e3cff */
[----:B------:R-:W-:-:S04]  /*21b80*/  LOP3.LUT R47, R111, R61, RZ, 0x3c, !PT ;  /* 0x0000003d6f2f7212 */ /* 0x000fc800078e3cff */
[----:B------:R-:W-:Y:S01]  /*21b90*/  POPC R29, R29 ;  /* 0x0000001d001d7309 */ /* 0x000fe20000000000 */
[----:B------:R-:W-:-:S07]  /*21ba0*/  LOP3.LUT R23, R23, 0xff, RZ, 0xc0, !PT ;  /* 0x000000ff17177812 */ /* 0x000fce00078ec0ff */
[----:B------:R-:W0:Y:S01]  /*21bb0*/  POPC R96, R47 ;  /* 0x0000002f00607309 */ /* 0x000e220000000000 */
[----:B------:R-:W-:Y:S01]  /*21bc0*/  VABSDIFF.U32 R98, R221, R23, RZ ;  /* 0x00000017dd627214 */ /* 0x000fe200000e00ff */
[----:B------:R-:W-:Y:S01]  /*21bd0*/  IMAD R33, R132, 0x9, R33 ;  /* 0x0000000984217824 */ /* 0x000fe200078e0221 */
[----:B------:R-:W-:-:S04]  /*21be0*/  DEPBAR.LE SB5, 0xd ;  /* 0x0000d3400000791a */ /* 0x000fc80000000000 */
[----:B------:R-:W-:Y:S01]  /*21bf0*/  LOP3.LUT R31, R31, 0xff, RZ, 0xc0, !PT ;  /* 0x000000ff1f1f7812 */ /* 0x000fe200078ec0ff */
[----:B------:R-:W-:Y:S01]  /*21c00*/  IMAD.IADD R33, R33, 0x1, R98 ;  /* 0x0000000121217824 */ /* 0x000fe200078e0262 */
[----:B------:R-:W-:Y:S02]  /*21c10*/  LOP3.LUT R45, R140, R92, RZ, 0x3c, !PT ;  /* 0x0000005c8c2d7212 */ /* 0x000fe400078e3cff */
[----:B------:R-:W-:Y:S01]  /*21c20*/  VABSDIFF.U32 R92, R223, R31, RZ ;  /* 0x0000001fdf5c7214 */ /* 0x000fe200000e00ff */
[----:B------:R-:W-:Y:S01]  /*21c30*/  IMAD R33, R120, 0x9, R33 ;  /* 0x0000000978217824 */ /* 0x000fe200078e0221 */
[----:B------:R-:W-:-:S04]  /*21c40*/  DEPBAR.LE SB5, 0xc ;  /* 0x0000d3000000791a */ /* 0x000fc80000000000 */
[----:B------:R-:W-:Y:S02]  /*21c50*/  LOP3.LUT R63, R109, R57, RZ, 0x3c, !PT ;  /* 0x000000396d3f7212 */ /* 0x000fe400078e3cff */
[----:B0-----:R-:W-:Y:S02]  /*21c60*/  IADD3 R96, PT, PT, R29, R96, RZ ;  /* 0x000000601d607210 */ /* 0x001fe40007ffe0ff */
[----:B------:R-:W-:Y:S01]  /*21c70*/  LOP3.LUT R29, R108, R56, RZ, 0x3c, !PT ;  /* 0x000000386c1d7212 */ /* 0x000fe200078e3cff */
[----:B------:R-:W-:Y:S02]  /*21c80*/  IMAD.IADD R33, R33, 0x1, R92 ;  /* 0x0000000121217824 */ /* 0x000fe400078e025c */
[----:B------:R-:W-:Y:S08]  /*21c90*/  POPC R92, R63 ;  /* 0x0000003f005c7309 */ /* 0x000ff00000000000 */
[----:B------:R-:W0:Y:S01]  /*21ca0*/  POPC R29, R29 ;  /* 0x0000001d001d7309 */ /* 0x000e220000000000 */
[----:B------:R-:W-:-:S07]  /*21cb0*/  LOP3.LUT R99, R131, R99, RZ, 0x3c, !PT ;  /* 0x0000006383637212 */ /* 0x000fce00078e3cff */
[----:B------:R-:W-:Y:S08]  /*21cc0*/  POPC R39, R39 ;  /* 0x0000002700277309 */ /* 0x000ff00000000000 */
[----:B------:R-:W1:Y:S01]  /*21cd0*/  POPC R126, R137 ;  /* 0x00000089007e7309 */ /* 0x000e620000000000 */
[----:B------:R-:W-:Y:S01]  /*21ce0*/  LOP3.LUT R59, R110, R88, RZ, 0x3c, !PT ;  /* 0x000000586e3b7212 */ /* 0x000fe200078e3cff */
[----:B0-----:R-:W-:Y:S01]  /*21cf0*/  IMAD.IADD R92, R29, 0x1, R92 ;  /* 0x000000011d5c7824 */ /* 0x001fe200078e025c */
[----:B------:R-:W-:-:S04]  /*21d00*/  DEPBAR.LE SB5, 0xb ;  /* 0x0000d2c00000791a */ /* 0x000fc80000000000 */
[----:B------:R-:W-:Y:S01]  /*21d10*/  LOP3.LUT R29, R106, R54, RZ, 0x3c, !PT ;  /* 0x000000366a1d7212 */ /* 0x000fe200078e3cff */
[----:B------:R-:W-:Y:S01]  /*21d20*/  POPC R41, R41 ;  /* 0x0000002900297309 */ /* 0x000fe20000000000 */
[----:B------:R-:W-:-:S07]  /*21d30*/  LOP3.LUT R88, R107, R55, RZ, 0x3c, !PT ;  /* 0x000000376b587212 */ /* 0x000fce00078e3cff */
[----:B------:R-:W0:Y:S01]  /*21d40*/  POPC R122, R99 ;  /* 0x00000063007a7309 */ /* 0x000e220000000000 */
[----:B-1----:R-:W-:Y:S01]  /*21d50*/  IMAD.IADD R39, R39, 0x1, R126 ;  /* 0x0000000127277824 */ /* 0x002fe200078e027e */
[----:B------:R-:W-:Y:S02]  /*21d60*/  LOP3.LUT R35, R35, 0xff, RZ, 0xc0, !PT ;  /* 0x000000ff23237812 */ /* 0x000fe400078ec0ff */
[----:B------:R-:W-:Y:S01]  /*21d70*/  LOP3.LUT R47, R112, R90, RZ, 0x3c, !PT ;  /* 0x0000005a702f7212 */ /* 0x000fe200078e3cff */
[----:B------:R-:W-:Y:S01]  /*21d80*/  IMAD R16, R39, 0x9, R16 ;  /* 0x0000000927107824 */ /* 0x000fe200078e0210 */
[----:B------:R-:W-:Y:S01]  /*21d90*/  VABSDIFF.U32 R90, R247, R35, RZ ;  /* 0x00000023f75a7214 */ /* 0x000fe200000e00ff */
[----:B------:R-:W-:Y:S01]  /*21da0*/  IMAD R33, R96, 0x9, R33 ;  /* 0x0000000960217824 */ /* 0x000fe200078e0221 */
[----:B------:R-:W-:Y:S01]  /*21db0*/  POPC R29, R29 ;  /* 0x0000001d001d7309 */ /* 0x000fe20000000000 */
[----:B------:R-:W-:Y:S02]  /*21dc0*/  VABSDIFF.U32 R18, R232, R18, RZ ;  /* 0x00000012e8127214 */ /* 0x000fe400000e00ff */
[----:B------:R-:W-:-:S05]  /*21dd0*/  IADD3 R16, PT, PT, R16, R27, RZ ;  /* 0x0000001b10107210 */ /* 0x000fca0007ffe0ff */
[----:B------:R-:W1:Y:S01]  /*21de0*/  POPC R88, R88 ;  /* 0x0000005800587309 */ /* 0x000e620000000000 */
[----:B------:R-:W-:Y:S01]  /*21df0*/  IMAD.IADD R33, R33, 0x1, R90 ;  /* 0x0000000121217824 */ /* 0x000fe200078e025a */
[----:B------:R-:W3:Y:S01]  /*21e00*/  LDL.LU R232, [R1+0x2dc] ;  /* 0x0002dc0001e87983 */ /* 0x000ee20000300800 */
[----:B0-----:R-:W-:Y:S01]  /*21e10*/  IMAD.IADD R41, R41, 0x1, R122 ;  /* 0x0000000129297824 */ /* 0x001fe200078e027a */
[----:B------:R-:W-:-:S04]  /*21e20*/  DEPBAR.LE SB5, 0xa ;  /* 0x0000d2800000791a */ /* 0x000fc80000000000 */
[----:B------:R-:W-:Y:S01]  /*21e30*/  LOP3.LUT R37, R37, 0xff, RZ, 0xc0, !PT ;  /* 0x000000ff25257812 */ /* 0x000fe200078ec0ff */
[----:B------:R-:W-:Y:S02]  /*21e40*/  IMAD R33, R92, 0x9, R33 ;  /* 0x000000095c217824 */ /* 0x000fe400078e0221 */
[----:B------:R-:W-:Y:S01]  /*21e50*/  IMAD R41, R41, 0x9, R16 ;  /* 0x0000000929297824 */ /* 0x000fe200078e0210 */
[----:B------:R-:W-:-:S04]  /*21e60*/  VABSDIFF.U32 R16, R246, R37, RZ ;  /* 0x00000025f6107214 */ /* 0x000fc800000e00ff */
[----:B------:R-:W-:Y:S01]  /*21e70*/  IADD3 R16, PT, PT, R33, R16, RZ ;  /* 0x0000001021107210 */ /* 0x000fe20007ffe0ff */
[----:B-1----:R-:W-:Y:S01]  /*21e80*/  IMAD.IADD R29, R29, 0x1, R88 ;  /* 0x000000011d1d7824 */ /* 0x002fe200078e0258 */
[----:B------:R-:W-:Y:S02]  /*21e90*/  LOP3.LUT R39, R108, R86, RZ, 0x3c, !PT ;  /* 0x000000566c277212 */ /* 0x000fe400078e3cff */
[----:B------:R-:W-:Y:S01]  /*21ea0*/  VABSDIFF.U32 R86, R251, R21, RZ ;  /* 0x00000015fb567214 */ /* 0x000fe200000e00ff */
[----:B------:R-:W-:Y:S01]  /*21eb0*/  IMAD R16, R29, 0x9, R16 ;  /* 0x000000091d107824 */ /* 0x000fe200078e0210 */
[----:B------:R-:W-:Y:S01]  /*21ec0*/  LOP3.LUT R29, R106, R84, RZ, 0x3c, !PT ;  /* 0x000000546a1d7212 */ /* 0x000fe200078e3cff */
[----:B------:R-:W3:Y:S01]  /*21ed0*/  LDL.LU R251, [R1+0x2d4] ;  /* 0x0002d40001fb7983 */ /* 0x000ee20000300800 */
[----:B--2---:R-:W-:-:S03]  /*21ee0*/  VABSDIFF.U32 R84, R250, R23, RZ ;  /* 0x00000017fa547214 */ /* 0x004fc600000e00ff */
[----:B------:R-:W2:Y:S01]  /*21ef0*/  LDL.LU R250, [R1+0x2cc] ;  /* 0x0002cc0001fa7983 */ /* 0x000ea20000300800 */
[----:B------:R-:W-:-:S03]  /*21f00*/  LOP3.LUT R97, R139, R97, RZ, 0x3c, !PT ;  /* 0x000000618b617212 */ /* 0x000fc600078e3cff */
[----:B------:R-:W2:Y:S01]  /*21f10*/  LDL.LU R229, [R1+0x25c] ;  /* 0x00025c0001e57983 */ /* 0x000ea20000300800 */
[----:B------:R-:W-:Y:S03]  /*21f20*/  POPC R43, R43 ;  /* 0x0000002b002b7309 */ /* 0x000fe60000000000 */
[----:B------:R-:W2:Y:S04]  /*21f30*/  LDL.LU R192, [R1+0x2c4] ;  /* 0x0002c40001c07983 */ /* 0x000ea80000300800 */
[----:B------:R-:W2:Y:S01]  /*21f40*/  LDL.LU R228, [R1+0x2bc] ;  /* 0x0002bc0001e47983 */ /* 0x000ea20000300800 */
[----:B------:R-:W0:Y:S01]  /*21f50*/  POPC R98, R97 ;  /* 0x0000006100627309 */ /* 0x000e220000000000 */
[----:B------:R-:W-:-:S07]  /*21f60*/  LOP3.LUT R93, R141, R93, RZ, 0x3c, !PT ;  /* 0x0000005d8d5d7212 */ /* 0x000fce00078e3cff */
[----:B------:R-:W-:Y:S01]  /*21f70*/  POPC R45, R45 ;  /* 0x0000002d002d7309 */ /* 0x000fe20000000000 */
[----:B------:R-:W-:Y:S01]  /*21f80*/  IMAD.IADD R18, R41, 0x1, R18 ;  /* 0x0000000129127824 */ /* 0x000fe200078e0212 */
[----:B------:R-:W-:-:S04]  /*21f90*/  DEPBAR.LE SB5, 0x9 ;  /* 0x0000d2400000791a */ /* 0x000fc80000000000 */
[----:B------:R-:W-:Y:S01]  /*21fa0*/  LOP3.LUT R27, R105, R53, RZ, 0x3c, !PT ;  /* 0x00000035691b7212 */ /* 0x000fe200078e3cff */
[----:B------:R-:W2:Y:S01]  /*21fb0*/  LDL.LU.64 R226, [R1+0x970] ;  /* 0x0009700001e27983 */ /* 0x000ea20000300a00 */
[----:B------:R-:W1:Y:S01]  /*21fc0*/  POPC R120, R93 ;  /* 0x0000005d00787309 */ /* 0x000e620000000000 */
[----:B0-----:R-:W-:-:S04]  /*21fd0*/  IMAD.IADD R43, R43, 0x1, R98 ;  /* 0x000000012b2b7824 */ /* 0x001fc800078e0262 */
[----:B------:R-:W-:Y:S01]  /*21fe0*/  IMAD R43, R43, 0x9, R18 ;  /* 0x000000092b2b7824 */ /* 0x000fe200078e0212 */
[----:B------:R-:W-:-:S03]  /*21ff0*/  LOP3.LUT R18, R104, R52, RZ, 0x3c, !PT ;  /* 0x0000003468127212 */ /* 0x000fc600078e3cff */
[----:B------:R-:W-:Y:S02]  /*22000*/  IMAD.IADD R43, R43, 0x1, R86 ;  /* 0x000000012b2b7824 */ /* 0x000fe400078e0256 */
[----:B-1----:R-:W-:Y:S01]  /*22010*/  IMAD.IADD R120, R45, 0x1, R120 ;  /* 0x000000012d787824 */ /* 0x002fe200078e0278 */
[----:B------:R-:W-:Y:S03]  /*22020*/  POPC R18, R18 ;  /* 0x0000001200127309 */ /* 0x000fe60000000000 */
[----:B------:R-:W-:-:S05]  /*22030*/  IMAD R43, R120, 0x9, R43 ;  /* 0x00000009782b7824 */ /* 0x000fca00078e022b */
[----:B------:R-:W0:Y:S01]  /*22040*/  POPC R27, R27 ;  /* 0x0000001b001b7309 */ /* 0x000e220000000000 */
[----:B------:R-:W-:Y:S01]  /*22050*/  IADD3 R43, PT, PT, R43, R84, RZ ;  /* 0x000000542b2b7210 */ /* 0x000fe20007ffe0ff */
[----:B------:R-:W-:-:S04]  /*22060*/  DEPBAR.LE SB5, 0x8 ;  /* 0x0000d2000000791a */ /* 0x000fc80000000000 */
[----:B------:R-:W-:-:S04]  /*22070*/  LOP3.LUT R14, R14, 0xff, RZ, 0xc0, !PT ;  /* 0x000000ff0e0e7812 */ /* 0x000fc800078ec0ff */
[----:B---3--:R-:W-:-:S05]  /*22080*/  VABSDIFF.U32 R21, R249, R14, RZ ;  /* 0x0000000ef9157214 */ /* 0x008fca00000e00ff */
[----:B------:R-:W-:Y:S02]  /*22090*/  IMAD.IADD R16, R16, 0x1, R21 ;  /* 0x0000000110107824 */ /* 0x000fe400078e0215 */
[----:B0-----:R-:W-:-:S04]  /*220a0*/  IMAD.IADD R27, R18, 0x1, R27 ;  /* 0x00000001121b7824 */ /* 0x001fc800078e021b */
[----:B------:R-:W-:Y:S01]  /*220b0*/  IMAD R16, R27, 0x9, R16 ;  /* 0x000000091b107824 */ /* 0x000fe200078e0210 */
[----:B------:R-:W-:-:S04]  /*220c0*/  DEPBAR.LE SB5, 0x7 ;  /* 0x0000d1c00000791a */ /* 0x000fc80000000000 */
[----:B------:R-:W-:Y:S02]  /*220d0*/  LOP3.LUT R27, R118, R80, RZ, 0x3c, !PT ;  /* 0x00000050761b7212 */ /* 0x000fe400078e3cff */
[----:B------:R-:W-:Y:S02]  /*220e0*/  VABSDIFF.U32 R84, R232, R31, RZ ;  /* 0x0000001fe8547214 */ /* 0x000fe400000e00ff */
[----:B------:R-:W3:Y:S04]  /*220f0*/  LDL.LU R232, [R1+0x98c] ;  /* 0x00098c0001e87983 */ /* 0x000ee80000300800 */
[----:B------:R-:W3:Y:S01]  /*22100*/  LDL.LU R233, [R1+0x254] ;  /* 0x0002540001e97983 */ /* 0x000ee20000300800 */
[----:B------:R-:W-:Y:S02]  /*22110*/  LOP3.LUT R31, R104, R82, RZ, 0x3c, !PT ;  /* 0x00000052681f7212 */ /* 0x000fe400078e3cff */
[----:B------:R-:W-:-:S02]  /*22120*/  VABSDIFF.U32 R82, R251, R35, RZ ;  /* 0x00000023fb527214 */ /* 0x000fc400000e00ff */
[----:B--2---:R-:W-:Y:S02]  /*22130*/  VABSDIFF.U32 R80, R250, R37, RZ ;  /* 0x00000025fa507214 */ /* 0x004fe400000e00ff */
[----:B------:R-:W2:Y:S01]  /*22140*/  LDL.LU.64 R250, [R1+0x240] ;  /* 0x0002400001fa7983 */ /* 0x000ea20000300a00 */
[----:B------:R-:W-:Y:S01]  /*22150*/  LOP3.LUT R91, R113, R91, RZ, 0x3c, !PT ;  /* 0x0000005b715b7212 */ /* 0x000fe200078e3cff */
[----:B------:R-:W-:Y:S01]  /*22160*/  POPC R47, R47 ;  /* 0x0000002f002f7309 */ /* 0x000fe20000000000 */
[----:B------:R-:W-:-:S07]  /*22170*/  LOP3.LUT R89, R111, R89, RZ, 0x3c, !PT ;  /* 0x000000596f597212 */ /* 0x000fce00078e3cff */
[----:B------:R-:W0:Y:S01]  /*22180*/  POPC R96, R91 ;  /* 0x0000005b00607309 */ /* 0x000e220000000000 */
[----:B------:R-:W-:-:S07]  /*22190*/  LOP3.LUT R87, R109, R87, RZ, 0x3c, !PT ;  /* 0x000000576d577212 */ /* 0x000fce00078e3cff */
[----:B------:R-:W-:Y:S08]  /*221a0*/  POPC R59, R59 ;  /* 0x0000003b003b7309 */ /* 0x000ff00000000000 */
[----:B------:R-:W1:Y:S01]  /*221b0*/  POPC R90, R89 ;  /* 0x00000059005a7309 */ /* 0x000e620000000000 */
[----:B0-----:R-:W-:Y:S01]  /*221c0*/  IMAD.IADD R96, R47, 0x1, R96 ;  /* 0x000000012f607824 */ /* 0x001fe200078e0260 */
[----:B------:R-:W-:-:S02]  /*221d0*/  LOP3.LUT R18, R118, R50, RZ, 0x3c, !PT ;  /* 0x0000003276127212 */ /* 0x000fc400078e3cff */
[----:B------:R-:W-:Y:S01]  /*221e0*/  LOP3.LUT R23, R119, R51, RZ, 0x3c, !PT ;  /* 0x0000003377177212 */ /* 0x000fe200078e3cff */
[----:B------:R-:W-:Y:S01]  /*221f0*/  IMAD R43, R96, 0x9, R43 ;  /* 0x00000009602b7824 */ /* 0x000fe200078e022b */
[----:B------:R-:W-:-:S04]  /*22200*/  DEPBAR.LE SB5, 0x6 ;  /* 0x0000d1800000791a */ /* 0x000fc80000000000 */
[----:B------:R-:W-:Y:S01]  /*22210*/  LOP3.LUT R12, R12, 0xff, RZ, 0xc0, !PT ;  /* 0x000000ff0c0c7812 */ /* 0x000fe200078ec0ff */
[----:B------:R-:W-:Y:S01]  /*22220*/  POPC R39, R39 ;  /* 0x0000002700277309 */ /* 0x000fe20000000000 */
[----:B------:R-:W-:-:S07]  /*22230*/  IADD3 R43, PT, PT, R43, R84, RZ ;  /* 0x000000542b2b7210 */ /* 0x000fce0007ffe0ff */
[----:B------:R-:W0:Y:S01]  /*22240*/  POPC R88, R87 ;  /* 0x0000005700587309 */ /* 0x000e220000000000 */
[----:B-1----:R-:W-:Y:S01]  /*22250*/  IMAD.IADD R90, R59, 0x1, R90 ;  /* 0x000000013b5a7824 */ /* 0x002fe200078e025a */
[-C--:B------:R-:W-:Y:S02]  /*22260*/  VABSDIFF.U32 R21, R229, R12.reuse, RZ ;  /* 0x0000000ce5157214 */ /* 0x080fe400000e00ff */
[----:B------:R-:W-:Y:S02]  /*22270*/  LOP3.LUT R85, R107, R85, RZ, 0x3c, !PT ;  /* 0x000000556b557212 */ /* 0x000fe400078e3cff */
[----:B------:R-:W-:Y:S02]  /*22280*/  VABSDIFF.U32 R12, R228, R12, RZ ;  /* 0x0000000ce40c7214 */ /* 0x000fe400000e00ff */
[----:B------:R-:W-:Y:S01]  /*22290*/  POPC R18, R18 ;  /* 0x0000001200127309 */ /* 0x000fe20000000000 */
[----:B------:R-:W1:Y:S01]  /*222a0*/  S2R R228, SR_CTAID.Y ;  /* 0x0000000000e47919 */ /* 0x000e620000002600 */
[----:B------:R-:W-:-:S06]  /*222b0*/  IMAD R43, R90, 0x9, R43 ;  /* 0x000000095a2b7824 */ /* 0x000fcc00078e022b */
[----:B------:R-:W1:Y:S01]  /*222c0*/  POPC R23, R23 ;  /* 0x0000001700177309 */ /* 0x000e620000000000 */
[----:B------:R-:W-:Y:S01]  /*222d0*/  IMAD.IADD R43, R43, 0x1, R82 ;  /* 0x000000012b2b7824 */ /* 0x000fe200078e0252 */
[----:B------:R-:W-:Y:S01]  /*222e0*/  LOP3.LUT R82, R105, R83, RZ, 0x3c, !PT ;  /* 0x0000005369527212 */ /* 0x000fe200078e3cff */
[----:B0-----:R-:W-:-:S05]  /*222f0*/  IMAD.IADD R88, R39, 0x1, R88 ;  /* 0x0000000127587824 */ /* 0x001fca00078e0258 */
[----:B------:R-:W-:Y:S08]  /*22300*/  POPC R29, R29 ;  /* 0x0000001d001d7309 */ /* 0x000ff00000000000 */
[----:B------:R-:W0:Y:S01]  /*22310*/  POPC R86, R85 ;  /* 0x0000005500567309 */ /* 0x000e220000000000 */
[----:B------:R-:W-:Y:S01]  /*22320*/  LOP3.LUT R81, R119, R81, RZ, 0x3c, !PT ;  /* 0x0000005177517212 */ /* 0x000fe200078e3cff */
[----:B------:R-:W-:-:S02]  /*22330*/  IMAD R43, R88, 0x9, R43 ;  /* 0x00000009582b7824 */ /* 0x000fc400078e022b */
[----:B-1----:R-:W-:-:S04]  /*22340*/  IMAD.IADD R23, R18, 0x1, R23 ;  /* 0x0000000112177824 */ /* 0x002fc800078e0217 */
[----:B------:R-:W-:Y:S01]  /*22350*/  POPC R31, R31 ;  /* 0x0000001f001f7309 */ /* 0x000fe20000000000 */
[----:B------:R-:W-:-:S07]  /*22360*/  IADD3 R43, PT, PT, R43, R80, RZ ;  /* 0x000000502b2b7210 */ /* 0x000fce0007ffe0ff */
[----:B------:R-:W1:Y:S01]  /*22370*/  POPC R82, R82 ;  /* 0x0000005200527309 */ /* 0x000e620000000000 */
[----:B0-----:R-:W-:-:S07]  /*22380*/  IMAD.IADD R86, R29, 0x1, R86 ;  /* 0x000000011d567824 */ /* 0x001fce00078e0256 */
[----:B------:R-:W-:Y:S01]  /*22390*/  POPC R27, R27 ;  /* 0x0000001b001b7309 */ /* 0x000fe20000000000 */
[----:B------:R-:W-:-:S07]  /*223a0*/  IMAD.IADD R16, R16, 0x1, R21 ;  /* 0x0000000110107824 */ /* 0x000fce00078e0215 */
[----:B------:R-:W0:Y:S01]  /*223b0*/  POPC R18, R81 ;  /* 0x0000005100127309 */ /* 0x000e220000000000 */
[----:B------:R-:W-:Y:S01]  /*223c0*/  IMAD R43, R86, 0x9, R43 ;  /* 0x00000009562b7824 */ /* 0x000fe200078e022b */
[----:B------:R-:W-:Y:S01]  /*223d0*/  VABSDIFF.U32 R14, R192, R14, RZ ;  /* 0x0000000ec00e7214 */ /* 0x000fe200000e00ff */
[----:B------:R-:W-:Y:S01]  /*223e0*/  IMAD R16, R23, 0x9, R16 ;  /* 0x0000000917107824 */ /* 0x000fe200078e0210 */
[----:B------:R-:W-:-:S04]  /*223f0*/  DEPBAR.LE SB5, 0x5 ;  /* 0x0000d1400000791a */ /* 0x000fc80000000000 */
[C---:B------:R-:W-:Y:S02]  /*22400*/  LOP3.LUT R29, R116.reuse, R78, RZ, 0x3c, !PT ;  /* 0x0000004e741d7212 */ /* 0x040fe400078e3cff */
[----:B------:R-:W-:Y:S01]  /*22410*/  LOP3.LUT R23, R117, R49, RZ, 0x3c, !PT ;  /* 0x0000003175177212 */ /* 0x000fe200078e3cff */
[----:B-1----:R-:W-:Y:S01]  /*22420*/  IMAD.IADD R82, R31, 0x1, R82 ;  /* 0x000000011f527824 */ /* 0x002fe200078e0252 */
[----:B------:R-:W-:Y:S01]  /*22430*/  IADD3 R43, PT, PT, R43, R14, RZ ;  /* 0x0000000e2b2b7210 */ /* 0x000fe20007ffe0ff */
[----:B------:R-:W-:Y:S01]  /*22440*/  IMAD.MOV.U32 R227, RZ, RZ, RZ ;  /* 0x000000ffffe37224 */ /* 0x000fe200078e00ff */
[----:B------:R-:W-:Y:S01]  /*22450*/  LOP3.LUT R117, R117, R79, RZ, 0x3c, !PT ;  /* 0x0000004f75757212 */ /* 0x000fe200078e3cff */
[----:B------:R-:W-:Y:S01]  /*22460*/  POPC R29, R29 ;  /* 0x0000001d001d7309 */ /* 0x000fe20000000000 */
[----:B------:R-:W-:Y:S01]  /*22470*/  LOP3.LUT R21, R116, R48, RZ, 0x3c, !PT ;  /* 0x0000003074157212 */ /* 0x000fe200078e3cff */
[----:B------:R-:W-:Y:S01]  /*22480*/  IMAD R43, R82, 0x9, R43 ;  /* 0x00000009522b7824 */ /* 0x000fe200078e022b */
[----:B------:R-:W-:-:S04]  /*22490*/  DEPBAR.LE SB5, 0x4 ;  /* 0x0000d1000000791a */ /* 0x000fc80000000000 */
[----:B------:R-:W-:Y:S02]  /*224a0*/  LOP3.LUT R10, R10, 0xff, RZ, 0xc0, !PT ;  /* 0x000000ff0a0a7812 */ /* 0x000fe400078ec0ff */
[----:B0-----:R-:W-:Y:S01]  /*224b0*/  IADD3 R27, PT, PT, R27, R18, RZ ;  /* 0x000000121b1b7210 */ /* 0x001fe20007ffe0ff */
[----:B------:R-:W-:Y:S01]  /*224c0*/  IMAD.WIDE.U32 R80, R228, UR13, R226 ;  /* 0x0000000de4507c25 */ /* 0x000fe2000f8e00e2 */
[----:B------:R-:W0:Y:S03]  /*224d0*/  POPC R18, R117 ;  /* 0x0000007500127309 */ /* 0x000e260000000000 */
[----:B------:R-:W-:-:S05]  /*224e0*/  IMAD.IADD R12, R43, 0x1, R12 ;  /* 0x000000012b0c7824 */ /* 0x000fca00078e020c */
[----:B------:R1:W-:Y:S01]  /*224f0*/  POPC R14, R21 ;  /* 0x00000015000e7309 */ /* 0x0003e20000000000 */
[----:B------:R-:W-:Y:S01]  /*22500*/  IMAD R12, R27, 0x9, R12 ;  /* 0x000000091b0c7824 */ /* 0x000fe200078e020c */
[----:B------:R-:W-:-:S04]  /*22510*/  DEPBAR.LE SB5, 0x2 ;  /* 0x0000d0800000791a */ /* 0x000fc80000000000 */
[----:B------:R-:W-:Y:S01]  /*22520*/  LOP3.LUT R4, R4, 0xff, RZ, 0xc0, !PT ;  /* 0x000000ff04047812 */ /* 0x000fe200078ec0ff */
[----:B0-----:R-:W-:Y:S01]  /*22530*/  IMAD.IADD R29, R29, 0x1, R18 ;  /* 0x000000011d1d7824 */ /* 0x001fe200078e0212 */
[----:B------:R-:W-:Y:S02]  /*22540*/  LOP3.LUT R6, R6, 0xff, RZ, 0xc0, !PT ;  /* 0x000000ff06067812 */ /* 0x000fe400078ec0ff */
[----:B------:R-:W-:Y:S02]  /*22550*/  LOP3.LUT R102, R102, R76, RZ, 0x3c, !PT ;  /* 0x0000004c66667212 */ /* 0x000fe400078e3cff */
[----:B------:R-:W-:Y:S02]  /*22560*/  LOP3.LUT R103, R103, R77, RZ, 0x3c, !PT ;  /* 0x0000004d67677212 */ /* 0x000fe400078e3cff */
[----:B------:R-:W-:Y:S02]  /*22570*/  MOV R67, R5 ;  /* 0x0000000500437202 */ /* 0x000fe40000000f00 */
[----:B------:R-:W-:Y:S01]  /*22580*/  POPC R27, R103 ;  /* 0x00000067001b7309 */ /* 0x000fe20000000000 */
[----:B------:R-:W-:Y:S01]  /*22590*/  LOP3.LUT R114, R114, R74, RZ, 0x3c, !PT ;  /* 0x0000004a72727212 */ /* 0x000fe200078e3cff */
[----:B------:R-:W-:Y:S01]  /*225a0*/  IMAD.MOV.U32 R74, RZ, RZ, R66 ;  /* 0x000000ffff4a7224 */ /* 0x000fe200078e0042 */
[----:B------:R-:W-:Y:S01]  /*225b0*/  LOP3.LUT R115, R115, R75, RZ, 0x3c, !PT ;  /* 0x0000004b73737212 */ /* 0x000fe200078e3cff */
[----:B------:R-:W-:Y:S01]  /*225c0*/  IMAD.MOV.U32 R75, RZ, RZ, R5 ;  /* 0x000000ffff4b7224 */ /* 0x000fe200078e0005 */
[----:B---3--:R-:W-:-:S02]  /*225d0*/  IADD3 R31, P0, PT, R80, R232, RZ ;  /* 0x000000e8501f7210 */ /* 0x008fc40007f1e0ff */
[----:B-1----:R-:W-:-:S03]  /*225e0*/  VABSDIFF.U32 R21, R233, R10, RZ ;  /* 0x0000000ae9157214 */ /* 0x002fc600000e00ff */
[----:B------:R-:W-:Y:S02]  /*225f0*/  IMAD.X R80, RZ, RZ, R81, P0 ;  /* 0x000000ffff507224 */ /* 0x000fe400000e0651 */
[----:B------:R-:W-:Y:S01]  /*22600*/  IMAD.IADD R16, R16, 0x1, R21 ;  /* 0x0000000110107824 */ /* 0x000fe200078e0215 */
[----:B------:R-:W-:Y:S01]  /*22610*/  VABSDIFF.U32 R21, R2, R10, RZ ;  /* 0x0000000a02157214 */ /* 0x000fe200000e00ff */
[----:B------:R-:W-:-:S03]  /*22620*/  IMAD R80, R80, UR18, RZ ;  /* 0x0000001250507c24 */ /* 0x000fc6000f8e02ff */
[----:B------:R-:W-:Y:S01]  /*22630*/  IADD3 R12, PT, PT, R12, R21, RZ ;  /* 0x000000150c0c7210 */ /* 0x000fe20007ffe0ff */
[----:B------:R-:W-:Y:S01]  /*22640*/  IMAD R10, R31, UR17, R80 ;  /* 0x000000111f0a7c24 */ /* 0x000fe2000f8e0250 */
[----:B------:R-:W-:-:S03]  /*22650*/  VABSDIFF.U32 R21, R204, R4, RZ ;  /* 0x00000004cc157214 */ /* 0x000fc600000e00ff */
[----:B------:R-:W-:Y:S01]  /*22660*/  IMAD R12, R29, 0x9, R12 ;  /* 0x000000091d0c7824 */ /* 0x000fe200078e020c */
[----:B------:R-:W-:Y:S03]  /*22670*/  STL [R1+0x9a0], R31 ;  /* 0x0009a01f01007387 */ /* 0x000fe60000100800 */
[----:B------:R-:W-:Y:S01]  /*22680*/  IMAD.IADD R12, R12, 0x1, R21 ;  /* 0x000000010c0c7824 */ /* 0x000fe200078e0215 */
[----:B------:R0:W4:Y:S01]  /*22690*/  LDL.LU R2, [R1+0xa00] ;  /* 0x000a000001027983 */ /* 0x0001220000300800 */
[----:B------:R-:W-:Y:S02]  /*226a0*/  VABSDIFF.U32 R21, R205, R6, RZ ;  /* 0x00000006cd157214 */ /* 0x000fe400000e00ff */
[----:B------:R-:W5:Y:S01]  /*226b0*/  TEX.LL RZ, R6, R66, R0, UR6, 2D, 0x1 ;  /* 0x28ff060042067f60 */ /* 0x000f6200089e01ff */
[----:B------:R-:W5:Y:S01]  /*226c0*/  TEX.LL RZ, R84, R74, R0, UR10, 2D, 0x3 ;  /* 0x28ff0a004a547f60 */ /* 0x000f6200089e03ff */
[----:B------:R1:W-:Y:S01]  /*226d0*/  STL [R1+0x9a4], R10 ;  /* 0x0009a40a01007387 */ /* 0x0003e20000100800 */
[----:B------:R-:W-:-:S04]  /*226e0*/  DEPBAR.LE SB5, 0x3 ;  /* 0x0000d0c00000791a */ /* 0x000fc80000000000 */
[----:B------:R-:W-:Y:S01]  /*226f0*/  LOP3.LUT R8, R8, 0xff, RZ, 0xc0, !PT ;  /* 0x000000ff08087812 */ /* 0x000fe200078ec0ff */
[--C-:B------:R-:W-:Y:S01]  /*22700*/  IMAD.MOV.U32 R76, RZ, RZ, R66.reuse ;  /* 0x000000ffff4c7224 */ /* 0x100fe200078e0042 */
[----:B------:R-:W-:Y:S01]  /*22710*/  MOV R77, R7 ;  /* 0x00000007004d7202 */ /* 0x000fe20000000f00 */
[--C-:B------:R-:W-:Y:S02]  /*22720*/  IMAD.MOV.U32 R86, RZ, RZ, R66.reuse ;  /* 0x000000ffff567224 */ /* 0x100fe400078e0042 */
[----:B------:R-:W-:Y:S01]  /*22730*/  IMAD.MOV.U32 R87, RZ, RZ, R7 ;  /* 0x000000ffff577224 */ /* 0x000fe200078e0007 */
[----:B------:R-:W3:Y:S01]  /*22740*/  POPC R23, R23 ;  /* 0x0000001700177309 */ /* 0x000ee20000000000 */
[--C-:B------:R-:W-:Y:S01]  /*22750*/  IMAD.MOV.U32 R92, RZ, RZ, R66.reuse ;  /* 0x000000ffff5c7224 */ /* 0x100fe200078e0042 */
[----:B------:R-:W-:Y:S01]  /*22760*/  MOV R93, R9 ;  /* 0x00000009005d7202 */ /* 0x000fe20000000f00 */
[----:B------:R-:W-:Y:S02]  /*22770*/  IMAD.MOV.U32 R88, RZ, RZ, R66 ;  /* 0x000000ffff587224 */ /* 0x000fe400078e0042 */
[----:B------:R-:W-:-:S02]  /*22780*/  IMAD.MOV.U32 R89, RZ, RZ, R9 ;  /* 0x000000ffff597224 */ /* 0x000fc400078e0009 */
[----:B---3--:R-:W-:-:S04]  /*22790*/  IMAD.IADD R23, R14, 0x1, R23 ;  /* 0x000000010e177824 */ /* 0x008fc800078e0217 */
[----:B------:R-:W-:Y:S02]  /*227a0*/  IMAD R23, R23, 0x9, R16 ;  /* 0x0000000917177824 */ /* 0x000fe400078e0210 */
[----:B--2---:R-:W-:-:S04]  /*227b0*/  IMAD.WIDE.U32 R78, R31, UR16, R250 ;  /* 0x000000101f4e7c25 */ /* 0x004fc8000f8e00fa */
[----:B------:R-:W-:Y:S02]  /*227c0*/  IMAD.IADD R79, R79, 0x1, R10 ;  /* 0x000000014f4f7824 */ /* 0x000fe400078e020a */
[----:B-1----:R-:W1:Y:S02]  /*227d0*/  POPC R10, R102 ;  /* 0x00000066000a7309 */ /* 0x002e640000000000 */
[----:B-1----:R-:W-:-:S05]  /*227e0*/  IADD3 R27, PT, PT, R10, R27, RZ ;  /* 0x0000001b0a1b7210 */ /* 0x002fca0007ffe0ff */
[----:B------:R-:W-:-:S04]  /*227f0*/  IMAD R12, R27, 0x9, R12 ;  /* 0x000000091b0c7824 */ /* 0x000fc800078e020c */
[----:B------:R-:W-:Y:S01]  /*22800*/  IMAD.IADD R12, R12, 0x1, R21 ;  /* 0x000000010c0c7824 */ /* 0x000fe200078e0215 */
[----:B------:R-:W-:Y:S02]  /*22810*/  VABSDIFF.U32 R21, R209, R8, RZ ;  /* 0x00000008d1157214 */ /* 0x000fe400000e00ff */
[----:B------:R-:W5:Y:S01]  /*22820*/  TEX.LL RZ, R8, R76, R0, UR6, 2D, 0x1 ;  /* 0x28ff06004c087f60 */ /* 0x000f6200089e01ff */
[----:B------:R-:W5:Y:S01]  /*22830*/  TEX.LL RZ, R86, R86, R0, UR10, 2D, 0x3 ;  /* 0x28ff0a0056567f60 */ /* 0x000f6200089e03ff */
[----:B------:R-:W5:Y:S01]  /*22840*/  TEX.LL RZ, R10, R92, R0, UR6, 2D, 0x1 ;  /* 0x28ff06005c0a7f60 */ /* 0x000f6200089e01ff */
[----:B------:R-:W5:Y:S01]  /*22850*/  TEX.LL RZ, R88, R88, R0, UR10, 2D, 0x3 ;  /* 0x28ff0a0058587f60 */ /* 0x000f6200089e03ff */
[----:B------:R1:W-:Y:S01]  /*22860*/  STG.E desc[UR14][R78.64], R23 ;  /* 0x000000174e007986 */ /* 0x0003e2000c10190e */
[----:B------:R-:W-:Y:S08]  /*22870*/  POPC R14, R114 ;  /* 0x00000072000e7309 */ /* 0x000ff00000000000 */
[----:B-1----:R-:W1:Y:S01]  /*22880*/  POPC R23, R115 ;  /* 0x0000007300177309 */ /* 0x002e620000000000 */
[----:B------:R-:W-:-:S02]  /*22890*/  IMAD.MOV.U32 R96, RZ, RZ, R66 ;  /* 0x000000ffff607224 */ /* 0x000fc400078e0042 */
[--C-:B------:R-:W-:Y:S01]  /*228a0*/  IMAD.MOV.U32 R97, RZ, RZ, R25.reuse ;  /* 0x000000ffff617224 */ /* 0x100fe200078e0019 */
[----:B------:R-:W-:Y:S01]  /*228b0*/  MOV R90, R66 ;  /* 0x00000042005a7202 */ /* 0x000fe20000000f00 */
[----:B------:R-:W-:Y:S02]  /*228c0*/  IMAD.MOV.U32 R91, RZ, RZ, R25 ;  /* 0x000000ffff5b7224 */ /* 0x000fe400078e0019 */
[----:B-1----:R-:W-:Y:S02]  /*228d0*/  IMAD.IADD R23, R14, 0x1, R23 ;  /* 0x000000010e177824 */ /* 0x002fe400078e0217 */
[----:B------:R-:W5:Y:S02]  /*228e0*/  TEX.LL RZ, R14, R96, R0, UR6, 2D, 0x1 ;  /* 0x28ff0600600e7f60 */ /* 0x000f6400089e01ff */
[----:B------:R-:W5:Y:S01]  /*228f0*/  TEX.LL RZ, R90, R90, R0, UR10, 2D, 0x3 ;  /* 0x28ff0a005a5a7f60 */ /* 0x000f6200089e03ff */
[--C-:B------:R-:W-:Y:S02]  /*22900*/  IMAD.MOV.U32 R98, RZ, RZ, R66.reuse ;  /* 0x000000ffff627224 */ /* 0x100fe400078e0042 */
[----:B------:R-:W-:Y:S01]  /*22910*/  IMAD.MOV.U32 R99, RZ, RZ, R11 ;  /* 0x000000ffff637224 */ /* 0x000fe200078e000b */
[----:B------:R-:W-:Y:S01]  /*22920*/  MOV R83, R11 ;  /* 0x0000000b00537202 */ /* 0x000fe20000000f00 */
[----:B------:R-:W-:-:S02]  /*22930*/  IMAD.MOV.U32 R82, RZ, RZ, R66 ;  /* 0x000000ffff527224 */ /* 0x000fc400078e0042 */
[----:B------:R-:W5:Y:S04]  /*22940*/  TEX.LL RZ, R16, R98, R0, UR6, 2D, 0x1 ;  /* 0x28ff060062107f60 */ /* 0x000f6800089e01ff */
[----:B------:R-:W5:Y:S01]  /*22950*/  TEX.LL RZ, R82, R82, R0, UR10, 2D, 0x3 ;  /* 0x28ff0a0052527f60 */ /* 0x000f6200089e03ff */
[--C-:B------:R-:W-:Y:S02]  /*22960*/  IMAD.MOV.U32 R102, RZ, RZ, R66.reuse ;  /* 0x000000ffff667224 */ /* 0x100fe400078e0042 */
[----:B------:R-:W-:Y:S01]  /*22970*/  IMAD.MOV.U32 R103, RZ, RZ, R13 ;  /* 0x000000ffff677224 */ /* 0x000fe200078e000d */
[----:B------:R-:W-:Y:S01]  /*22980*/  MOV R81, R13 ;  /* 0x0000000d00517202 */ /* 0x000fe20000000f00 */
[--C-:B------:R-:W-:Y:S02]  /*22990*/  IMAD.MOV.U32 R80, RZ, RZ, R66.reuse ;  /* 0x000000ffff507224 */ /* 0x100fe400078e0042 */
[----:B------:R-:W5:Y:S04]  /*229a0*/  TEX.LL RZ, R18, R102, R0, UR6, 2D, 0x1 ;  /* 0x28ff060066127f60 */ /* 0x000f6800089e01ff */
[----:B------:R-:W5:Y:S01]  /*229b0*/  TEX.LL RZ, R80, R80, R0, UR10, 2D, 0x3 ;  /* 0x28ff0a0050507f60 */ /* 0x000f6200089e03ff */
[----:B------:R-:W-:Y:S01]  /*229c0*/  IMAD.MOV.U32 R78, RZ, RZ, R66 ;  /* 0x000000ffff4e7224 */ /* 0x000fe200078e0042 */
[----:B------:R-:W-:-:S06]  /*229d0*/  MOV R79, R15 ;  /* 0x0000000f004f7202 */ /* 0x000fcc0000000f00 */
[----:B------:R-:W5:Y:S01]  /*229e0*/  TEX.LL RZ, R78, R78, R0, UR10, 2D, 0x3 ;  /* 0x28ff0a004e4e7f60 */ /* 0x000f6200089e03ff */
[--C-:B------:R-:W-:Y:S01]  /*229f0*/  IMAD.MOV.U32 R108, RZ, RZ, R66.reuse ;  /* 0x000000ffff6c7224 */ /* 0x100fe200078e0042 */
[----:B------:R-:W-:Y:S01]  /*22a00*/  MOV R109, R17 ;  /* 0x00000011006d7202 */ /* 0x000fe20000000f00 */
[----:B------:R-:W-:Y:S02]  /*22a10*/  IMAD.MOV.U32 R104, RZ, RZ, R66 ;  /* 0x000000ffff687224 */ /* 0x000fe400078e0042 */
[----:B------:R-:W-:Y:S01]  /*22a20*/  IMAD.MOV.U32 R105, RZ, RZ, R15 ;  /* 0x000000ffff697224 */ /* 0x000fe200078e000f */
[----:B------:R-:W-:Y:S01]  /*22a30*/  TEX.LL RZ, R76, R108, R0, UR10, 2D, 0x3 ;  /* 0x28ff0a006c4c7f60 */ /* 0x000fe200089e03ff */
[----:B------:R-:W-:Y:S02]  /*22a40*/  IMAD R12, R23, 0x9, R12 ;  /* 0x00000009170c7824 */ /* 0x000fe400078e020c */
[----:B------:R-:W5:Y:S01]  /*22a50*/  TEX.LL RZ, R23, R104, R0, UR6, 2D, 0x1 ;  /* 0x28ff060068177f60 */ /* 0x000f6200089e01ff */
[----:B------:R-:W-:Y:S01]  /*22a60*/  IMAD.MOV.U32 R106, RZ, RZ, R66 ;  /* 0x000000ffff6a7224 */ /* 0x000fe200078e0042 */
[----:B------:R-:W-:Y:S01]  /*22a70*/  MOV R113, R19 ;  /* 0x0000001300717202 */ /* 0x000fe20000000f00 */
[----:B------:R-:W-:-:S02]  /*22a80*/  IMAD.MOV.U32 R107, RZ, RZ, R17 ;  /* 0x000000ffff6b7224 */ /* 0x000fc400078e0011 */
[--C-:B------:R-:W-:Y:S02]  /*22a90*/  IMAD.MOV.U32 R112, RZ, RZ, R66.reuse ;  /* 0x000000ffff707224 */ /* 0x100fe400078e0042 */
[----:B------:R-:W-:Y:S02]  /*22aa0*/  TEX.LL RZ, R25, R106, R0, UR6, 2D, 0x1 ;  /* 0x28ff06006a197f60 */ /* 0x000fe400089e01ff */
[----:B------:R-:W5:Y:S01]  /*22ab0*/  TEX.LL RZ, R74, R112, R0, UR10, 2D, 0x3 ;  /* 0x28ff0a00704a7f60 */ /* 0x000f6200089e03ff */
[----:B------:R-:W-:Y:S02]  /*22ac0*/  IMAD.MOV.U32 R110, RZ, RZ, R66 ;  /* 0x000000ffff6e7224 */ /* 0x000fe400078e0042 */
[----:B------:R-:W-:-:S04]  /*22ad0*/  IMAD.MOV.U32 R111, RZ, RZ, R19 ;  /* 0x000000ffff6f7224 */ /* 0x000fc800078e0013 */
[----:B------:R1:W5:Y:S01]  /*22ae0*/  TEX.LL RZ, R29, R110, R0, UR6, 2D, 0x1 ;  /* 0x28ff06006e1d7f60 */ /* 0x00036200089e01ff */
[----:B------:R-:W-:-:S04]  /*22af0*/  DEPBAR.LE SB5, 0x10 ;  /* 0x0000d4000000791a */ /* 0x000fc80000000000 */
[----:B------:R-:W-:Y:S02]  /*22b00*/  LOP3.LUT R100, R100, R72, RZ, 0x3c, !PT ;  /* 0x0000004864647212 */ /* 0x000fe400078e3cff */
[----:B------:R-:W-:Y:S01]  /*22b10*/  LOP3.LUT R101, R101, R73, RZ, 0x3c, !PT ;  /* 0x0000004965657212 */ /* 0x000fe200078e3cff */
[----:B------:R-:W-:Y:S01]  /*22b20*/  IMAD.IADD R12, R12, 0x1, R21 ;  /* 0x000000010c0c7824 */ /* 0x000fe200078e0215 */
[----:B------:R-:W-:Y:S08]  /*22b30*/  POPC R4, R100 ;  /* 0x0000006400047309 */ /* 0x000ff00000000000 */
[----:B------:R-:W2:Y:S02]  /*22b40*/  POPC R21, R101 ;  /* 0x0000006500157309 */ /* 0x000ea40000000000 */
[----:B--2---:R-:W-:-:S04]  /*22b50*/  IMAD.IADD R21, R4, 0x1, R21 ;  /* 0x0000000104157824 */ /* 0x004fc800078e0215 */
[----:B------:R-:W-:Y:S01]  /*22b60*/  IMAD R12, R21, 0x9, R12 ;  /* 0x00000009150c7824 */ /* 0x000fe200078e020c */
[----:B------:R-:W-:-:S04]  /*22b70*/  DEPBAR.LE SB5, 0xe ;  /* 0x0000d3800000791a */ /* 0x000fc80000000000 */
[----:B------:R-:W-:Y:S02]  /*22b80*/  LOP3.LUT R6, R6, 0xff, RZ, 0xc0, !PT ;  /* 0x000000ff06067812 */ /* 0x000fe400078ec0ff */
[----:B------:R-:W-:Y:S02]  /*22b90*/  LOP3.LUT R84, R84, R70, RZ, 0x3c, !PT ;  /* 0x0000004654547212 */ /* 0x000fe400078e3cff */
[----:B------:R-:W-:Y:S02]  /*22ba0*/  VABSDIFF.U32 R21, R208, R6, RZ ;  /* 0x00000006d0157214 */ /* 0x000fe400000e00ff */
[----:B------:R-:W-:Y:S01]  /*22bb0*/  LOP3.LUT R85, R85, R71, RZ, 0x3c, !PT ;  /* 0x0000004755557212 */ /* 0x000fe200078e3cff */
[----:B------:R-:W-:Y:S01]  /*22bc0*/  POPC R4, R84 ;  /* 0x0000005400047309 */ /* 0x000fe20000000000 */
[----:B------:R-:W-:-:S07]  /*22bd0*/  IADD3 R12, PT, PT, R12, R21, RZ ;  /* 0x000000150c0c7210 */ /* 0x000fce0007ffe0ff */
        /* <DEDUP_REMOVED lines=8> */
[----:B-1----:R-:W-:Y:S02]  /*22c60*/  POPC R0, R86 ;  /* 0x0000005600007309 */ /* 0x002fe40000000000 */
[----:B------:R-:W-:-:S06]  /*22c70*/  IMAD.IADD R12, R12, 0x1, R21 ;  /* 0x000000010c0c7824 */ /* 0x000fcc00078e0215 */
[----:B------:R-:W1:Y:S01]  /*22c80*/  POPC R21, R87 ;  /* 0x0000005700157309 */ /* 0x000e620000000000 */
[----:B------:R-:W-:-:S04]  /*22c90*/  DEPBAR.LE SB5, 0xa ;  /* 0x0000d2800000791a */ /* 0x000fc80000000000 */
[----:B------:R-:W-:Y:S02]  /*22ca0*/  LOP3.LUT R10, R10, 0xff, RZ, 0xc0, !PT ;  /* 0x000000ff0a0a7812 */ /* 0x000fe400078ec0ff */
[----:B------:R-:W-:Y:S02]  /*22cb0*/  LOP3.LUT R88, R88, R64, RZ, 0x3c, !PT ;  /* 0x0000004058587212 */ /* 0x000fe400078e3cff */
[----:B------:R-:W-:Y:S01]  /*22cc0*/  LOP3.LUT R89, R89, R65, RZ, 0x3c, !PT ;  /* 0x0000004159597212 */ /* 0x000fe200078e3cff */
[----:B-1----:R-:W-:-:S04]  /*22cd0*/  IMAD.IADD R21, R0, 0x1, R21 ;  /* 0x0000000100157824 */ /* 0x002fc800078e0215 */
[----:B------:R-:W-:Y:S01]  /*22ce0*/  IMAD R12, R21, 0x9, R12 ;  /* 0x00000009150c7824 */ /* 0x000fe200078e020c */
[----:B------:R-:W-:Y:S01]  /*22cf0*/  VABSDIFF.U32 R21, R221, R10, RZ ;  /* 0x0000000add157214 */ /* 0x000fe200000e00ff */
[----:B------:R-:W-:Y:S03]  /*22d00*/  POPC R0, R88 ;  /* 0x0000005800007309 */ /* 0x000fe60000000000 */
[----:B------:R-:W-:-:S05]  /*22d10*/  IADD3 R12, PT, PT, R12, R21, RZ ;  /* 0x000000150c0c7210 */ /* 0x000fca0007ffe0ff */
        /* <DEDUP_REMOVED lines=8> */
[----:B------:R-:W-:Y:S04]  /*22da0*/  POPC R0, R90 ;  /* 0x0000005a00007309 */ /* 0x000fe80000000000 */
[----:B------:R-:W-:-:S04]  /*22db0*/  IMAD.IADD R12, R12, 0x1, R21 ;  /* 0x000000010c0c7824 */ /* 0x000fc800078e0215 */
        /* <DEDUP_REMOVED lines=22> */
[----:B------:R-:W-:Y:S02]  /*22f20*/  LOP3.LUT R78, R78, R52, RZ, 0x3c, !PT ;  /* 0x000000344e4e7212 */ /* 0x000fe400078e3cff */
[----:B------:R-:W-:Y:S01]  /*22f30*/  LOP3.LUT R79, R79, R53, RZ, 0x3c, !PT ;  /* 0x000000354f4f7212 */ /* 0x000fe200078e3cff */
[----:B-1----:R-:W-:Y:S02]  /*22f40*/  IMAD.IADD R21, R0, 0x1, R21 ;  /* 0x0000000100157824 */ /* 0x002fe400078e0215 */
[----:B------:R-:W-:Y:S02]  /*22f50*/  POPC R0, R78 ;  /* 0x0000004e00007309 */ /* 0x000fe40000000000 */
[----:B------:R-:W-:-:S06]  /*22f60*/  IMAD R12, R21, 0x9, R12 ;  /* 0x00000009150c7824 */ /* 0x000fcc00078e020c */
[----:B------:R-:W1:Y:S01]  /*22f70*/  POPC R21, R79 ;  /* 0x0000004f00157309 */ /* 0x000e620000000000 */
[----:B------:R-:W-:-:S04]  /*22f80*/  DEPBAR.LE SB5, 0x2 ;  /* 0x0000d0800000791a */ /* 0x000fc80000000000 */
[----:B------:R-:W-:Y:S02]  /*22f90*/  LOP3.LUT R23, R23, 0xff, RZ, 0xc0, !PT ;  /* 0x000000ff17177812 */ /* 0x000fe400078ec0ff */
[----:B------:R-:W-:Y:S02]  /*22fa0*/  LOP3.LUT R76, R76, R50, RZ, 0x3c, !PT ;  /* 0x000000324c4c7212 */ /* 0x000fe400078e3cff */
[----:B------:R-:W-:Y:S02]  /*22fb0*/  LOP3.LUT R77, R77, R51, RZ, 0x3c, !PT ;  /* 0x000000334d4d7212 */ /* 0x000fe400078e3cff */
[----:B------:R-:W-:Y:S01]  /*22fc0*/  VABSDIFF.U32 R23, R249, R23, RZ ;  /* 0x00000017f9177214 */ /* 0x000fe200000e00ff */
[----:B------:R-:W-:Y:S01]  /*22fd0*/  POPC R4, R76 ;  /* 0x0000004c00047309 */ /* 0x000fe20000000000 */
[----:B------:R-:W-:-:S04]  /*22fe0*/  DEPBAR.LE SB5, 0x1 ;  /* 0x0000d0400000791a */ /* 0x000fc80000000000 */
[----:B------:R-:W-:Y:S02]  /*22ff0*/  LOP3.LUT R74, R74, R48, RZ, 0x3c, !PT ;  /* 0x000000304a4a7212 */ /* 0x000fe400078e3cff */
[----:B------:R-:W-:Y:S02]  /*23000*/  IADD3 R12, PT, PT, R12, R23, RZ ;  /* 0x000000170c0c7210 */ /* 0x000fe40007ffe0ff */
[----:B------:R-:W-:Y:S01]  /*23010*/  LOP3.LUT R75, R75, R49, RZ, 0x3c, !PT ;  /* 0x000000314b4b7212 */ /* 0x000fe200078e3cff */
[----:B------:R-:W2:Y:S01]  /*23020*/  POPC R27, R77 ;  /* 0x0000004d001b7309 */ /* 0x000ea20000000000 */
[----:B-1----:R-:W-:Y:S01]  /*23030*/  IMAD.IADD R21, R0, 0x1, R21 ;  /* 0x0000000100157824 */ /* 0x002fe200078e0215 */
[----:B------:R-:W-:Y:S01]  /*23040*/  MOV R48, R226 ;  /* 0x000000e200307202 */ /* 0x000fe20000000f00 */
[----:B------:R-:W-:Y:S01]  /*23050*/  IMAD.MOV.U32 R49, RZ, RZ, RZ ;  /* 0x000000ffff317224 */ /* 0x000fe200078e00ff */
[----:B------:R-:W-:Y:S01]  /*23060*/  LOP3.LUT R25, R25, 0xff, RZ, 0xc0, !PT ;  /* 0x000000ff19197812 */ /* 0x000fe200078ec0ff */
[----:B------:R-:W-:-:S02]  /*23070*/  IMAD R12, R21, 0x9, R12 ;  /* 0x00000009150c7824 */ /* 0x000fc400078e020c */
[----:B------:R-:W-:Y:S01]  /*23080*/  IMAD.WIDE.U32 R50, R228, UR13, R48 ;  /* 0x0000000de4327c25 */ /* 0x000fe2000f8e0030 */
[----:B------:R-:W-:Y:S01]  /*23090*/  POPC R0, R74 ;  /* 0x0000004a00007309 */ /* 0x000fe20000000000 */
[----:B------:R-:W-:-:S07]  /*230a0*/  VABSDIFF.U32 R25, R229, R25, RZ ;  /* 0x00000019e5197214 */ /* 0x000fce00000e00ff */
[----:B------:R-:W1:Y:S01]  /*230b0*/  POPC R21, R75 ;  /* 0x0000004b00157309 */ /* 0x000e620000000000 */
[----:B------:R3:W-:Y:S01]  /*230c0*/  STL.64 [R1+0x998], R50 ;  /* 0x0009983201007387 */ /* 0x0007e20000100a00 */
[----:B-----5:R-:W-:Y:S01]  /*230d0*/  LOP3.LUT R29, R29, 0xff, RZ, 0xc0, !PT ;  /* 0x000000ff1d1d7812 */ /* 0x020fe200078ec0ff */
[----:B------:R-:W-:Y:S02]  /*230e0*/  IMAD.IADD R12, R12, 0x1, R25 ;  /* 0x000000010c0c7824 */ /* 0x000fe400078e0219 */
[----:B--2---:R-:W-:Y:S01]  /*230f0*/  IMAD.IADD R27, R4, 0x1, R27 ;  /* 0x00000001041b7824 */ /* 0x004fe200078e021b */
[----:B------:R-:W-:Y:S01]  /*23100*/  VABSDIFF.U32 R29, R233, R29, RZ ;  /* 0x0000001de91d7214 */ /* 0x000fe200000e00ff */
[----:B---3--:R-:W-:-:S04]  /*23110*/  IMAD.WIDE.U32 R50, R232, 0x2, R50 ;  /* 0x00000002e8327825 */ /* 0x008fc800078e0032 */
[----:B------:R-:W-:Y:S02]  /*23120*/  IMAD R4, R51, UR18, RZ ;  /* 0x0000001233047c24 */ /* 0x000fe4000f8e02ff */
[----:B------:R-:W-:Y:S02]  /*23130*/  IMAD R12, R27, 0x9, R12 ;  /* 0x000000091b0c7824 */ /* 0x000fe400078e020c */
[----:B------:R-:W-:-:S04]  /*23140*/  IMAD.WIDE.U32 R48, R50, UR18, R250 ;  /* 0x0000001232307c25 */ /* 0x000fc8000f8e00fa */
[----:B------:R-:W-:Y:S02]  /*23150*/  IMAD R23, R50, UR17, R4 ;  /* 0x0000001132177c24 */ /* 0x000fe4000f8e0204 */
[----:B------:R-:W-:Y:S02]  /*23160*/  IMAD.IADD R12, R12, 0x1, R29 ;  /* 0x000000010c0c7824 */ /* 0x000fe400078e021d */
[----:B-1----:R-:W-:Y:S01]  /*23170*/  IMAD.IADD R21, R0, 0x1, R21 ;  /* 0x0000000100157824 */ /* 0x002fe200078e0215 */
[----:B------:R-:W-:-:S03]  /*23180*/  IADD3 R49, PT, PT, R49, R23, RZ ;  /* 0x0000001731317210 */ /* 0x000fc60007ffe0ff */
[----:B------:R-:W-:Y:S01]  /*23190*/  IMAD R21, R21, 0x9, R12 ;  /* 0x0000000915157824 */ /* 0x000fe200078e020c */
[----:B------:R0:W-:Y:S04]  /*231a0*/  STL.64 [R1+0x930], R50 ;  /* 0x0009303201007387 */ /* 0x0001e80000100a00 */
[----:B------:R0:W-:Y:S04]  /*231b0*/  STL [R1+0x928], R250 ;  /* 0x000928fa01007387 */ /* 0x0001e80000100800 */
[----:B------:R0:W-:Y:S04]  /*231c0*/  STL [R1+0x924], R251 ;  /* 0x000924fb01007387 */ /* 0x0001e80000100800 */
[----:B------:R0:W-:Y:S01]  /*231d0*/  STG.E desc[UR14][R48.64], R21 ;  /* 0x0000001530007986 */ /* 0x0001e2000c10190e */
[----:B------:R-:W-:-:S05]  /*231e0*/  UMOV UR12, 0xfffffffa ;  /* 0xfffffffa000c7882 */ /* 0x000fca0000000000 */
.L_x_0:
[----:B------:R-:W1:Y:S01]  /*231f0*/  S2R R27, SR_TID.Y ;  /* 0x00000000001b7919 */ /* 0x000e620000002200 */
[----:B------:R-:W1:Y:S01]  /*23200*/  LDCU UR5, c[0x0][0x364] ;  /* 0x00006c80ff0577ac */ /* 0x000e620008000800 */
[----:B------:R-:W-:Y:S01]  /*23210*/  MOV R249, R3 ;  /* 0x0000000300f97202 */ /* 0x000fe20000000f00 */
[----:B------:R-:W-:Y:S01]  /*23220*/  IMAD.MOV.U32 R0, RZ, RZ, -0x3e000000 ;  /* 0xc2000000ff007424 */ /* 0x000fe200078e00ff */
[----:B------:R-:W1:Y:S01]  /*23230*/  S2R R25, SR_CTAID.Y ;  /* 0x0000000000197919 */ /* 0x000e620000002600 */
[----:B------:R-:W2:Y:S01]  /*23240*/  LDCU UR10, c[0x0][0x3c0] ;  /* 0x00007800ff0a77ac */ /* 0x000ea20008000800 */
[--C-:B----4-:R-:W-:Y:S01]  /*23250*/  IMAD.MOV.U32 R84, RZ, RZ, R248.reuse ;  /* 0x000000ffff547224 */ /* 0x110fe200078e00f8 */
[-C--:B------:R-:W-:Y:S01]  /*23260*/  MOV R238, R248.reuse ;  /* 0x000000f800ee7202 */ /* 0x080fe20000000f00 */
[----:B------:R-:W-:Y:S01]  /*23270*/  STL [R1+0x103c], R30 ;  /* 0x00103c1e01007387 */ /* 0x000fe20000100800 */
[----:B------:R-:W3:Y:S01]  /*23280*/  LDCU UR8, c[0x0][0x3b8] ;  /* 0x00007700ff0877ac */ /* 0x000ee20008000800 */
[----:B------:R-:W-:Y:S01]  /*23290*/  IMAD.MOV.U32 R85, RZ, RZ, R3 ;  /* 0x000000ffff557224 */ /* 0x000fe200078e0003 */
[-C--:B------:R-:W-:Y:S01]  /*232a0*/  MOV R234, R248.reuse ;  /* 0x000000f800ea7202 */ /* 0x080fe20000000f00 */
[----:B------:R-:W-:Y:S01]  /*232b0*/  STL [R1+0x1038], R34 ;  /* 0x0010382201007387 */ /* 0x000fe20000100800 */
[----:B------:R-:W3:Y:S01]  /*232c0*/  LDCU UR6, c[0x0][0x3b0] ;  /* 0x00007600ff0677ac */ /* 0x000ee20008000800 */
[--C-:B------:R-:W-:Y:S01]  /*232d0*/  IMAD.MOV.U32 R246, RZ, RZ, R248.reuse ;  /* 0x000000fffff67224 */ /* 0x100fe200078e00f8 */
[-C--:B------:R-:W-:Y:S01]  /*232e0*/  MOV R228, R248.reuse ;  /* 0x000000f800e47202 */ /* 0x080fe20000000f00 */
[----:B------:R-:W-:Y:S01]  /*232f0*/  STL [R1+0x1034], R36 ;  /* 0x0010342401007387 */ /* 0x000fe20000100800 */
[----:B------:R-:W3:Y:S01]  /*23300*/  LDCU UR4, c[0x0][0x3a8] ;  /* 0x00007500ff0477ac */ /* 0x000ee20008000800 */
[--C-:B0-----:R-:W-:Y:S01]  /*23310*/  IMAD.MOV.U32 R250, RZ, RZ, R248.reuse ;  /* 0x000000fffffa7224 */ /* 0x101fe200078e00f8 */
[----:B------:R-:W-:Y:S01]  /*23320*/  MOV R224, R248 ;  /* 0x000000f800e07202 */ /* 0x000fe20000000f00 */
[----:B------:R-:W-:Y:S01]  /*23330*/  STL [R1+0x1030], R38 ;  /* 0x0010302601007387 */ /* 0x000fe20000100800 */
[----:B------:R-:W-:Y:S01]  /*23340*/  UMOV UR11, URZ ;  /* 0x000000ff000b7c82 */ /* 0x000fe20008000000 */
[--C-:B------:R-:W-:Y:S01]  /*23350*/  IMAD.MOV.U32 R244, RZ, RZ, R248.reuse ;  /* 0x000000fffff47224 */ /* 0x100fe200078e00f8 */
[----:B------:R-:W-:Y:S01]  /*23360*/  UMOV UR9, URZ ;  /* 0x000000ff00097c82 */ /* 0x000fe20008000000 */
[----:B------:R-:W-:Y:S01]  /*23370*/  STL [R1+0x102c], R42 ;  /* 0x00102c2a01007387 */ /* 0x000fe20000100800 */
[--C-:B------:R-:W-:Y:S01]  /*23380*/  IMAD.MOV.U32 R162, RZ, RZ, R248.reuse ;  /* 0x000000ffffa27224 */ /* 0x100fe200078e00f8 */
[----:B------:R-:W-:Y:S01]  /*23390*/  UMOV UR7, URZ ;  /* 0x000000ff00077c82 */ /* 0x000fe20008000000 */
[--C-:B------:R-:W-:Y:S01]  /*233a0*/  IMAD.MOV.U32 R242, RZ, RZ, R248.reuse ;  /* 0x000000fffff27224 */ /* 0x100fe200078e00f8 */
[----:B------:R0:W-:Y:S01]  /*233b0*/  STL [R1+0x1028], R62 ;  /* 0x0010283e01007387 */ /* 0x0001e20000100800 */
[--C-:B------:R-:W-:Y:S01]  /*233c0*/  IMAD.MOV.U32 R240, RZ, RZ, R248.reuse ;  /* 0x000000fffff07224 */ /* 0x100fe200078e00f8 */
[-C--:B------:R-:W-:Y:S01]  /*233d0*/  MOV R64, R2.reuse ;  /* 0x0000000200407202 */ /* 0x080fe20000000f00 */
[--C-:B------:R-:W-:Y:S01]  /*233e0*/  IMAD.MOV.U32 R160, RZ, RZ, R248.reuse ;  /* 0x000000ffffa07224 */ /* 0x100fe200078e00f8 */
[----:B------:R-:W-:Y:S01]  /*233f0*/  STL [R1+0x1024], R46 ;  /* 0x0010242e01007387 */ /* 0x000fe20000100800 */
[--C-:B------:R-:W-:Y:S01]  /*23400*/  IMAD.MOV.U32 R158, RZ, RZ, R248.reuse ;  /* 0x000000ffff9e7224 */ /* 0x100fe200078e00f8 */
[----:B------:R-:W-:Y:S01]  /*23410*/  MOV R68, R2 ;  /* 0x0000000200447202 */ /* 0x000fe20000000f00 */
[--C-:B------:R-:W-:Y:S01]  /*23420*/  IMAD.MOV.U32 R236, RZ, RZ, R248.reuse ;  /* 0x000000ffffec7224 */ /* 0x100fe200078e00f8 */
[----:B------:R-:W-:Y:S01]  /*23430*/  STL [R1+0x1020], R28 ;  /* 0x0010201c01007387 */ /* 0x000fe20000100800 */
[----:B-1----:R-:W-:Y:S01]  /*23440*/  IMAD R61, R25, UR5, R27 ;  /* 0x00000005193d7c24 */ /* 0x002fe2000f8e021b */
[----:B0-----:R-:W-:Y:S01]  /*23450*/  MOV R62, R248 ;  /* 0x000000f8003e7202 */ /* 0x001fe20000000f00 */
[--C-:B------:R-:W-:Y:S01]  /*23460*/  IMAD.MOV.U32 R156, RZ, RZ, R248.reuse ;  /* 0x000000ffff9c7224 */ /* 0x100fe200078e00f8 */
[----:B------:R-:W-:Y:S01]  /*23470*/  STL [R1+0x101c], R32 ;  /* 0x00101c2001007387 */ /* 0x000fe20000100800 */
[C---:B------:R-:W-:Y:S01]  /*23480*/  VIADD R69, R61.reuse, 0xfffffffc ;  /* 0xfffffffc3d457836 */ /* 0x040fe20000000000 */
[----:B------:R-:W-:Y:S01]  /*23490*/  IADD3 R65, PT, PT, R61, -0x5, RZ ;  /* 0xfffffffb3d417810 */ /* 0x000fe20007ffe0ff */
[--C-:B------:R-:W-:Y:S01]  /*234a0*/  IMAD.MOV.U32 R232, RZ, RZ, R248.reuse ;  /* 0x000000ffffe87224 */ /* 0x100fe200078e00f8 */
[----:B------:R-:W-:Y:S01]  /*234b0*/  STL [R1+0x1018], R40 ;  /* 0x0010182801007387 */ /* 0x000fe20000100800 */
[--C-:B------:R-:W-:Y:S01]  /*234c0*/  IMAD.MOV.U32 R152, RZ, RZ, R248.reuse ;  /* 0x000000ffff987224 */ /* 0x100fe200078e00f8 */
[----:B------:R-:W-:Y:S01]  /*234d0*/  I2FP.F32.S32 R65, R65 ;  /* 0x0000004100417245 */ /* 0x000fe20000201400 */
[--C-:B------:R-:W-:Y:S01]  /*234e0*/  IMAD.MOV.U32 R230, RZ, RZ, R248.reuse ;  /* 0x000000ffffe67224 */ /* 0x100fe200078e00f8 */
[----:B------:R-:W-:Y:S01]  /*234f0*/  I2FP.F32.S32 R69, R69 ;  /* 0x0000004500457245 */ /* 0x000fe20000201400 */
[--C-:B------:R-:W-:Y:S01]  /*23500*/  IMAD.MOV.U32 R150, RZ, RZ, R248.reuse ;  /* 0x000000ffff967224 */ /* 0x100fe200078e00f8 */
[----:B------:R3:W-:Y:S01]  /*23510*/  STL [R1+0x1014], R44 ;  /* 0x0010142c01007387 */ /* 0x0007e20000100800 */
[--C-:B------:R-:W-:Y:S01]  /*23520*/  IMAD.MOV.U32 R148, RZ, RZ, R248.reuse ;  /* 0x000000ffff947224 */ /* 0x100fe200078e00f8 */
[----:B------:R-:W-:Y:S01]  /*23530*/  UMOV UR5, URZ ;  /* 0x000000ff00057c82 */ /* 0x000fe20008000000 */
[--C-:B------:R-:W-:Y:S01]  /*23540*/  IMAD.MOV.U32 R226, RZ, RZ, R248.reuse ;  /* 0x000000ffffe27224 */ /* 0x100fe200078e00f8 */
[----:B------:R-:W-:Y:S01]  /*23550*/  MOV R251, R65 ;  /* 0x0000004100fb7202 */ /* 0x000fe20000000f00 */
[----:B------:R-:W-:Y:S01]  /*23560*/  IMAD.MOV.U32 R146, RZ, RZ, R248 ;  /* 0x000000ffff927224 */ /* 0x000fe200078e00f8 */
[----:B------:R-:W-:Y:S01]  /*23570*/  MOV R243, R5 ;  /* 0x0000000500f37202 */ /* 0x000fe20000000f00 */
[--C-:B------:R-:W-:Y:S01]  /*23580*/  IMAD.MOV.U32 R38, RZ, RZ, R2.reuse ;  /* 0x000000ffff267224 */ /* 0x100fe200078e0002 */
[----:B--2---:R-:W-:Y:S01]  /*23590*/  TEX.LL RZ, R248, R248, R0, UR10, 2D, 0x3 ;  /* 0x28ff0a00f8f87f60 */ /* 0x004fe200089e03ff */
[--C-:B------:R-:W-:Y:S01]  /*235a0*/  IMAD.MOV.U32 R39, RZ, RZ, R65.reuse ;  /* 0x000000ffff277224 */ /* 0x100fe200078e0041 */
[----:B---3--:R-:W-:Y:S01]  /*235b0*/  TEX.LL RZ, R44, R2, R0, UR8, 2D, 0x3 ;  /* 0x28ff0800022c7f60 */ /* 0x008fe200089e03ff */
[----:B------:R-:W-:Y:S01]  /*235c0*/  TEX.LL RZ, R35, R84, R0, UR6, 2D, 0x1 ;  /* 0x28ff060054237f60 */ /* 0x000fe200089e01ff */
[----:B------:R-:W-:Y:S01]  /*235d0*/  TEX.LL RZ, R37, R2, R0, UR4, 2D, 0x1 ;  /* 0x28ff040002257f60 */ /* 0x000fe200089e01ff */
[----:B------:R-:W-:Y:S01]  /*235e0*/  TEX.LL RZ, R33, R38, R0, UR4, 2D, 0x1 ;  /* 0x28ff040026217f60 */ /* 0x000fe200089e01ff */
[----:B------:R-:W-:Y:S01]  /*235f0*/  IMAD.MOV.U32 R247, RZ, RZ, R65 ;  /* 0x000000fffff77224 */ /* 0x000fe200078e0041 */
[----:B------:R-:W-:Y:S01]  /*23600*/  MOV R52, R2 ;  /* 0x0000000200347202 */ /* 0x000fe20000000f00 */
[--C-:B------:R-:W-:Y:S01]  /*23610*/  IMAD.MOV.U32 R30, RZ, RZ, R2.reuse ;  /* 0x000000ffff1e7224 */ /* 0x100fe200078e0002 */
[----:B------:R0:W-:Y:S01]  /*23620*/  STL [R1+0x1010], R66 ;  /* 0x0010104201007387 */ /* 0x0001e20000100800 */
[--C-:B------:R-:W-:Y:S01]  /*23630*/  IMAD.MOV.U32 R31, RZ, RZ, R69.reuse ;  /* 0x000000ffff1f7224 */ /* 0x100fe200078e0045 */
[----:B------:R-:W-:Y:S01]  /*23640*/  TEX.LL RZ, R246, R246, R0, UR6, 2D, 0x1 ;  /* 0x28ff0600f6f67f60 */ /* 0x000fe200089e01ff */
[----:B------:R-:W-:Y:S01]  /*23650*/  TEX.LL RZ, R84, R64, R0, UR8, 2D, 0x3 ;  /* 0x28ff080040547f60 */ /* 0x000fe200089e03ff */
[----:B------:R-:W-:Y:S01]  /*23660*/  TEX.LL RZ, R250, R250, R0, UR10, 2D, 0x3 ;  /* 0x28ff0a00fafa7f60 */ /* 0x000fe200089e03ff */
[----:B------:R-:W-:Y:S01]  /*23670*/  TEX.LL RZ, R29, R30, R0, UR4, 2D, 0x1 ;  /* 0x28ff04001e1d7f60 */ /* 0x000fe200089e01ff */
[--C-:B------:R-:W-:Y:S01]  /*23680*/  IMAD.MOV.U32 R245, RZ, RZ, R69.reuse ;  /* 0x000000fffff57224 */ /* 0x100fe200078e0045 */
[-C--:B------:R-:W-:Y:S01]  /*23690*/  MOV R55, R9.reuse ;  /* 0x0000000900377202 */ /* 0x080fe20000000f00 */
[----:B------:R-:W-:Y:S01]  /*236a0*/  IMAD.MOV.U32 R163, RZ, RZ, R69 ;  /* 0x000000ffffa37224 */ /* 0x000fe200078e0045 */
[----:B------:R-:W-:Y:S01]  /*236b0*/  MOV R237, R9 ;  /* 0x0000000900ed7202 */ /* 0x000fe20000000f00 */
[----:B------:R-:W-:Y:S01]  /*236c0*/  IMAD.MOV.U32 R164, RZ, RZ, R2 ;  /* 0x000000ffffa47224 */ /* 0x000fe200078e0002 */
[----:B------:R-:W-:Y:S01]  /*236d0*/  TEX.LL RZ, R27, R244, R0, UR6, 2D, 0x1 ;  /* 0x28ff0600f41b7f60 */ /* 0x000fe200089e01ff */
[----:B------:R-:W-:Y:S01]  /*236e0*/  TEX.LL RZ, R244, R68, R0, UR8, 2D, 0x3 ;  /* 0x28ff080044f47f60 */ /* 0x000fe200089e03ff */
[----:B------:R-:W-:-:S02]  /*236f0*/  IMAD.MOV.U32 R165, RZ, RZ, R5 ;  /* 0x000000ffffa57224 */ /* 0x000fc400078e0005 */
[----:B------:R-:W-:Y:S01]  /*23700*/  IMAD.MOV.U32 R241, RZ, RZ, R5 ;  /* 0x000000fffff17224 */ /* 0x000fe200078e0005 */
[----:B------:R-:W-:Y:S01]  /*23710*/  TEX.LL RZ, R162, R162, R0, UR10, 2D, 0x3 ;  /* 0x28ff0a00a2a27f60 */ /* 0x000fe200089e03ff */
[----:B------:R-:W-:Y:S01]  /*23720*/  TEX.LL RZ, R25, R164, R0, UR4, 2D, 0x1 ;  /* 0x28ff0400a4197f60 */ /* 0x000fe200089e01ff */
[----:B------:R-:W-:Y:S01]  /*23730*/  TEX.LL RZ, R242, R242, R0, UR6, 2D, 0x1 ;  /* 0x28ff0600f2f27f60 */ /* 0x000fe200089e01ff */
[--C-:B------:R-:W-:Y:S01]  /*23740*/  IMAD.MOV.U32 R4, RZ, RZ, R2.reuse ;  /* 0x000000ffff047224 */ /* 0x100fe200078e0002 */
[----:B------:R1:W-:Y:S01]  /*23750*/  STL [R1+0xebc], R58 ;  /* 0x000ebc3a01007387 */ /* 0x0003e20000100800 */
[--C-:B------:R-:W-:Y:S02]  /*23760*/  IMAD.MOV.U32 R53, RZ, RZ, R7.reuse ;  /* 0x000000ffff357224 */ /* 0x100fe400078e0007 */
[--C-:B------:R-:W-:Y:S01]  /*23770*/  IMAD.MOV.U32 R239, RZ, RZ, R7.reuse ;  /* 0x000000ffffef7224 */ /* 0x100fe200078e0007 */
[----:B------:R-:W-:Y:S01]  /*23780*/  TEX.LL RZ, R240, R240, R0, UR10, 2D, 0x3 ;  /* 0x28ff0a00f0f07f60 */ /* 0x000fe200089e03ff */
[----:B0-----:R-:W-:Y:S01]  /*23790*/  TEX.LL RZ, R66, R4, R0, UR8, 2D, 0x3 ;  /* 0x28ff080004427f60 */ /* 0x001fe200089e03ff */
[----:B------:R-:W-:Y:S01]  /*237a0*/  TEX.LL RZ, R4, R52, R0, UR4, 2D, 0x1 ;  /* 0x28ff040034047f60 */ /* 0x000fe200089e01ff */
[----:B------:R-:W-:Y:S01]  /*237b0*/  IMAD.MOV.U32 R161, RZ, RZ, R7 ;  /* 0x000000ffffa17224 */ /* 0x000fe200078e0007 */
[----:B------:R-:W-:Y:S01]  /*237c0*/  I2FP.F32.U32 R61, R61 ;  /* 0x0000003d003d7245 */ /* 0x000fe20000201000 */
[--C-:B------:R-:W-:Y:S01]  /*237d0*/  IMAD.MOV.U32 R6, RZ, RZ, R2.reuse ;  /* 0x000000ffff067224 */ /* 0x100fe200078e0002 */
[-C--:B------:R-:W-:Y:S01]  /*237e0*/  MOV R10, R2.reuse ;  /* 0x00000002000a7202 */ /* 0x080fe20000000f00 */
[----:B------:R-:W-:Y:S01]  /*237f0*/  TEX.LL RZ, R160, R160, R0, UR6, 2D, 0x1 ;  /* 0x28ff0600a0a07f60 */ /* 0x000fe200089e01ff */
[----:B------:R-:W-:Y:S01]  /*23800*/  TEX.LL RZ, R238, R238, R0, UR10, 2D, 0x3 ;  /* 0x28ff0a00eeee7f60 */ /* 0x000fe200089e03ff */
[----:B------:R-:W5:Y:S01]  /*23810*/  TEX.LL RZ, R38, R6, R0, UR8, 2D, 0x3 ;  /* 0x28ff080006267f60 */ /* 0x000f6200089e03ff */
[--C-:B------:R-:W-:Y:S01]  /*23820*/  IMAD.MOV.U32 R54, RZ, RZ, R2.reuse ;  /* 0x000000ffff367224 */ /* 0x100fe200078e0002 */
[----:B------:R-:W-:Y:S01]  /*23830*/  MOV R63, R61 ;  /* 0x0000003d003f7202 */ /* 0x000fe20000000f00 */
[----:B------:R-:W-:Y:S01]  /*23840*/  IMAD.MOV.U32 R159, RZ, RZ, R9 ;  /* 0x000000ffff9f7224 */ /* 0x000fe200078e0009 */
[----:B------:R-:W-:Y:S01]  /*23850*/  MOV R153, R13 ;  /* 0x0000000d00997202 */ /* 0x000fe20000000f00 */
[--C-:B------:R-:W-:Y:S01]  /*23860*/  IMAD.MOV.U32 R8, RZ, RZ, R2.reuse ;  /* 0x000000ffff087224 */ /* 0x100fe200078e0002 */
[----:B------:R-:W-:Y:S01]  /*23870*/  TEX.LL RZ, R6, R54, R0, UR4, 2D, 0x1 ;  /* 0x28ff040036067f60 */ /* 0x000fe200089e01ff */
[----:B------:R-:W-:Y:S01]  /*23880*/  TEX.LL RZ, R158, R158, R0, UR6, 2D, 0x1 ;  /* 0x28ff06009e9e7f60 */ /* 0x000fe200089e01ff */
[----:B------:R-:W-:Y:S01]  /*23890*/  TEX.LL RZ, R236, R236, R0, UR10, 2D, 0x3 ;  /* 0x28ff0a00ecec7f60 */ /* 0x000fe200089e03ff */
[--C-:B------:R-:W-:Y:S01]  /*238a0*/  IMAD.MOV.U32 R46, RZ, RZ, R2.reuse ;  /* 0x000000ffff2e7224 */ /* 0x100fe200078e0002 */
[-C--:B------:R-:W-:Y:S01]  /*238b0*/  MOV R86, R2.reuse ;  /* 0x0000000200567202 */ /* 0x080fe20000000f00 */
[--C-:B------:R-:W-:Y:S01]  /*238c0*/  IMAD.MOV.U32 R47, RZ, RZ, R61.reuse ;  /* 0x000000ffff2f7224 */ /* 0x100fe200078e003d */
        /* <DEDUP_REMOVED lines=10> */
[----:B------:R-:W-:Y:S01]  /*23970*/  MOV R143, R65 ;  /* 0x00000041008f7202 */ /* 0x000fe20000000f00 */
[----:B------:R-:W-:Y:S01]  /*23980*/  IMAD.MOV.U32 R235, RZ, RZ, R11 ;  /* 0x000000ffffeb7224 */ /* 0x000fe200078e000b */
[-C--:B------:R-:W-:Y:S01]  /*23990*/  MOV R141, R5.reuse ;  /* 0x00000005008d7202 */ /* 0x080fe20000000f00 */
        /* <DEDUP_REMOVED lines=9> */
[-C--:B------:R-:W-:Y:S01]  /*23a30*/  MOV R134, R20.reuse ;  /* 0x0000001400867202 */ /* 0x080fe20000000f00 */
[--C-:B------:R-:W-:Y:S01]  /*23a40*/  IMAD.MOV.U32 R229, RZ, RZ, R15.reuse ;  /* 0x000000ffffe57224 */ /* 0x100fe200078e000f */
[-C--:B------:R-:W-:Y:S01]  /*23a50*/  MOV R208, R20.reuse ;  /* 0x0000001400d07202 */ /* 0x080fe20000000f00 */
[----:B------:R-:W-:Y:S01]  /*23a60*/  IMAD.MOV.U32 R151, RZ, RZ, R15 ;  /* 0x000000ffff977224 */ /* 0x000fe200078e000f */
[-C--:B------:R-:W-:Y:S01]  /*23a70*/  MOV R130, R20.reuse ;  /* 0x0000001400827202 */ /* 0x080fe20000000f00 */
        /* <DEDUP_REMOVED lines=8> */
[----:B------:R-:W-:Y:S01]  /*23b00*/  IMAD.MOV.U32 R56, RZ, RZ, R2 ;  /* 0x000000ffff387224 */ /* 0x000fe200078e0002 */
[-C--:B------:R-:W-:Y:S01]  /*23b10*/  MOV R196, R20.reuse ;  /* 0x0000001400c47202 */ /* 0x080fe20000000f00 */
[--C-:B------:R-:W-:Y:S01]  /*23b20*/  IMAD.MOV.U32 R57, RZ, RZ, R19.reuse ;  /* 0x000000ffff397224 */ /* 0x100fe200078e0013 */
[----:B------:R-:W-:Y:S01]  /*23b30*/  MOV R124, R20 ;  /* 0x00000014007c7202 */ /* 0x000fe20000000f00 */
[--C-:B------:R-:W-:Y:S01]  /*23b40*/  IMAD.MOV.U32 R225, RZ, RZ, R19.reuse ;  /* 0x000000ffffe17224 */ /* 0x100fe200078e0013 */
[----:B------:R-:W-:Y:S01]  /*23b50*/  MOV R195, R19 ;  /* 0x0000001300c37202 */ /* 0x000fe20000000f00 */
[----:B------:R-:W-:Y:S01]  /*23b60*/  IMAD.MOV.U32 R147, RZ, RZ, R19 ;  /* 0x000000ffff937224 */ /* 0x000fe200078e0013 */
[----:B------:R-:W-:Y:S01]  /*23b70*/  MOV R88, R22 ;  /* 0x0000001600587202 */ /* 0x000fe20000000f00 */
[----:B------:R-:W-:Y:S01]  /*23b80*/  IMAD.MOV.U32 R100, RZ, RZ, R20 ;  /* 0x000000ffff647224 */ /* 0x000fe200078e0014 */
[----:B------:R-:W-:Y:S01]  /*23b90*/  MOV R23, R3 ;  /* 0x0000000300177202 */ /* 0x000fe20000000f00 */
[--C-:B------:R-:W-:Y:S01]  /*23ba0*/  IMAD.MOV.U32 R101, RZ, RZ, R3.reuse ;  /* 0x000000ffff657224 */ /* 0x100fe200078e0003 */
[-C--:B------:R-:W-:Y:S01]  /*23bb0*/  MOV R188, R94.reuse ;  /* 0x0000005e00bc7202 */ /* 0x080fe20000000f00 */
[--C-:B------:R-:W-:Y:S01]  /*23bc0*/  IMAD.MOV.U32 R144, RZ, RZ, R222.reuse ;  /* 0x000000ffff907224 */ /* 0x100fe200078e00de */
[----:B------:R-:W-:Y:S01]  /*23bd0*/  MOV R189, R69 ;  /* 0x0000004500bd7202 */ /* 0x000fe20000000f00 */
        /* <DEDUP_REMOVED lines=11> */
[----:B------:R-:W-:Y:S01]  /*23c90*/  MOV R70, R94 ;  /* 0x0000005e00467202 */ /* 0x000fe20000000f00 */
[----:B------:R-:W-:Y:S01]  /*23ca0*/  IMAD.MOV.U32 R218, RZ, RZ, R222 ;  /* 0x000000ffffda7224 */ /* 0x000fe200078e00de */
[----:B------:R-:W-:Y:S01]  /*23cb0*/  MOV R175, R61 ;  /* 0x0000003d00af7202 */ /* 0x000fe20000000f00 */
[----:B------:R-:W-:Y:S01]  /*23cc0*/  IMAD.MOV.U32 R140, RZ, RZ, R20 ;  /* 0x000000ffff8c7224 */ /* 0x000fe200078e0014 */
[-C--:B------:R-:W-:Y:S01]  /*23cd0*/  MOV R110, R22.reuse ;  /* 0x00000016006e7202 */ /* 0x080fe20000000f00 */
[----:B------:R-:W-:Y:S01]  /*23ce0*/  IMAD.MOV.U32 R219, RZ, RZ, R5 ;  /* 0x000000ffffdb7224 */ /* 0x000fe200078e0005 */
[-C--:B------:R-:W-:Y:S01]  /*23cf0*/  MOV R170, R22.reuse ;  /* 0x0000001600aa7202 */ /* 0x080fe20000000f00 */
[--C-:B------:R-:W-:Y:S01]  /*23d00*/  IMAD.MOV.U32 R48, RZ, RZ, R222.reuse ;  /* 0x000000ffff307224 */ /* 0x100fe200078e00de */
[-C--:B------:R-:W-:Y:S01]  /*23d10*/  MOV R106, R22.reuse ;  /* 0x00000016006a7202 */ /* 0x080fe20000000f00 */
[----:B------:R-:W-:Y:S01]  /*23d20*/  IMAD.MOV.U32 R216, RZ, RZ, R222 ;  /* 0x000000ffffd87224 */ /* 0x000fe200078e00de */
[----:B------:R-:W-:Y:S01]  /*23d30*/  MOV R166, R22 ;  /* 0x0000001600a67202 */ /* 0x000fe20000000f00 */
[----:B------:R-:W-:-:S02]  /*23d40*/  IMAD.MOV.U32 R138, RZ, RZ, R20 ;  /* 0x000000ffff8a7224 */ /* 0x000fc400078e0014 */
[--C-:B------:R-:W-:Y:S02]  /*23d50*/  IMAD.MOV.U32 R139, RZ, RZ, R7.reuse ;  /* 0x000000ffff8b7224 */ /* 0x100fe400078e0007 */
[--C-:B------:R-:W-:Y:S02]  /*23d60*/  IMAD.MOV.U32 R82, RZ, RZ, R222.reuse ;  /* 0x000000ffff527224 */ /* 0x100fe400078e00de */
[----:B------:R-:W-:Y:S02]  /*23d70*/  IMAD.MOV.U32 R83, RZ, RZ, R7 ;  /* 0x000000ffff537224 */ /* 0x000fe400078e0007 */
[----:B------:R-:W-:Y:S02]  /*23d80*/  IMAD.MOV.U32 R214, RZ, RZ, R222 ;  /* 0x000000ffffd67224 */ /* 0x000fe400078e00de */
[----:B------:R-:W-:Y:S02]  /*23d90*/  IMAD.MOV.U32 R136, RZ, RZ, R20 ;  /* 0x000000ffff887224 */ /* 0x000fe400078e0014 */
[----:B------:R-:W-:-:S02]  /*23da0*/  IMAD.MOV.U32 R215, RZ, RZ, R9 ;  /* 0x000000ffffd77224 */ /* 0x000fc400078e0009 */
[--C-:B------:R-:W-:Y:S02]  /*23db0*/  IMAD.MOV.U32 R80, RZ, RZ, R222.reuse ;  /* 0x000000ffff507224 */ /* 0x100fe400078e00de */
[--C-:B------:R-:W-:Y:S02]  /*23dc0*/  IMAD.MOV.U32 R59, RZ, RZ, R61.reuse ;  /* 0x000000ffff3b7224 */ /* 0x100fe400078e003d */
[----:B------:R-:W-:Y:S02]  /*23dd0*/  IMAD.MOV.U32 R212, RZ, RZ, R222 ;  /* 0x000000ffffd47224 */ /* 0x000fe400078e00de */
[----:B-1----:R-:W-:Y:S02]  /*23de0*/  IMAD.MOV.U32 R58, RZ, RZ, R20 ;  /* 0x000000ffff3a7224 */ /* 0x002fe400078e0014 */
[----:B------:R-:W-:Y:S02]  /*23df0*/  IMAD.MOV.U32 R132, RZ, RZ, R222 ;  /* 0x000000ffff847224 */ /* 0x000fe400078e00de */
[----:B------:R-:W-:-:S02]  /*23e00*/  IMAD.MOV.U32 R213, RZ, RZ, R61 ;  /* 0x000000ffffd57224 */ /* 0x000fc400078e003d */
[----:B------:R-:W-:Y:S02]  /*23e10*/  IMAD.MOV.U32 R133, RZ, RZ, R61 ;  /* 0x000000ffff857224 */ /* 0x000fe400078e003d */
[--C-:B------:R-:W-:Y:S02]  /*23e20*/  IMAD.MOV.U32 R210, RZ, RZ, R222.reuse ;  /* 0x000000ffffd27224 */ /* 0x100fe400078e00de */
[--C-:B------:R-:W-:Y:S02]  /*23e30*/  IMAD.MOV.U32 R135, RZ, RZ, R11.reuse ;  /* 0x000000ffff877224 */ /* 0x100fe400078e000b */
[--C-:B------:R-:W-:Y:S02]  /*23e40*/  IMAD.MOV.U32 R211, RZ, RZ, R11.reuse ;  /* 0x000000ffffd37224 */ /* 0x100fe400078e000b */
        /* <DEDUP_REMOVED lines=23> */
[----:B------:R-:W-:Y:S02]  /*23fc0*/  IMAD.MOV.U32 R192, RZ, RZ, R222 ;  /* 0x000000ffffc07224 */ /* 0x000fe400078e00de */
        /* <DEDUP_REMOVED lines=16> */
[--C-:B------:R-:W-:Y:S02]  /*240d0*/  IMAD.MOV.U32 R93, RZ, RZ, R5.reuse ;  /* 0x000000ffff5d7224 */ /* 0x100fe400078e0005 */
[--C-:B------:R-:W-:Y:S02]  /*240e0*/  IMAD.MOV.U32 R184, RZ, RZ, R22.reuse ;  /* 0x000000ffffb87224 */ /* 0x100fe400078e0016 */
        /* <DEDUP_REMOVED lines=11> */
[--C-:B------:R-:W-:Y:S02]  /*241a0*/  IMAD.MOV.U32 R177, RZ, RZ, R9.reuse ;  /* 0x000000ffffb17224 */ /* 0x100fe400078e0009 */
[----:B------:R-:W-:Y:S02]  /*241b0*/  IMAD.MOV.U32 R71, RZ, RZ, R9 ;  /* 0x000000ffff477224 */ /* 0x000fe400078e0009 */
[----:B------:R-:W-:-:S02]  /*241c0*/  IMAD.MOV.U32 R174, RZ, RZ, R94 ;  /* 0x000000ffffae7224 */ /* 0x000fc400078e005e */
[--C-:B------:R-:W-:Y:S02]  /*241d0*/  IMAD.MOV.U32 R108, RZ, RZ, R94.reuse ;  /* 0x000000ffff6c7224 */ /* 0x100fe400078e005e */
[----:B------:R-:W-:Y:S02]  /*241e0*/  IMAD.MOV.U32 R109, RZ, RZ, R61 ;  /* 0x000000ffff6d7224 */ /* 0x000fe400078e003d */
[--C-:B------:R-:W-:Y:S02]  /*241f0*/  IMAD.MOV.U32 R111, RZ, RZ, R11.reuse ;  /* 0x000000ffff6f7224 */ /* 0x100fe400078e000b */
[--C-:B------:R-:W-:Y:S02]  /*24200*/  IMAD.MOV.U32 R172, RZ, RZ, R94.reuse ;  /* 0x000000ffffac7224 */ /* 0x100fe400078e005e */
[----:B------:R-:W-:Y:S02]  /*24210*/  IMAD.MOV.U32 R173, RZ, RZ, R11 ;  /* 0x000000ffffad7224 */ /* 0x000fe400078e000b */
[----:B------:R-:W-:-:S02]  /*24220*/  IMAD.MOV.U32 R90, RZ, RZ, R94 ;  /* 0x000000ffff5a7224 */ /* 0x000fc400078e005e */
[--C-:B------:R-:W-:Y:S02]  /*24230*/  IMAD.MOV.U32 R91, RZ, RZ, R11.reuse ;  /* 0x000000ffff5b7224 */ /* 0x100fe400078e000b */
[----:B------:R-:W-:Y:S02]  /*24240*/  IMAD.MOV.U32 R171, RZ, RZ, R11 ;  /* 0x000000ffffab7224 */ /* 0x000fe400078e000b */
[--C-:B------:R-:W-:Y:S02]  /*24250*/  IMAD.MOV.U32 R107, RZ, RZ, R13.reuse ;  /* 0x000000ffff6b7224 */ /* 0x100fe400078e000d */
[----:B------:R-:W-:Y:S02]  /*24260*/  IMAD.MOV.U32 R168, RZ, RZ, R94 ;  /* 0x000000ffffa87224 */ /* 0x000fe400078e005e */
[--C-:B------:R-:W-:Y:S02]  /*24270*/  IMAD.MOV.U32 R169, RZ, RZ, R13.reuse ;  /* 0x000000ffffa97224 */ /* 0x100fe400078e000d */
[----:B------:R-:W-:-:S02]  /*24280*/  IMAD.MOV.U32 R167, RZ, RZ, R13 ;  /* 0x000000ffffa77224 */ /* 0x000fc400078e000d */
[----:B------:R-:W-:Y:S02]  /*24290*/  IMAD.MOV.U32 R98, RZ, RZ, R94 ;  /* 0x000000ffff627224 */ /* 0x000fe400078e005e */
[----:B------:R-:W-:Y:S02]  /*242a0*/  IMAD.MOV.U32 R99, RZ, RZ, R13 ;  /* 0x000000ffff637224 */ /* 0x000fe400078e000d */
[----:B-----5:R-:W-:Y:S01]  /*242b0*/  IMAD.MOV.U32 R30, RZ, RZ, R38 ;  /* 0x000000ffff1e7224 */ /* 0x020fe200078e0026 */
[----:B------:R0:W-:Y:S01]  /*242c0*/  STL.64 [R1+0x830], R38 ;  /* 0x0008302601007387 */ /* 0x0001e20000100a00 */
[----:B------:R-:W-:Y:S02]  /*242d0*/  IMAD.MOV.U32 R34, RZ, RZ, R39 ;  /* 0x000000ffff227224 */ /* 0x000fe400078e0027 */
[----:B0-----:R-:W5:Y:S01]  /*242e0*/  TEX.LL RZ, R38, R8, R0, UR8, 2D, 0x3 ;  /* 0x28ff080008267f60 */ /* 0x001f6200089e03ff */
[----:B------:R-:W-:Y:S01]  /*242f0*/  TEX.LL RZ, R8, R46, R0, UR4, 2D, 0x1 ;  /* 0x28ff04002e087f60 */ /* 0x000fe200089e01ff */
[----:B------:R-:W-:Y:S01]  /*24300*/  TEX.LL RZ, R156, R156, R0, UR6, 2D, 0x1 ;  /* 0x28ff06009c9c7f60 */ /* 0x000fe200089e01ff */
[----:B------:R-:W-:Y:S01]  /*24310*/  TEX.LL RZ, R52, R60, R0, UR8, 2D, 0x3 ;  /* 0x28ff08003c347f60 */ /* 0x000fe200089e03ff */
[----:B------:R-:W-:Y:S01]  /*24320*/  TEX.LL RZ, R54, R62, R0, UR10, 2D, 0x3 ;  /* 0x28ff0a003e367f60 */ /* 0x000fe200089e03ff */
[----:B------:R-:W-:Y:S01]  /*24330*/  TEX.LL RZ, R31, R154, R0, UR4, 2D, 0x1 ;  /* 0x28ff04009a1f7f60 */ /* 0x000fe200089e01ff */
[----:B------:R-:W-:Y:S01]  /*24340*/  TEX.LL RZ, R234, R234, R0, UR6, 2D, 0x1 ;  /* 0x28ff0600eaea7f60 */ /* 0x000fe200089e01ff */
[----:B------:R-:W-:Y:S01]  /*24350*/  TEX.LL RZ, R232, R232, R0, UR10, 2D, 0x3 ;  /* 0x28ff0a00e8e87f60 */ /* 0x000fe200089e03ff */
[----:B-----5:R0:W-:Y:S01]  /*24360*/  STL.64 [R1+0x838], R38 ;  /* 0x0008382601007387 */ /* 0x0201e20000100a00 */
[----:B------:R-:W-:-:S03]  /*24370*/  MOV R36, R38 ;  /* 0x0000002600247202 */ /* 0x000fc60000000f00 */
[----:B------:R1:W-:Y:S01]  /*24380*/  STL.64 [R1+0x620], R44 ;  /* 0x0006202c01007387 */ /* 0x0003e20000100a00 */
[----:B0-----:R-:W-:Y:S01]  /*24390*/  IMAD.MOV.U32 R38, RZ, RZ, R39 ;  /* 0x000000ffff267224 */ /* 0x001fe200078e0027 */
[----:B-1----:R-:W5:Y:S01]  /*243a0*/  TEX.LL RZ, R44, R10, R0, UR8, 2D, 0x3 ;  /* 0x28ff08000a2c7f60 */ /* 0x002f6200089e03ff */
[----:B------:R-:W-:Y:S01]  /*243b0*/  TEX.LL RZ, R10, R72, R0, UR4, 2D, 0x1 ;  /* 0x28ff0400480a7f60 */ /* 0x000fe200089e01ff */
[----:B------:R-:W-:Y:S01]  /*243c0*/  TEX.LL RZ, R152, R152, R0, UR6, 2D, 0x1 ;  /* 0x28ff060098987f60 */ /* 0x000fe200089e01ff */
[----:B------:R-:W-:Y:S01]  /*243d0*/  TEX.LL RZ, R230, R230, R0, UR10, 2D, 0x3 ;  /* 0x28ff0a00e6e67f60 */ /* 0x000fe200089e03ff */
[----:B-----5:R-:W-:Y:S01]  /*243e0*/  IMAD.MOV.U32 R42, RZ, RZ, R44 ;  /* 0x000000ffff2a7224 */ /* 0x020fe200078e002c */
[----:B------:R0:W-:Y:S01]  /*243f0*/  STL.64 [R1+0x848], R44 ;  /* 0x0008482c01007387 */ /* 0x0001e20000100a00 */
[----:B------:R-:W-:Y:S02]  /*24400*/  IMAD.MOV.U32 R62, RZ, RZ, R45 ;  /* 0x000000ffff3e7224 */ /* 0x000fe400078e002d */
[----:B0-----:R-:W5:Y:S01]  /*24410*/  TEX.LL RZ, R44, R12, R0, UR8, 2D, 0x3 ;  /* 0x28ff08000c2c7f60 */ /* 0x001f6200089e03ff */
[----:B------:R-:W-:Y:S01]  /*24420*/  TEX.LL RZ, R12, R86, R0, UR4, 2D, 0x1 ;  /* 0x28ff0400560c7f60 */ /* 0x000fe200089e01ff */
[----:B------:R-:W-:Y:S01]  /*24430*/  TEX.LL RZ, R150, R150, R0, UR6, 2D, 0x1 ;  /* 0x28ff060096967f60 */ /* 0x000fe200089e01ff */
[----:B------:R-:W-:Y:S01]  /*24440*/  TEX.LL RZ, R228, R228, R0, UR10, 2D, 0x3 ;  /* 0x28ff0a00e4e47f60 */ /* 0x000fe200089e03ff */
[----:B------:R-:W-:Y:S01]  /*24450*/  STL.64 [R1+0x828], R66 ;  /* 0x0008284201007387 */ /* 0x000fe20000100a00 */
[----:B-----5:R-:W-:-:S03]  /*24460*/  MOV R46, R44 ;  /* 0x0000002c002e7202 */ /* 0x020fc60000000f00 */
[----:B------:R0:W-:Y:S01]  /*24470*/  STL.64 [R1+0x850], R44 ;  /* 0x0008502c01007387 */ /* 0x0001e20000100a00 */
[----:B------:R-:W-:Y:S02]  /*24480*/  IMAD.MOV.U32 R28, RZ, RZ, R45 ;  /* 0x000000ffff1c7224 */ /* 0x000fe400078e002d */
[----:B0-----:R-:W5:Y:S01]  /*24490*/  TEX.LL RZ, R44, R14, R0, UR8, 2D, 0x3 ;  /* 0x28ff08000e2c7f60 */ /* 0x001f6200089e03ff */
[----:B------:R-:W-:Y:S01]  /*244a0*/  TEX.LL RZ, R14, R76, R0, UR4, 2D, 0x1 ;  /* 0x28ff04004c0e7f60 */ /* 0x000fe200089e01ff */
[----:B------:R-:W-:Y:S01]  /*244b0*/  TEX.LL RZ, R148, R148, R0, UR6, 2D, 0x1 ;  /* 0x28ff060094947f60 */ /* 0x000fe200089e01ff */
[----:B------:R-:W-:Y:S01]  /*244c0*/  TEX.LL RZ, R226, R226, R0, UR10, 2D, 0x3 ;  /* 0x28ff0a00e2e27f60 */ /* 0x000fe200089e03ff */
[----:B------:R-:W5:Y:S01]  /*244d0*/  TEX.LL RZ, R66, R16, R0, UR8, 2D, 0x3 ;  /* 0x28ff080010427f60 */ /* 0x000f6200089e03ff */
[----:B------:R-:W-:Y:S01]  /*244e0*/  TEX.LL RZ, R16, R56, R0, UR4, 2D, 0x1 ;  /* 0x28ff040038107f60 */ /* 0x000fe200089e01ff */
[----:B------:R-:W-:Y:S01]  /*244f0*/  TEX.LL RZ, R146, R146, R0, UR6, 2D, 0x1 ;  /* 0x28ff060092927f60 */ /* 0x000fe200089e01ff */
[----:B------:R-:W-:Y:S01]  /*24500*/  TEX.LL RZ, R224, R224, R0, UR10, 2D, 0x3 ;  /* 0x28ff0a00e0e07f60 */ /* 0x000fe200089e03ff */
[----:B------:R-:W5:Y:S01]  /*24510*/  TEX.LL RZ, R72, R18, R0, UR8, 2D, 0x3 ;  /* 0x28ff080012487f60 */ /* 0x000f6200089e03ff */
[----:B------:R-:W-:Y:S01]  /*24520*/  TEX.LL RZ, R18, R100, R0, UR4, 2D, 0x1 ;  /* 0x28ff040064127f60 */ /* 0x000fe200089e01ff */
[----:B------:R-:W-:Y:S01]  /*24530*/  TEX.LL RZ, R39, R144, R0, UR6, 2D, 0x1 ;  /* 0x28ff060090277f60 */ /* 0x000fe200089e01ff */
[----:B------:R-:W-:Y:S01]  /*24540*/  TEX.LL RZ, R56, R222, R0, UR10, 2D, 0x3 ;  /* 0x28ff0a00de387f60 */ /* 0x000fe200089e03ff */
[----:B------:R-:W-:Y:S01]  /*24550*/  IMAD.MOV.U32 R154, RZ, RZ, R20 ;  /* 0x000000ffff9a7224 */ /* 0x000fe200078e0014 */
[----:B------:R-:W-:Y:S01]  /*24560*/  MOV R164, R20 ;  /* 0x0000001400a47202 */ /* 0x000fe20000000f00 */
[----:B------:R-:W-:-:S02]  /*24570*/  IMAD.MOV.U32 R155, RZ, RZ, R65 ;  /* 0x000000ffff9b7224 */ /* 0x000fc400078e0041 */
[----:B------:R-:W-:Y:S01]  /*24580*/  IMAD.MOV.U32 R165, RZ, RZ, R65 ;  /* 0x000000ffffa57224 */ /* 0x000fe200078e0041 */
[----:B------:R-:W-:-:S04]  /*24590*/  DEPBAR.LE SB5, 0x2 ;  /* 0x0000d0800000791a */ /* 0x000fc80000000000 */
[----:B------:R0:W-:Y:S01]  /*245a0*/  STL.64 [R1+0x858], R44 ;  /* 0x0008582c01007387 */ /* 0x0001e20000100a00 */
[----:B------:R-:W-:Y:S02]  /*245b0*/  IMAD.MOV.U32 R40, RZ, RZ, R45 ;  /* 0x000000ffff287224 */ /* 0x000fe400078e002d */
[----:B------:R-:W-:Y:S01]  /*245c0*/  IMAD.MOV.U32 R32, RZ, RZ, R44 ;  /* 0x000000ffff207224 */ /* 0x000fe200078e002c */
[----:B-----5:R1:W-:Y:S01]  /*245d0*/  STL.64 [R1+0x860], R66 ;  /* 0x0008604201007387 */ /* 0x0203e20000100a00 */
[----:B------:R-:W-:-:S03]  /*245e0*/  IMAD.MOV.U32 R252, RZ, RZ, R72 ;  /* 0x000000fffffc7224 */ /* 0x000fc600078e0048 */
[----:B------:R2:W-:Y:S01]  /*245f0*/  STL.64 [R1+0x868], R72 ;  /* 0x0008684801007387 */ /* 0x0005e20000100a00 */
[----:B------:R-:W-:Y:S01]  /*24600*/  IMAD.MOV.U32 R247, RZ, RZ, R73 ;  /* 0x000000fffff77224 */ /* 0x000fe200078e0049 */
[----:B0-----:R-:W-:Y:S01]  /*24610*/  MOV R44, R66 ;  /* 0x00000042002c7202 */ /* 0x001fe20000000f00 */
[----:B-1----:R-:W-:Y:S01]  /*24620*/  IMAD.MOV.U32 R66, RZ, RZ, R67 ;  /* 0x000000ffff427224 */ /* 0x002fe200078e0043 */
[----:B--2---:R-:W5:Y:S01]  /*24630*/  TEX.LL RZ, R72, R20, R0, UR8, 2D, 0x3 ;  /* 0x28ff080014487f60 */ /* 0x004f6200089e03ff */
[----:B------:R0:W-:Y:S01]  /*24640*/  TEX.LL RZ, R21, R154, R0, UR4, 2D, 0x1 ;  /* 0x28ff04009a157f60 */ /* 0x0001e200089e01ff */
[----:B------:R-:W-:Y:S01]  /*24650*/  TEX.LL RZ, R142, R142, R0, UR6, 2D, 0x1 ;  /* 0x28ff06008e8e7f60 */ /* 0x000fe200089e01ff */
[----:B-----5:R-:W-:Y:S01]  /*24660*/  MOV R243, R72 ;  /* 0x0000004800f37202 */ /* 0x020fe20000000f00 */
[----:B------:R1:W-:Y:S01]  /*24670*/  STL.64 [R1+0x878], R72 ;  /* 0x0008784801007387 */ /* 0x0003e20000100a00 */
[----:B------:R-:W-:Y:S02]  /*24680*/  IMAD.MOV.U32 R235, RZ, RZ, R73 ;  /* 0x000000ffffeb7224 */ /* 0x000fe400078e0049 */
[----:B-1----:R1:W-:Y:S01]  /*24690*/  TEX.LL RZ, R72, R164, R0, UR8, 2D, 0x3 ;  /* 0x28ff0800a4487f60 */ /* 0x0023e200089e03ff */
[----:B------:R-:W-:Y:S01]  /*246a0*/  IMAD.MOV.U32 R86, RZ, RZ, R41 ;  /* 0x000000ffff567224 */ /* 0x000fe200078e0029 */
[----:B0-----:R-:W-:Y:S01]  /*246b0*/  MOV R155, R69 ;  /* 0x00000045009b7202 */ /* 0x001fe20000000f00 */
[----:B------:R-:W-:-:S04]  /*246c0*/  IMAD.MOV.U32 R87, RZ, RZ, R65 ;  /* 0x000000ffff577224 */ /* 0x000fc800078e0041 */
[----:B------:R-:W-:Y:S01]  /*246d0*/  TEX.LL RZ, R76, R86, R0, UR10, 2D, 0x3 ;  /* 0x28ff0a00564c7f60 */ /* 0x000fe200089e03ff */
[----:B------:R0:W-:Y:S01]  /*246e0*/  TEX.LL RZ, R41, R154, R0, UR4, 2D, 0x1 ;  /* 0x28ff04009a297f60 */ /* 0x0001e200089e01ff */
[----:B------:R-:W-:Y:S01]  /*246f0*/  TEX.LL RZ, R220, R220, R0, UR6, 2D, 0x1 ;  /* 0x28ff0600dcdc7f60 */ /* 0x000fe200089e01ff */
[----:B-1----:R-:W-:-:S04]  /*24700*/  IMAD.MOV.U32 R165, RZ, RZ, R69 ;  /* 0x000000ffffa57224 */ /* 0x002fc800078e0045 */
[----:B------:R1:W-:Y:S01]  /*24710*/  TEX.LL RZ, R86, R164, R0, UR8, 2D, 0x3 ;  /* 0x28ff0800a4567f60 */ /* 0x0003e200089e03ff */
[----:B0-----:R-:W-:-:S04]  /*24720*/  IMAD.MOV.U32 R154, RZ, RZ, R43 ;  /* 0x000000ffff9a7224 */ /* 0x001fc800078e002b */
[----:B------:R-:W-:Y:S01]  /*24730*/  TEX.LL RZ, R100, R154, R0, UR10, 2D, 0x3 ;  /* 0x28ff0a009a647f60 */ /* 0x000fe200089e03ff */
[----:B------:R-:W-:Y:S01]  /*24740*/  TEX.LL RZ, R43, R140, R0, UR4, 2D, 0x1 ;  /* 0x28ff04008c2b7f60 */ /* 0x000fe200089e01ff */
[----:B------:R-:W-:Y:S01]  /*24750*/  TEX.LL RZ, R218, R218, R0, UR6, 2D, 0x1 ;  /* 0x28ff0600dada7f60 */ /* 0x000fe200089e01ff */
[----:B-1----:R-:W-:-:S04]  /*24760*/  IMAD.MOV.U32 R165, RZ, RZ, R5 ;  /* 0x000000ffffa57224 */ /* 0x002fc800078e0005 */
[----:B------:R0:W5:Y:S01]  /*24770*/  TEX.LL RZ, R144, R164, R0, UR8, 2D, 0x3 ;  /* 0x28ff0800a4907f60 */ /* 0x00016200089e03ff */
[----:B------:R-:W-:Y:S01]  /*24780*/  TEX.LL RZ, R48, R48, R0, UR10, 2D, 0x3 ;  /* 0x28ff0a0030307f60 */ /* 0x000fe200089e03ff */
[----:B------:R-:W-:Y:S01]  /*24790*/  TEX.LL RZ, R45, R138, R0, UR4, 2D, 0x1 ;  /* 0x28ff04008a2d7f60 */ /* 0x000fe200089e01ff */
[----:B------:R-:W-:Y:S01]  /*247a0*/  TEX.LL RZ, R216, R216, R0, UR6, 2D, 0x1 ;  /* 0x28ff0600d8d87f60 */ /* 0x000fe200089e01ff */
[----:B0-----:R-:W-:-:S04]  /*247b0*/  IMAD.MOV.U32 R165, RZ, RZ, R7 ;  /* 0x000000ffffa57224 */ /* 0x001fc800078e0007 */
        /* <DEDUP_REMOVED lines=9> */
[----:B0-----:R-:W-:-:S04]  /*24850*/  MOV R165, R61 ;  /* 0x0000003d00a57202 */ /* 0x001fc80000000f00 */
[----:B------:R-:W-:Y:S01]  /*24860*/  TEX.LL RZ, R136, R164, R0, UR8, 2D, 0x3 ;  /* 0x28ff0800a4887f60 */ /* 0x000fe200089e03ff */
[----:B------:R-:W-:Y:S01]  /*24870*/  TEX.LL RZ, R132, R132, R0, UR10, 2D, 0x3 ;  /* 0x28ff0a0084847f60 */ /* 0x000fe200089e03ff */
[----:B------:R-:W-:Y:S01]  /*24880*/  TEX.LL RZ, R60, R134, R0, UR4, 2D, 0x1 ;  /* 0x28ff0400863c7f60 */ /* 0x000fe200089e01ff */
[----:B------:R-:W-:Y:S01]  /*24890*/  TEX.LL RZ, R210, R210, R0, UR6, 2D, 0x1 ;  /* 0x28ff0600d2d27f60 */ /* 0x000fe200089e01ff */
[----:B------:R-:W-:-:S04]  /*248a0*/  DEPBAR.LE SB5, 0x2 ;  /* 0x0000d0800000791a */ /* 0x000fc80000000000 */
[----:B------:R-:W-:Y:S01]  /*248b0*/  STL.64 [R1+0x888], R144 ;  /* 0x0008889001007387 */ /* 0x000fe20000100a00 */
[----:B------:R-:W-:Y:S01]  /*248c0*/  MOV R223, R144 ;  /* 0x0000009000df7202 */ /* 0x000fe20000000f00 */
[----:B------:R-:W-:Y:S01]  /*248d0*/  IMAD.MOV.U32 R222, RZ, RZ, R145 ;  /* 0x000000ffffde7224 */ /* 0x000fe200078e0091 */
[----:B------:R-:W-:-:S04]  /*248e0*/  DEPBAR.LE SB5, 0x1 ;  /* 0x0000d0400000791a */ /* 0x000fc80000000000 */
[----:B------:R-:W-:Y:S01]  /*248f0*/  STL.64 [R1+0x890], R140 ;  /* 0x0008908c01007387 */ /* 0x000fe20000100a00 */
[----:B------:R-:W-:Y:S01]  /*24900*/  IMAD.MOV.U32 R221, RZ, RZ, R140 ;  /* 0x000000ffffdd7224 */ /* 0x000fe200078e008c */
[----:B------:R-:W-:Y:S01]  /*24910*/  MOV R219, R141 ;  /* 0x0000008d00db7202 */ /* 0x000fe20000000f00 */
[----:B-----5:R-:W-:Y:S01]  /*24920*/  IMAD.MOV.U32 R217, RZ, RZ, R138 ;  /* 0x000000ffffd97224 */ /* 0x020fe200078e008a */
        /* <DEDUP_REMOVED lines=18> */
[----:B------:R-:W-:Y:S01]  /*24a50*/  TEX.LL RZ, R192, R192, R0, UR10, 2D, 0x3 ;  /* 0x28ff0a00c0c07f60 */ /* 0x000fe200089e03ff */
[----:B------:R-:W5:Y:S01]  /*24a60*/  TEX.LL RZ, R122, R122, R0, UR8, 2D, 0x3 ;  /* 0x28ff08007a7a7f60 */ /* 0x000f6200089e03ff */
[----:B------:R-:W-:-:S04]  /*24a70*/  DEPBAR.LE SB5, 0x4 ;  /* 0x0000d1000000791a */ /* 0x000fc80000000000 */
[----:B------:R-:W-:Y:S01]  /*24a80*/  STL.64 [R1+0x8a0], R138 ;  /* 0x0008a08a01007387 */ /* 0x000fe20000100a00 */
[----:B------:R-:W-:Y:S02]  /*24a90*/  IMAD.MOV.U32 R209, RZ, RZ, R138 ;  /* 0x000000ffffd17224 */ /* 0x000fe400078e008a */
[----:B------:R-:W-:Y:S01]  /*24aa0*/  IMAD.MOV.U32 R208, RZ, RZ, R139 ;  /* 0x000000ffffd07224 */ /* 0x000fe200078e008b */
[----:B------:R-:W-:-:S04]  /*24ab0*/  DEPBAR.LE SB5, 0x3 ;  /* 0x0000d0c00000791a */ /* 0x000fc80000000000 */
[----:B------:R-:W-:Y:S01]  /*24ac0*/  STL.64 [R1+0x8a8], R134 ;  /* 0x0008a88601007387 */ /* 0x000fe20000100a00 */
[----:B------:R-:W-:Y:S01]  /*24ad0*/  IMAD.MOV.U32 R205, RZ, RZ, R134 ;  /* 0x000000ffffcd7224 */ /* 0x000fe200078e0086 */
[----:B------:R-:W-:Y:S01]  /*24ae0*/  MOV R204, R135 ;  /* 0x0000008700cc7202 */ /* 0x000fe20000000f00 */
[----:B------:R-:W-:-:S04]  /*24af0*/  DEPBAR.LE SB5, 0x2 ;  /* 0x0000d0800000791a */ /* 0x000fc80000000000 */
[----:B------:R-:W-:Y:S01]  /*24b00*/  STL.64 [R1+0x8b0], R130 ;  /* 0x0008b08201007387 */ /* 0x000fe20000100a00 */
[----:B------:R-:W-:Y:S02]  /*24b10*/  IMAD.MOV.U32 R201, RZ, RZ, R130 ;  /* 0x000000ffffc97224 */ /* 0x000fe400078e0082 */
[----:B------:R-:W-:Y:S01]  /*24b20*/  IMAD.MOV.U32 R200, RZ, RZ, R131 ;  /* 0x000000ffffc87224 */ /* 0x000fe200078e0083 */
[----:B------:R-:W-:-:S04]  /*24b30*/  DEPBAR.LE SB5, 0x1 ;  /* 0x0000d0400000791a */ /* 0x000fc80000000000 */
[----:B------:R0:W-:Y:S01]  /*24b40*/  STL.64 [R1+0x8c0], R128 ;  /* 0x0008c08001007387 */ /* 0x0001e20000100a00 */
[----:B------:R-:W-:Y:S01]  /*24b50*/  IMAD.MOV.U32 R199, RZ, RZ, R128 ;  /* 0x000000ffffc77224 */ /* 0x000fe200078e0080 */
[----:B------:R-:W-:Y:S01]  /*24b60*/  MOV R197, R129 ;  /* 0x0000008100c57202 */ /* 0x000fe20000000f00 */
[----:B-----5:R-:W-:Y:S01]  /*24b70*/  IMAD.MOV.U32 R196, RZ, RZ, R122 ;  /* 0x000000ffffc47224 */ /* 0x020fe200078e007a */
[----:B------:R1:W-:Y:S01]  /*24b80*/  STL.64 [R1+0x8b8], R122 ;  /* 0x0008b87a01007387 */ /* 0x0003e20000100a00 */
[----:B------:R-:W-:Y:S01]  /*24b90*/  IMAD.MOV.U32 R195, RZ, RZ, R123 ;  /* 0x000000ffffc37224 */ /* 0x000fe200078e007b */
[----:B0-----:R-:W-:Y:S01]  /*24ba0*/  TEX.LL RZ, R128, R88, R0, UR4, 2D, 0x1 ;  /* 0x28ff040058807f60 */ /* 0x001fe200089e01ff */
[----:B------:R-:W-:Y:S01]  /*24bb0*/  TEX.LL RZ, R129, R190, R0, UR6, 2D, 0x1 ;  /* 0x28ff0600be817f60 */ /* 0x000fe200089e01ff */
[----:B-1----:R-:W5:Y:S01]  /*24bc0*/  TEX.LL RZ, R122, R22, R0, UR8, 2D, 0x3 ;  /* 0x28ff0800167a7f60 */ /* 0x002f6200089e03ff */
[----:B------:R-:W-:Y:S01]  /*24bd0*/  TEX.LL RZ, R88, R94, R0, UR10, 2D, 0x3 ;  /* 0x28ff0a005e587f60 */ /* 0x000fe200089e03ff */
[----:B------:R-:W-:Y:S01]  /*24be0*/  IMAD.MOV.U32 R154, RZ, RZ, R22 ;  /* 0x000000ffff9a7224 */ /* 0x000fe200078e0016 */
[----:B------:R-:W-:Y:S01]  /*24bf0*/  MOV R165, R65 ;  /* 0x0000004100a57202 */ /* 0x000fe20000000f00 */
[----:B------:R-:W-:-:S02]  /*24c00*/  IMAD.MOV.U32 R155, RZ, RZ, R65 ;  /* 0x000000ffff9b7224 */ /* 0x000fc400078e0041 */
[----:B------:R-:W-:Y:S02]  /*24c10*/  IMAD.MOV.U32 R164, RZ, RZ, R22 ;  /* 0x000000ffffa47224 */ /* 0x000fe400078e0016 */
[----:B------:R0:W-:Y:S01]  /*24c20*/  TEX.LL RZ, R130, R154, R0, UR4, 2D, 0x1 ;  /* 0x28ff04009a827f60 */ /* 0x0001e200089e01ff */
[----:B------:R-:W-:Y:S01]  /*24c30*/  TEX.LL RZ, R131, R50, R0, UR6, 2D, 0x1 ;  /* 0x28ff060032837f60 */ /* 0x000fe200089e01ff */
[----:B------:R1:W-:Y:S01]  /*24c40*/  TEX.LL RZ, R50, R164, R0, UR8, 2D, 0x3 ;  /* 0x28ff0800a4327f60 */ /* 0x0003e200089e03ff */
[----:B------:R-:W-:Y:S01]  /*24c50*/  TEX.LL RZ, R120, R120, R0, UR10, 2D, 0x3 ;  /* 0x28ff0a0078787f60 */ /* 0x000fe200089e03ff */
[--C-:B0-----:R-:W-:Y:S02]  /*24c60*/  IMAD.MOV.U32 R155, RZ, RZ, R69.reuse ;  /* 0x000000ffff9b7224 */ /* 0x101fe400078e0045 */
[----:B-1----:R-:W-:Y:S02]  /*24c70*/  IMAD.MOV.U32 R165, RZ, RZ, R69 ;  /* 0x000000ffffa57224 */ /* 0x002fe400078e0045 */
[----:B------:R0:W-:Y:S01]  /*24c80*/  TEX.LL RZ, R134, R154, R0, UR4, 2D, 0x1 ;  /* 0x28ff04009a867f60 */ /* 0x0001e200089e01ff */
[----:B------:R-:W-:Y:S01]  /*24c90*/  TEX.LL RZ, R135, R188, R0, UR6, 2D, 0x1 ;  /* 0x28ff0600bc877f60 */ /* 0x000fe200089e01ff */
[----:B-----5:R-:W-:Y:S01]  /*24ca0*/  IMAD.MOV.U32 R191, RZ, RZ, R122 ;  /* 0x000000ffffbf7224 */ /* 0x020fe200078e007a */
[----:B------:R1:W-:Y:S01]  /*24cb0*/  STL.64 [R1+0x8c8], R122 ;  /* 0x0008c87a01007387 */ /* 0x0003e20000100a00 */
[----:B------:R-:W-:-:S02]  /*24cc0*/  MOV R190, R123 ;  /* 0x0000007b00be7202 */ /* 0x000fc40000000f00 */
[----:B-1----:R-:W-:Y:S01]  /*24cd0*/  TEX.LL RZ, R122, R164, R0, UR8, 2D, 0x3 ;  /* 0x28ff0800a47a7f60 */ /* 0x002fe200089e03ff */
        /* <DEDUP_REMOVED lines=13> */
[----:B------:R-:W-:-:S02]  /*24db0*/  IMAD.MOV.U32 R126, RZ, RZ, R22 ;  /* 0x000000ffff7e7224 */ /* 0x000fc400078e0016 */
[--C-:B------:R-:W-:Y:S02]  /*24dc0*/  IMAD.MOV.U32 R127, RZ, RZ, R61.reuse ;  /* 0x000000ffff7f7224 */ /* 0x100fe400078e003d */
[----:B0-----:R-:W-:Y:S02]  /*24dd0*/  IMAD.MOV.U32 R155, RZ, RZ, R61 ;  /* 0x000000ffff9b7224 */ /* 0x001fe400078e003d */
[----:B------:R0:W-:Y:S01]  /*24de0*/  TEX.LL RZ, R145, R126, R0, UR4, 2D, 0x1 ;  /* 0x28ff04007e917f60 */ /* 0x0001e200089e01ff */
[----:B------:R-:W-:Y:S01]  /*24df0*/  TEX.LL RZ, R147, R174, R0, UR6, 2D, 0x1 ;  /* 0x28ff0600ae937f60 */ /* 0x000fe200089e01ff */
[----:B------:R-:W-:Y:S01]  /*24e00*/  TEX.LL RZ, R112, R154, R0, UR8, 2D, 0x3 ;  /* 0x28ff08009a707f60 */ /* 0x000fe200089e03ff */
[----:B------:R-:W-:Y:S01]  /*24e10*/  TEX.LL RZ, R108, R108, R0, UR10, 2D, 0x3 ;  /* 0x28ff0a006c6c7f60 */ /* 0x000fe200089e03ff */
[----:B------:R-:W-:Y:S01]  /*24e20*/  TEX.LL RZ, R149, R110, R0, UR4, 2D, 0x1 ;  /* 0x28ff04006e957f60 */ /* 0x000fe200089e01ff */
[----:B------:R-:W-:Y:S01]  /*24e30*/  TEX.LL RZ, R151, R172, R0, UR6, 2D, 0x1 ;  /* 0x28ff0600ac977f60 */ /* 0x000fe200089e01ff */
        /* <DEDUP_REMOVED lines=8> */
[----:B-----5:R1:W-:Y:S01]  /*24ec0*/  STL.64 [R1+0x8e8], R114 ;  /* 0x0008e87201007387 */ /* 0x0203e20000100a00 */
[----:B------:R-:W-:Y:S01]  /*24ed0*/  IMAD.MOV.U32 R176, RZ, RZ, R114 ;  /* 0x000000ffffb07224 */ /* 0x000fe200078e0072 */
[----:B------:R-:W-:Y:S02]  /*24ee0*/  MOV R165, R115 ;  /* 0x0000007300a57202 */ /* 0x000fe40000000f00 */
[----:B-1----:R-:W5:Y:S01]  /*24ef0*/  TEX.LL RZ, R114, R170, R0, UR8, 2D, 0x3 ;  /* 0x28ff0800aa727f60 */ /* 0x002f6200089e03ff */
[----:B------:R-:W-:Y:S01]  /*24f00*/  TEX.LL RZ, R90, R90, R0, UR10, 2D, 0x3 ;  /* 0x28ff0a005a5a7f60 */ /* 0x000fe200089e03ff */
[----:B------:R1:W-:Y:S01]  /*24f10*/  TEX.LL RZ, R153, R106, R0, UR4, 2D, 0x1 ;  /* 0x28ff04006a997f60 */ /* 0x0003e200089e01ff */
[----:B------:R-:W-:Y:S01]  /*24f20*/  TEX.LL RZ, R154, R168, R0, UR6, 2D, 0x1 ;  /* 0x28ff0600a89a7f60 */ /* 0x000fe200089e01ff */
[----:B------:R-:W5:Y:S01]  /*24f30*/  TEX.LL RZ, R110, R166, R0, UR8, 2D, 0x3 ;  /* 0x28ff0800a66e7f60 */ /* 0x000f6200089e03ff */
[----:B------:R-:W-:Y:S01]  /*24f40*/  TEX.LL RZ, R98, R98, R0, UR10, 2D, 0x3 ;  /* 0x28ff0a0062627f60 */ /* 0x000fe200089e03ff */
[----:B------:R-:W-:Y:S01]  /*24f50*/  MOV R23, R15 ;  /* 0x0000000f00177202 */ /* 0x000fe20000000f00 */
[----:B------:R-:W-:Y:S01]  /*24f60*/  IMAD.MOV.U32 R95, RZ, RZ, R15 ;  /* 0x000000ffff5f7224 */ /* 0x000fe200078e000f */
[-C--:B------:R-:W-:Y:S01]  /*24f70*/  MOV R118, R94.reuse ;  /* 0x0000005e00767202 */ /* 0x080fe20000000f00 */
[----:B------:R-:W-:Y:S01]  /*24f80*/  IMAD.MOV.U32 R119, RZ, RZ, R17 ;  /* 0x000000ffff777224 */ /* 0x000fe200078e0011 */
[----:B------:R2:W5:Y:S01]  /*24f90*/  TEX.LL RZ, R168, R22, R0, UR4, 2D, 0x1 ;  /* 0x28ff040016a87f60 */ /* 0x00056200089e01ff */
[----:B------:R-:W5:Y:S01]  /*24fa0*/  TEX.LL RZ, R167, R94, R0, UR6, 2D, 0x1 ;  /* 0x28ff06005ea77f60 */ /* 0x000f6200089e01ff */
[----:B------:R-:W-:Y:S01]  /*24fb0*/  IMAD.MOV.U32 R124, RZ, RZ, R22 ;  /* 0x000000ffff7c7224 */ /* 0x000fe200078e0016 */
[----:B0-----:R-:W-:Y:S01]  /*24fc0*/  MOV R126, R94 ;  /* 0x0000005e007e7202 */ /* 0x001fe20000000f00 */
[----:B------:R-:W-:-:S02]  /*24fd0*/  IMAD.MOV.U32 R125, RZ, RZ, R19 ;  /* 0x000000ffff7d7224 */ /* 0x000fc400078e0013 */
[----:B------:R-:W-:Y:S02]  /*24fe0*/  IMAD.MOV.U32 R127, RZ, RZ, R19 ;  /* 0x000000ffff7f7224 */ /* 0x000fe400078e0013 */
[----:B-1----:R-:W-:Y:S02]  /*24ff0*/  IMAD.MOV.U32 R106, RZ, RZ, R24 ;  /* 0x000000ffff6a7224 */ /* 0x002fe400078e0018 */
[----:B------:R-:W-:Y:S01]  /*25000*/  IMAD.MOV.U32 R107, RZ, RZ, R3 ;  /* 0x000000ffff6b7224 */ /* 0x000fe200078e0003 */
[----:B------:R-:W-:-:S04]  /*25010*/  DEPBAR.LE SB5, 0x3 ;  /* 0x0000d0c00000791a */ /* 0x000fc80000000000 */
[----:B------:R0:W-:Y:S01]  /*25020*/  STL.64 [R1+0x8f0], R114 ;  /* 0x0008f07201007387 */ /* 0x0001e20000100a00 */
[----:B------:R-:W-:Y:S01]  /*25030*/  MOV R161, R114 ;  /* 0x0000007200a17202 */ /* 0x000fe20000000f00 */
[----:B------:R-:W-:Y:S01]  /*25040*/  IMAD.MOV.U32 R159, RZ, RZ, R115 ;  /* 0x000000ffff9f7224 */ /* 0x000fe200078e0073 */
[----:B------:R-:W-:-:S04]  /*25050*/  DEPBAR.LE SB5, 0x2 ;  /* 0x0000d0800000791a */ /* 0x000fc80000000000 */
[----:B------:R1:W-:Y:S01]  /*25060*/  STL.64 [R1+0x8f8], R110 ;  /* 0x0008f86e01007387 */ /* 0x0003e20000100a00 */
[----:B------:R-:W-:Y:S02]  /*25070*/  IMAD.MOV.U32 R157, RZ, RZ, R110 ;  /* 0x000000ffff9d7224 */ /* 0x000fe400078e006e */
[----:B------:R-:W-:Y:S01]  /*25080*/  IMAD.MOV.U32 R58, RZ, RZ, R111 ;  /* 0x000000ffff3a7224 */ /* 0x000fe200078e006f */
[----:B------:R-:W3:Y:S04]  /*25090*/  LDL R155, [R1+0x620] ;  /* 0x00062000019b7983 */ /* 0x000ee80000100800 */
[----:B------:R-:W3:Y:S01]  /*250a0*/  LDL R164, [R1+0x624] ;  /* 0x0006240001a47983 */ /* 0x000ee20000100800 */
[----:B0-----:R-:W-:Y:S02]  /*250b0*/  IMAD.MOV.U32 R114, RZ, RZ, R22 ;  /* 0x000000ffff727224 */ /* 0x001fe400078e0016 */
[----:B------:R-:W-:Y:S01]  /*250c0*/  IMAD.MOV.U32 R115, RZ, RZ, R17 ;  /* 0x000000ffff737224 */ /* 0x000fe200078e0011 */
[----:B-1----:R-:W-:Y:S01]  /*250d0*/  MOV R110, R26 ;  /* 0x0000001a006e7202 */ /* 0x002fe20000000f00 */
[----:B------:R-:W-:Y:S01]  /*250e0*/  IMAD.MOV.U32 R111, RZ, RZ, R3 ;  /* 0x000000ffff6f7224 */ /* 0x000fe200078e0003 */
[----:B------:R0:W-:Y:S01]  /*250f0*/  STL [R1+0xec4], R20 ;  /* 0x000ec41401007387 */ /* 0x0001e20000100800 */
[----:B------:R-:W5:Y:S01]  /*25100*/  TEX.LL RZ, R166, R114, R0, UR4, 2D, 0x1 ;  /* 0x28ff040072a67f60 */ /* 0x000f6200089e01ff */
[----:B------:R-:W5:Y:S01]  /*25110*/  TEX.LL RZ, R118, R118, R0, UR6, 2D, 0x1 ;  /* 0x28ff060076767f60 */ /* 0x000f6200089e01ff */
[----:B------:R-:W5:Y:S01]  /*25120*/  TEX.LL RZ, R115, R124, R0, UR4, 2D, 0x1 ;  /* 0x28ff04007c737f60 */ /* 0x000f6200089e01ff */
[----:B------:R-:W5:Y:S01]  /*25130*/  TEX.LL RZ, R114, R126, R0, UR6, 2D, 0x1 ;  /* 0x28ff06007e727f60 */ /* 0x000f6200089e01ff */
[----:B------:R-:W5:Y:S01]  /*25140*/  TEX.LL RZ, R95, R106, R0, UR4, 2D, 0x1 ;  /* 0x28ff04006a5f7f60 */ /* 0x000f6200089e01ff */
[----:B------:R1:W-:Y:S01]  /*25150*/  STL [R1+0xec0], R2 ;  /* 0x000ec00201007387 */ /* 0x0003e20000100800 */
[----:B0-----:R-:W5:Y:S03]  /*25160*/  TEX.LL RZ, R20, R110, R0, UR6, 2D, 0x1 ;  /* 0x28ff06006e147f60 */ /* 0x001f6600089e01ff */
[----:B------:R-:W3:Y:S04]  /*25170*/  LDL R211, [R1+0x828] ;  /* 0x0008280001d37983 */ /* 0x000ee80000100800 */
[----:B------:R-:W3:Y:S01]  /*25180*/  LDL R213, [R1+0x82c] ;  /* 0x00082c0001d57983 */ /* 0x000ee20000100800 */
[----:B------:R-:W-:-:S02]  /*25190*/  LOP3.LUT R250, R250, R84, RZ, 0x3c, !PT ;  /* 0x00000054fafa7212 */ /* 0x000fc400078e3cff */
[----:B------:R-:W-:Y:S02]  /*251a0*/  LOP3.LUT R85, R251, R85, RZ, 0x3c, !PT ;  /* 0x00000055fb557212 */ /* 0x000fe400078e3cff */
[----:B--2---:R-:W-:Y:S01]  /*251b0*/  POPC R23, R250 ;  /* 0x000000fa00177309 */ /* 0x004fe20000000000 */
[----:B------:R-:W-:Y:S02]  /*251c0*/  LOP3.LUT R35, R35, 0xff, RZ, 0xc0, !PT ;  /* 0x000000ff23237812 */ /* 0x000fe400078ec0ff */
[----:B-1----:R-:W-:-:S05]  /*251d0*/  LOP3.LUT R2, R37, 0xff, RZ, 0xc0, !PT ;  /* 0x000000ff25027812 */ /* 0x002fca00078ec0ff */
[----:B------:R-:W0:Y:S01]  /*251e0*/  POPC R84, R85 ;  /* 0x0000005500547309 */ /* 0x000e220000000000 */
[----:B------:R-:W-:Y:S02]  /*251f0*/  VABSDIFF.U32 R35, R2, R35, RZ ;  /* 0x0000002302237214 */ /* 0x000fe400000e00ff */
[----:B------:R-:W-:Y:S02]  /*25200*/  LOP3.LUT R33, R33, 0xff, RZ, 0xc0, !PT ;  /* 0x000000ff21217812 */ /* 0x000fe400078ec0ff */
[----:B------:R-:W-:-:S04]  /*25210*/  LOP3.LUT R246, R246, 0xff, RZ, 0xc0, !PT ;  /* 0x000000fff6f67812 */ /* 0x000fc800078ec0ff */
[----:B------:R-:W-:Y:S02]  /*25220*/  VABSDIFF.U32 R246, R33, R246, RZ ;  /* 0x000000f621f67214 */ /* 0x000fe400000e00ff */
[----:B0-----:R-:W-:Y:S02]  /*25230*/  IADD3 R84, PT, PT, R23, R84, RZ ;  /* 0x0000005417547210 */ /* 0x001fe40007ffe0ff */
[----:B------:R-:W-:Y:S02]  /*25240*/  LOP3.LUT R29, R29, 0xff, RZ, 0xc0, !PT ;  /* 0x000000ff1d1d7812 */ /* 0x000fe400078ec0ff */
[----:B------:R-:W-:Y:S02]  /*25250*/  LOP3.LUT R162, R162, R244, RZ, 0x3c, !PT ;  /* 0x000000f4a2a27212 */ /* 0x000fe400078e3cff */
[----:B------:R-:W-:Y:S02]  /*25260*/  LOP3.LUT R163, R163, R245, RZ, 0x3c, !PT ;  /* 0x000000f5a3a37212 */ /* 0x000fe400078e3cff */
[----:B------:R-:W-:Y:S01]  /*25270*/  POPC R23, R162 ;  /* 0x000000a200177309 */ /* 0x000fe20000000000 */
[----:B------:R0:W-:Y:S01]  /*25280*/  STL [R1+0x93c], R2 ;  /* 0x00093c0201007387 */ /* 0x0001e20000100800 */
[----:B------:R-:W-:-:S04]  /*25290*/  DEPBAR.LE SB5, 0x6 ;  /* 0x0000d1800000791a */ /* 0x000fc80000000000 */
[----:B------:R-:W-:Y:S01]  /*252a0*/  STL [R1+0x8e4], R168 ;  /* 0x0008e4a801007387 */ /* 0x000fe20000100800 */
[----:B------:R-:W-:-:S03]  /*252b0*/  LOP3.LUT R242, R242, 0xff, RZ, 0xc0, !PT ;  /* 0x000000fff2f27812 */ /* 0x000fc600078ec0ff */
[----:B------:R-:W-:Y:S01]  /*252c0*/  STL [R1+0x7bc], R167 ;  /* 0x0007bca701007387 */ /* 0x000fe20000100800 */
[----:B0-----:R-:W-:Y:S02]  /*252d0*/  LOP3.LUT R2, R25, 0xff, RZ, 0xc0, !PT ;  /* 0x000000ff19027812 */ /* 0x001fe400078ec0ff */
[----:B------:R-:W-:Y:S02]  /*252e0*/  LOP3.LUT R238, R238, R30, RZ, 0x3c, !PT ;  /* 0x0000001eeeee7212 */ /* 0x000fe400078e3cff */
[----:B------:R-:W-:Y:S02]  /*252f0*/  LOP3.LUT R239, R239, R34, RZ, 0x3c, !PT ;  /* 0x00000022efef7212 */ /* 0x000fe400078e3cff */
[----:B------:R-:W-:Y:S02]  /*25300*/  VABSDIFF.U32 R242, R2, R242, RZ ;  /* 0x000000f202f27214 */ /* 0x000fe400000e00ff */
[----:B------:R-:W-:Y:S02]  /*25310*/  LOP3.LUT R160, R160, 0xff, RZ, 0xc0, !PT ;  /* 0x000000ffa0a07812 */ /* 0x000fe400078ec0ff */
[----:B------:R-:W-:-:S02]  /*25320*/  LOP3.LUT R158, R158, 0xff, RZ, 0xc0, !PT ;  /* 0x000000ff9e9e7812 */ /* 0x000fc400078ec0ff */
[----:B------:R-:W-:Y:S02]  /*25330*/  LOP3.LUT R236, R236, R36, RZ, 0x3c, !PT ;  /* 0x00000024ecec7212 */ /* 0x000fe400078e3cff */
[----:B------:R-:W-:Y:S02]  /*25340*/  LOP3.LUT R237, R237, R38, RZ, 0x3c, !PT ;  /* 0x00000026eded7212 */ /* 0x000fe400078e3cff */
[----:B------:R-:W-:Y:S02]  /*25350*/  LOP3.LUT R8, R8, 0xff, RZ, 0xc0, !PT ;  /* 0x000000ff08087812 */ /* 0x000fe400078ec0ff */
[----:B------:R-:W-:Y:S02]  /*25360*/  LOP3.LUT R52, R54, R52, RZ, 0x3c, !PT ;  /* 0x0000003436347212 */ /* 0x000fe400078e3cff */
[----:B------:R-:W-:Y:S02]  /*25370*/  LOP3.LUT R53, R55, R53, RZ, 0x3c, !PT ;  /* 0x0000003537357212 */ /* 0x000fe400078e3cff */
[----:B------:R-:W-:-:S02]  /*25380*/  LOP3.LUT R234, R234, 0xff, RZ, 0xc0, !PT ;  /* 0x000000ffeaea7812 */ /* 0x000fc400078ec0ff */
[----:B------:R-:W-:Y:S02]  /*25390*/  LOP3.LUT R232, R232, R42, RZ, 0x3c, !PT ;  /* 0x0000002ae8e87212 */ /* 0x000fe400078e3cff */
[----:B------:R-:W-:Y:S02]  /*253a0*/  LOP3.LUT R233, R233, R62, RZ, 0x3c, !PT ;  /* 0x0000003ee9e97212 */ /* 0x000fe400078e3cff */
[----:B------:R-:W-:Y:S02]  /*253b0*/  LOP3.LUT R152, R152, 0xff, RZ, 0xc0, !PT ;  /* 0x000000ff98987812 */ /* 0x000fe400078ec0ff */
[----:B------:R-:W-:Y:S02]  /*253c0*/  LOP3.LUT R230, R230, R46, RZ, 0x3c, !PT ;  /* 0x0000002ee6e67212 */ /* 0x000fe400078e3cff */
[----:B------:R-:W-:Y:S02]  /*253d0*/  LOP3.LUT R231, R231, R28, RZ, 0x3c, !PT ;  /* 0x0000001ce7e77212 */ /* 0x000fe400078e3cff */
[----:B---3--:R-:W-:-:S02]  /*253e0*/  LOP3.LUT R248, R248, R155, RZ, 0x3c, !PT ;  /* 0x0000009bf8f87212 */ /* 0x008fc400078e3cff */
[----:B------:R-:W-:Y:S02]  /*253f0*/  LOP3.LUT R249, R249, R164, RZ, 0x3c, !PT ;  /* 0x000000a4f9f97212 */ /* 0x000fe400078e3cff */
[----:B------:R-:W-:Y:S08]  /*25400*/  POPC R155, R248 ;  /* 0x000000f8009b7309 */ /* 0x000ff00000000000 */
[----:B------:R-:W0:Y:S02]  /*25410*/  POPC R164, R249 ;  /* 0x000000f900a47309 */ /* 0x000e240000000000 */
[----:B0-----:R-:W-:-:S04]  /*25420*/  IMAD.IADD R164, R155, 0x1, R164 ;  /* 0x000000019ba47824 */ /* 0x001fc800078e02a4 */
[----:B------:R-:W-:-:S04]  /*25430*/  IMAD R35, R164, 0x9, R35 ;  /* 0x00000009a4237824 */ /* 0x000fc800078e0223 */
[----:B------:R-:W-:-:S04]  /*25440*/  IMAD.IADD R35, R35, 0x1, R246 ;  /* 0x0000000123237824 */ /* 0x000fc800078e02f6 */
[----:B------:R-:W-:Y:S01]  /*25450*/  IMAD R35, R84, 0x9, R35 ;  /* 0x0000000954237824 */ /* 0x000fe200078e0223 */
[----:B------:R-:W-:-:S04]  /*25460*/  LOP3.LUT R84, R27, 0xff, RZ, 0xc0, !PT ;  /* 0x000000ff1b547812 */ /* 0x000fc800078ec0ff */
[----:B------:R-:W-:-:S05]  /*25470*/  VABSDIFF.U32 R84, R29, R84, RZ ;  /* 0x000000541d547214 */ /* 0x000fca00000e00ff */
[----:B------:R-:W-:Y:S02]  /*25480*/  IMAD.IADD R35, R35, 0x1, R84 ;  /* 0x0000000123237824 */ /* 0x000fe400078e0254 */
[----:B------:R-:W0:Y:S01]  /*25490*/  POPC R84, R163 ;  /* 0x000000a300547309 */ /* 0x000e220000000000 */
[----:B------:R-:W-:Y:S02]  /*254a0*/  LOP3.LUT R240, R240, R211, RZ, 0x3c, !PT ;  /* 0x000000d3f0f07212 */ /* 0x000fe400078e3cff */
[----:B------:R-:W-:Y:S01]  /*254b0*/  LOP3.LUT R241, R241, R213, RZ, 0x3c, !PT ;  /* 0x000000d5f1f17212 */ /* 0x000fe200078e3cff */
[----:B0-----:R-:W-:-:S04]  /*254c0*/  IMAD.IADD R84, R23, 0x1, R84 ;  /* 0x0000000117547824 */ /* 0x001fc800078e0254 */
[----:B------:R-:W-:Y:S01]  /*254d0*/  POPC R23, R240 ;  /* 0x000000f000177309 */ /* 0x000fe20000000000 */
[----:B------:R-:W-:-:S07]  /*254e0*/  IMAD R35, R84, 0x9, R35 ;  /* 0x0000000954237824 */ /* 0x000fce00078e0223 */
[----:B------:R-:W0:Y:S01]  /*254f0*/  POPC R84, R241 ;  /* 0x000000f100547309 */ /* 0x000e220000000000 */
[----:B------:R-:W-:-:S04]  /*25500*/  DEPBAR.LE SB5, 0x3 ;  /* 0x0000d0c00000791a */ /* 0x000fc80000000000 */
[----:B------:R-:W-:Y:S04]  /*25510*/  STL [R1+0x900], R166 ;  /* 0x000900a601007387 */ /* 0x000fe80000100800 */
[----:B------:R-:W-:Y:S04]  /*25520*/  STL [R1+0x8e0], R118 ;  /* 0x0008e07601007387 */ /* 0x000fe80000100800 */
[----:B------:R-:W-:Y:S01]  /*25530*/  STL [R1+0x90c], R115 ;  /* 0x00090c7301007387 */ /* 0x000fe20000100800 */
[----:B------:R-:W-:-:S04]  /*25540*/  DEPBAR.LE SB5, 0x1 ;  /* 0x0000d0400000791a */ /* 0x000fc80000000000 */
[----:B------:R-:W-:Y:S04]  /*25550*/  STL [R1+0x904], R114 ;  /* 0x0009047201007387 */ /* 0x000fe80000100800 */
[----:B------:R-:W-:Y:S01]  /*25560*/  STL [R1+0x910], R95 ;  /* 0x0009105f01007387 */ /* 0x000fe20000100800 */
[----:B0-----:R-:W-:-:S03]  /*25570*/  IADD3 R84, PT, PT, R23, R84, RZ ;  /* 0x0000005417547210 */ /* 0x001fc60007ffe0ff */
[----:B-----5:R-:W-:Y:S01]  /*25580*/  STL [R1+0x908], R20 ;  /* 0x0009081401007387 */ /* 0x020fe20000100800 */
[----:B------:R-:W-:Y:S03]  /*25590*/  POPC R23, R239 ;  /* 0x000000ef00177309 */ /* 0x000fe60000000000 */
[----:B------:R0:W-:Y:S01]  /*255a0*/  STL [R1+0x938], R2 ;  /* 0x0009380201007387 */ /* 0x0001e20000100800 */
[----:B------:R-:W-:Y:S01]  /*255b0*/  IMAD.IADD R35, R35, 0x1, R242 ;  /* 0x0000000123237824 */ /* 0x000fe200078e02f2 */
[----:B0-----:R-:W-:-:S03]  /*255c0*/  LOP3.LUT R2, R4, 0xff, RZ, 0xc0, !PT ;  /* 0x000000ff04027812 */ /* 0x001fc600078ec0ff */
[----:B------:R-:W0:Y:S01]  /*255d0*/  POPC R4, R238 ;  /* 0x000000ee00047309 */ /* 0x000e220000000000 */
[----:B------:R-:W-:Y:S01]  /*255e0*/  IMAD R35, R84, 0x9, R35 ;  /* 0x0000000954237824 */ /* 0x000fe200078e0223 */
[----:B------:R-:W-:Y:S01]  /*255f0*/  VABSDIFF.U32 R160, R2, R160, RZ ;  /* 0x000000a002a07214 */ /* 0x000fe200000e00ff */
[----:B------:R1:W-:Y:S04]  /*25600*/  STL [R1+0x940], R2 ;  /* 0x0009400201007387 */ /* 0x0003e80000100800 */
[----:B------:R-:W-:Y:S01]  /*25610*/  IMAD.IADD R35, R35, 0x1, R160 ;  /* 0x0000000123237824 */ /* 0x000fe200078e02a0 */
[----:B------:R-:W2:Y:S04]  /*25620*/  LDL.LU R30, [R1+0x103c] ;  /* 0x00103c00011e7983 */ /* 0x000ea80000300800 */
[----:B------:R-:W3:Y:S01]  /*25630*/  LDL.LU R34, [R1+0x1038] ;  /* 0x0010380001227983 */ /* 0x000ee20000300800 */
[----:B-1----:R-:W-:Y:S01]  /*25640*/  LOP3.LUT R2, R6, 0xff, RZ, 0xc0, !PT ;  /* 0x000000ff06027812 */ /* 0x002fe200078ec0ff */
[----:B0-----:R-:W-:-:S03]  /*25650*/  IMAD.IADD R4, R4, 0x1, R23 ;  /* 0x0000000104047824 */ /* 0x001fc600078e0217 */
[----:B------:R-:W-:Y:S01]  /*25660*/  VABSDIFF.U32 R23, R2, R158, RZ ;  /* 0x0000009e02177214 */ /* 0x000fe200000e00ff */
[----:B------:R-:W-:Y:S01]  /*25670*/  IMAD R4, R4, 0x9, R35 ;  /* 0x0000000904047824 */ /* 0x000fe200078e0223 */
[----:B------:R-:W-:Y:S03]  /*25680*/  POPC R6, R236 ;  /* 0x000000ec00067309 */ /* 0x000fe60000000000 */
[----:B------:R-:W-:-:S05]  /*25690*/  IMAD.IADD R4, R4, 0x1, R23 ;  /* 0x0000000104047824 */ /* 0x000fca00078e0217 */
[----:B------:R-:W0:Y:S02]  /*256a0*/  POPC R23, R237 ;  /* 0x000000ed00177309 */ /* 0x000e240000000000 */
[----:B0-----:R-:W-:-:S05]  /*256b0*/  IADD3 R23, PT, PT, R6, R23, RZ ;  /* 0x0000001706177210 */ /* 0x001fca0007ffe0ff */
[----:B------:R-:W-:Y:S01]  /*256c0*/  IMAD R4, R23, 0x9, R4 ;  /* 0x0000000917047824 */ /* 0x000fe200078e0204 */
[----:B------:R-:W-:-:S04]  /*256d0*/  LOP3.LUT R23, R156, 0xff, RZ, 0xc0, !PT ;  /* 0x000000ff9c177812 */ /* 0x000fc800078ec0ff */
[----:B------:R-:W-:Y:S01]  /*256e0*/  VABSDIFF.U32 R23, R8, R23, RZ ;  /* 0x0000001708177214 */ /* 0x000fe200000e00ff */
[----:B------:R-:W-:Y:S04]  /*256f0*/  POPC R6, R52 ;  /* 0x0000003400067309 */ /* 0x000fe80000000000 */
[----:B------:R-:W-:-:S04]  /*25700*/  IMAD.IADD R4, R4, 0x1, R23 ;  /* 0x0000000104047824 */ /* 0x000fc800078e0217 */
[----:B------:R-:W0:Y:S01]  /*25710*/  POPC R23, R53 ;  /* 0x0000003500177309 */ /* 0x000e220000000000 */
[----:B------:R1:W-:Y:S04]  /*25720*/  STL [R1+0x944], R2 ;  /* 0x0009440201007387 */ /* 0x0003e80000100800 */
[----:B------:R-:W3:Y:S04]  /*25730*/  LDL.LU R36, [R1+0x1034] ;  /* 0x0010340001247983 */ /* 0x000ee80000300800 */
[----:B------:R-:W3:Y:S01]  /*25740*/  LDL.LU R38, [R1+0x1030] ;  /* 0x0010300001267983 */ /* 0x000ee20000300800 */
[----:B-1----:R-:W-:Y:S01]  /*25750*/  LOP3.LUT R2, R31, 0xff, RZ, 0xc0, !PT ;  /* 0x000000ff1f027812 */ /* 0x002fe200078ec0ff */
[----:B0-----:R-:W-:-:S04]  /*25760*/  IMAD.IADD R23, R6, 0x1, R23 ;  /* 0x0000000106177824 */ /* 0x001fc800078e0217 */
[----:B------:R-:W-:Y:S01]  /*25770*/  IMAD R4, R23, 0x9, R4 ;  /* 0x0000000917047824 */ /* 0x000fe200078e0204 */
[----:B------:R-:W-:Y:S01]  /*25780*/  VABSDIFF.U32 R23, R2, R234, RZ ;  /* 0x000000ea02177214 */ /* 0x000fe200000e00ff */
[----:B------:R-:W-:Y:S04]  /*25790*/  POPC R6, R232 ;  /* 0x000000e800067309 */ /* 0x000fe80000000000 */
[----:B------:R-:W-:-:S04]  /*257a0*/  IMAD.IADD R4, R4, 0x1, R23 ;  /* 0x0000000104047824 */ /* 0x000fc800078e0217 */
[----:B------:R-:W0:Y:S01]  /*257b0*/  POPC R23, R233 ;  /* 0x000000e900177309 */ /* 0x000e220000000000 */
[----:B------:R1:W-:Y:S01]  /*257c0*/  STL [R1+0x948], R2 ;  /* 0x0009480201007387 */ /* 0x0003e20000100800 */
[----:B------:R-:W-:-:S03]  /*257d0*/  LOP3.LUT R150, R150, 0xff, RZ, 0xc0, !PT ;  /* 0x000000ff96967812 */ /* 0x000fc600078ec0ff */
[----:B------:R-:W3:Y:S04]  /*257e0*/  LDL.LU R42, [R1+0x102c] ;  /* 0x00102c00012a7983 */ /* 0x000ee80000300800 */
[----:B------:R-:W3:Y:S01]  /*257f0*/  LDL.LU R62, [R1+0x1028] ;  /* 0x00102800013e7983 */ /* 0x000ee20000300800 */
[----:B-1----:R-:W-:Y:S02]  /*25800*/  LOP3.LUT R2, R10, 0xff, RZ, 0xc0, !PT ;  /* 0x000000ff0a027812 */ /* 0x002fe400078ec0ff */
[----:B0-----:R-:W-:-:S05]  /*25810*/  IADD3 R23, PT, PT, R6, R23, RZ ;  /* 0x0000001706177210 */ /* 0x001fca0007ffe0ff */
[----:B------:R-:W-:Y:S01]  /*25820*/  IMAD R4, R23, 0x9, R4 ;  /* 0x0000000917047824 */ /* 0x000fe200078e0204 */
[----:B------:R-:W-:Y:S01]  /*25830*/  VABSDIFF.U32 R23, R2, R152, RZ ;  /* 0x0000009802177214 */ /* 0x000fe200000e00ff */
[----:B------:R-:W-:Y:S04]  /*25840*/  POPC R6, R230 ;  /* 0x000000e600067309 */ /* 0x000fe80000000000 */
[----:B------:R-:W-:-:S04]  /*25850*/  IMAD.IADD R4, R4, 0x1, R23 ;  /* 0x0000000104047824 */ /* 0x000fc800078e0217 */
[----:B------:R-:W0:Y:S01]  /*25860*/  POPC R23, R231 ;  /* 0x000000e700177309 */ /* 0x000e220000000000 */
[----:B------:R1:W-:Y:S01]  /*25870*/  STL [R1+0x94c], R2 ;  /* 0x00094c0201007387 */ /* 0x0003e20000100800 */
[----:B------:R-:W-:Y:S02]  /*25880*/  LOP3.LUT R228, R228, R32, RZ, 0x3c, !PT ;  /* 0x00000020e4e47212 */ /* 0x000fe400078e3cff */
[----:B------:R-:W-:Y:S01]  /*25890*/  LOP3.LUT R229, R229, R40, RZ, 0x3c, !PT ;  /* 0x00000028e5e57212 */ /* 0x000fe200078e3cff */
[----:B------:R-:W3:Y:S01]  /*258a0*/  LDL.LU R46, [R1+0x1024] ;  /* 0x00102400012e7983 */ /* 0x000ee20000300800 */
[----:B------:R-:W-:-:S03]  /*258b0*/  LOP3.LUT R148, R148, 0xff, RZ, 0xc0, !PT ;  /* 0x000000ff94947812 */ /* 0x000fc600078ec0ff */
        /* <DEDUP_REMOVED lines=25> */
[----:B------:R-:W-:Y:S02]  /*25a50*/  LOP3.LUT R56, R56, R243, RZ, 0x3c, !PT ;  /* 0x000000f338387212 */ /* 0x000fe400078e3cff */
[----:B------:R-:W-:Y:S01]  /*25a60*/  LOP3.LUT R57, R57, R235, RZ, 0x3c, !PT ;  /* 0x000000eb39397212 */ /* 0x000fe200078e3cff */
        /* <DEDUP_REMOVED lines=9> */
[----:B------:R-:W-:Y:S02]  /*25b00*/  LOP3.LUT R39, R39, 0xff, RZ, 0xc0, !PT ;  /* 0x000000ff27277812 */ /* 0x000fe400078ec0ff */
[----:B0-----:R-:W-:-:S04]  /*25b10*/  IADD3 R23, PT, PT, R6, R23, RZ ;  /* 0x0000001706177210 */ /* 0x001fc80007ffe0ff */
[----:B------:R-:W-:Y:S01]  /*25b20*/  POPC R6, R56 ;  /* 0x0000003800067309 */ /* 0x000fe20000000000 */
[----:B------:R-:W-:-:S07]  /*25b30*/  IMAD R4, R23, 0x9, R4 ;  /* 0x0000000917047824 */ /* 0x000fce00078e0204 */
[----:B------:R-:W0:Y:S01]  /*25b40*/  POPC R23, R57 ;  /* 0x0000003900177309 */ /* 0x000e220000000000 */
[----:B-1----:R-:W-:-:S04]  /*25b50*/  LOP3.LUT R2, R18, 0xff, RZ, 0xc0, !PT ;  /* 0x000000ff12027812 */ /* 0x002fc800078ec0ff */
[----:B------:R-:W-:Y:S02]  /*25b60*/  VABSDIFF.U32 R39, R2, R39, RZ ;  /* 0x0000002702277214 */ /* 0x000fe400000e00ff */
[----:B------:R-:W-:Y:S02]  /*25b70*/  LOP3.LUT R21, R21, 0xff, RZ, 0xc0, !PT ;  /* 0x000000ff15157812 */ /* 0x000fe400078ec0ff */
[----:B------:R-:W-:Y:S01]  /*25b80*/  LOP3.LUT R142, R142, 0xff, RZ, 0xc0, !PT ;  /* 0x000000ff8e8e7812 */ /* 0x000fe200078ec0ff */
[----:B------:R-:W-:Y:S02]  /*25b90*/  IMAD.IADD R4, R4, 0x1, R39 ;  /* 0x0000000104047824 */ /* 0x000fe400078e0227 */
[----:B0-----:R-:W-:Y:S01]  /*25ba0*/  IMAD.IADD R23, R6, 0x1, R23 ;  /* 0x0000000106177824 */ /* 0x001fe200078e0217 */
[----:B------:R-:W-:Y:S02]  /*25bb0*/  VABSDIFF.U32 R21, R21, R142, RZ ;  /* 0x0000008e15157214 */ /* 0x000fe400000e00ff */
[----:B------:R-:W-:Y:S01]  /*25bc0*/  LOP3.LUT R72, R76, R72, RZ, 0x3c, !PT ;  /* 0x000000484c487212 */ /* 0x000fe200078e3cff */
[----:B------:R-:W-:Y:S01]  /*25bd0*/  IMAD R4, R23, 0x9, R4 ;  /* 0x0000000917047824 */ /* 0x000fe200078e0204 */
[----:B------:R-:W-:-:S02]  /*25be0*/  LOP3.LUT R73, R77, R73, RZ, 0x3c, !PT ;  /* 0x000000494d497212 */ /* 0x000fc400078e3cff */
[----:B------:R-:W-:Y:S01]  /*25bf0*/  POPC R6, R72 ;  /* 0x0000004800067309 */ /* 0x000fe20000000000 */
[----:B------:R-:W-:-:S07]  /*25c00*/  IMAD.IADD R4, R4, 0x1, R21 ;  /* 0x0000000104047824 */ /* 0x000fce00078e0215 */
[----:B------:R-:W0:Y:S01]  /*25c10*/  POPC R21, R73 ;  /* 0x0000004900157309 */ /* 0x000e220000000000 */
[----:B------:R-:W-:Y:S02]  /*25c20*/  LOP3.LUT R86, R100, R86, RZ, 0x3c, !PT ;  /* 0x0000005664567212 */ /* 0x000fe400078e3cff */
[----:B------:R-:W-:Y:S02]  /*25c30*/  LOP3.LUT R87, R101, R87, RZ, 0x3c, !PT ;  /* 0x0000005765577212 */ /* 0x000fe400078e3cff */
[----:B0-----:R-:W-:-:S03]  /*25c40*/  IADD3 R21, PT, PT, R6, R21, RZ ;  /* 0x0000001506157210 */ /* 0x001fc60007ffe0ff */
[----:B------:R-:W-:Y:S02]  /*25c50*/  POPC R6, R86 ;  /* 0x0000005600067309 */ /* 0x000fe40000000000 */
[----:B------:R-:W-:-:S06]  /*25c60*/  IMAD R4, R21, 0x9, R4 ;  /* 0x0000000915047824 */ /* 0x000fcc00078e0204 */
[----:B------:R-:W0:Y:S01]  /*25c70*/  POPC R21, R87 ;  /* 0x0000005700157309 */ /* 0x000e220000000000 */
[----:B------:R-:W-:Y:S02]  /*25c80*/  LOP3.LUT R41, R41, 0xff, RZ, 0xc0, !PT ;  /* 0x000000ff29297812 */ /* 0x000fe400078ec0ff */
[----:B------:R-:W-:-:S04]  /*25c90*/  LOP3.LUT R220, R220, 0xff, RZ, 0xc0, !PT ;  /* 0x000000ffdcdc7812 */ /* 0x000fc800078ec0ff */
[----:B------:R-:W-:Y:S01]  /*25ca0*/  VABSDIFF.U32 R41, R41, R220, RZ ;  /* 0x000000dc29297214 */ /* 0x000fe200000e00ff */
[----:B------:R1:W-:Y:S01]  /*25cb0*/  STL [R1+0x95c], R2 ;  /* 0x00095c0201007387 */ /* 0x0003e20000100800 */
[----:B------:R-:W-:-:S03]  /*25cc0*/  LOP3.LUT R218, R218, 0xff, RZ, 0xc0, !PT ;  /* 0x000000ffdada7812 */ /* 0x000fc600078ec0ff */
[----:B------:R-:W-:Y:S02]  /*25cd0*/  IMAD.IADD R4, R4, 0x1, R41 ;  /* 0x0000000104047824 */ /* 0x000fe400078e0229 */
[----:B0-----:R-:W-:Y:S01]  /*25ce0*/  IMAD.IADD R21, R6, 0x1, R21 ;  /* 0x0000000106157824 */ /* 0x001fe200078e0215 */
[----:B-1----:R-:W-:-:S03]  /*25cf0*/  LOP3.LUT R2, R43, 0xff, RZ, 0xc0, !PT ;  /* 0x000000ff2b027812 */ /* 0x002fc600078ec0ff */
[----:B------:R-:W-:Y:S01]  /*25d00*/  IMAD R4, R21, 0x9, R4 ;  /* 0x0000000915047824 */ /* 0x000fe200078e0204 */
[----:B------:R-:W-:Y:S02]  /*25d10*/  LOP3.LUT R48, R48, R223, RZ, 0x3c, !PT ;  /* 0x000000df30307212 */ /* 0x000fe400078e3cff */
[----:B------:R-:W-:Y:S02]  /*25d20*/  VABSDIFF.U32 R21, R2, R218, RZ ;  /* 0x000000da02157214 */ /* 0x000fe400000e00ff */
[----:B------:R-:W-:Y:S01]  /*25d30*/  LOP3.LUT R49, R49, R222, RZ, 0x3c, !PT ;  /* 0x000000de31317212 */ /* 0x000fe200078e3cff */
[----:B------:R-:W-:Y:S02]  /*25d40*/  POPC R6, R48 ;  /* 0x0000003000067309 */ /* 0x000fe40000000000 */
[----:B------:R-:W-:-:S06]  /*25d50*/  IMAD.IADD R4, R4, 0x1, R21 ;  /* 0x0000000104047824 */ /* 0x000fcc00078e0215 */
[----:B------:R-:W0:Y:S01]  /*25d60*/  POPC R21, R49 ;  /* 0x0000003100157309 */ /* 0x000e220000000000 */
[----:B------:R1:W-:Y:S01]  /*25d70*/  STL [R1+0x960], R2 ;  /* 0x0009600201007387 */ /* 0x0003e20000100800 */
[----:B------:R-:W-:Y:S02]  /*25d80*/  LOP3.LUT R216, R216, 0xff, RZ, 0xc0, !PT ;  /* 0x000000ffd8d87812 */ /* 0x000fe400078ec0ff */
[----:B------:R-:W-:Y:S02]  /*25d90*/  LOP3.LUT R82, R82, R221, RZ, 0x3c, !PT ;  /* 0x000000dd52527212 */ /* 0x000fe400078e3cff */
[----:B-1----:R-:W-:Y:S02]  /*25da0*/  LOP3.LUT R2, R45, 0xff, RZ, 0xc0, !PT ;  /* 0x000000ff2d027812 */ /* 0x002fe400078ec0ff */
[----:B0-----:R-:W-:Y:S02]  /*25db0*/  IADD3 R21, PT, PT, R6, R21, RZ ;  /* 0x0000001506157210 */ /* 0x001fe40007ffe0ff */
[----:B------:R-:W-:-:S03]  /*25dc0*/  LOP3.LUT R83, R83, R219, RZ, 0x3c, !PT ;  /* 0x000000db53537212 */ /* 0x000fc600078e3cff */
[----:B------:R-:W-:Y:S01]  /*25dd0*/  IMAD R4, R21, 0x9, R4 ;  /* 0x0000000915047824 */ /* 0x000fe200078e0204 */
[----:B------:R-:W-:Y:S01]  /*25de0*/  VABSDIFF.U32 R21, R2, R216, RZ ;  /* 0x000000d802157214 */ /* 0x000fe200000e00ff */
[----:B------:R-:W-:Y:S04]  /*25df0*/  POPC R6, R82 ;  /* 0x0000005200067309 */ /* 0x000fe80000000000 */
[----:B------:R-:W-:-:S04]  /*25e00*/  IMAD.IADD R4, R4, 0x1, R21 ;  /* 0x0000000104047824 */ /* 0x000fc800078e0215 */
[----:B------:R-:W0:Y:S01]  /*25e10*/  POPC R21, R83 ;  /* 0x0000005300157309 */ /* 0x000e220000000000 */
[----:B------:R1:W-:Y:S01]  /*25e20*/  STL [R1+0x964], R2 ;  /* 0x0009640201007387 */ /* 0x0003e20000100800 */
[----:B------:R-:W-:Y:S02]  /*25e30*/  LOP3.LUT R214, R214, 0xff, RZ, 0xc0, !PT ;  /* 0x000000ffd6d67812 */ /* 0x000fe400078ec0ff */
[----:B------:R-:W-:Y:S02]  /*25e40*/  LOP3.LUT R80, R80, R217, RZ, 0x3c, !PT ;  /* 0x000000d950507212 */ /* 0x000fe400078e3cff */
[----:B-1----:R-:W-:Y:S01]  /*25e50*/  LOP3.LUT R2, R47, 0xff, RZ, 0xc0, !PT ;  /* 0x000000ff2f027812 */ /* 0x002fe200078ec0ff */
[----:B0-----:R-:W-:Y:S01]  /*25e60*/  IMAD.IADD R21, R6, 0x1, R21 ;  /* 0x0000000106157824 */ /* 0x001fe200078e0215 */
[----:B------:R-:W-:-:S03]  /*25e70*/  LOP3.LUT R81, R81, R215, RZ, 0x3c, !PT ;  /* 0x000000d751517212 */ /* 0x000fc600078e3cff */
[----:B------:R-:W-:Y:S01]  /*25e80*/  IMAD R4, R21, 0x9, R4 ;  /* 0x0000000915047824 */ /* 0x000fe200078e0204 */
[----:B------:R-:W-:Y:S01]  /*25e90*/  VABSDIFF.U32 R21, R2, R214, RZ ;  /* 0x000000d602157214 */ /* 0x000fe200000e00ff */
[----:B------:R-:W-:Y:S04]  /*25ea0*/  POPC R6, R80 ;  /* 0x0000005000067309 */ /* 0x000fe80000000000 */
[----:B------:R-:W-:-:S04]  /*25eb0*/  IMAD.IADD R4, R4, 0x1, R21 ;  /* 0x0000000104047824 */ /* 0x000fc800078e0215 */
        /* <DEDUP_REMOVED lines=72> */
[----:B------:R1:W-:Y:S01]  /*26340*/  STL [R1+0x97c], R2 ;  /* 0x00097c0201007387 */ /* 0x0003e20000100800 */
[----:B------:R-:W-:Y:S02]  /*26350*/  LOP3.LUT R129, R129, 0xff, RZ, 0xc0, !PT ;  /* 0x000000ff81817812 */ /* 0x000fe400078ec0ff */
[----:B-1----:R-:W-:-:S04]  /*26360*/  LOP3.LUT R2, R128, 0xff, RZ, 0xc0, !PT ;  /* 0x000000ff80027812 */ /* 0x002fc800078ec0ff */
[----:B------:R-:W-:Y:S01]  /*26370*/  VABSDIFF.U32 R129, R2, R129, RZ ;  /* 0x0000008102817214 */ /* 0x000fe200000e00ff */
[----:B0-----:R-:W-:Y:S01]  /*26380*/  IMAD.IADD R21, R6, 0x1, R21 ;  /* 0x0000000106157824 */ /* 0x001fe200078e0215 */
[----:B------:R-:W-:Y:S02]  /*26390*/  LOP3.LUT R50, R120, R50, RZ, 0x3c, !PT ;  /* 0x0000003278327212 */ /* 0x000fe400078e3cff */
[----:B------:R-:W-:Y:S01]  /*263a0*/  LOP3.LUT R51, R121, R51, RZ, 0x3c, !PT ;  /* 0x0000003379337212 */ /* 0x000fe200078e3cff */
[----:B------:R-:W-:Y:S01]  /*263b0*/  IMAD.IADD R4, R4, 0x1, R129 ;  /* 0x0000000104047824 */ /* 0x000fe200078e0281 */
[----:B------:R-:W-:Y:S03]  /*263c0*/  POPC R6, R50 ;  /* 0x0000003200067309 */ /* 0x000fe60000000000 */
[----:B------:R-:W-:-:S05]  /*263d0*/  IMAD R4, R21, 0x9, R4 ;  /* 0x0000000915047824 */ /* 0x000fca00078e0204 */
[----:B------:R-:W0:Y:S01]  /*263e0*/  POPC R21, R51 ;  /* 0x0000003300157309 */ /* 0x000e220000000000 */
[----:B------:R-:W-:Y:S02]  /*263f0*/  LOP3.LUT R130, R130, 0xff, RZ, 0xc0, !PT ;  /* 0x000000ff82827812 */ /* 0x000fe400078ec0ff */
[----:B------:R-:W-:-:S04]  /*26400*/  LOP3.LUT R131, R131, 0xff, RZ, 0xc0, !PT ;  /* 0x000000ff83837812 */ /* 0x000fc800078ec0ff */
[----:B------:R-:W-:Y:S02]  /*26410*/  VABSDIFF.U32 R131, R130, R131, RZ ;  /* 0x0000008382837214 */ /* 0x000fe400000e00ff */
[----:B------:R-:W-:Y:S02]  /*26420*/  LOP3.LUT R116, R116, R122, RZ, 0x3c, !PT ;  /* 0x0000007a74747212 */ /* 0x000fe400078e3cff */
[----:B------:R-:W-:Y:S01]  /*26430*/  LOP3.LUT R117, R117, R123, RZ, 0x3c, !PT ;  /* 0x0000007b75757212 */ /* 0x000fe200078e3cff */
[----:B------:R-:W-:Y:S01]  /*26440*/  IMAD.IADD R4, R4, 0x1, R131 ;  /* 0x0000000104047824 */ /* 0x000fe200078e0283 */
[----:B0-----:R-:W-:Y:S02]  /*26450*/  IADD3 R21, PT, PT, R6, R21, RZ ;  /* 0x0000001506157210 */ /* 0x001fe40007ffe0ff */
        /* <DEDUP_REMOVED lines=8> */
[----:B------:R-:W-:Y:S02]  /*264e0*/  IMAD.IADD R4, R4, 0x1, R135 ;  /* 0x0000000104047824 */ /* 0x000fe400078e0287 */
[----:B0-----:R-:W-:Y:S02]  /*264f0*/  IMAD.IADD R21, R6, 0x1, R21 ;  /* 0x0000000106157824 */ /* 0x001fe400078e0215 */
[----:B------:R-:W-:Y:S02]  /*26500*/  POPC R6, R92 ;  /* 0x0000005c00067309 */ /* 0x000fe40000000000 */
[----:B------:R-:W-:-:S06]  /*26510*/  IMAD R4, R21, 0x9, R4 ;  /* 0x0000000915047824 */ /* 0x000fcc00078e0204 */
[----:B------:R-:W0:Y:S01]  /*26520*/  POPC R21, R93 ;  /* 0x0000005d00157309 */ /* 0x000e220000000000 */
[----:B------:R1:W-:Y:S01]  /*26530*/  STL [R1+0x980], R2 ;  /* 0x0009800201007387 */ /* 0x0003e20000100800 */
[----:B------:R-:W-:Y:S02]  /*26540*/  LOP3.LUT R139, R139, 0xff, RZ, 0xc0, !PT ;  /* 0x000000ff8b8b7812 */ /* 0x000fe400078ec0ff */
[----:B-1----:R-:W-:-:S04]  /*26550*/  LOP3.LUT R2, R138, 0xff, RZ, 0xc0, !PT ;  /* 0x000000ff8a027812 */ /* 0x002fc800078ec0ff */
[----:B------:R-:W-:Y:S02]  /*26560*/  VABSDIFF.U32 R139, R2, R139, RZ ;  /* 0x0000008b028b7214 */ /* 0x000fe400000e00ff */
[----:B0-----:R-:W-:Y:S02]  /*26570*/  IADD3 R21, PT, PT, R6, R21, RZ ;  /* 0x0000001506157210 */ /* 0x001fe40007ffe0ff */
[----:B------:R-:W-:Y:S01]  /*26580*/  LOP3.LUT R104, R104, R181, RZ, 0x3c, !PT ;  /* 0x000000b568687212 */ /* 0x000fe200078e3cff */
[----:B------:R-:W-:Y:S01]  /*26590*/  IMAD.IADD R4, R4, 0x1, R139 ;  /* 0x0000000104047824 */ /* 0x000fe200078e028b */
[----:B------:R-:W-:Y:S02]  /*265a0*/  LOP3.LUT R105, R105, R180, RZ, 0x3c, !PT ;  /* 0x000000b469697212 */ /* 0x000fe400078e3cff */
[----:B------:R-:W-:Y:S01]  /*265b0*/  POPC R6, R104 ;  /* 0x0000006800067309 */ /* 0x000fe20000000000 */
[----:B------:R-:W-:Y:S01]  /*265c0*/  IMAD R4, R21, 0x9, R4 ;  /* 0x0000000915047824 */ /* 0x000fe200078e0204 */
[----:B------:R0:W-:Y:S06]  /*265d0*/  STL [R1+0x984], R2 ;  /* 0x0009840201007387 */ /* 0x0001ec0000100800 */
[----:B------:R-:W1:Y:S01]  /*265e0*/  POPC R21, R105 ;  /* 0x0000006900157309 */ /* 0x000e620000000000 */
[----:B------:R-:W-:-:S02]  /*265f0*/  LOP3.LUT R141, R141, 0xff, RZ, 0xc0, !PT ;  /* 0x000000ff8d8d7812 */ /* 0x000fc400078ec0ff */
[----:B0-----:R-:W-:-:S04]  /*26600*/  LOP3.LUT R2, R140, 0xff, RZ, 0xc0, !PT ;  /* 0x000000ff8c027812 */ /* 0x001fc800078ec0ff */
[----:B------:R-:W-:Y:S01]  /*26610*/  VABSDIFF.U32 R141, R2, R141, RZ ;  /* 0x0000008d028d7214 */ /* 0x000fe200000e00ff */
[----:B------:R0:W-:Y:S01]  /*26620*/  STL [R1+0x988], R2 ;  /* 0x0009880201007387 */ /* 0x0001e20000100800 */
[----:B------:R-:W-:-:S03]  /*26630*/  LOP3.LUT R144, R144, 0xff, RZ, 0xc0, !PT ;  /* 0x000000ff90907812 */ /* 0x000fc600078ec0ff */
[----:B------:R-:W-:Y:S02]  /*26640*/  IMAD.IADD R4, R4, 0x1, R141 ;  /* 0x0000000104047824 */ /* 0x000fe400078e028d */
[----:B-1----:R-:W-:Y:S01]  /*26650*/  IMAD.IADD R21, R6, 0x1, R21 ;  /* 0x0000000106157824 */ /* 0x002fe200078e0215 */
[----:B0-----:R-:W-:-:S03]  /*26660*/  LOP3.LUT R2, R143, 0xff, RZ, 0xc0, !PT ;  /* 0x000000ff8f027812 */ /* 0x001fc600078ec0ff */
[----:B------:R-:W-:Y:S01]  /*26670*/  IMAD R4, R21, 0x9, R4 ;  /* 0x0000000915047824 */ /* 0x000fe200078e0204 */
[----:B------:R-:W-:Y:S02]  /*26680*/  LOP3.LUT R70, R70, R176, RZ, 0x3c, !PT ;  /* 0x000000b046467212 */ /* 0x000fe400078e3cff */
[----:B------:R-:W-:Y:S02]  /*26690*/  VABSDIFF.U32 R21, R2, R144, RZ ;  /* 0x0000009002157214 */ /* 0x000fe400000e00ff */
[----:B------:R-:W-:Y:S01]  /*266a0*/  LOP3.LUT R71, R71, R165, RZ, 0x3c, !PT ;  /* 0x000000a547477212 */ /* 0x000fe200078e3cff */
[----:B------:R-:W-:Y:S02]  /*266b0*/  POPC R6, R70 ;  /* 0x0000004600067309 */ /* 0x000fe40000000000 */
[----:B------:R-:W-:-:S06]  /*266c0*/  IMAD.IADD R4, R4, 0x1, R21 ;  /* 0x0000000104047824 */ /* 0x000fcc00078e0215 */
[----:B------:R-:W0:Y:S01]  /*266d0*/  POPC R21, R71 ;  /* 0x0000004700157309 */ /* 0x000e220000000000 */
[----:B------:R-:W-:Y:S02]  /*266e0*/  LOP3.LUT R145, R145, 0xff, RZ, 0xc0, !PT ;  /* 0x000000ff91917812 */ /* 0x000fe400078ec0ff */
[----:B------:R-:W-:Y:S02]  /*266f0*/  LOP3.LUT R108, R108, R112, RZ, 0x3c, !PT ;  /* 0x000000706c6c7212 */ /* 0x000fe400078e3cff */
[----:B------:R-:W-:Y:S02]  /*26700*/  LOP3.LUT R109, R109, R113, RZ, 0x3c, !PT ;  /* 0x000000716d6d7212 */ /* 0x000fe400078e3cff */
[----:B0-----:R-:W-:Y:S02]  /*26710*/  IADD3 R21, PT, PT, R6, R21, RZ ;  /* 0x0000001506157210 */ /* 0x001fe40007ffe0ff */
[----:B------:R-:W-:-:S03]  /*26720*/  LOP3.LUT R6, R147, 0xff, RZ, 0xc0, !PT ;  /* 0x000000ff93067812 */ /* 0x000fc600078ec0ff */
[----:B------:R-:W-:Y:S01]  /*26730*/  IMAD R4, R21, 0x9, R4 ;  /* 0x0000000915047824 */ /* 0x000fe200078e0204 */
[----:B------:R-:W-:Y:S01]  /*26740*/  VABSDIFF.U32 R145, R145, R6, RZ ;  /* 0x0000000691917214 */ /* 0x000fe200000e00ff */
[----:B------:R-:W-:Y:S08]  /*26750*/  POPC R21, R109 ;  /* 0x0000006d00157309 */ /* 0x000ff00000000000 */
[----:B------:R-:W0:Y:S01]  /*26760*/  POPC R6, R108 ;  /* 0x0000006c00067309 */ /* 0x000e220000000000 */
[----:B------:R-:W-:Y:S01]  /*26770*/  IMAD.IADD R4, R4, 0x1, R145 ;  /* 0x0000000104047824 */ /* 0x000fe200078e0291 */
[----:B------:R-:W-:-:S02]  /*26780*/  LOP3.LUT R90, R90, R161, RZ, 0x3c, !PT ;  /* 0x000000a15a5a7212 */ /* 0x000fc400078e3cff */
[----:B------:R-:W-:Y:S01]  /*26790*/  LOP3.LUT R91, R91, R159, RZ, 0x3c, !PT ;  /* 0x0000009f5b5b7212 */ /* 0x000fe200078e3cff */
[----:B0-----:R-:W-:-:S03]  /*267a0*/  IMAD.IADD R21, R6, 0x1, R21 ;  /* 0x0000000106157824 */ /* 0x001fc600078e0215 */
[----:B------:R-:W-:Y:S01]  /*267b0*/  POPC R6, R90 ;  /* 0x0000005a00067309 */ /* 0x000fe20000000000 */
[----:B------:R-:W-:-:S07]  /*267c0*/  IMAD R4, R21, 0x9, R4 ;  /* 0x0000000915047824 */ /* 0x000fce00078e0204 */
[----:B------:R-:W0:Y:S01]  /*267d0*/  POPC R21, R91 ;  /* 0x0000005b00157309 */ /* 0x000e220000000000 */
[----:B------:R1:W-:Y:S01]  /*267e0*/  STL [R1+0x98c], R2 ;  /* 0x00098c0201007387 */ /* 0x0003e20000100800 */
[----:B------:R-:W-:Y:S02]  /*267f0*/  LOP3.LUT R151, R151, 0xff, RZ, 0xc0, !PT ;  /* 0x000000ff97977812 */ /* 0x000fe400078ec0ff */
[----:B-1----:R-:W-:-:S04]  /*26800*/  LOP3.LUT R2, R149, 0xff, RZ, 0xc0, !PT ;  /* 0x000000ff95027812 */ /* 0x002fc800078ec0ff */
[----:B------:R-:W-:Y:S01]  /*26810*/  VABSDIFF.U32 R151, R2, R151, RZ ;  /* 0x0000009702977214 */ /* 0x000fe200000e00ff */
[----:B------:R1:W-:Y:S01]  /*26820*/  STL [R1+0x990], R2 ;  /* 0x0009900201007387 */ /* 0x0003e20000100800 */
[----:B0-----:R-:W-:Y:S02]  /*26830*/  IADD3 R21, PT, PT, R6, R21, RZ ;  /* 0x0000001506157210 */ /* 0x001fe40007ffe0ff */
[----:B------:R-:W-:Y:S01]  /*26840*/  LOP3.LUT R154, R154, 0xff, RZ, 0xc0, !PT ;  /* 0x000000ff9a9a7812 */ /* 0x000fe200078ec0ff */
[----:B------:R-:W-:Y:S01]  /*26850*/  IMAD.IADD R4, R4, 0x1, R151 ;  /* 0x0000000104047824 */ /* 0x000fe200078e0297 */
        /* <DEDUP_REMOVED lines=9> */
[----:B------:R-:W-:Y:S02]  /*268f0*/  IMAD.MOV.U32 R23, RZ, RZ, R15 ;  /* 0x000000ffff177224 */ /* 0x000fe400078e000f */
[----:B------:R-:W-:Y:S02]  /*26900*/  IMAD.MOV.U32 R25, RZ, RZ, R3 ;  /* 0x000000ffff197224 */ /* 0x000fe400078e0003 */
[----:B------:R-:W-:Y:S02]  /*26910*/  IMAD.MOV.U32 R72, RZ, RZ, R26 ;  /* 0x000000ffff487224 */ /* 0x000fe400078e001a */
[----:B0-----:R-:W-:-:S04]  /*26920*/  IMAD.IADD R21, R6, 0x1, R21 ;  /* 0x0000000106157824 */ /* 0x001fc800078e0215 */
[----:B-1----:R-:W-:Y:S02]  /*26930*/  IMAD R2, R21, 0x9, R4 ;  /* 0x0000000915027824 */ /* 0x002fe400078e0204 */
[----:B------:R-:W-:Y:S02]  /*26940*/  IMAD.MOV.U32 R73, RZ, RZ, R9 ;  /* 0x000000ffff497224 */ /* 0x000fe400078e0009 */
[--C-:B------:R-:W-:Y:S01]  /*26950*/  IMAD.MOV.U32 R54, RZ, RZ, R26.reuse ;  /* 0x000000ffff367224 */ /* 0x100fe200078e001a */
[----:B------:R-:W-:Y:S01]  /*26960*/  STL [R1+0x914], R2 ;  /* 0x0009140201007387 */ /* 0x000fe20000100800 */
[----:B------:R-:W-:Y:S02]  /*26970*/  IMAD.MOV.U32 R55, RZ, RZ, R11 ;  /* 0x000000ffff377224 */ /* 0x000fe400078e000b */
[--C-:B------:R-:W-:Y:S01]  /*26980*/  IMAD.MOV.U32 R12, RZ, RZ, R26.reuse ;  /* 0x000000ffff0c7224 */ /* 0x100fe200078e001a */
[----:B------:R0:W-:Y:S01]  /*26990*/  STL.64 [R1+0xfc8], R22 ;  /* 0x000fc81601007387 */ /* 0x0001e20000100a00 */
[----:B------:R-:W-:Y:S01]  /*269a0*/  IMAD.MOV.U32 R56, RZ, RZ, R26 ;  /* 0x000000ffff387224 */ /* 0x000fe200078e001a */
[----:B------:R-:W-:-:S02]  /*269b0*/  MOV R57, R17 ;  /* 0x0000001100397202 */ /* 0x000fc40000000f00 */
[----:B------:R-:W-:Y:S04]  /*269c0*/  STL [R1+0xfe0], R25 ;  /* 0x000fe01901007387 */ /* 0x000fe80000100800 */
[----:B------:R-:W-:Y:S01]  /*269d0*/  STL.64 [R1+0x1008], R72 ;  /* 0x0010084801007387 */ /* 0x000fe20000100a00 */
[----:B0-----:R-:W-:Y:S02]  /*269e0*/  IMAD.MOV.U32 R22, RZ, RZ, R24 ;  /* 0x000000ffff167224 */ /* 0x001fe400078e0018 */
[----:B------:R-:W-:Y:S01]  /*269f0*/  IMAD.MOV.U32 R23, RZ, RZ, R17 ;  /* 0x000000ffff177224 */ /* 0x000fe200078e0011 */
[----:B------:R-:W-:Y:S01]  /*26a00*/  STL.64 [R1+0xff8], R54 ;  /* 0x000ff83601007387 */ /* 0x000fe20000100a00 */
[----:B------:R-:W-:-:S03]  /*26a10*/  MOV R27, R3 ;  /* 0x00000003001b7202 */ /* 0x000fc60000000f00 */
[----:B------:R-:W-:Y:S01]  /*26a20*/  STL [R1+0xff0], R12 ;  /* 0x000ff00c01007387 */ /* 0x000fe20000100800 */
[----:B------:R-:W-:-:S03]  /*26a30*/  MOV R29, R3 ;  /* 0x00000003001d7202 */ /* 0x000fc60000000f00 */
[----:B------:R-:W-:Y:S04]  /*26a40*/  STL.64 [R1+0xfe8], R22 ;  /* 0x000fe81601007387 */ /* 0x000fe80000100a00 */
[----:B------:R0:W-:Y:S01]  /*26a50*/  STL.64 [R1+0xfd0], R56 ;  /* 0x000fd03801007387 */ /* 0x0001e20000100a00 */
[--C-:B--2---:R-:W-:Y:S02]  /*26a60*/  IMAD.MOV.U32 R78, RZ, RZ, R30.reuse ;  /* 0x000000ffff4e7224 */ /* 0x104fe400078e001e */
[----:B------:R-:W-:Y:S01]  /*26a70*/  IMAD.MOV.U32 R79, RZ, RZ, R5 ;  /* 0x000000ffff4f7224 */ /* 0x000fe200078e0005 */
[----:B------:R-:W-:Y:S01]  /*26a80*/  STL [R1+0x18], R26 ;  /* 0x0000181a01007387 */ /* 0x000fe20000100800 */
[----:B------:R-:W-:-:S03]  /*26a90*/  IMAD.MOV.U32 R250, RZ, RZ, R30 ;  /* 0x000000fffffa7224 */ /* 0x000fc600078e001e */
[----:B------:R-:W-:Y:S01]  /*26aa0*/  STL [R1+0x10], R26 ;  /* 0x0000101a01007387 */ /* 0x000fe20000100800 */
[----:B0-----:R-:W-:-:S03]  /*26ab0*/  IMAD.MOV.U32 R56, RZ, RZ, R30 ;  /* 0x000000ffff387224 */ /* 0x001fc600078e001e */
[----:B------:R-:W-:Y:S01]  /*26ac0*/  STL.64 [R1+0xfc0], R26 ;  /* 0x000fc01a01007387 */ /* 0x000fe20000100a00 */
[----:B------:R-:W-:-:S03]  /*26ad0*/  IMAD.MOV.U32 R251, RZ, RZ, R9 ;  /* 0x000000fffffb7224 */ /* 0x000fc600078e0009 */
[----:B------:R-:W-:Y:S01]  /*26ae0*/  STL [R1+0x1000], R56 ;  /* 0x0010003801007387 */ /* 0x000fe20000100800 */
[--C-:B------:R-:W-:Y:S01]  /*26af0*/  IMAD.MOV.U32 R248, RZ, RZ, R30.reuse ;  /* 0x000000fffff87224 */ /* 0x100fe200078e001e */
[----:B------:R-:W-:Y:S02]  /*26b00*/  MOV R249, R11 ;  /* 0x0000000b00f97202 */ /* 0x000fe40000000f00 */
[----:B------:R-:W-:Y:S01]  /*26b10*/  STL [R1+0xf74], R29 ;  /* 0x000f741d01007387 */ /* 0x000fe20000100800 */
[----:B------:R-:W-:-:S03]  /*26b20*/  IMAD.MOV.U32 R52, RZ, RZ, R30 ;  /* 0x000000ffff347224 */ /* 0x000fc600078e001e */
[----:B------:R-:W-:Y:S01]  /*26b30*/  STL [R1+0x290], R30 ;  /* 0x0002901e01007387 */ /* 0x000fe20000100800 */
[----:B------:R-:W-:Y:S01]  /*26b40*/  IMAD.MOV.U32 R53, RZ, RZ, R13 ;  /* 0x000000ffff357224 */ /* 0x000fe200078e000d */
[----:B------:R-:W-:Y:S02]  /*26b50*/  MOV R247, R13 ;  /* 0x0000000d00f77202 */ /* 0x000fe40000000f00 */
[----:B------:R0:W-:Y:S01]  /*26b60*/  STL.64 [R1+0xfd8], R78 ;  /* 0x000fd84e01007387 */ /* 0x0001e20000100a00 */
[----:B------:R-:W-:-:S03]  /*26b70*/  IMAD.MOV.U32 R246, RZ, RZ, R30 ;  /* 0x000000fffff67224 */ /* 0x000fc600078e001e */
[----:B------:R-:W-:Y:S01]  /*26b80*/  STL [R1+0x8], R30 ;  /* 0x0000081e01007387 */ /* 0x000fe20000100800 */
[--C-:B------:R-:W-:Y:S01]  /*26b90*/  IMAD.MOV.U32 R74, RZ, RZ, R30.reuse ;  /* 0x000000ffff4a7224 */ /* 0x100fe200078e001e */
[----:B------:R-:W-:Y:S01]  /*26ba0*/  MOV R245, R15 ;  /* 0x0000000f00f57202 */ /* 0x000fe20000000f00 */
[----:B------:R-:W-:Y:S01]  /*26bb0*/  IMAD.MOV.U32 R75, RZ, RZ, R15 ;  /* 0x000000ffff4b7224 */ /* 0x000fe200078e000f */
[----:B------:R-:W-:Y:S01]  /*26bc0*/  STL [R1], R30 ;  /* 0x0000001e01007387 */ /* 0x000fe20000100800 */
[----:B------:R-:W-:-:S03]  /*26bd0*/  IMAD.MOV.U32 R244, RZ, RZ, R30 ;  /* 0x000000fffff47224 */ /* 0x000fc600078e001e */
[----:B------:R1:W-:Y:S01]  /*26be0*/  STL [R1+0xf6c], R250 ;  /* 0x000f6cfa01007387 */ /* 0x0003e20000100800 */
[----:B------:R-:W-:Y:S02]  /*26bf0*/  IMAD.MOV.U32 R242, RZ, RZ, R30 ;  /* 0x000000fffff27224 */ /* 0x000fe400078e001e */
[----:B------:R-:W-:Y:S01]  /*26c00*/  IMAD.MOV.U32 R243, RZ, RZ, R17 ;  /* 0x000000fffff37224 */ /* 0x000fe200078e0011 */
[----:B------:R-:W-:Y:S01]  /*26c10*/  STL [R1+0xf70], R251 ;  /* 0x000f70fb01007387 */ /* 0x000fe20000100800 */
[----:B------:R-:W-:-:S03]  /*26c20*/  IMAD.MOV.U32 R31, RZ, RZ, R3 ;  /* 0x000000ffff1f7224 */ /* 0x000fc600078e0003 */
[----:B------:R-:W-:Y:S01]  /*26c30*/  STL.64 [R1+0xf78], R248 ;  /* 0x000f78f801007387 */ /* 0x000fe20000100a00 */
[----:B------:R-:W-:Y:S01]  /*26c40*/  IMAD.MOV.U32 R76, RZ, RZ, R30 ;  /* 0x000000ffff4c7224 */ /* 0x000fe200078e001e */
[----:B------:R-:W-:Y:S01]  /*26c50*/  MOV R240, R30 ;  /* 0x0000001e00f07202 */ /* 0x000fe20000000f00 */
[--C-:B------:R-:W-:Y:S01]  /*26c60*/  IMAD.MOV.U32 R77, RZ, RZ, R19.reuse ;  /* 0x000000ffff4d7224 */ /* 0x100fe200078e0013 */
[----:B------:R-:W-:Y:S01]  /*26c70*/  STL.64 [R1+0xf80], R52 ;  /* 0x000f803401007387 */ /* 0x000fe20000100a00 */
[----:B------:R-:W-:-:S03]  /*26c80*/  IMAD.MOV.U32 R241, RZ, RZ, R19 ;  /* 0x000000fffff17224 */ /* 0x000fc600078e0013 */
[----:B------:R-:W-:Y:S04]  /*26c90*/  STL.64 [R1+0xf88], R246 ;  /* 0x000f88f601007387 */ /* 0x000fe80000100a00 */
[----:B------:R-:W-:Y:S04]  /*26ca0*/  STL.64 [R1+0xf90], R74 ;  /* 0x000f904a01007387 */ /* 0x000fe80000100a00 */
[----:B------:R-:W-:Y:S04]  /*26cb0*/  STL.64 [R1+0xf98], R244 ;  /* 0x000f98f401007387 */ /* 0x000fe80000100a00 */
[----:B------:R-:W-:Y:S04]  /*26cc0*/  STL.64 [R1+0xfa0], R242 ;  /* 0x000fa0f201007387 */ /* 0x000fe80000100a00 */
[----:B------:R-:W-:Y:S04]  /*26cd0*/  STL.64 [R1+0xfa8], R30 ;  /* 0x000fa81e01007387 */ /* 0x000fe80000100a00 */
[----:B------:R-:W-:Y:S01]  /*26ce0*/  STL.64 [R1+0xfb0], R76 ;  /* 0x000fb04c01007387 */ /* 0x000fe20000100a00 */
[----:B---3--:R-:W-:-:S03]  /*26cf0*/  IMAD.MOV.U32 R104, RZ, RZ, R34 ;  /* 0x000000ffff687224 */ /* 0x008fc600078e0022 */
[----:B------:R-:W-:Y:S01]  /*26d00*/  STL.64 [R1+0xfb8], R240 ;  /* 0x000fb8f001007387 */ /* 0x000fe20000100a00 */
[----:B------:R-:W-:-:S03]  /*26d10*/  MOV R106, R34 ;  /* 0x00000022006a7202 */ /* 0x000fc60000000f00 */
[----:B------:R-:W-:Y:S01]  /*26d20*/  STL [R1+0x84], R3 ;  /* 0x0000840301007387 */ /* 0x000fe20000100800 */
[----:B------:R-:W-:-:S03]  /*26d30*/  IMAD.MOV.U32 R107, RZ, RZ, R19 ;  /* 0x000000ffff6b7224 */ /* 0x000fc600078e0013 */
[----:B------:R-:W-:Y:S01]  /*26d40*/  STL [R1+0x300], R34 ;  /* 0x0003002201007387 */ /* 0x000fe20000100800 */
[----:B------:R-:W-:-:S03]  /*26d50*/  IMAD.MOV.U32 R105, RZ, RZ, R19 ;  /* 0x000000ffff697224 */ /* 0x000fc600078e0013 */
[----:B------:R-:W-:Y:S04]  /*26d60*/  STL [R1+0x310], R34 ;  /* 0x0003102201007387 */ /* 0x000fe80000100800 */
[----:B------:R-:W-:Y:S04]  /*26d70*/  STL [R1+0x318], R34 ;  /* 0x0003182201007387 */ /* 0x000fe80000100800 */
[----:B------:R-:W-:Y:S01]  /*26d80*/  STL [R1+0x320], R34 ;  /* 0x0003202201007387 */ /* 0x000fe20000100800 */
[----:B------:R-:W-:-:S03]  /*26d90*/  IMAD.MOV.U32 R51, RZ, RZ, R3 ;  /* 0x000000ffff337224 */ /* 0x000fc600078e0003 */
[----:B------:R-:W-:Y:S01]  /*26da0*/  STL [R1+0x358], R34 ;  /* 0x0003582201007387 */ /* 0x000fe20000100800 */
[----:B------:R-:W-:-:S03]  /*26db0*/  MOV R37, R3 ;  /* 0x0000000300257202 */ /* 0x000fc60000000f00 */
[----:B------:R-:W-:Y:S01]  /*26dc0*/  STL [R1+0x360], R34 ;  /* 0x0003602201007387 */ /* 0x000fe20000100800 */
[----:B------:R-:W-:-:S03]  /*26dd0*/  IMAD.MOV.U32 R185, RZ, RZ, R11 ;  /* 0x000000ffffb97224 */ /* 0x000fc600078e000b */
[----:B------:R-:W-:Y:S01]  /*26de0*/  STL [R1+0xf5c], R104 ;  /* 0x000f5c6801007387 */ /* 0x000fe20000100800 */
[----:B------:R-:W-:-:S03]  /*26df0*/  MOV R187, R11 ;  /* 0x0000000b00bb7202 */ /* 0x000fc60000000f00 */
[----:B------:R-:W-:Y:S01]  /*26e00*/  STL [R1+0xf60], R106 ;  /* 0x000f606a01007387 */ /* 0x000fe20000100800 */
[----:B------:R-:W-:-:S03]  /*26e10*/  IMAD.MOV.U32 R122, RZ, RZ, R36 ;  /* 0x000000ffff7a7224 */ /* 0x000fc600078e0024 */
[----:B------:R-:W-:Y:S01]  /*26e20*/  STL [R1+0xf64], R107 ;  /* 0x000f646b01007387 */ /* 0x000fe20000100800 */
[----:B------:R-:W-:-:S03]  /*26e30*/  IMAD.MOV.U32 R189, RZ, RZ, R13 ;  /* 0x000000ffffbd7224 */ /* 0x000fc600078e000d */
        /* <DEDUP_REMOVED lines=8> */
[----:B------:R-:W-:Y:S04]  /*26ec0*/  STL [R1+0xf58], R37 ;  /* 0x000f582501007387 */ /* 0x000fe80000100800 */
[----:B------:R-:W-:Y:S01]  /*26ed0*/  STL [R1+0xf48], R185 ;  /* 0x000f48b901007387 */ /* 0x000fe20000100800 */
[----:B------:R-:W-:-:S03]  /*26ee0*/  IMAD.MOV.U32 R152, RZ, RZ, R38 ;  /* 0x000000ffff987224 */ /* 0x000fc600078e0026 */
[----:B------:R2:W-:Y:S01]  /*26ef0*/  STL [R1+0xf4c], R187 ;  /* 0x000f4cbb01007387 */ /* 0x0005e20000100800 */
[----:B------:R-:W-:-:S03]  /*26f00*/  IMAD.MOV.U32 R153, RZ, RZ, R11 ;  /* 0x000000ffff997224 */ /* 0x000fc600078e000b */
        /* <DEDUP_REMOVED lines=45> */
[----:B------:R-:W-:-:S03]  /*271e0*/  MOV R21, R26 ;  /* 0x0000001a00157202 */ /* 0x000fc60000000f00 */
[----:B------:R-:W-:Y:S04]  /*271f0*/  STL [R1+0x5a0], R62 ;  /* 0x0005a03e01007387 */ /* 0x000fe80000100800 */
[----:B------:R-:W-:Y:S04]  /*27200*/  STL [R1+0x218], R62 ;  /* 0x0002183e01007387 */ /* 0x000fe80000100800 */
[----:B------:R-:W-:Y:S04]  /*27210*/  STL [R1+0x220], R62 ;  /* 0x0002203e01007387 */ /* 0x000fe80000100800 */
[----:B------:R-:W-:Y:S01]  /*27220*/  STL [R1+0x228], R62 ;  /* 0x0002283e01007387 */ /* 0x000fe20000100800 */
[----:B------:R-:W-:-:S03]  /*27230*/  MOV R20, R26 ;  /* 0x0000001a00147202 */ /* 0x000fc60000000f00 */
[----:B------:R-:W-:Y:S01]  /*27240*/  STL [R1+0x230], R62 ;  /* 0x0002303e01007387 */ /* 0x000fe20000100800 */
[----:B------:R-:W-:-:S03]  /*27250*/  IMAD.MOV.U32 R2, RZ, RZ, R26 ;  /* 0x000000ffff027224 */ /* 0x000fc600078e001a */
[----:B------:R-:W-:Y:S01]  /*27260*/  STL [R1+0x238], R62 ;  /* 0x0002383e01007387 */ /* 0x000fe20000100800 */
[----:B------:R-:W-:-:S03]  /*27270*/  IMAD.MOV.U32 R172, RZ, RZ, R26 ;  /* 0x000000ffffac7224 */ /* 0x000fc600078e001a */
[----:B------:R-:W-:Y:S01]  /*27280*/  STL [R1+0x240], R62 ;  /* 0x0002403e01007387 */ /* 0x000fe20000100800 */
[----:B0-----:R-:W-:Y:S01]  /*27290*/  IMAD.MOV.U32 R78, RZ, RZ, R21 ;  /* 0x000000ffff4e7224 */ /* 0x001fe200078e0015 */
[-C--:B-1----:R-:W-:Y:S02]  /*272a0*/  MOV R250, R3.reuse ;  /* 0x0000000300fa7202 */ /* 0x082fe40000000f00 */
[----:B------:R-:W-:Y:S01]  /*272b0*/  STL [R1+0x248], R62 ;  /* 0x0002483e01007387 */ /* 0x000fe20000100800 */
[--C-:B------:R-:W-:Y:S01]  /*272c0*/  IMAD.MOV.U32 R12, RZ, RZ, R3.reuse ;  /* 0x000000ffff0c7224 */ /* 0x100fe200078e0003 */
[-C--:B--2---:R-:W-:Y:S01]  /*272d0*/  MOV R187, R3.reuse ;  /* 0x0000000300bb7202 */ /* 0x084fe20000000f00 */
[--C-:B------:R-:W-:Y:S01]  /*272e0*/  IMAD.MOV.U32 R33, RZ, RZ, R3.reuse ;  /* 0x000000ffff217224 */ /* 0x100fe200078e0003 */
[----:B------:R-:W-:Y:S01]  /*272f0*/  STL [R1+0x258], R62 ;  /* 0x0002583e01007387 */ /* 0x000fe20000100800 */
[--C-:B------:R-:W-:Y:S01]  /*27300*/  IMAD.MOV.U32 R35, RZ, RZ, R3.reuse ;  /* 0x000000ffff237224 */ /* 0x100fe200078e0003 */
[-C--:B---3--:R-:W-:Y:S01]  /*27310*/  MOV R152, R3.reuse ;  /* 0x0000000300987202 */ /* 0x088fe20000000f00 */
[--C-:B------:R-:W-:Y:S01]  /*27320*/  IMAD.MOV.U32 R122, RZ, RZ, R3.reuse ;  /* 0x000000ffff7a7224 */ /* 0x100fe200078e0003 */
[-C--:B------:R-:W-:Y:S01]  /*27330*/  MOV R63, R3.reuse ;  /* 0x00000003003f7202 */ /* 0x080fe20000000f00 */
[--C-:B------:R-:W-:Y:S01]  /*27340*/  IMAD.MOV.U32 R49, RZ, RZ, R3.reuse ;  /* 0x000000ffff317224 */ /* 0x100fe200078e0003 */
[----:B------:R-:W-:Y:S01]  /*27350*/  MOV R67, R3 ;  /* 0x0000000300437202 */ /* 0x000fe20000000f00 */
[--C-:B------:R-:W-:Y:S01]  /*27360*/  IMAD.MOV.U32 R39, RZ, RZ, R3.reuse ;  /* 0x000000ffff277224 */ /* 0x100fe200078e0003 */
[----:B------:R0:W-:Y:S01]  /*27370*/  STL [R1+0xec8], R3 ;  /* 0x000ec80301007387 */ /* 0x0001e20000100800 */
        /* <DEDUP_REMOVED lines=9> */
[----:B0-----:R-:W-:Y:S01]  /*27410*/  IMAD.MOV.U32 R3, RZ, RZ, R65 ;  /* 0x000000ffff037224 */ /* 0x001fe200078e0041 */
[----:B------:R-:W-:Y:S01]  /*27420*/  MOV R57, R69 ;  /* 0x0000004500397202 */ /* 0x000fe20000000f00 */
[----:B------:R-:W-:Y:S02]  /*27430*/  IMAD.MOV.U32 R72, RZ, RZ, R24 ;  /* 0x000000ffff487224 */ /* 0x000fe400078e0018 */
[----:B------:R-:W-:Y:S02]  /*27440*/  IMAD.MOV.U32 R73, RZ, RZ, R69 ;  /* 0x000000ffff497224 */ /* 0x000fe400078e0045 */
[----:B------:R-:W-:-:S02]  /*27450*/  IMAD.MOV.U32 R56, RZ, RZ, R172 ;  /* 0x000000ffff387224 */ /* 0x000fc400078e00ac */
[----:B------:R-:W-:Y:S02]  /*27460*/  IMAD.MOV.U32 R248, RZ, RZ, R20 ;  /* 0x000000fffff87224 */ /* 0x000fe400078e0014 */
[----:B------:R0:W-:Y:S01]  /*27470*/  TEX.LL RZ, R20, R54, R0, UR4, 2D, 0x1 ;  /* 0x28ff040036147f60 */ /* 0x0001e200089e01ff */
[----:B------:R-:W-:Y:S01]  /*27480*/  TEX.LL RZ, R2, R2, R0, UR6, 2D, 0x1 ;  /* 0x28ff060002027f60 */ /* 0x000fe200089e01ff */
[----:B------:R1:W5:Y:S01]  /*27490*/  TEX.LL RZ, R241, R72, R0, UR4, 2D, 0x1 ;  /* 0x28ff040048f17f60 */ /* 0x00036200089e01ff */
[----:B------:R2:W5:Y:S01]  /*274a0*/  TEX.LL RZ, R77, R56, R0, UR6, 2D, 0x1 ;  /* 0x28ff0600384d7f60 */ /* 0x00056200089e01ff */
[----:B------:R-:W-:Y:S01]  /*274b0*/  STL.64 [R1+0xf20], R46 ;  /* 0x000f202e01007387 */ /* 0x000fe20000100a00 */
[----:B0-----:R-:W-:-:S04]  /*274c0*/  IMAD.MOV.U32 R55, RZ, RZ, R5 ;  /* 0x000000ffff377224 */ /* 0x001fc800078e0005 */
[----:B------:R0:W5:Y:S01]  /*274d0*/  TEX.LL RZ, R3, R54, R0, UR4, 2D, 0x1 ;  /* 0x28ff040036037f60 */ /* 0x00016200089e01ff */
[----:B-1----:R-:W3:Y:S01]  /*274e0*/  LDL.LU.64 R72, [R1+0x1008] ;  /* 0x0010080001487983 */ /* 0x002ee20000300a00 */
[----:B------:R-:W-:Y:S01]  /*274f0*/  IMAD.MOV.U32 R4, RZ, RZ, R26 ;  /* 0x000000ffff047224 */ /* 0x000fe200078e001a */
[----:B--2---:R-:W-:Y:S01]  /*27500*/  MOV R57, R7 ;  /* 0x0000000700397202 */ /* 0x004fe20000000f00 */
[----:B------:R-:W-:Y:S02]  /*27510*/  IMAD.MOV.U32 R56, RZ, RZ, R24 ;  /* 0x000000ffff387224 */ /* 0x000fe400078e0018 */
[----:B------:R-:W-:Y:S02]  /*27520*/  IMAD.MOV.U32 R6, RZ, RZ, R26 ;  /* 0x000000ffff067224 */ /* 0x000fe400078e001a */
[----:B0-----:R-:W-:Y:S01]  /*27530*/  IMAD.MOV.U32 R55, RZ, RZ, R9 ;  /* 0x000000ffff377224 */ /* 0x001fe200078e0009 */
[----:B------:R-:W-:-:S04]  /*27540*/  DEPBAR.LE SB5, 0x1 ;  /* 0x0000d0400000791a */ /* 0x000fc80000000000 */
[----:B------:R0:W-:Y:S02]  /*27550*/  STL [R1+0x718], R241 ;  /* 0x000718f101007387 */ /* 0x0001e40000100800 */
[----:B0-----:R-:W5:Y:S02]  /*27560*/  TEX.LL RZ, R241, R4, R0, UR6, 2D, 0x1 ;  /* 0x28ff060004f17f60 */ /* 0x001f6400089e01ff */
[----:B------:R0:W-:Y:S02]  /*27570*/  STL [R1+0x648], R77 ;  /* 0x0006484d01007387 */ /* 0x0001e40000100800 */
[----:B0-----:R0:W5:Y:S01]  /*27580*/  TEX.LL RZ, R77, R56, R0, UR4, 2D, 0x1 ;  /* 0x28ff0400384d7f60 */ /* 0x00116200089e01ff */
[----:B------:R-:W5:Y:S01]  /*27590*/  TEX.LL RZ, R4, R6, R0, UR6, 2D, 0x1 ;  /* 0x28ff060006047f60 */ /* 0x000f6200089e01ff */
[----:B------:R-:W-:-:S04]  /*275a0*/  DEPBAR.LE SB5, 0x3 ;  /* 0x0000d0c00000791a */ /* 0x000fc80000000000 */
[----:B------:R1:W-:Y:S02]  /*275b0*/  STL [R1+0x720], R3 ;  /* 0x0007200301007387 */ /* 0x0003e40000100800 */
[----:B-1----:R1:W5:Y:S01]  /*275c0*/  TEX.LL RZ, R3, R54, R0, UR4, 2D, 0x1 ;  /* 0x28ff040036037f60 */ /* 0x00236200089e01ff */
[----:B---3--:R2:W5:Y:S01]  /*275d0*/  TEX.LL RZ, R6, R72, R0, UR6, 2D, 0x1 ;  /* 0x28ff060048067f60 */ /* 0x00856200089e01ff */
[----:B0-----:R-:W3:Y:S04]  /*275e0*/  LDL.LU R56, [R1+0x1000] ;  /* 0x0010000001387983 */ /* 0x001ee80000300800 */
[----:B-1----:R-:W3:Y:S01]  /*275f0*/  LDL.LU.64 R54, [R1+0xff8] ;  /* 0x000ff80001367983 */ /* 0x002ee20000300a00 */
[----:B------:R-:W0:Y:S01]  /*27600*/  S2R R48, SR_TID.X ;  /* 0x0000000000307919 */ /* 0x000e220000002100 */
[----:B------:R-:W0:Y:S01]  /*27610*/  S2R R22, SR_CTAID.X ;  /* 0x0000000000167919 */ /* 0x000e220000002500 */
[----:B------:R-:W0:Y:S01]  /*27620*/  LDCU UR16, c[0x0][0x360] ;  /* 0x00006c00ff1077ac */ /* 0x000e220008000800 */
[----:B------:R-:W-:Y:S01]  /*27630*/  IMAD.MOV.U32 R23, RZ, RZ, R61 ;  /* 0x000000ffff177224 */ /* 0x000fe200078e003d */
[----:B------:R-:W-:Y:S01]  /*27640*/  MOV R79, R61 ;  /* 0x0000003d004f7202 */ /* 0x000fe20000000f00 */
[----:B--2---:R-:W-:Y:S01]  /*27650*/  IMAD.MOV.U32 R73, RZ, RZ, R12 ;  /* 0x000000ffff497224 */ /* 0x004fe200078e000c */
[----:B------:R-:W-:Y:S01]  /*27660*/  MOV R57, R11 ;  /* 0x0000000b00397202 */ /* 0x000fe20000000f00 */
[----:B------:R-:W2:Y:S01]  /*27670*/  LDL.LU R12, [R1+0xff0] ;  /* 0x000ff000010c7983 */ /* 0x000ea20000300800 */
[----:B0-----:R-:W-:-:S02]  /*27680*/  IMAD R50, R22, UR16, R48 ;  /* 0x0000001016327c24 */ /* 0x001fc4000f8e0230 */
[----:B------:R-:W-:Y:S01]  /*27690*/  IMAD.MOV.U32 R22, RZ, RZ, R24 ;  /* 0x000000ffff167224 */ /* 0x000fe200078e0018 */
[----:B------:R-:W-:-:S04]  /*276a0*/  DEPBAR.LE SB5, 0x3 ;  /* 0x0000d0c00000791a */ /* 0x000fc80000000000 */
[----:B------:R0:W-:Y:S02]  /*276b0*/  STL [R1+0x64c], R241 ;  /* 0x00064cf101007387 */ /* 0x0001e40000100800 */
[----:B0-----:R0:W5:Y:S02]  /*276c0*/  TEX.LL RZ, R241, R22, R0, UR4, 2D, 0x1 ;  /* 0x28ff040016f17f60 */ /* 0x00116400089e01ff */
[----:B------:R1:W-:Y:S02]  /*276d0*/  STL [R1+0x728], R77 ;  /* 0x0007284d01007387 */ /* 0x0003e40000100800 */
[----:B-1----:R1:W5:Y:S01]  /*276e0*/  TEX.LL RZ, R77, R78, R0, UR6, 2D, 0x1 ;  /* 0x28ff06004e4d7f60 */ /* 0x00236200089e01ff */
[----:B------:R-:W-:-:S04]  /*276f0*/  DEPBAR.LE SB5, 0x4 ;  /* 0x0000d1000000791a */ /* 0x000fc80000000000 */
[----:B------:R0:W-:Y:S01]  /*27700*/  STL [R1+0x71c], R4 ;  /* 0x00071c0401007387 */ /* 0x0001e20000100800 */
[----:B---3--:R-:W-:Y:S02]  /*27710*/  IMAD.MOV.U32 R72, RZ, RZ, R56 ;  /* 0x000000ffff487224 */ /* 0x008fe400078e0038 */
[----:B------:R-:W-:-:S04]  /*27720*/  IMAD.MOV.U32 R56, RZ, RZ, R24 ;  /* 0x000000ffff387224 */ /* 0x000fc800078e0018 */
[----:B0-----:R0:W5:Y:S01]  /*27730*/  TEX.LL RZ, R4, R56, R0, UR4, 2D, 0x1 ;  /* 0x28ff040038047f60 */ /* 0x00116200089e01ff */
[----:B------:R3:W5:Y:S01]  /*27740*/  TEX.LL RZ, R54, R54, R0, UR6, 2D, 0x1 ;  /* 0x28ff060036367f60 */ /* 0x00076200089e01ff */
[----:B------:R-:W2:Y:S01]  /*27750*/  LDL.LU.64 R22, [R1+0xfe8] ;  /* 0x000fe80001167983 */ /* 0x000ea20000300a00 */
[----:B-1----:R-:W-:Y:S02]  /*27760*/  IMAD.MOV.U32 R78, RZ, RZ, R24 ;  /* 0x000000ffff4e7224 */ /* 0x002fe400078e0018 */
[----:B------:R-:W-:Y:S02]  /*27770*/  IMAD.MOV.U32 R79, RZ, RZ, R13 ;  /* 0x000000ffff4f7224 */ /* 0x000fe400078e000d */
[----:B------:R-:W-:Y:S01]  /*27780*/  IMAD.MOV.U32 R14, RZ, RZ, R26 ;  /* 0x000000ffff0e7224 */ /* 0x000fe200078e001a */
[----:B0-----:R-:W-:Y:S01]  /*27790*/  MOV R57, R15 ;  /* 0x0000000f00397202 */ /* 0x001fe20000000f00 */
[----:B---3--:R-:W-:Y:S02]  /*277a0*/  IMAD.MOV.U32 R55, RZ, RZ, R25 ;  /* 0x000000ffff377224 */ /* 0x008fe400078e0019 */
[----:B------:R-:W3:Y:S01]  /*277b0*/  LDL.LU R25, [R1+0xfe0] ;  /* 0x000fe00001197983 */ /* 0x000ee20000300800 */
[----:B------:R-:W-:-:S04]  /*277c0*/  DEPBAR.LE SB5, 0x4 ;  /* 0x0000d1000000791a */ /* 0x000fc80000000000 */
[----:B------:R0:W-:Y:S02]  /*277d0*/  STL [R1+0x72c], R3 ;  /* 0x00072c0301007387 */ /* 0x0001e40000100800 */
[----:B0-----:R0:W5:Y:S02]  /*277e0*/  TEX.LL RZ, R3, R78, R0, UR4, 2D, 0x1 ;  /* 0x28ff04004e037f60 */ /* 0x00116400089e01ff */
[----:B------:R2:W-:Y:S02]  /*277f0*/  STL [R1+0x724], R6 ;  /* 0x0007240601007387 */ /* 0x0005e40000100800 */
[----:B--2---:R-:W5:Y:S01]  /*27800*/  TEX.LL RZ, R6, R12, R0, UR6, 2D, 0x1 ;  /* 0x28ff06000c067f60 */ /* 0x004f6200089e01ff */
[----:B------:R-:W-:-:S04]  /*27810*/  DEPBAR.LE SB5, 0x4 ;  /* 0x0000d1000000791a */ /* 0x000fc80000000000 */
[----:B------:R1:W-:Y:S02]  /*27820*/  STL [R1+0x644], R241 ;  /* 0x000644f101007387 */ /* 0x0003e40000100800 */
[----:B-1----:R1:W5:Y:S02]  /*27830*/  TEX.LL RZ, R241, R56, R0, UR4, 2D, 0x1 ;  /* 0x28ff040038f17f60 */ /* 0x00236400089e01ff */
[----:B------:R2:W-:Y:S02]  /*27840*/  STL [R1+0x640], R77 ;  /* 0x0006404d01007387 */ /* 0x0005e40000100800 */
[----:B--2---:R-:W5:Y:S01]  /*27850*/  TEX.LL RZ, R77, R14, R0, UR6, 2D, 0x1 ;  /* 0x28ff06000e4d7f60 */ /* 0x004f6200089e01ff */
[----:B------:R-:W-:-:S04]  /*27860*/  DEPBAR.LE SB5, 0x5 ;  /* 0x0000d1400000791a */ /* 0x000fc80000000000 */
[----:B------:R2:W-:Y:S02]  /*27870*/  STL [R1+0x734], R4 ;  /* 0x0007340401007387 */ /* 0x0005e40000100800 */
[----:B--2---:R2:W5:Y:S02]  /*27880*/  TEX.LL RZ, R4, R22, R0, UR4, 2D, 0x1 ;  /* 0x28ff040016047f60 */ /* 0x00456400089e01ff */
[----:B0-----:R-:W3:Y:S04]  /*27890*/  LDL.LU.64 R78, [R1+0xfd8] ;  /* 0x000fd800014e7983 */ /* 0x001ee80000300a00 */
[----:B-1----:R-:W3:Y:S01]  /*278a0*/  LDL.LU.64 R56, [R1+0xfd0] ;  /* 0x000fd00001387983 */ /* 0x002ee20000300a00 */
[----:B------:R-:W-:-:S03]  /*278b0*/  IMAD.MOV.U32 R18, RZ, RZ, R26 ;  /* 0x000000ffff127224 */ /* 0x000fc600078e001a */
[----:B--2---:R-:W2:Y:S01]  /*278c0*/  LDL.LU.64 R22, [R1+0xfc8] ;  /* 0x000fc80001167983 */ /* 0x004ea20000300a00 */
[----:B------:R-:W-:-:S04]  /*278d0*/  DEPBAR.LE SB5, 0x5 ;  /* 0x0000d1400000791a */ /* 0x000fc80000000000 */
[----:B------:R0:W-:Y:S02]  /*278e0*/  STL [R1+0x730], R54 ;  /* 0x0007303601007387 */ /* 0x0001e40000100800 */
[----:B0-----:R-:W-:Y:S01]  /*278f0*/  IMAD.MOV.U32 R54, RZ, RZ, R28 ;  /* 0x000000ffff367224 */ /* 0x001fe200078e001c */
[----:B---3--:R0:W5:Y:S02]  /*27900*/  TEX.LL RZ, R14, R56, R0, UR6, 2D, 0x1 ;  /* 0x28ff0600380e7f60 */ /* 0x00816400089e01ff */
[----:B0-----:R-:W-:Y:S01]  /*27910*/  IMAD.MOV.U32 R56, RZ, RZ, R24 ;  /* 0x000000ffff387224 */ /* 0x001fe200078e0018 */
[----:B------:R-:W-:-:S04]  /*27920*/  MOV R57, R19 ;  /* 0x0000001300397202 */ /* 0x000fc80000000f00 */
[----:B------:R-:W5:Y:S01]  /*27930*/  TEX.LL RZ, R12, R56, R0, UR4, 2D, 0x1 ;  /* 0x28ff0400380c7f60 */ /* 0x000f6200089e01ff */
[----:B------:R-:W-:-:S04]  /*27940*/  DEPBAR.LE SB5, 0x6 ;  /* 0x0000d1800000791a */ /* 0x000fc80000000000 */
[----:B------:R0:W-:Y:S02]  /*27950*/  STL [R1+0x73c], R3 ;  /* 0x00073c0301007387 */ /* 0x0001e40000100800 */
[----:B0-----:R-:W5:Y:S01]  /*27960*/  TEX.LL RZ, R3, R18, R0, UR6, 2D, 0x1 ;  /* 0x28ff060012037f60 */ /* 0x001f6200089e01ff */
[----:B------:R-:W5:Y:S01]  /*27970*/  TEX.LL RZ, R18, R54, R0, UR4, 2D, 0x1 ;  /* 0x28ff040036127f60 */ /* 0x000f6200089e01ff */
[----:B------:R-:W-:-:S04]  /*27980*/  DEPBAR.LE SB5, 0x7 ;  /* 0x0000d1c00000791a */ /* 0x000fc80000000000 */
[----:B------:R0:W-:Y:S02]  /*27990*/  STL [R1+0x738], R6 ;  /* 0x0007380601007387 */ /* 0x0001e40000100800 */
[----:B0-----:R0:W5:Y:S01]  /*279a0*/  TEX.LL RZ, R6, R72, R0, UR6, 2D, 0x1 ;  /* 0x28ff060048067f60 */ /* 0x00116200089e01ff */
[--C-:B------:R-:W-:Y:S01]  /*279b0*/  IMAD.MOV.U32 R64, RZ, RZ, R30.reuse ;  /* 0x000000ffff407224 */ /* 0x100fe200078e001e */
[-C--:B------:R-:W-:Y:S01]  /*279c0*/  MOV R29, R30.reuse ;  /* 0x0000001e001d7202 */ /* 0x080fe20000000f00 */
[--C-:B------:R-:W-:Y:S01]  /*279d0*/  IMAD.MOV.U32 R68, RZ, RZ, R30.reuse ;  /* 0x000000ffff447224 */ /* 0x100fe200078e001e */
[----:B------:R-:W-:Y:S01]  /*279e0*/  MOV R60, R30 ;  /* 0x0000001e003c7202 */ /* 0x000fe20000000f00 */
[--C-:B------:R-:W-:Y:S02]  /*279f0*/  IMAD.MOV.U32 R82, RZ, RZ, R30.reuse ;  /* 0x000000ffff527224 */ /* 0x100fe400078e001e */
[--C-:B------:R-:W-:Y:S02]  /*27a00*/  IMAD.MOV.U32 R8, RZ, RZ, R30.reuse ;  /* 0x000000ffff087224 */ /* 0x100fe400078e001e */
[----:B------:R-:W-:-:S02]  /*27a10*/  IMAD.MOV.U32 R251, RZ, RZ, R30 ;  /* 0x000000fffffb7224 */ /* 0x000fc400078e001e */
[--C-:B------:R-:W-:Y:S02]  /*27a20*/  IMAD.MOV.U32 R10, RZ, RZ, R30.reuse ;  /* 0x000000ffff0a7224 */ /* 0x100fe400078e001e */
[----:B------:R-:W-:Y:S02]  /*27a30*/  IMAD.MOV.U32 R16, RZ, RZ, R30 ;  /* 0x000000ffff107224 */ /* 0x000fe400078e001e */
[----:B------:R-:W-:Y:S02]  /*27a40*/  IMAD.MOV.U32 R30, RZ, RZ, R28 ;  /* 0x000000ffff1e7224 */ /* 0x000fe400078e001c */
[----:B------:R-:W-:-:S04]  /*27a50*/  IMAD.MOV.U32 R31, RZ, RZ, R65 ;  /* 0x000000ffff1f7224 */ /* 0x000fc800078e0041 */
[----:B------:R1:W5:Y:S01]  /*27a60*/  TEX.LL RZ, R54, R30, R0, UR4, 2D, 0x1 ;  /* 0x28ff04001e367f60 */ /* 0x00036200089e01ff */
[----:B------:R-:W5:Y:S01]  /*27a70*/  TEX.LL RZ, R56, R64, R0, UR6, 2D, 0x1 ;  /* 0x28ff060040387f60 */ /* 0x000f6200089e01ff */
[----:B0-----:R-:W-:Y:S02]  /*27a80*/  IMAD.MOV.U32 R72, RZ, RZ, R28 ;  /* 0x000000ffff487224 */ /* 0x001fe400078e001c */
[----:B------:R-:W-:Y:S01]  /*27a90*/  IMAD.MOV.U32 R73, RZ, RZ, R69 ;  /* 0x000000ffff497224 */ /* 0x000fe200078e0045 */
[----:B------:R-:W-:-:S04]  /*27aa0*/  DEPBAR.LE SB5, 0x9 ;  /* 0x0000d2400000791a */ /* 0x000fc80000000000 */
[----:B------:R0:W-:Y:S01]  /*27ab0*/  STL [R1+0x744], R241 ;  /* 0x000744f101007387 */ /* 0x0001e20000100800 */
[----:B------:R-:W-:Y:S01]  /*27ac0*/  MOV R83, R7 ;  /* 0x0000000700537202 */ /* 0x000fe20000000f00 */
[----:B0-----:R0:W-:Y:S01]  /*27ad0*/  TEX.LL RZ, R241, R72, R0, UR4, 2D, 0x1 ;  /* 0x28ff040048f17f60 */ /* 0x0011e200089e01ff */
[----:B-1----:R-:W-:Y:S01]  /*27ae0*/  IMAD.MOV.U32 R31, RZ, RZ, R5 ;  /* 0x000000ffff1f7224 */ /* 0x002fe200078e0005 */
[----:B------:R-:W-:-:S04]  /*27af0*/  DEPBAR.LE SB5, 0x7 ;  /* 0x0000d1c00000791a */ /* 0x000fc80000000000 */
[----:B------:R1:W-:Y:S02]  /*27b00*/  STL [R1+0x740], R77 ;  /* 0x0007404d01007387 */ /* 0x0003e40000100800 */
[----:B-1----:R-:W-:Y:S02]  /*27b10*/  TEX.LL RZ, R77, R68, R0, UR6, 2D, 0x1 ;  /* 0x28ff0600444d7f60 */ /* 0x002fe400089e01ff */
[----:B------:R1:W-:Y:S02]  /*27b20*/  STL [R1+0x74c], R4 ;  /* 0x00074c0401007387 */ /* 0x0003e40000100800 */
[----:B-1----:R1:W-:Y:S01]  /*27b30*/  TEX.LL RZ, R4, R30, R0, UR4, 2D, 0x1 ;  /* 0x28ff04001e047f60 */ /* 0x0023e200089e01ff */
[----:B0-----:R-:W-:Y:S01]  /*27b40*/  MOV R73, R7 ;  /* 0x0000000700497202 */ /* 0x001fe20000000f00 */
[----:B------:R-:W-:Y:S02]  /*27b50*/  IMAD.MOV.U32 R27, RZ, RZ, R62 ;  /* 0x000000ffff1b7224 */ /* 0x000fe400078e003e */
[----:B------:R-:W-:-:S02]  /*27b60*/  IMAD.MOV.U32 R210, RZ, RZ, R26 ;  /* 0x000000ffffd27224 */ /* 0x000fc400078e001a */
[----:B-1----:R-:W-:Y:S01]  /*27b70*/  IMAD.MOV.U32 R31, RZ, RZ, R9 ;  /* 0x000000ffff1f7224 */ /* 0x002fe200078e0009 */
[-C--:B------:R-:W-:Y:S01]  /*27b80*/  MOV R174, R26.reuse ;  /* 0x0000001a00ae7202 */ /* 0x080fe20000000f00 */
[--C-:B------:R-:W-:Y:S01]  /*27b90*/  IMAD.MOV.U32 R218, RZ, RZ, R26.reuse ;  /* 0x000000ffffda7224 */ /* 0x100fe200078e001a */
[-C--:B------:R-:W-:Y:S01]  /*27ba0*/  MOV R206, R26.reuse ;  /* 0x0000001a00ce7202 */ /* 0x080fe20000000f00 */
[--C-:B------:R-:W-:Y:S01]  /*27bb0*/  IMAD.MOV.U32 R220, RZ, RZ, R26.reuse ;  /* 0x000000ffffdc7224 */ /* 0x100fe200078e001a */
[----:B------:R-:W-:Y:S01]  /*27bc0*/  MOV R58, R26 ;  /* 0x0000001a003a7202 */ /* 0x000fe20000000f00 */
[--C-:B------:R-:W-:Y:S01]  /*27bd0*/  IMAD.MOV.U32 R204, RZ, RZ, R26.reuse ;  /* 0x000000ffffcc7224 */ /* 0x100fe200078e001a */
[----:B------:R-:W-:Y:S01]  /*27be0*/  MOV R46, R27 ;  /* 0x0000001b002e7202 */ /* 0x000fe20000000f00 */
[----:B------:R-:W-:Y:S02]  /*27bf0*/  IMAD.MOV.U32 R208, RZ, RZ, R26 ;  /* 0x000000ffffd07224 */ /* 0x000fe400078e001a */
[----:B------:R-:W-:-:S02]  /*27c00*/  IMAD.MOV.U32 R26, RZ, RZ, R62 ;  /* 0x000000ffff1a7224 */ /* 0x000fc400078e003e */
[----:B------:R-:W-:Y:S02]  /*27c10*/  IMAD.MOV.U32 R27, RZ, RZ, R210 ;  /* 0x000000ffff1b7224 */ /* 0x000fe400078e00d2 */
[----:B------:R-:W-:Y:S02]  /*27c20*/  IMAD.MOV.U32 R212, RZ, RZ, R94 ;  /* 0x000000ffffd47224 */ /* 0x000fe400078e005e */
[----:B------:R-:W-:Y:S02]  /*27c30*/  IMAD.MOV.U32 R47, RZ, RZ, R26 ;  /* 0x000000ffff2f7224 */ /* 0x000fe400078e001a */
[----:B------:R-:W-:Y:S01]  /*27c40*/  IMAD.MOV.U32 R26, RZ, RZ, R212 ;  /* 0x000000ffff1a7224 */ /* 0x000fe200078e00d4 */
[----:B------:R-:W-:-:S04]  /*27c50*/  DEPBAR.LE SB5, 0x6 ;  /* 0x0000d1800000791a */ /* 0x000fc80000000000 */
[----:B------:R0:W-:Y:S02]  /*27c60*/  STL [R1+0x748], R14 ;  /* 0x0007480e01007387 */ /* 0x0001e40000100800 */
[----:B0-----:R-:W-:Y:S01]  /*27c70*/  TEX.LL RZ, R14, R78, R0, UR6, 2D, 0x1 ;  /* 0x28ff06004e0e7f60 */ /* 0x001fe200089e01ff */
[----:B------:R0:W-:Y:S01]  /*27c80*/  TEX.LL RZ, R68, R72, R0, UR4, 2D, 0x1 ;  /* 0x28ff040048447f60 */ /* 0x0001e200089e01ff */
[----:B------:R-:W-:Y:S01]  /*27c90*/  TEX.LL RZ, R64, R82, R0, UR6, 2D, 0x1 ;  /* 0x28ff060052407f60 */ /* 0x000fe200089e01ff */
[----:B------:R1:W-:Y:S01]  /*27ca0*/  TEX.LL RZ, R57, R30, R0, UR4, 2D, 0x1 ;  /* 0x28ff04001e397f60 */ /* 0x0003e200089e01ff */
[----:B------:R-:W-:-:S04]  /*27cb0*/  DEPBAR.LE SB5, 0x5 ;  /* 0x0000d1400000791a */ /* 0x000fc80000000000 */
[----:B------:R3:W-:Y:S01]  /*27cc0*/  STL [R1+0x754], R12 ;  /* 0x0007540c01007387 */ /* 0x0007e20000100800 */
[----:B0-----:R-:W-:Y:S02]  /*27cd0*/  IMAD.MOV.U32 R73, RZ, RZ, R61 ;  /* 0x000000ffff497224 */ /* 0x001fe400078e003d */
[----:B-1----:R-:W-:Y:S01]  /*27ce0*/  IMAD.MOV.U32 R31, RZ, RZ, R11 ;  /* 0x000000ffff1f7224 */ /* 0x002fe200078e000b */
[----:B---3--:R-:W-:Y:S01]  /*27cf0*/  TEX.LL RZ, R12, R8, R0, UR6, 2D, 0x1 ;  /* 0x28ff0600080c7f60 */ /* 0x008fe200089e01ff */
[----:B------:R-:W-:-:S04]  /*27d00*/  DEPBAR.LE SB5, 0x4 ;  /* 0x0000d1000000791a */ /* 0x000fc80000000000 */
[----:B------:R0:W-:Y:S02]  /*27d10*/  STL [R1+0x750], R3 ;  /* 0x0007500301007387 */ /* 0x0001e40000100800 */
[----:B0-----:R-:W-:Y:S01]  /*27d20*/  TEX.LL RZ, R3, R72, R0, UR4, 2D, 0x1 ;  /* 0x28ff040048037f60 */ /* 0x001fe200089e01ff */
[----:B------:R-:W-:Y:S01]  /*27d30*/  TEX.LL RZ, R55, R60, R0, UR6, 2D, 0x1 ;  /* 0x28ff06003c377f60 */ /* 0x000fe200089e01ff */
[----:B------:R-:W-:-:S04]  /*27d40*/  DEPBAR.LE SB5, 0x2 ;  /* 0x0000d0800000791a */ /* 0x000fc80000000000 */
[----:B------:R0:W-:Y:S02]  /*27d50*/  STL [R1+0x75c], R18 ;  /* 0x00075c1201007387 */ /* 0x0001e40000100800 */
[----:B0-----:R-:W-:Y:S02]  /*27d60*/  TEX.LL RZ, R18, R30, R0, UR4, 2D, 0x1 ;  /* 0x28ff04001e127f60 */ /* 0x001fe400089e01ff */
[----:B------:R0:W-:Y:S02]  /*27d70*/  STL [R1+0x758], R6 ;  /* 0x0007580601007387 */ /* 0x0001e40000100800 */
[----:B0-----:R-:W-:Y:S01]  /*27d80*/  TEX.LL RZ, R6, R10, R0, UR6, 2D, 0x1 ;  /* 0x28ff06000a067f60 */ /* 0x001fe200089e01ff */
[----:B--2---:R-:W5:Y:S01]  /*27d90*/  TEX.LL RZ, R30, R22, R0, UR8, 2D, 0x3 ;  /* 0x28ff0800161e7f60 */ /* 0x004f6200089e03ff */
[----:B------:R-:W-:Y:S02]  /*27da0*/  IMAD.MOV.U32 R82, RZ, RZ, R27 ;  /* 0x000000ffff527224 */ /* 0x000fe400078e001b */
[----:B------:R-:W-:-:S06]  /*27db0*/  IMAD.MOV.U32 R27, RZ, RZ, R15 ;  /* 0x000000ffff1b7224 */ /* 0x000fcc00078e000f */
[----:B------:R-:W5:Y:S01]  /*27dc0*/  TEX.LL RZ, R26, R26, R0, UR10, 2D, 0x3 ;  /* 0x28ff0a001a1a7f60 */ /* 0x000f6200089e03ff */
[----:B------:R-:W-:-:S04]  /*27dd0*/  DEPBAR.LE SB5, 0x1 ;  /* 0x0000d0400000791a */ /* 0x000fc80000000000 */
[----:B------:R-:W-:Y:S04]  /*27de0*/  STL [R1+0x63c], R54 ;  /* 0x00063c3601007387 */ /* 0x000fe80000100800 */
[----:B------:R-:W-:Y:S04]  /*27df0*/  STL [R1+0x638], R56 ;  /* 0x0006383801007387 */ /* 0x000fe80000100800 */
[----:B------:R0:W-:Y:S02]  /*27e00*/  STL.64 [R1+0x768], R30 ;  /* 0x0007681e01007387 */ /* 0x0001e40000100a00 */
[----:B0-----:R-:W-:Y:S01]  /*27e10*/  MOV R30, R22 ;  /* 0x00000016001e7202 */ /* 0x001fe20000000f00 */
[----:B------:R-:W-:Y:S01]  /*27e20*/  IMAD.MOV.U32 R31, RZ, RZ, R17 ;  /* 0x000000ffff1f7224 */ /* 0x000fe200078e0011 */
[----:B------:R-:W-:Y:S05]  /*27e30*/  STL [R1+0x764], R241 ;  /* 0x000764f101007387 */ /* 0x000fea0000100800 */
[----:B------:R-:W5:Y:S01]  /*27e40*/  TEX.LL RZ, R30, R30, R0, UR8, 2D, 0x3 ;  /* 0x28ff08001e1e7f60 */ /* 0x000f6200089e03ff */
[----:B------:R-:W-:Y:S01]  /*27e50*/  STL [R1+0x760], R77 ;  /* 0x0007604d01007387 */ /* 0x000fe20000100800 */
[----:B------:R-:W-:-:S04]  /*27e60*/  DEPBAR.LE SB5, 0x1 ;  /* 0x0000d0400000791a */ /* 0x000fc80000000000 */
[----:B------:R-:W-:Y:S01]  /*27e70*/  IMAD.MOV.U32 R8, RZ, RZ, R26 ;  /* 0x000000ffff087224 */ /* 0x000fe200078e001a */
[----:B------:R0:W-:Y:S02]  /*27e80*/  STL [R1+0x774], R4 ;  /* 0x0007740401007387 */ /* 0x0001e40000100800 */
[----:B0-----:R-:W-:Y:S02]  /*27e90*/  IMAD.MOV.U32 R4, RZ, RZ, R27 ;  /* 0x000000ffff047224 */ /* 0x001fe400078e001b */
[----:B------:R-:W2:Y:S01]  /*27ea0*/  LDL.LU.64 R26, [R1+0xfc0] ;  /* 0x000fc000011a7983 */ /* 0x000ea20000300a00 */
[----:B------:R-:W-:Y:S01]  /*27eb0*/  MOV R214, R94 ;  /* 0x0000005e00d67202 */ /* 0x000fe20000000f00 */
[----:B------:R-:W-:Y:S02]  /*27ec0*/  IMAD.MOV.U32 R216, RZ, RZ, R94 ;  /* 0x000000ffffd87224 */ /* 0x000fe400078e005e */
[----:B------:R-:W-:Y:S01]  /*27ed0*/  IMAD.MOV.U32 R241, RZ, RZ, R17 ;  /* 0x000000fffff17224 */ /* 0x000fe200078e0011 */
[----:B------:R0:W-:Y:S01]  /*27ee0*/  STL [R1+0x770], R14 ;  /* 0x0007700e01007387 */ /* 0x0001e20000100800 */
[----:B------:R-:W-:Y:S01]  /*27ef0*/  IMAD.MOV.U32 R240, RZ, RZ, R214 ;  /* 0x000000fffff07224 */ /* 0x000fe200078e00d6 */
[----:B------:R-:W-:Y:S01]  /*27f00*/  MOV R76, R216 ;  /* 0x000000d8004c7202 */ /* 0x000fe20000000f00 */
[----:B------:R-:W-:Y:S01]  /*27f10*/  IMAD.MOV.U32 R77, RZ, RZ, R19 ;  /* 0x000000ffff4d7224 */ /* 0x000fe200078e0013 */
[----:B------:R-:W-:Y:S03]  /*27f20*/  STL [R1+0x77c], R68 ;  /* 0x00077c4401007387 */ /* 0x000fe60000100800 */
[----:B------:R-:W5:Y:S02]  /*27f30*/  TEX.LL RZ, R240, R240, R0, UR10, 2D, 0x3 ;  /* 0x28ff0a00f0f07f60 */ /* 0x000f6400089e03ff */
[----:B------:R-:W5:Y:S01]  /*27f40*/  TEX.LL RZ, R76, R76, R0, UR10, 2D, 0x3 ;  /* 0x28ff0a004c4c7f60 */ /* 0x000f6200089e03ff */
[----:B------:R-:W-:-:S04]  /*27f50*/  DEPBAR.LE SB5, 0x2 ;  /* 0x0000d0800000791a */ /* 0x000fc80000000000 */
[----:B0-----:R-:W-:Y:S01]  /*27f60*/  MOV R14, R30 ;  /* 0x0000001e000e7202 */ /* 0x001fe20000000f00 */
[----:B------:R0:W-:Y:S01]  /*27f70*/  STL.64 [R1+0x780], R30 ;  /* 0x0007801e01007387 */ /* 0x0001e20000100a00 */
[----:B------:R-:W-:Y:S02]  /*27f80*/  IMAD.MOV.U32 R10, RZ, RZ, R31 ;  /* 0x000000ffff0a7224 */ /* 0x000fe400078e001f */
[----:B0-----:R-:W-:Y:S01]  /*27f90*/  IMAD.MOV.U32 R30, RZ, RZ, R22 ;  /* 0x000000ffff1e7224 */ /* 0x001fe200078e0016 */
[----:B------:R-:W-:-:S06]  /*27fa0*/  MOV R31, R19 ;  /* 0x00000013001f7202 */ /* 0x000fcc0000000f00 */
[----:B------:R-:W5:Y:S01]  /*27fb0*/  TEX.LL RZ, R30, R30, R0, UR8, 2D, 0x3 ;  /* 0x28ff08001e1e7f60 */ /* 0x000f6200089e03ff */
[----:B--2---:R-:W5:Y:S01]  /*27fc0*/  TEX.LL RZ, R26, R26, R0, UR10, 2D, 0x3 ;  /* 0x28ff0a001a1a7f60 */ /* 0x004f6200089e03ff */
[----:B------:R-:W-:Y:S01]  /*27fd0*/  STL [R1+0x778], R64 ;  /* 0x0007784001007387 */ /* 0x000fe20000100800 */
[----:B------:R-:W-:-:S03]  /*27fe0*/  IMAD.MOV.U32 R242, RZ, RZ, R204 ;  /* 0x000000fffff27224 */ /* 0x000fc600078e00cc */
[----:B------:R-:W-:Y:S01]  /*27ff0*/  STL [R1+0x794], R57 ;  /* 0x0007943901007387 */ /* 0x000fe20000100800 */
[----:B------:R-:W-:-:S03]  /*28000*/  IMAD.MOV.U32 R243, RZ, RZ, R206 ;  /* 0x000000fffff37224 */ /* 0x000fc600078e00ce */
[----:B------:R0:W-:Y:S04]  /*28010*/  STL [R1+0x790], R12 ;  /* 0x0007900c01007387 */ /* 0x0001e80000100800 */
[----:B------:R1:W-:Y:S04]  /*28020*/  STL [R1+0x7a0], R3 ;  /* 0x0007a00301007387 */ /* 0x0003e80000100800 */
[----:B------:R-:W-:Y:S01]  /*28030*/  STL [R1+0x79c], R55 ;  /* 0x00079c3701007387 */ /* 0x000fe20000100800 */
[----:B------:R-:W-:-:S04]  /*28040*/  DEPBAR.LE SB5, 0x3 ;  /* 0x0000d0c00000791a */ /* 0x000fc80000000000 */
[----:B0-----:R-:W-:Y:S01]  /*28050*/  IMAD.MOV.U32 R12, RZ, RZ, R240 ;  /* 0x000000ffff0c7224 */ /* 0x001fe200078e00f0 */
[----:B------:R-:W-:Y:S01]  /*28060*/  STL [R1+0x7b8], R18 ;  /* 0x0007b81201007387 */ /* 0x000fe20000100800 */
[----:B-1----:R-:W-:-:S03]  /*28070*/  IMAD.MOV.U32 R3, RZ, RZ, R241 ;  /* 0x000000ffff037224 */ /* 0x002fc600078e00f1 */
[----:B------:R0:W-:Y:S01]  /*28080*/  STL [R1+0x7a4], R6 ;  /* 0x0007a40601007387 */ /* 0x0001e20000100800 */
[----:B------:R-:W-:Y:S01]  /*28090*/  MOV R78, R242 ;  /* 0x000000f2004e7202 */ /* 0x000fe20000000f00 */
[----:B------:R-:W-:Y:S02]  /*280a0*/  IMAD.MOV.U32 R54, RZ, RZ, R243 ;  /* 0x000000ffff367224 */ /* 0x000fe400078e00f3 */
[----:B------:R-:W2:Y:S01]  /*280b0*/  LDL.LU.64 R240, [R1+0xfb8] ;  /* 0x000fb80001f07983 */ /* 0x000ea20000300a00 */
[----:B------:R-:W-:Y:S01]  /*280c0*/  IMAD.MOV.U32 R249, RZ, RZ, R218 ;  /* 0x000000fffff97224 */ /* 0x000fe200078e00da */
[----:B------:R-:W-:Y:S01]  /*280d0*/  MOV R242, R28 ;  /* 0x0000001c00f27202 */ /* 0x000fe20000000f00 */
[----:B------:R-:W-:Y:S01]  /*280e0*/  IMAD.MOV.U32 R243, RZ, RZ, R13 ;  /* 0x000000fffff37224 */ /* 0x000fe200078e000d */
[----:B------:R-:W-:-:S04]  /*280f0*/  DEPBAR.LE SB5, 0x2 ;  /* 0x0000d0800000791a */ /* 0x000fc80000000000 */
[----:B------:R1:W-:Y:S01]  /*28100*/  STL.64 [R1+0xe8], R76 ;  /* 0x0000e84c01007387 */ /* 0x0003e20000100a00 */
[----:B------:R-:W-:Y:S01]  /*28110*/  MOV R244, R24 ;  /* 0x0000001800f47202 */ /* 0x000fe20000000f00 */
[----:B------:R-:W-:Y:S01]  /*28120*/  IMAD.MOV.U32 R72, RZ, RZ, R58 ;  /* 0x000000ffff487224 */ /* 0x000fe200078e003a */
[----:B------:R-:W-:Y:S01]  /*28130*/  MOV R245, R65 ;  /* 0x0000004100f57202 */ /* 0x000fe20000000f00 */
[----:B0-----:R-:W-:Y:S01]  /*28140*/  TEX.LL RZ, R6, R242, R0, UR4, 2D, 0x1 ;  /* 0x28ff0400f2067f60 */ /* 0x001fe200089e01ff */
[----:B------:R-:W5:Y:S01]  /*28150*/  TEX.LL RZ, R242, R24, R0, UR8, 2D, 0x3 ;  /* 0x28ff080018f27f60 */ /* 0x000f6200089e03ff */
[----:B-1----:R-:W3:Y:S03]  /*28160*/  LDL.LU.64 R76, [R1+0xfb0] ;  /* 0x000fb000014c7983 */ /* 0x002ee60000300a00 */
[----:B------:R-:W5:Y:S01]  /*28170*/  TEX.LL RZ, R244, R244, R0, UR8, 2D, 0x3 ;  /* 0x28ff0800f4f47f60 */ /* 0x000f6200089e03ff */
[----:B------:R-:W-:-:S04]  /*28180*/  DEPBAR.LE SB5, 0x2 ;  /* 0x0000d0800000791a */ /* 0x000fc80000000000 */
[----:B------:R0:W-:Y:S01]  /*28190*/  STL.64 [R1+0x788], R30 ;  /* 0x0007881e01007387 */ /* 0x0001e20000100a00 */
[----:B------:R-:W-:Y:S01]  /*281a0*/  MOV R58, R27 ;  /* 0x0000001b003a7202 */ /* 0x000fe20000000f00 */
[----:B------:R-:W-:Y:S02]  /*281b0*/  IMAD.MOV.U32 R27, RZ, RZ, R65 ;  /* 0x000000ffff1b7224 */ /* 0x000fe400078e0041 */
[----:B0-----:R-:W2:Y:S04]  /*281c0*/  LDL.LU.64 R30, [R1+0xfa8] ;  /* 0x000fa800011e7983 */ /* 0x001ea80000300a00 */
[----:B------:R0:W-:Y:S02]  /*281d0*/  STL [R1+0xd8], R26 ;  /* 0x0000d81a01007387 */ /* 0x0001e40000100800 */
[----:B0-----:R-:W-:-:S06]  /*281e0*/  IMAD.MOV.U32 R26, RZ, RZ, R249 ;  /* 0x000000ffff1a7224 */ /* 0x001fcc00078e00f9 */
[----:B------:R-:W5:Y:S01]  /*281f0*/  TEX.LL RZ, R26, R26, R0, UR10, 2D, 0x3 ;  /* 0x28ff0a001a1a7f60 */ /* 0x000f6200089e03ff */
[----:B------:R-:W-:Y:S01]  /*28200*/  MOV R53, R208 ;  /* 0x000000d000357202 */ /* 0x000fe20000000f00 */
[----:B------:R-:W-:Y:S02]  /*28210*/  IMAD.MOV.U32 R74, RZ, RZ, R24 ;  /* 0x000000ffff4a7224 */ /* 0x000fe400078e0018 */
[----:B------:R-:W-:Y:S01]  /*28220*/  IMAD.MOV.U32 R75, RZ, RZ, R69 ;  /* 0x000000ffff4b7224 */ /* 0x000fe200078e0045 */
[----:B------:R-:W-:-:S04]  /*28230*/  DEPBAR.LE SB5, 0x2 ;  /* 0x0000d0800000791a */ /* 0x000fc80000000000 */
[----:B------:R0:W-:Y:S01]  /*28240*/  STL.64 [R1+0x7a8], R242 ;  /* 0x0007a8f201007387 */ /* 0x0001e20000100a00 */
[----:B------:R-:W-:Y:S02]  /*28250*/  IMAD.MOV.U32 R246, RZ, RZ, R174 ;  /* 0x000000fffff67224 */ /* 0x000fe400078e00ae */
[----:B------:R-:W-:Y:S02]  /*28260*/  IMAD.MOV.U32 R247, RZ, RZ, R69 ;  /* 0x000000fffff77224 */ /* 0x000fe400078e0045 */
[----:B------:R-:W-:Y:S01]  /*28270*/  IMAD.MOV.U32 R56, RZ, RZ, R53 ;  /* 0x000000ffff387224 */ /* 0x000fe200078e0035 */
[----:B------:R-:W5:Y:S01]  /*28280*/  TEX.LL RZ, R74, R74, R0, UR8, 2D, 0x3 ;  /* 0x28ff08004a4a7f60 */ /* 0x000f6200089e03ff */
[----:B------:R-:W-:Y:S01]  /*28290*/  IMAD.MOV.U32 R52, RZ, RZ, R220 ;  /* 0x000000ffff347224 */ /* 0x000fe200078e00dc */
[----:B0-----:R-:W3:Y:S01]  /*282a0*/  LDL.LU.64 R242, [R1+0xfa0] ;  /* 0x000fa00001f27983 */ /* 0x001ee20000300a00 */
[----:B------:R-:W-:-:S04]  /*282b0*/  DEPBAR.LE SB5, 0x2 ;  /* 0x0000d0800000791a */ /* 0x000fc80000000000 */
[----:B------:R0:W-:Y:S01]  /*282c0*/  STL.64 [R1+0x110], R244 ;  /* 0x000110f401007387 */ /* 0x0001e20000100a00 */
[----:B------:R-:W-:Y:S01]  /*282d0*/  IMAD.MOV.U32 R53, RZ, RZ, R5 ;  /* 0x000000ffff357224 */ /* 0x000fe200078e0005 */
[----:B------:R-:W5:Y:S02]  /*282e0*/  TEX.LL RZ, R246, R246, R0, UR10, 2D, 0x3 ;  /* 0x28ff0a00f6f67f60 */ /* 0x000f6400089e03ff */
[----:B0-----:R-:W3:Y:S01]  /*282f0*/  LDL.LU.64 R244, [R1+0xf98] ;  /* 0x000f980001f47983 */ /* 0x001ee20000300a00 */
[----:B------:R-:W-:-:S04]  /*28300*/  DEPBAR.LE SB5, 0x2 ;  /* 0x0000d0800000791a */ /* 0x000fc80000000000 */
[----:B------:R0:W-:Y:S02]  /*28310*/  STL.64 [R1+0x108], R26 ;  /* 0x0001081a01007387 */ /* 0x0001e40000100a00 */
[----:B0-----:R-:W-:Y:S01]  /*28320*/  IMAD.MOV.U32 R26, RZ, RZ, R24 ;  /* 0x000000ffff1a7224 */ /* 0x001fe200078e0018 */
[----:B------:R-:W-:-:S06]  /*28330*/  MOV R27, R5 ;  /* 0x00000005001b7202 */ /* 0x000fcc0000000f00 */
[----:B------:R-:W5:Y:S01]  /*28340*/  TEX.LL RZ, R26, R26, R0, UR8, 2D, 0x3 ;  /* 0x28ff08001a1a7f60 */ /* 0x000f6200089e03ff */
[----:B------:R-:W5:Y:S01]  /*28350*/  TEX.LL RZ, R52, R52, R0, UR10, 2D, 0x3 ;  /* 0x28ff0a0034347f60 */ /* 0x000f6200089e03ff */
[----:B------:R-:W-:-:S04]  /*28360*/  DEPBAR.LE SB5, 0x3 ;  /* 0x0000d0c00000791a */ /* 0x000fc80000000000 */
[----:B------:R0:W-:Y:S01]  /*28370*/  STL.64 [R1+0x100], R74 ;  /* 0x0001004a01007387 */ /* 0x0001e20000100a00 */
[----:B------:R-:W-:-:S03]  /*28380*/  IMAD.MOV.U32 R249, RZ, RZ, R7 ;  /* 0x000000fffff97224 */ /* 0x000fc600078e0007 */
[----:B0-----:R-:W3:Y:S01]  /*28390*/  LDL.LU.64 R74, [R1+0xf90] ;  /* 0x000f9000014a7983 */ /* 0x001ee20000300a00 */
[----:B------:R-:W-:-:S04]  /*283a0*/  DEPBAR.LE SB5, 0x1 ;  /* 0x0000d0400000791a */ /* 0x000fc80000000000 */
[----:B------:R0:W-:Y:S04]  /*283b0*/  STL.64 [R1+0xf8], R246 ;  /* 0x0000f8f601007387 */ /* 0x0001e80000100a00 */
[----:B0-----:R-:W3:Y:S04]  /*283c0*/  LDL.LU.64 R246, [R1+0xf88] ;  /* 0x000f880001f67983 */ /* 0x001ee80000300a00 */
[----:B------:R0:W-:Y:S04]  /*283d0*/  STL.64 [R1+0x658], R26 ;  /* 0x0006581a01007387 */ /* 0x0001e80000100a00 */
[----:B-----5:R1:W-:Y:S01]  /*283e0*/  STL.64 [R1+0xf0], R52 ;  /* 0x0000f03401007387 */ /* 0x0203e20000100a00 */
[----:B0-----:R-:W-:-:S02]  /*283f0*/  IMAD.MOV.U32 R26, RZ, RZ, R24 ;  /* 0x000000ffff1a7224 */ /* 0x001fc400078e0018 */
[----:B-1----:R-:W-:Y:S01]  /*28400*/  IMAD.MOV.U32 R52, RZ, RZ, R24 ;  /* 0x000000ffff347224 */ /* 0x002fe200078e0018 */
[----:B------:R-:W-:Y:S01]  /*28410*/  MOV R53, R7 ;  /* 0x0000000700357202 */ /* 0x000fe20000000f00 */
[----:B------:R-:W-:-:S05]  /*28420*/  IMAD.MOV.U32 R27, RZ, RZ, R9 ;  /* 0x000000ffff1b7224 */ /* 0x000fca00078e0009 */
[----:B------:R-:W5:Y:S01]  /*28430*/  TEX.LL RZ, R52, R52, R0, UR8, 2D, 0x3 ;  /* 0x28ff080034347f60 */ /* 0x000f6200089e03ff */
[----:B------:R-:W5:Y:S01]  /*28440*/  TEX.LL RZ, R248, R248, R0, UR10, 2D, 0x3 ;  /* 0x28ff0a00f8f87f60 */ /* 0x000f6200089e03ff */
[----:B------:R-:W5:Y:S01]  /*28450*/  TEX.LL RZ, R26, R26, R0, UR8, 2D, 0x3 ;  /* 0x28ff08001a1a7f60 */ /* 0x000f6200089e03ff */
[----:B------:R-:W-:Y:S01]  /*28460*/  STL [R1+0x798], R6 ;  /* 0x0007980601007387 */ /* 0x000fe20000100800 */
[----:B------:R-:W-:Y:S01]  /*28470*/  IMAD.MOV.U32 R79, RZ, RZ, R9 ;  /* 0x000000ffff4f7224 */ /* 0x000fe200078e0009 */
[----:B------:R-:W-:-:S04]  /*28480*/  DEPBAR.LE SB5, 0x1 ;  /* 0x0000d0400000791a */ /* 0x000fc80000000000 */
[----:B------:R0:W-:Y:S04]  /*28490*/  STL.64 [R1+0x660], R52 ;  /* 0x0006603401007387 */ /* 0x0001e80000100a00 */
[----:B0-----:R-:W3:Y:S04]  /*284a0*/  LDL.LU.64 R52, [R1+0xf80] ;  /* 0x000f800001347983 */ /* 0x001ee80000300a00 */
[----:B------:R0:W-:Y:S04]  /*284b0*/  STL.64 [R1+0xe0], R248 ;  /* 0x0000e0f801007387 */ /* 0x0001e80000100a00 */
[----:B0-----:R-:W3:Y:S04]  /*284c0*/  LDL.LU.64 R248, [R1+0xf78] ;  /* 0x000f780001f87983 */ /* 0x001ee80000300a00 */
[----:B-----5:R0:W-:Y:S02]  /*284d0*/  STL.64 [R1+0x7c0], R26 ;  /* 0x0007c01a01007387 */ /* 0x0201e40000100a00 */
[----:B0-----:R-:W5:Y:S01]  /*284e0*/  TEX.LL RZ, R26, R78, R0, UR10, 2D, 0x3 ;  /* 0x28ff0a004e1a7f60 */ /* 0x001f6200089e03ff */
[----:B------:R-:W-:Y:S01]  /*284f0*/  IMAD.MOV.U32 R83, RZ, RZ, R61 ;  /* 0x000000ffff537224 */ /* 0x000fe200078e003d */
[----:B-----5:R0:W-:Y:S02]  /*28500*/  STL.64 [R1+0xd0], R26 ;  /* 0x0000d01a01007387 */ /* 0x0201e40000100a00 */
[----:B0-----:R-:W-:-:S02]  /*28510*/  IMAD.MOV.U32 R26, RZ, RZ, R24 ;  /* 0x000000ffff1a7224 */ /* 0x001fc400078e0018 */
[----:B------:R-:W-:-:S06]  /*28520*/  IMAD.MOV.U32 R27, RZ, RZ, R61 ;  /* 0x000000ffff1b7224 */ /* 0x000fcc00078e003d */
[----:B------:R-:W5:Y:S01]  /*28530*/  TEX.LL RZ, R26, R26, R0, UR8, 2D, 0x3 ;  /* 0x28ff08001a1a7f60 */ /* 0x000f6200089e03ff */
[----:B------:R-:W5:Y:S01]  /*28540*/  TEX.LL RZ, R82, R82, R0, UR10, 2D, 0x3 ;  /* 0x28ff0a0052527f60 */ /* 0x000f6200089e03ff */
[----:B------:R-:W-:Y:S02]  /*28550*/  MOV R78, R24 ;  /* 0x00000018004e7202 */ /* 0x000fe40000000f00 */
[----:B------:R-:W-:Y:S01]  /*28560*/  MOV R79, R11 ;  /* 0x0000000b004f7202 */ /* 0x000fe20000000f00 */
[----:B------:R-:W-:Y:S01]  /*28570*/  IMAD.MOV.U32 R55, RZ, RZ, R11 ;  /* 0x000000ffff377224 */ /* 0x000fe200078e000b */
[----:B-----5:R0:W-:Y:S02]  /*28580*/  STL.64 [R1+0xc8], R26 ;  /* 0x0000c81a01007387 */ /* 0x0201e40000100a00 */
[----:B0-----:R0:W5:Y:S02]  /*28590*/  TEX.LL RZ, R26, R78, R0, UR8, 2D, 0x3 ;  /* 0x28ff08004e1a7f60 */ /* 0x00116400089e03ff */
[----:B------:R1:W-:Y:S02]  /*285a0*/  STL.64 [R1+0xc0], R82 ;  /* 0x0000c05201007387 */ /* 0x0003e40000100a00 */
[----:B-1----:R1:W5:Y:S01]  /*285b0*/  TEX.LL RZ, R82, R54, R0, UR10, 2D, 0x3 ;  /* 0x28ff0a0036527f60 */ /* 0x00236200089e03ff */
[----:B0-----:R-:W-:Y:S01]  /*285c0*/  IMAD.MOV.U32 R79, RZ, RZ, R13 ;  /* 0x000000ffff4f7224 */ /* 0x001fe200078e000d */
[----:B------:R-:W-:-:S04]  /*285d0*/  DEPBAR.LE SB5, 0x1 ;  /* 0x0000d0400000791a */ /* 0x000fc80000000000 */
[----:B------:R0:W-:Y:S02]  /*285e0*/  STL.64 [R1+0x668], R26 ;  /* 0x0006681a01007387 */ /* 0x0001e40000100a00 */
[----:B0-----:R-:W5:Y:S01]  /*285f0*/  TEX.LL RZ, R26, R78, R0, UR8, 2D, 0x3 ;  /* 0x28ff08004e1a7f60 */ /* 0x001f6200089e03ff */
[----:B------:R-:W-:Y:S01]  /*28600*/  MOV R57, R13 ;  /* 0x0000000d00397202 */ /* 0x000fe20000000f00 */
[----:B-1----:R-:W-:-:S03]  /*28610*/  IMAD.MOV.U32 R54, RZ, RZ, R24 ;  /* 0x000000ffff367224 */ /* 0x002fc600078e0018 */
[----:B------:R0:W5:Y:S01]  /*28620*/  TEX.LL RZ, R78, R56, R0, UR10, 2D, 0x3 ;  /* 0x28ff0a00384e7f60 */ /* 0x00016200089e03ff */
[--C-:B------:R-:W-:Y:S02]  /*28630*/  IMAD.MOV.U32 R55, RZ, RZ, R15.reuse ;  /* 0x000000ffff377224 */ /* 0x100fe400078e000f */
[----:B------:R-:W-:Y:S01]  /*28640*/  IMAD.MOV.U32 R73, RZ, RZ, R15 ;  /* 0x000000ffff497224 */ /* 0x000fe200078e000f */
[----:B------:R-:W-:-:S04]  /*28650*/  DEPBAR.LE SB5, 0x1 ;  /* 0x0000d0400000791a */ /* 0x000fc80000000000 */
[----:B------:R1:W-:Y:S02]  /*28660*/  STL.64 [R1+0xb8], R82 ;  /* 0x0000b85201007387 */ /* 0x0003e40000100a00 */
[----:B-1----:R1:W5:Y:S02]  /*28670*/  TEX.LL RZ, R82, R54, R0, UR8, 2D, 0x3 ;  /* 0x28ff080036527f60 */ /* 0x00236400089e03ff */
[----:B------:R2:W-:Y:S02]  /*28680*/  STL.64 [R1+0x7d0], R26 ;  /* 0x0007d01a01007387 */ /* 0x0005e40000100a00 */
[----:B--2---:R2:W5:Y:S02]  /*28690*/  TEX.LL RZ, R26, R72, R0, UR10, 2D, 0x3 ;  /* 0x28ff0a00481a7f60 */ /* 0x00456400089e03ff */
[----:B0-----:R-:W3:Y:S04]  /*286a0*/  LDL.LU R56, [R1+0x18] ;  /* 0x0000180001387983 */ /* 0x001ee80000300800 */
[----:B-1----:R-:W3:Y:S01]  /*286b0*/  LDL.LU R54, [R1+0x10] ;  /* 0x0000100001367983 */ /* 0x002ee20000300800 */
[----:B------:R-:W-:Y:S01]  /*286c0*/  IMAD.MOV.U32 R57, RZ, RZ, R17 ;  /* 0x000000ffff397224 */ /* 0x000fe200078e0011 */
[----:B------:R-:W-:-:S04]  /*286d0*/  DEPBAR.LE SB5, 0x2 ;  /* 0x0000d0800000791a */ /* 0x000fc80000000000 */
[----:B------:R0:W-:Y:S01]  /*286e0*/  STL.64 [R1+0xb0], R78 ;  /* 0x0000b04e01007387 */ /* 0x0001e20000100a00 */
[----:B------:R-:W-:Y:S02]  /*286f0*/  IMAD.MOV.U32 R55, RZ, RZ, R19 ;  /* 0x000000ffff377224 */ /* 0x000fe400078e0013 */
[----:B--2---:R-:W-:Y:S01]  /*28700*/  IMAD.MOV.U32 R72, RZ, RZ, R24 ;  /* 0x000000ffff487224 */ /* 0x004fe200078e0018 */
[----:B------:R-:W-:Y:S02]  /*28710*/  MOV R73, R19 ;  /* 0x0000001300497202 */ /* 0x000fe40000000f00 */
[----:B0-----:R-:W-:Y:S01]  /*28720*/  MOV R78, R24 ;  /* 0x00000018004e7202 */ /* 0x001fe20000000f00 */
[----:B------:R-:W-:-:S06]  /*28730*/  IMAD.MOV.U32 R79, RZ, RZ, R17 ;  /* 0x000000ffff4f7224 */ /* 0x000fcc00078e0011 */
[----:B------:R-:W5:Y:S01]  /*28740*/  TEX.LL RZ, R78, R78, R0, UR8, 2D, 0x3 ;  /* 0x28ff08004e4e7f60 */ /* 0x000f6200089e03ff */
[----:B---3--:R-:W5:Y:S01]  /*28750*/  TEX.LL RZ, R56, R56, R0, UR10, 2D, 0x3 ;  /* 0x28ff0a0038387f60 */ /* 0x008f6200089e03ff */
[----:B------:R-:W5:Y:S01]  /*28760*/  TEX.LL RZ, R54, R54, R0, UR10, 2D, 0x3 ;  /* 0x28ff0a0036367f60 */ /* 0x000f6200089e03ff */
[----:B------:R-:W5:Y:S01]  /*28770*/  TEX.LL RZ, R72, R72, R0, UR8, 2D, 0x3 ;  /* 0x28ff080048487f60 */ /* 0x000f6200089e03ff */
[----:B------:R-:W5:Y:S01]  /*28780*/  TEX.LL RZ, R30, R30, R0, UR10, 2D, 0x3 ;  /* 0x28ff0a001e1e7f60 */ /* 0x000f6200089e03ff */
[----:B------:R-:W-:Y:S01]  /*28790*/  TEX.LL RZ, R18, R52, R0, UR6, 2D, 0x1 ;  /* 0x28ff060034127f60 */ /* 0x000fe200089e01ff */
[----:B------:R-:W2:Y:S01]  /*287a0*/  LDL.LU R6, [R1+0x290] ;  /* 0x0002900001067983 */ /* 0x000ea20000300800 */
[----:B------:R-:W-:-:S04]  /*287b0*/  DEPBAR.LE SB5, 0x6 ;  /* 0x0000d1800000791a */ /* 0x000fc80000000000 */
[----:B------:R0:W-:Y:S02]  /*287c0*/  STL.64 [R1+0x7d8], R82 ;  /* 0x0007d85201007387 */ /* 0x0001e40000100a00 */
[----:B0-----:R-:W-:Y:S02]  /*287d0*/  IMAD.MOV.U32 R82, RZ, RZ, R29 ;  /* 0x000000ffff527224 */ /* 0x001fe400078e001d */
[----:B------:R-:W3:Y:S01]  /*287e0*/  LDL.LU R29, [R1+0xf74] ;  /* 0x000f7400011d7983 */ /* 0x000ee20000300800 */
[----:B------:R-:W-:-:S04]  /*287f0*/  DEPBAR.LE SB5, 0x5 ;  /* 0x0000d1400000791a */ /* 0x000fc80000000000 */
[----:B------:R0:W-:Y:S04]  /*28800*/  STL.64 [R1+0xa8], R26 ;  /* 0x0000a81a01007387 */ /* 0x0001e80000100a00 */
[----:B0-----:R-:W2:Y:S01]  /*28810*/  LDL.LU R26, [R1+0x8] ;  /* 0x00000800011a7983 */ /* 0x001ea20000300800 */
[----:B---3--:R-:W5:Y:S01]  /*28820*/  TEX.LL RZ, R52, R28, R0, UR8, 2D, 0x3 ;  /* 0x28ff08001c347f60 */ /* 0x008f6200089e03ff */
[----:B------:R-:W-:-:S04]  /*28830*/  DEPBAR.LE SB5, 0x4 ;  /* 0x0000d1000000791a */ /* 0x000fc80000000000 */
[----:B------:R0:W-:Y:S04]  /*28840*/  STL.64 [R1+0x7e0], R78 ;  /* 0x0007e04e01007387 */ /* 0x0001e80000100a00 */
[----:B0-----:R-:W3:Y:S04]  /*28850*/  LDL.LU R78, [R1] ;  /* 0x00000000014e7983 */ /* 0x001ee80000300800 */
[----:B------:R0:W-:Y:S02]  /*28860*/  STL.64 [R1+0xa0], R56 ;  /* 0x0000a03801007387 */ /* 0x0001e40000100a00 */
[----:B0-----:R-:W-:-:S02]  /*28870*/  IMAD.MOV.U32 R56, RZ, RZ, R251 ;  /* 0x000000ffff387224 */ /* 0x001fc400078e00fb */
[----:B------:R-:W3:Y:S01]  /*28880*/  LDL.LU R251, [R1+0xf70] ;  /* 0x000f700001fb7983 */ /* 0x000ee20000300800 */
[----:B------:R-:W-:-:S04]  /*28890*/  DEPBAR.LE SB5, 0x2 ;  /* 0x0000d0800000791a */ /* 0x000fc80000000000 */
[----:B------:R0:W-:Y:S04]  /*288a0*/  STL.64 [R1+0x98], R54 ;  /* 0x0000983601007387 */ /* 0x0001e80000100a00 */
[----:B------:R1:W-:Y:S01]  /*288b0*/  STL.64 [R1+0x7e8], R72 ;  /* 0x0007e84801007387 */ /* 0x0003e20000100a00 */
[----:B0-----:R-:W-:Y:S01]  /*288c0*/  IMAD.MOV.U32 R54, RZ, RZ, R28 ;  /* 0x000000ffff367224 */ /* 0x001fe200078e001c */
[-C--:B------:R-:W-:Y:S01]  /*288d0*/  MOV R55, R65.reuse ;  /* 0x0000004100377202 */ /* 0x080fe20000000f00 */
[----:B-1----:R-:W-:Y:S02]  /*288e0*/  IMAD.MOV.U32 R73, RZ, RZ, R250 ;  /* 0x000000ffff497224 */ /* 0x002fe400078e00fa */
[----:B------:R-:W3:Y:S04]  /*288f0*/  LDL.LU R250, [R1+0xf6c] ;  /* 0x000f6c0001fa7983 */ /* 0x000ee80000300800 */
[----:B-----5:R0:W-:Y:S02]  /*28900*/  STL.64 [R1+0x90], R30 ;  /* 0x0000901e01007387 */ /* 0x0201e40000100a00 */
[----:B0-----:R-:W5:Y:S02]  /*28910*/  TEX.LL RZ, R30, R54, R0, UR8, 2D, 0x3 ;  /* 0x28ff0800361e7f60 */ /* 0x001f6400089e03ff */
[----:B------:R2:W-:Y:S02]  /*28920*/  STL.64 [R1+0x7f0], R52 ;  /* 0x0007f03401007387 */ /* 0x0005e40000100a00 */
[----:B--2---:R-:W-:Y:S01]  /*28930*/  IMAD.MOV.U32 R52, RZ, RZ, R6 ;  /* 0x000000ffff347224 */ /* 0x004fe200078e0006 */
[----:B------:R-:W-:-:S06]  /*28940*/  MOV R53, R65 ;  /* 0x0000004100357202 */ /* 0x000fcc0000000f00 */
[----:B------:R-:W5:Y:S01]  /*28950*/  TEX.LL RZ, R52, R52, R0, UR10, 2D, 0x3 ;  /* 0x28ff0a0034347f60 */ /* 0x000f6200089e03ff */
[----:B------:R-:W-:-:S04]  /*28960*/  DEPBAR.LE SB5, 0x1 ;  /* 0x0000d0400000791a */ /* 0x000fc80000000000 */
[----:B------:R0:W-:Y:S02]  /*28970*/  STL.64 [R1+0x88], R30 ;  /* 0x0000881e01007387 */ /* 0x0001e40000100a00 */
[----:B0-----:R-:W-:Y:S02]  /*28980*/  IMAD.MOV.U32 R30, RZ, RZ, R28 ;  /* 0x000000ffff1e7224 */ /* 0x001fe400078e001c */
[--C-:B------:R-:W-:Y:S01]  /*28990*/  IMAD.MOV.U32 R31, RZ, RZ, R69.reuse ;  /* 0x000000ffff1f7224 */ /* 0x100fe200078e0045 */
[----:B-----5:R0:W-:Y:S03]  /*289a0*/  STL.64 [R1+0x50], R52 ;  /* 0x0000503401007387 */ /* 0x0201e60000100a00 */
[----:B0-----:R-:W5:Y:S01]  /*289b0*/  TEX.LL RZ, R52, R30, R0, UR8, 2D, 0x3 ;  /* 0x28ff08001e347f60 */ /* 0x001f6200089e03ff */
[----:B------:R-:W-:-:S04]  /*289c0*/  IMAD.MOV.U32 R83, RZ, RZ, R69 ;  /* 0x000000ffff537224 */ /* 0x000fc800078e0045 */
[----:B------:R0:W5:Y:S01]  /*289d0*/  TEX.LL RZ, R30, R82, R0, UR10, 2D, 0x3 ;  /* 0x28ff0a00521e7f60 */ /* 0x00016200089e03ff */
[----:B------:R-:W-:Y:S01]  /*289e0*/  IMAD.MOV.U32 R55, RZ, RZ, R5 ;  /* 0x000000ffff377224 */ /* 0x000fe200078e0005 */
[----:B------:R-:W-:-:S04]  /*289f0*/  DEPBAR.LE SB5, 0x1 ;  /* 0x0000d0400000791a */ /* 0x000fc80000000000 */
[----:B------:R1:W-:Y:S02]  /*28a00*/  STL.64 [R1+0x48], R52 ;  /* 0x0000483401007387 */ /* 0x0003e40000100a00 */
[----:B-1----:R1:W5:Y:S01]  /*28a10*/  TEX.LL RZ, R52, R54, R0, UR8, 2D, 0x3 ;  /* 0x28ff080036347f60 */ /* 0x00236200089e03ff */
[----:B0-----:R-:W-:Y:S01]  /*28a20*/  MOV R82, R28 ;  /* 0x0000001c00527202 */ /* 0x001fe20000000f00 */
[----:B------:R-:W-:Y:S02]  /*28a30*/  IMAD.MOV.U32 R27, RZ, RZ, R5 ;  /* 0x000000ffff1b7224 */ /* 0x000fe400078e0005 */
[----:B------:R-:W-:Y:S01]  /*28a40*/  IMAD.MOV.U32 R83, RZ, RZ, R7 ;  /* 0x000000ffff537224 */ /* 0x000fe200078e0007 */
[----:B------:R-:W-:-:S04]  /*28a50*/  DEPBAR.LE SB5, 0x1 ;  /* 0x0000d0400000791a */ /* 0x000fc80000000000 */
[----:B------:R0:W-:Y:S01]  /*28a60*/  STL.64 [R1+0x40], R30 ;  /* 0x0000401e01007387 */ /* 0x0001e20000100a00 */
[----:B------:R-:W-:Y:S01]  /*28a70*/  IMAD.MOV.U32 R79, RZ, RZ, R7 ;  /* 0x000000ffff4f7224 */ /* 0x000fe200078e0007 */
[----:B0-----:R-:W5:Y:S01]  /*28a80*/  TEX.LL RZ, R30, R26, R0, UR10, 2D, 0x3 ;  /* 0x28ff0a001a1e7f60 */ /* 0x001f6200089e03ff */
[----:B------:R-:W5:Y:S01]  /*28a90*/  TEX.LL RZ, R82, R82, R0, UR8, 2D, 0x3 ;  /* 0x28ff080052527f60 */ /* 0x000f6200089e03ff */
[----:B-1----:R-:W-:Y:S01]  /*28aa0*/  MOV R55, R9 ;  /* 0x0000000900377202 */ /* 0x002fe20000000f00 */
[----:B------:R-:W-:-:S04]  /*28ab0*/  DEPBAR.LE SB5, 0x2 ;  /* 0x0000d0800000791a */ /* 0x000fc80000000000 */
[----:B------:R3:W-:Y:S02]  /*28ac0*/  STL.64 [R1+0x670], R52 ;  /* 0x0006703401007387 */ /* 0x0007e40000100a00 */
[----:B---3--:R0:W5:Y:S01]  /*28ad0*/  TEX.LL RZ, R52, R78, R0, UR10, 2D, 0x3 ;  /* 0x28ff0a004e347f60 */ /* 0x00816200089e03ff */
[----:B------:R1:W5:Y:S01]  /*28ae0*/  TEX.LL RZ, R26, R54, R0, UR8, 2D, 0x3 ;  /* 0x28ff0800361a7f60 */ /* 0x00036200089e03ff */
[----:B------:R-:W-:Y:S01]  /*28af0*/  STL [R1+0x634], R18 ;  /* 0x0006341201007387 */ /* 0x000fe20000100800 */
[----:B------:R-:W-:-:S04]  /*28b00*/  DEPBAR.LE SB5, 0x3 ;  /* 0x0000d0c00000791a */ /* 0x000fc80000000000 */
[----:B------:R2:W-:Y:S01]  /*28b10*/  STL.64 [R1+0x38], R30 ;  /* 0x0000381e01007387 */ /* 0x0005e20000100a00 */
[--C-:B------:R-:W-:Y:S02]  /*28b20*/  IMAD.MOV.U32 R57, RZ, RZ, R61.reuse ;  /* 0x000000ffff397224 */ /* 0x100fe400078e003d */
[----:B0-----:R-:W-:Y:S02]  /*28b30*/  IMAD.MOV.U32 R78, RZ, RZ, R28 ;  /* 0x000000ffff4e7224 */ /* 0x001fe400078e001c */
[----:B------:R-:W-:Y:S01]  /*28b40*/  IMAD.MOV.U32 R79, RZ, RZ, R61 ;  /* 0x000000ffff4f7224 */ /* 0x000fe200078e003d */
[----:B--2---:R-:W5:Y:S01]  /*28b50*/  TEX.LL RZ, R30, R250, R0, UR10, 2D, 0x3 ;  /* 0x28ff0a00fa1e7f60 */ /* 0x004f6200089e03ff */
[----:B------:R-:W-:-:S04]  /*28b60*/  DEPBAR.LE SB5, 0x3 ;  /* 0x0000d0c00000791a */ /* 0x000fc80000000000 */
[----:B------:R0:W-:Y:S01]  /*28b70*/  STL.64 [R1+0x678], R82 ;  /* 0x0006785201007387 */ /* 0x0001e20000100a00 */
[----:B-1----:R-:W-:Y:S01]  /*28b80*/  MOV R55, R11 ;  /* 0x0000000b00377202 */ /* 0x002fe20000000f00 */
[----:B0-----:R-:W5:Y:S01]  /*28b90*/  TEX.LL RZ, R82, R78, R0, UR8, 2D, 0x3 ;  /* 0x28ff08004e527f60 */ /* 0x001f6200089e03ff */
[----:B------:R-:W-:-:S04]  /*28ba0*/  DEPBAR.LE SB5, 0x3 ;  /* 0x0000d0c00000791a */ /* 0x000fc80000000000 */
[----:B------:R0:W-:Y:S02]  /*28bb0*/  STL.64 [R1+0x30], R52 ;  /* 0x0000303401007387 */ /* 0x0001e40000100a00 */
[----:B0-----:R0:W5:Y:S01]  /*28bc0*/  TEX.LL RZ, R52, R56, R0, UR10, 2D, 0x3 ;  /* 0x28ff0a0038347f60 */ /* 0x00116200089e03ff */
[----:B------:R1:W5:Y:S01]  /*28bd0*/  TEX.LL RZ, R250, R54, R0, UR8, 2D, 0x3 ;  /* 0x28ff080036fa7f60 */ /* 0x00036200089e03ff */
[----:B------:R-:W5:Y:S01]  /*28be0*/  TEX.LL RZ, R248, R248, R0, UR10, 2D, 0x3 ;  /* 0x28ff0a00f8f87f60 */ /* 0x000f6200089e03ff */
[----:B------:R-:W-:-:S04]  /*28bf0*/  DEPBAR.LE SB5, 0x5 ;  /* 0x0000d1400000791a */ /* 0x000fc80000000000 */
[----:B------:R2:W-:Y:S01]  /*28c00*/  STL.64 [R1+0x918], R26 ;  /* 0x0009181a01007387 */ /* 0x0005e20000100a00 */
[----:B0-----:R-:W-:Y:S02]  /*28c10*/  IMAD.MOV.U32 R56, RZ, RZ, R28 ;  /* 0x000000ffff387224 */ /* 0x001fe400078e001c */
[----:B------:R-:W-:-:S04]  /*28c20*/  IMAD.MOV.U32 R57, RZ, RZ, R13 ;  /* 0x000000ffff397224 */ /* 0x000fc800078e000d */
[----:B--2---:R0:W5:Y:S01]  /*28c30*/  TEX.LL RZ, R26, R56, R0, UR8, 2D, 0x3 ;  /* 0x28ff0800381a7f60 */ /* 0x00416200089e03ff */
[----:B------:R-:W5:Y:S01]  /*28c40*/  TEX.LL RZ, R246, R246, R0, UR10, 2D, 0x3 ;  /* 0x28ff0a00f6f67f60 */ /* 0x000f6200089e03ff */
[----:B-1----:R-:W-:-:S04]  /*28c50*/  IMAD.MOV.U32 R55, RZ, RZ, R15 ;  /* 0x000000ffff377224 */ /* 0x002fc800078e000f */
[----:B------:R1:W5:Y:S01]  /*28c60*/  TEX.LL RZ, R6, R54, R0, UR4, 2D, 0x1 ;  /* 0x28ff040036067f60 */ /* 0x00036200089e01ff */
[----:B------:R-:W-:-:S04]  /*28c70*/  DEPBAR.LE SB5, 0x7 ;  /* 0x0000d1c00000791a */ /* 0x000fc80000000000 */
[----:B------:R2:W-:Y:S01]  /*28c80*/  STL.64 [R1+0x28], R30 ;  /* 0x0000281e01007387 */ /* 0x0005e20000100a00 */
[----:B0-----:R-:W-:Y:S01]  /*28c90*/  MOV R57, R15 ;  /* 0x0000000f00397202 */ /* 0x001fe20000000f00 */
[----:B--2---:R-:W-:Y:S03]  /*28ca0*/  TEX.LL RZ, R31, R74, R0, UR6, 2D, 0x1 ;  /* 0x28ff06004a1f7f60 */ /* 0x004fe600089e01ff */
[----:B------:R0:W5:Y:S01]  /*28cb0*/  TEX.LL RZ, R78, R56, R0, UR8, 2D, 0x3 ;  /* 0x28ff0800384e7f60 */ /* 0x00016200089e03ff */
[----:B-1----:R-:W-:Y:S01]  /*28cc0*/  IMAD.MOV.U32 R55, RZ, RZ, R17 ;  /* 0x000000ffff377224 */ /* 0x002fe200078e0011 */
[----:B------:R-:W-:-:S04]  /*28cd0*/  DEPBAR.LE SB5, 0x7 ;  /* 0x0000d1c00000791a */ /* 0x000fc80000000000 */
[----:B------:R1:W-:Y:S02]  /*28ce0*/  STL.64 [R1+0x20], R82 ;  /* 0x0000205201007387 */ /* 0x0003e40000100a00 */
[----:B-1----:R-:W5:Y:S01]  /*28cf0*/  TEX.LL RZ, R82, R244, R0, UR10, 2D, 0x3 ;  /* 0x28ff0a00f4527f60 */ /* 0x002f6200089e03ff */
[----:B------:R1:W5:Y:S01]  /*28d00*/  TEX.LL RZ, R25, R54, R0, UR4, 2D, 0x1 ;  /* 0x28ff040036197f60 */ /* 0x00036200089e01ff */
[----:B------:R-:W5:Y:S01]  /*28d10*/  TEX.LL RZ, R23, R16, R0, UR6, 2D, 0x1 ;  /* 0x28ff060010177f60 */ /* 0x000f6200089e01ff */
[----:B0-----:R-:W-:Y:S02]  /*28d20*/  IMAD.MOV.U32 R57, RZ, RZ, R17 ;  /* 0x000000ffff397224 */ /* 0x001fe400078e0011 */
[----:B-1----:R-:W-:Y:S01]  /*28d30*/  IMAD.MOV.U32 R55, RZ, RZ, R19 ;  /* 0x000000ffff377224 */ /* 0x002fe200078e0013 */
[----:B------:R-:W-:-:S04]  /*28d40*/  DEPBAR.LE SB5, 0x8 ;  /* 0x0000d2000000791a */ /* 0x000fc80000000000 */
[----:B------:R0:W-:Y:S02]  /*28d50*/  STL.64 [R1+0x18], R52 ;  /* 0x0000183401007387 */ /* 0x0001e40000100a00 */
[----:B0-----:R-:W5:Y:S02]  /*28d60*/  TEX.LL RZ, R52, R56, R0, UR8, 2D, 0x3 ;  /* 0x28ff080038347f60 */ /* 0x001f6400089e03ff */
[----:B------:R0:W-:Y:S02]  /*28d70*/  STL.64 [R1+0x680], R250 ;  /* 0x000680fa01007387 */ /* 0x0001e40000100a00 */
[----:B0-----:R-:W-:Y:S01]  /*28d80*/  TEX.LL RZ, R250, R242, R0, UR10, 2D, 0x3 ;  /* 0x28ff0a00f2fa7f60 */ /* 0x001fe200089e03ff */
[----:B------:R-:W5:Y:S01]  /*28d90*/  TEX.LL RZ, R30, R54, R0, UR4, 2D, 0x1 ;  /* 0x28ff0400361e7f60 */ /* 0x000f6200089e01ff */
[----:B------:R-:W5:Y:S01]  /*28da0*/  TEX.LL RZ, R29, R76, R0, UR6, 2D, 0x1 ;  /* 0x28ff06004c1d7f60 */ /* 0x000f6200089e01ff */
[----:B------:R-:W-:Y:S01]  /*28db0*/  MOV R72, R32 ;  /* 0x0000002000487202 */ /* 0x000fe20000000f00 */
[----:B------:R-:W-:-:S04]  /*28dc0*/  DEPBAR.LE SB5, 0x9 ;  /* 0x0000d2400000791a */ /* 0x000fc80000000000 */
[----:B------:R0:W-:Y:S02]  /*28dd0*/  STL.64 [R1+0x10], R248 ;  /* 0x000010f801007387 */ /* 0x0001e40000100a00 */
[----:B0-----:R-:W-:Y:S02]  /*28de0*/  TEX.LL RZ, R248, R240, R0, UR10, 2D, 0x3 ;  /* 0x28ff0a00f0f87f60 */ /* 0x001fe400089e03ff */
[----:B------:R0:W-:Y:S02]  /*28df0*/  STL.64 [R1+0x800], R26 ;  /* 0x0008001a01007387 */ /* 0x0001e40000100a00 */
[----:B0-----:R0:W5:Y:S01]  /*28e00*/  TEX.LL RZ, R26, R54, R0, UR8, 2D, 0x3 ;  /* 0x28ff0800361a7f60 */ /* 0x00116200089e03ff */
[----:B------:R1:W5:Y:S01]  /*28e10*/  TEX.LL RZ, R18, R72, R0, UR4, 2D, 0x1 ;  /* 0x28ff040048127f60 */ /* 0x00036200089e01ff */
[----:B0-----:R-:W2:Y:S01]  /*28e20*/  LDL.LU R55, [R1+0x84] ;  /* 0x0000840001377983 */ /* 0x001ea20000300800 */
[----:B------:R-:W-:Y:S02]  /*28e30*/  IMAD.MOV.U32 R54, RZ, RZ, R34 ;  /* 0x000000ffff367224 */ /* 0x000fe400078e0022 */
[----:B-1----:R-:W-:-:S02]  /*28e40*/  IMAD.MOV.U32 R73, RZ, RZ, R65 ;  /* 0x000000ffff497224 */ /* 0x002fc400078e0041 */
[----:B--2---:R0:W5:Y:S01]  /*28e50*/  TEX.LL RZ, R16, R54, R0, UR6, 2D, 0x1 ;  /* 0x28ff060036107f60 */ /* 0x00416200089e01ff */
[----:B------:R-:W-:-:S04]  /*28e60*/  DEPBAR.LE SB5, 0xb ;  /* 0x0000d2c00000791a */ /* 0x000fc80000000000 */
[----:B------:R1:W-:Y:S02]  /*28e70*/  STL.64 [R1+0x8], R246 ;  /* 0x000008f601007387 */ /* 0x0003e40000100a00 */
[----:B-1----:R-:W-:Y:S01]  /*28e80*/  TEX.LL RZ, R246, R34, R0, UR10, 2D, 0x3 ;  /* 0x28ff0a0022f67f60 */ /* 0x002fe200089e03ff */
[----:B------:R-:W5:Y:S01]  /*28e90*/  TEX.LL RZ, R74, R32, R0, UR8, 2D, 0x3 ;  /* 0x28ff0800204a7f60 */ /* 0x000f6200089e03ff */
[----:B------:R-:W-:-:S04]  /*28ea0*/  DEPBAR.LE SB5, 0xa ;  /* 0x0000d2800000791a */ /* 0x000fc80000000000 */
[----:B------:R1:W-:Y:S02]  /*28eb0*/  STL [R1+0x62c], R6 ;  /* 0x00062c0601007387 */ /* 0x0003e40000100800 */
[----:B-1----:R1:W5:Y:S02]  /*28ec0*/  TEX.LL RZ, R6, R72, R0, UR4, 2D, 0x1 ;  /* 0x28ff040048067f60 */ /* 0x00236400089e01ff */
[----:B------:R2:W-:Y:S04]  /*28ed0*/  STL.64 [R1+0x808], R78 ;  /* 0x0008084e01007387 */ /* 0x0005e80000100a00 */
[----:B--2---:R-:W2:Y:S04]  /*28ee0*/  LDL.LU R78, [R1+0x300] ;  /* 0x00030000014e7983 */ /* 0x004ea80000300800 */
[----:B------:R-:W-:Y:S04]  /*28ef0*/  STL [R1+0x628], R31 ;  /* 0x0006281f01007387 */ /* 0x000fe80000100800 */
[----:B0-----:R-:W3:Y:S01]  /*28f00*/  LDL.LU R54, [R1+0x310] ;  /* 0x0003100001367983 */ /* 0x001ee20000300800 */
[----:B------:R-:W-:Y:S01]  /*28f10*/  MOV R79, R65 ;  /* 0x00000041004f7202 */ /* 0x000fe20000000f00 */
[----:B------:R-:W-:-:S02]  /*28f20*/  IMAD.MOV.U32 R56, RZ, RZ, R32 ;  /* 0x000000ffff387224 */ /* 0x000fc400078e0020 */
[----:B------:R-:W-:Y:S01]  /*28f30*/  IMAD.MOV.U32 R57, RZ, RZ, R65 ;  /* 0x000000ffff397224 */ /* 0x000fe200078e0041 */
[----:B------:R-:W-:-:S04]  /*28f40*/  DEPBAR.LE SB5, 0xa ;  /* 0x0000d2800000791a */ /* 0x000fc80000000000 */
[----:B------:R-:W-:Y:S01]  /*28f50*/  STL.64 [R1], R82 ;  /* 0x0000005201007387 */ /* 0x000fe20000100a00 */
[----:B------:R-:W-:Y:S02]  /*28f60*/  IMAD.MOV.U32 R55, RZ, RZ, R65 ;  /* 0x000000ffff377224 */ /* 0x000fe400078e0041 */
[----:B-1----:R-:W-:Y:S01]  /*28f70*/  IMAD.MOV.U32 R73, RZ, RZ, R69 ;  /* 0x000000ffff497224 */ /* 0x002fe200078e0045 */
[----:B------:R-:W-:-:S04]  /*28f80*/  DEPBAR.LE SB5, 0x9 ;  /* 0x0000d2400000791a */ /* 0x000fc80000000000 */
[----:B------:R2:W-:Y:S01]  /*28f90*/  STL [R1+0x630], R25 ;  /* 0x0006301901007387 */ /* 0x0005e20000100800 */
        /* <DEDUP_REMOVED lines=13> */
[----:B------:R-:W-:Y:S01]  /*29070*/  IMAD.MOV.U32 R102, RZ, RZ, R34 ;  /* 0x000000ffff667224 */ /* 0x000fe200078e0022 */
[----:B--2---:R0:W5:Y:S01]  /*29080*/  TEX.LL RZ, R25, R78, R0, UR6, 2D, 0x1 ;  /* 0x28ff06004e197f60 */ /* 0x00416200089e01ff */
[----:B------:R-:W-:Y:S01]  /*29090*/  TEX.LL RZ, R34, R56, R0, UR8, 2D, 0x3 ;  /* 0x28ff080038227f60 */ /* 0x000fe200089e03ff */
[----:B------:R-:W-:-:S04]  /*290a0*/  DEPBAR.LE SB5, 0x8 ;  /* 0x0000d2000000791a */ /* 0x000fc80000000000 */
[----:B------:R-:W-:Y:S04]  /*290b0*/  STL [R1+0x2e0], R23 ;  /* 0x0002e01701007387 */ /* 0x000fe80000100800 */
[----:B------:R3:W-:Y:S02]  /*290c0*/  STL.64 [R1+0x810], R52 ;  /* 0x0008103401007387 */ /* 0x0007e40000100a00 */
[----:B---3--:R1:W-:Y:S01]  /*290d0*/  TEX.LL RZ, R52, R54, R0, UR10, 2D, 0x3 ;  /* 0x28ff0a0036347f60 */ /* 0x0083e200089e03ff */
[----:B------:R2:W5:Y:S01]  /*290e0*/  TEX.LL RZ, R23, R72, R0, UR4, 2D, 0x1 ;  /* 0x28ff040048177f60 */ /* 0x00056200089e01ff */
[----:B------:R-:W-:-:S04]  /*290f0*/  DEPBAR.LE SB5, 0x8 ;  /* 0x0000d2000000791a */ /* 0x000fc80000000000 */
[----:B------:R-:W-:Y:S04]  /*29100*/  STL [R1+0x2ec], R30 ;  /* 0x0002ec1e01007387 */ /* 0x000fe80000100800 */
[----:B0-----:R-:W3:Y:S04]  /*29110*/  LDL.LU R78, [R1+0x318] ;  /* 0x00031800014e7983 */ /* 0x001ee80000300800 */
[----:B-1----:R-:W3:Y:S01]  /*29120*/  LDL.LU R54, [R1+0x320] ;  /* 0x0003200001367983 */ /* 0x002ee20000300800 */
[----:B------:R-:W-:Y:S01]  /*29130*/  MOV R79, R69 ;  /* 0x00000045004f7202 */ /* 0x000fe20000000f00 */
[----:B------:R-:W-:-:S02]  /*29140*/  IMAD.MOV.U32 R57, RZ, RZ, R69 ;  /* 0x000000ffff397224 */ /* 0x000fc400078e0045 */
[----:B------:R-:W-:Y:S01]  /*29150*/  IMAD.MOV.U32 R55, RZ, RZ, R69 ;  /* 0x000000ffff377224 */ /* 0x000fe200078e0045 */
[----:B------:R-:W-:-:S04]  /*29160*/  DEPBAR.LE SB5, 0x7 ;  /* 0x0000d1c00000791a */ /* 0x000fc80000000000 */
[----:B------:R-:W-:Y:S01]  /*29170*/  STL [R1+0x2e4], R29 ;  /* 0x0002e41d01007387 */ /* 0x000fe20000100800 */
[----:B--2---:R-:W-:Y:S01]  /*29180*/  IMAD.MOV.U32 R73, RZ, RZ, R5 ;  /* 0x000000ffff497224 */ /* 0x004fe200078e0005 */
[----:B------:R-:W-:Y:S01]  /*29190*/  MOV R71, R5 ;  /* 0x0000000500477202 */ /* 0x000fe20000000f00 */
[----:B------:R-:W-:-:S04]  /*291a0*/  DEPBAR.LE SB5, 0x5 ;  /* 0x0000d1400000791a */ /* 0x000fc80000000000 */
[----:B------:R0:W-:Y:S01]  /*291b0*/  STL.64 [R1+0x818], R26 ;  /* 0x0008181a01007387 */ /* 0x0001e20000100a00 */
[----:B------:R-:W-:-:S03]  /*291c0*/  IMAD.MOV.U32 R239, RZ, RZ, R5 ;  /* 0x000000ffffef7224 */ /* 0x000fc600078e0005 */
[----:B------:R1:W-:Y:S01]  /*291d0*/  STL [R1+0x2f0], R18 ;  /* 0x0002f01201007387 */ /* 0x0003e20000100800 */
[----:B------:R-:W-:Y:S01]  /*291e0*/  MOV R81, R7 ;  /* 0x0000000700517202 */ /* 0x000fe20000000f00 */
[----:B------:R-:W-:Y:S01]  /*291f0*/  IMAD.MOV.U32 R237, RZ, RZ, R7 ;  /* 0x000000ffffed7224 */ /* 0x000fe200078e0007 */
[----:B------:R-:W-:Y:S01]  /*29200*/  MOV R85, R9 ;  /* 0x0000000900557202 */ /* 0x000fe20000000f00 */
[----:B------:R-:W-:Y:S01]  /*29210*/  IMAD.MOV.U32 R87, RZ, RZ, R9 ;  /* 0x000000ffff577224 */ /* 0x000fe200078e0009 */
[----:B---3--:R-:W5:Y:S01]  /*29220*/  TEX.LL RZ, R60, R78, R0, UR6, 2D, 0x1 ;  /* 0x28ff06004e3c7f60 */ /* 0x008f6200089e01ff */
[----:B0-----:R-:W-:Y:S01]  /*29230*/  TEX.LL RZ, R26, R56, R0, UR8, 2D, 0x3 ;  /* 0x28ff0800381a7f60 */ /* 0x001fe200089e03ff */
[----:B------:R0:W-:Y:S01]  /*29240*/  TEX.LL RZ, R30, R54, R0, UR10, 2D, 0x3 ;  /* 0x28ff0a00361e7f60 */ /* 0x0001e200089e03ff */
[----:B-1----:R1:W5:Y:S01]  /*29250*/  TEX.LL RZ, R18, R72, R0, UR4, 2D, 0x1 ;  /* 0x28ff040048127f60 */ /* 0x00236200089e01ff */
[----:B------:R-:W-:-:S04]  /*29260*/  DEPBAR.LE SB5, 0x4 ;  /* 0x0000d1000000791a */ /* 0x000fc80000000000 */
[----:B------:R2:W-:Y:S04]  /*29270*/  STL [R1+0x2e8], R16 ;  /* 0x0002e81001007387 */ /* 0x0005e80000100800 */
[----:B------:R3:W-:Y:S04]  /*29280*/  STL.64 [R1+0x820], R74 ;  /* 0x0008204a01007387 */ /* 0x0007e80000100a00 */
[----:B------:R3:W-:Y:S01]  /*29290*/  STL [R1+0x2fc], R6 ;  /* 0x0002fc0601007387 */ /* 0x0007e20000100800 */
[----:B--2---:R-:W5:Y:S01]  /*292a0*/  TEX.LL RZ, R16, R70, R0, UR6, 2D, 0x1 ;  /* 0x28ff060046107f60 */ /* 0x004f6200089e01ff */
[----:B0-----:R-:W-:Y:S01]  /*292b0*/  MOV R54, R32 ;  /* 0x0000002000367202 */ /* 0x001fe20000000f00 */
[----:B------:R-:W-:-:S02]  /*292c0*/  IMAD.MOV.U32 R55, RZ, RZ, R5 ;  /* 0x000000ffff377224 */ /* 0x000fc400078e0005 */
[----:B-1----:R-:W-:Y:S02]  /*292d0*/  IMAD.MOV.U32 R73, RZ, RZ, R7 ;  /* 0x000000ffff497224 */ /* 0x002fe400078e0007 */
[----:B---3--:R0:W5:Y:S01]  /*292e0*/  TEX.LL RZ, R74, R54, R0, UR8, 2D, 0x3 ;  /* 0x28ff0800364a7f60 */ /* 0x00816200089e03ff */
[----:B------:R-:W-:Y:S01]  /*292f0*/  TEX.LL RZ, R238, R238, R0, UR10, 2D, 0x3 ;  /* 0x28ff0a00eeee7f60 */ /* 0x000fe200089e03ff */
[----:B------:R1:W5:Y:S01]  /*29300*/  TEX.LL RZ, R6, R72, R0, UR4, 2D, 0x1 ;  /* 0x28ff040048067f60 */ /* 0x00036200089e01ff */
[----:B------:R-:W5:Y:S01]  /*29310*/  TEX.LL RZ, R33, R80, R0, UR6, 2D, 0x1 ;  /* 0x28ff060050217f60 */ /* 0x000f6200089e01ff */
[----:B------:R-:W-:-:S04]  /*29320*/  DEPBAR.LE SB5, 0x7 ;  /* 0x0000d1c00000791a */ /* 0x000fc80000000000 */
[----:B------:R2:W-:Y:S01]  /*29330*/  STL [R1+0x2f8], R25 ;  /* 0x0002f81901007387 */ /* 0x0005e20000100800 */
[----:B0-----:R-:W-:Y:S01]  /*29340*/  IMAD.MOV.U32 R55, RZ, RZ, R7 ;  /* 0x000000ffff377224 */ /* 0x001fe200078e0007 */
[----:B-1----:R-:W-:-:S03]  /*29350*/  MOV R73, R9 ;  /* 0x0000000900497202 */ /* 0x002fc60000000f00 */
[----:B------:R0:W5:Y:S01]  /*29360*/  TEX.LL RZ, R70, R54, R0, UR8, 2D, 0x3 ;  /* 0x28ff080036467f60 */ /* 0x00016200089e03ff */
[----:B------:R-:W-:Y:S01]  /*29370*/  TEX.LL RZ, R236, R236, R0, UR10, 2D, 0x3 ;  /* 0x28ff0a00ecec7f60 */ /* 0x000fe200089e03ff */
[----:B------:R1:W5:Y:S01]  /*29380*/  TEX.LL RZ, R29, R72, R0, UR4, 2D, 0x1 ;  /* 0x28ff0400481d7f60 */ /* 0x00036200089e01ff */
[----:B--2---:R-:W5:Y:S01]  /*29390*/  TEX.LL RZ, R25, R84, R0, UR6, 2D, 0x1 ;  /* 0x28ff060054197f60 */ /* 0x004f6200089e01ff */
[----:B------:R-:W-:-:S04]  /*293a0*/  DEPBAR.LE SB5, 0x9 ;  /* 0x0000d2400000791a */ /* 0x000fc80000000000 */
[----:B------:R2:W-:Y:S01]  /*293b0*/  STL [R1+0x308], R23 ;  /* 0x0003081701007387 */ /* 0x0005e20000100800 */
[----:B0-----:R-:W-:Y:S02]  /*293c0*/  IMAD.MOV.U32 R55, RZ, RZ, R9 ;  /* 0x000000ffff377224 */ /* 0x001fe400078e0009 */
[--C-:B-1----:R-:W-:Y:S02]  /*293d0*/  IMAD.MOV.U32 R73, RZ, RZ, R61.reuse ;  /* 0x000000ffff497224 */ /* 0x102fe400078e003d */
[----:B------:R0:W5:Y:S01]  /*293e0*/  TEX.LL RZ, R76, R54, R0, UR8, 2D, 0x3 ;  /* 0x28ff0800364c7f60 */ /* 0x00016200089e03ff */
[----:B------:R-:W-:Y:S01]  /*293f0*/  TEX.LL RZ, R86, R86, R0, UR10, 2D, 0x3 ;  /* 0x28ff0a0056567f60 */ /* 0x000fe200089e03ff */
[----:B--2---:R1:W5:Y:S01]  /*29400*/  TEX.LL RZ, R23, R72, R0, UR4, 2D, 0x1 ;  /* 0x28ff040048177f60 */ /* 0x00436200089e01ff */
[----:B------:R-:W2:Y:S04]  /*29410*/  LDL.LU R78, [R1+0x358] ;  /* 0x00035800014e7983 */ /* 0x000ea80000300800 */
[----:B------:R-:W3:Y:S01]  /*29420*/  LDL.LU R56, [R1+0x360] ;  /* 0x0003600001387983 */ /* 0x000ee20000300800 */
[----:B------:R-:W-:-:S02]  /*29430*/  IMAD.MOV.U32 R79, RZ, RZ, R61 ;  /* 0x000000ffff4f7224 */ /* 0x000fc400078e003d */
[----:B------:R-:W-:Y:S01]  /*29440*/  IMAD.MOV.U32 R57, RZ, RZ, R61 ;  /* 0x000000ffff397224 */ /* 0x000fe200078e003d */
[----:B0-----:R-:W-:Y:S01]  /*29450*/  MOV R55, R61 ;  /* 0x0000003d00377202 */ /* 0x001fe20000000f00 */
[--C-:B-1----:R-:W-:Y:S01]  /*29460*/  IMAD.MOV.U32 R73, RZ, RZ, R11.reuse ;  /* 0x000000ffff497224 */ /* 0x102fe200078e000b */
[----:B------:R-:W-:Y:S01]  /*29470*/  MOV R89, R11 ;  /* 0x0000000b00597202 */ /* 0x000fe20000000f00 */
[----:B------:R-:W-:Y:S01]  /*29480*/  IMAD.MOV.U32 R91, RZ, RZ, R11 ;  /* 0x000000ffff5b7224 */ /* 0x000fe200078e000b */
[----:B------:R-:W-:Y:S01]  /*29490*/  MOV R93, R13 ;  /* 0x0000000d005d7202 */ /* 0x000fe20000000f00 */
[----:B------:R-:W-:Y:S01]  /*294a0*/  IMAD.MOV.U32 R95, RZ, RZ, R13 ;  /* 0x000000ffff5f7224 */ /* 0x000fe200078e000d */
[----:B------:R-:W-:Y:S01]  /*294b0*/  MOV R97, R15 ;  /* 0x0000000f00617202 */ /* 0x000fe20000000f00 */
[----:B------:R-:W-:Y:S01]  /*294c0*/  IMAD.MOV.U32 R99, RZ, RZ, R15 ;  /* 0x000000ffff637224 */ /* 0x000fe200078e000f */
[----:B------:R-:W-:-:S04]  /*294d0*/  DEPBAR.LE SB5, 0x9 ;  /* 0x0000d2400000791a */ /* 0x000fc80000000000 */
[----:B------:R-:W-:Y:S04]  /*294e0*/  STL [R1+0x300], R60 ;  /* 0x0003003c01007387 */ /* 0x000fe80000100800 */
[----:B------:R2:W-:Y:S02]  /*294f0*/  STL [R1+0x314], R18 ;  /* 0x0003141201007387 */ /* 0x0005e40000100800 */
[----:B--2---:R0:W5:Y:S01]  /*29500*/  TEX.LL RZ, R18, R78, R0, UR6, 2D, 0x1 ;  /* 0x28ff06004e127f60 */ /* 0x00416200089e01ff */
[----:B------:R-:W-:Y:S01]  /*29510*/  TEX.LL RZ, R54, R54, R0, UR8, 2D, 0x3 ;  /* 0x28ff080036367f60 */ /* 0x000fe200089e03ff */
[----:B------:R-:W-:-:S04]  /*29520*/  DEPBAR.LE SB5, 0x8 ;  /* 0x0000d2000000791a */ /* 0x000fc80000000000 */
[----:B------:R1:W-:Y:S01]  /*29530*/  STL [R1+0x304], R16 ;  /* 0x0003041001007387 */ /* 0x0003e20000100800 */
[----:B---3--:R-:W-:Y:S03]  /*29540*/  TEX.LL RZ, R56, R56, R0, UR10, 2D, 0x3 ;  /* 0x28ff0a0038387f60 */ /* 0x008fe600089e03ff */
[----:B------:R-:W-:Y:S01]  /*29550*/  STL.64 [R1+0x688], R74 ;  /* 0x0006884a01007387 */ /* 0x000fe20000100a00 */
[----:B-1----:R1:W5:Y:S01]  /*29560*/  TEX.LL RZ, R16, R72, R0, UR4, 2D, 0x1 ;  /* 0x28ff040048107f60 */ /* 0x00236200089e01ff */
[----:B------:R-:W-:-:S04]  /*29570*/  DEPBAR.LE SB5, 0x8 ;  /* 0x0000d2000000791a */ /* 0x000fc80000000000 */
[----:B------:R2:W-:Y:S01]  /*29580*/  STL [R1+0x318], R6 ;  /* 0x0003180601007387 */ /* 0x0005e20000100800 */
[----:B0-----:R-:W-:Y:S01]  /*29590*/  IMAD.MOV.U32 R78, RZ, RZ, R32 ;  /* 0x000000ffff4e7224 */ /* 0x001fe200078e0020 */
[----:B------:R-:W-:Y:S01]  /*295a0*/  MOV R79, R11 ;  /* 0x0000000b004f7202 */ /* 0x000fe20000000f00 */
[----:B--2---:R-:W5:Y:S03]  /*295b0*/  TEX.LL RZ, R6, R88, R0, UR6, 2D, 0x1 ;  /* 0x28ff060058067f60 */ /* 0x004f6600089e01ff */
[----:B------:R0:W5:Y:S01]  /*295c0*/  TEX.LL RZ, R74, R78, R0, UR8, 2D, 0x3 ;  /* 0x28ff08004e4a7f60 */ /* 0x00016200089e03ff */
[----:B------:R-:W-:Y:S01]  /*295d0*/  TEX.LL RZ, R90, R90, R0, UR10, 2D, 0x3 ;  /* 0x28ff0a005a5a7f60 */ /* 0x000fe200089e03ff */
[----:B-1----:R-:W-:Y:S01]  /*295e0*/  IMAD.MOV.U32 R73, RZ, RZ, R13 ;  /* 0x000000ffff497224 */ /* 0x002fe200078e000d */
[----:B------:R-:W-:-:S04]  /*295f0*/  DEPBAR.LE SB5, 0x8 ;  /* 0x0000d2000000791a */ /* 0x000fc80000000000 */
[----:B------:R1:W-:Y:S01]  /*29600*/  STL [R1+0x30c], R33 ;  /* 0x00030c2101007387 */ /* 0x0003e20000100800 */
[----:B------:R2:W5:Y:S03]  /*29610*/  TEX.LL RZ, R60, R72, R0, UR4, 2D, 0x1 ;  /* 0x28ff0400483c7f60 */ /* 0x00056600089e01ff */
[----:B------:R3:W-:Y:S01]  /*29620*/  STL.64 [R1+0x690], R70 ;  /* 0x0006904601007387 */ /* 0x0007e20000100a00 */
[----:B0-----:R-:W-:Y:S01]  /*29630*/  IMAD.MOV.U32 R79, RZ, RZ, R13 ;  /* 0x000000ffff4f7224 */ /* 0x001fe200078e000d */
[----:B-1----:R-:W5:Y:S01]  /*29640*/  TEX.LL RZ, R33, R92, R0, UR6, 2D, 0x1 ;  /* 0x28ff06005c217f60 */ /* 0x002f6200089e01ff */
[----:B------:R-:W-:-:S04]  /*29650*/  DEPBAR.LE SB5, 0x9 ;  /* 0x0000d2400000791a */ /* 0x000fc80000000000 */
[----:B------:R0:W-:Y:S01]  /*29660*/  STL [R1+0x320], R29 ;  /* 0x0003201d01007387 */ /* 0x0001e20000100800 */
[----:B---3--:R1:W5:Y:S01]  /*29670*/  TEX.LL RZ, R70, R78, R0, UR8, 2D, 0x3 ;  /* 0x28ff08004e467f60 */ /* 0x00836200089e03ff */
[----:B------:R-:W-:Y:S01]  /*29680*/  TEX.LL RZ, R94, R94, R0, UR10, 2D, 0x3 ;  /* 0x28ff0a005e5e7f60 */ /* 0x000fe200089e03ff */
[----:B--2---:R-:W-:Y:S01]  /*29690*/  IMAD.MOV.U32 R73, RZ, RZ, R15 ;  /* 0x000000ffff497224 */ /* 0x004fe200078e000f */
[----:B------:R-:W-:-:S04]  /*296a0*/  DEPBAR.LE SB5, 0x8 ;  /* 0x0000d2000000791a */ /* 0x000fc80000000000 */
[----:B------:R2:W-:Y:S01]  /*296b0*/  STL [R1+0x310], R25 ;  /* 0x0003101901007387 */ /* 0x0005e20000100800 */
[----:B0-----:R0:W5:Y:S03]  /*296c0*/  TEX.LL RZ, R29, R72, R0, UR4, 2D, 0x1 ;  /* 0x28ff0400481d7f60 */ /* 0x00116600089e01ff */
[----:B------:R-:W-:Y:S01]  /*296d0*/  STL.64 [R1+0x698], R76 ;  /* 0x0006984c01007387 */ /* 0x000fe20000100a00 */
[----:B-1----:R-:W-:Y:S01]  /*296e0*/  MOV R79, R15 ;  /* 0x0000000f004f7202 */ /* 0x002fe20000000f00 */
[----:B--2---:R-:W5:Y:S03]  /*296f0*/  TEX.LL RZ, R25, R96, R0, UR6, 2D, 0x1 ;  /* 0x28ff060060197f60 */ /* 0x004f6600089e01ff */
[----:B------:R1:W5:Y:S01]  /*29700*/  TEX.LL RZ, R82, R78, R0, UR8, 2D, 0x3 ;  /* 0x28ff08004e527f60 */ /* 0x00036200089e03ff */
[----:B------:R-:W-:Y:S01]  /*29710*/  TEX.LL RZ, R98, R98, R0, UR10, 2D, 0x3 ;  /* 0x28ff0a0062627f60 */ /* 0x000fe200089e03ff */
[----:B0-----:R-:W-:Y:S01]  /*29720*/  IMAD.MOV.U32 R73, RZ, RZ, R17 ;  /* 0x000000ffff497224 */ /* 0x001fe200078e0011 */
[----:B------:R-:W-:-:S04]  /*29730*/  DEPBAR.LE SB5, 0xa ;  /* 0x0000d2800000791a */ /* 0x000fc80000000000 */
[----:B------:R0:W-:Y:S02]  /*29740*/  STL [R1+0x32c], R23 ;  /* 0x00032c1701007387 */ /* 0x0001e40000100800 */
[----:B0-----:R0:W5:Y:S01]  /*29750*/  TEX.LL RZ, R23, R72, R0, UR4, 2D, 0x1 ;  /* 0x28ff040048177f60 */ /* 0x00116200089e01ff */
[----:B------:R-:W-:Y:S01]  /*29760*/  MOV R101, R17 ;  /* 0x0000001100657202 */ /* 0x000fe20000000f00 */
[--C-:B------:R-:W-:Y:S02]  /*29770*/  IMAD.MOV.U32 R103, RZ, RZ, R17.reuse ;  /* 0x000000ffff677224 */ /* 0x100fe400078e0011 */
[----:B-1----:R-:W-:Y:S02]  /*29780*/  IMAD.MOV.U32 R79, RZ, RZ, R17 ;  /* 0x000000ffff4f7224 */ /* 0x002fe400078e0011 */
[--C-:B------:R-:W-:Y:S02]  /*29790*/  IMAD.MOV.U32 R105, RZ, RZ, R36.reuse ;  /* 0x000000ffff697224 */ /* 0x100fe400078e0024 */
[----:B------:R-:W-:-:S02]  /*297a0*/  IMAD.MOV.U32 R107, RZ, RZ, R36 ;  /* 0x000000ffff6b7224 */ /* 0x000fc400078e0024 */
[----:B0-----:R-:W-:Y:S02]  /*297b0*/  IMAD.MOV.U32 R73, RZ, RZ, R19 ;  /* 0x000000ffff497224 */ /* 0x001fe400078e0013 */
[--C-:B------:R-:W-:Y:S01]  /*297c0*/  IMAD.MOV.U32 R106, RZ, RZ, R36.reuse ;  /* 0x000000ffff6a7224 */ /* 0x100fe200078e0024 */
[-C--:B------:R-:W-:Y:S01]  /*297d0*/  MOV R104, R36.reuse ;  /* 0x0000002400687202 */ /* 0x080fe20000000f00 */
[----:B------:R-:W-:Y:S01]  /*297e0*/  IMAD.MOV.U32 R51, RZ, RZ, R36 ;  /* 0x000000ffff337224 */ /* 0x000fe200078e0024 */
[----:B------:R-:W-:Y:S01]  /*297f0*/  MOV R37, R36 ;  /* 0x0000002400257202 */ /* 0x000fe20000000f00 */
[----:B------:R-:W-:-:S04]  /*29800*/  DEPBAR.LE SB5, 0xa ;  /* 0x0000d2800000791a */ /* 0x000fc80000000000 */
[----:B------:R0:W-:Y:S02]  /*29810*/  STL [R1+0x31c], R18 ;  /* 0x00031c1201007387 */ /* 0x0001e40000100800 */
[----:B0-----:R-:W5:Y:S01]  /*29820*/  TEX.LL RZ, R18, R100, R0, UR6, 2D, 0x1 ;  /* 0x28ff060064127f60 */ /* 0x001f6200089e01ff */
[----:B------:R-:W5:Y:S01]  /*29830*/  TEX.LL RZ, R100, R78, R0, UR8, 2D, 0x3 ;  /* 0x28ff08004e647f60 */ /* 0x000f6200089e03ff */
[----:B------:R-:W-:Y:S01]  /*29840*/  TEX.LL RZ, R102, R102, R0, UR10, 2D, 0x3 ;  /* 0x28ff0a0066667f60 */ /* 0x000fe200089e03ff */
[----:B------:R-:W-:-:S04]  /*29850*/  DEPBAR.LE SB5, 0xb ;  /* 0x0000d2c00000791a */ /* 0x000fc80000000000 */
[----:B------:R0:W-:Y:S02]  /*29860*/  STL [R1+0x338], R16 ;  /* 0x0003381001007387 */ /* 0x0001e40000100800 */
[----:B0-----:R0:W5:Y:S02]  /*29870*/  TEX.LL RZ, R16, R72, R0, UR4, 2D, 0x1 ;  /* 0x28ff040048107f60 */ /* 0x00116400089e01ff */
[----:B------:R-:W2:Y:S01]  /*29880*/  LDL.LU R97, [R1+0x7c] ;  /* 0x00007c0001617983 */ /* 0x000ea20000300800 */
[----:B------:R-:W-:Y:S01]  /*29890*/  IMAD.MOV.U32 R88, RZ, RZ, R105 ;  /* 0x000000ffff587224 */ /* 0x000fe200078e0069 */
[----:B------:R-:W-:-:S04]  /*298a0*/  DEPBAR.LE SB5, 0xa ;  /* 0x0000d2800000791a */ /* 0x000fc80000000000 */
[----:B------:R-:W-:Y:S04]  /*298b0*/  STL [R1+0x328], R6 ;  /* 0x0003280601007387 */ /* 0x000fe80000100800 */
[----:B------:R-:W3:Y:S04]  /*298c0*/  LDL.LU R77, [R1+0x3bc] ;  /* 0x0003bc00014d7983 */ /* 0x000ee80000300800 */
[----:B------:R1:W-:Y:S01]  /*298d0*/  STL.64 [R1+0x6a0], R74 ;  /* 0x0006a04a01007387 */ /* 0x0003e20000100a00 */
[----:B------:R-:W-:-:S04]  /*298e0*/  DEPBAR.LE SB5, 0x9 ;  /* 0x0000d2400000791a */ /* 0x000fc80000000000 */
[----:B------:R-:W-:Y:S04]  /*298f0*/  STL [R1+0x344], R60 ;  /* 0x0003443c01007387 */ /* 0x000fe80000100800 */
[----:B------:R-:W2:Y:S01]  /*29900*/  LDL.LU R105, [R1+0xf68] ;  /* 0x000f680001697983 */ /* 0x000ea20000300800 */
[----:B------:R-:W-:Y:S01]  /*29910*/  IMAD.MOV.U32 R80, RZ, RZ, R106 ;  /* 0x000000ffff507224 */ /* 0x000fe200078e006a */
[----:B------:R-:W-:-:S04]  /*29920*/  DEPBAR.LE SB5, 0x7 ;  /* 0x0000d1c00000791a */ /* 0x000fc80000000000 */
[----:B------:R-:W-:Y:S01]  /*29930*/  STL [R1+0x330], R33 ;  /* 0x0003302101007387 */ /* 0x000fe20000100800 */
[----:B-1----:R-:W-:-:S03]  /*29940*/  IMAD.MOV.U32 R74, RZ, RZ, R107 ;  /* 0x000000ffff4a7224 */ /* 0x002fc600078e006b */
[----:B------:R-:W-:Y:S04]  /*29950*/  STL.64 [R1+0x6a8], R70 ;  /* 0x0006a84601007387 */ /* 0x000fe80000100a00 */
[----:B------:R-:W3:Y:S01]  /*29960*/  LDL.LU R107, [R1+0xf64] ;  /* 0x000f6400016b7983 */ /* 0x000ee20000300800 */
[----:B------:R-:W-:-:S04]  /*29970*/  DEPBAR.LE SB5, 0x6 ;  /* 0x0000d1800000791a */ /* 0x000fc80000000000 */
[----:B------:R-:W-:Y:S04]  /*29980*/  STL [R1+0x34c], R29 ;  /* 0x00034c1d01007387 */ /* 0x000fe80000100800 */
[----:B------:R-:W3:Y:S01]  /*29990*/  LDL.LU R106, [R1+0xf60] ;  /* 0x000f6000016a7983 */ /* 0x000ee20000300800 */
[----:B------:R-:W-:Y:S01]  /*299a0*/  IMAD.MOV.U32 R240, RZ, RZ, R104 ;  /* 0x000000fffff07224 */ /* 0x000fe200078e0068 */
[----:B------:R-:W-:-:S04]  /*299b0*/  DEPBAR.LE SB5, 0x4 ;  /* 0x0000d1000000791a */ /* 0x000fc80000000000 */
[----:B------:R-:W-:Y:S04]  /*299c0*/  STL [R1+0x334], R25 ;  /* 0x0003341901007387 */ /* 0x000fe80000100800 */
[----:B------:R1:W-:Y:S04]  /*299d0*/  STL.64 [R1+0x6b0], R82 ;  /* 0x0006b05201007387 */ /* 0x0003e80000100a00 */
[----:B------:R-:W2:Y:S01]  /*299e0*/  LDL.LU R104, [R1+0xf5c] ;  /* 0x000f5c0001687983 */ /* 0x000ea20000300800 */
[----:B------:R-:W-:Y:S01]  /*299f0*/  MOV R242, R51 ;  /* 0x0000003300f27202 */ /* 0x000fe20000000f00 */
[----:B------:R-:W-:-:S04]  /*29a00*/  DEPBAR.LE SB5, 0x3 ;  /* 0x0000d0c00000791a */ /* 0x000fc80000000000 */
[----:B------:R-:W-:Y:S01]  /*29a10*/  STL [R1+0x350], R23 ;  /* 0x0003501701007387 */ /* 0x000fe20000100800 */
[----:B-1----:R-:W-:-:S03]  /*29a20*/  IMAD.MOV.U32 R82, RZ, RZ, R37 ;  /* 0x000000ffff527224 */ /* 0x002fc600078e0025 */
[----:B------:R-:W2:Y:S04]  /*29a30*/  LDL.LU R37, [R1+0xf58] ;  /* 0x000f580001257983 */ /* 0x000ea80000300800 */
[----:B------:R-:W2:Y:S01]  /*29a40*/  LDL.LU R51, [R1+0xf54] ;  /* 0x000f540001337983 */ /* 0x000ea20000300800 */
[----:B------:R-:W-:Y:S01]  /*29a50*/  VIADD R48, R50, 0x1 ;  /* 0x0000000132307836 */ /* 0x000fe20000000000 */
[----:B------:R-:W-:-:S04]  /*29a60*/  I2FP.F32.S32 R50, R50 ;  /* 0x0000003200327245 */ /* 0x000fc80000201400 */
[----:B0-----:R-:W-:Y:S01]  /*29a70*/  MOV R73, R50 ;  /* 0x0000003200497202 */ /* 0x001fe20000000f00 */
[----:B------:R-:W-:Y:S01]  /*29a80*/  IMAD.MOV.U32 R6, RZ, RZ, R50 ;  /* 0x000000ffff067224 */ /* 0x000fe200078e0032 */
[-C--:B------:R-:W-:Y:S01]  /*29a90*/  MOV R112, R36.reuse ;  /* 0x0000002400707202 */ /* 0x080fe20000000f00 */
[--C-:B------:R-:W-:Y:S01]  /*29aa0*/  IMAD.MOV.U32 R108, RZ, RZ, R36.reuse ;  /* 0x000000ffff6c7224 */ /* 0x100fe200078e0024 */
[-C--:B------:R-:W-:Y:S01]  /*29ab0*/  MOV R124, R36.reuse ;  /* 0x00000024007c7202 */ /* 0x080fe20000000f00 */
[--C-:B------:R-:W-:Y:S01]  /*29ac0*/  IMAD.MOV.U32 R110, RZ, RZ, R36.reuse ;  /* 0x000000ffff6e7224 */ /* 0x100fe200078e0024 */
[-C--:B------:R-:W-:Y:S01]  /*29ad0*/  MOV R132, R36.reuse ;  /* 0x0000002400847202 */ /* 0x080fe20000000f00 */
[--C-:B------:R-:W-:Y:S01]  /*29ae0*/  IMAD.MOV.U32 R114, RZ, RZ, R36.reuse ;  /* 0x000000ffff727224 */ /* 0x100fe200078e0024 */
[----:B------:R-:W-:Y:S01]  /*29af0*/  MOV R138, R36 ;  /* 0x00000024008a7202 */ /* 0x000fe20000000f00 */
[--C-:B------:R-:W-:Y:S02]  /*29b00*/  IMAD.MOV.U32 R116, RZ, RZ, R36.reuse ;  /* 0x000000ffff747224 */ /* 0x100fe400078e0024 */
[----:B------:R-:W-:-:S02]  /*29b10*/  IMAD.MOV.U32 R118, RZ, RZ, R36 ;  /* 0x000000ffff767224 */ /* 0x000fc400078e0024 */
[--C-:B------:R-:W-:Y:S02]  /*29b20*/  IMAD.MOV.U32 R120, RZ, RZ, R36.reuse ;  /* 0x000000ffff787224 */ /* 0x100fe400078e0024 */
[--C-:B------:R-:W-:Y:S02]  /*29b30*/  IMAD.MOV.U32 R126, RZ, RZ, R36.reuse ;  /* 0x000000ffff7e7224 */ /* 0x100fe400078e0024 */
[--C-:B------:R-:W-:Y:S02]  /*29b40*/  IMAD.MOV.U32 R128, RZ, RZ, R36.reuse ;  /* 0x000000ffff807224 */ /* 0x100fe400078e0024 */
[--C-:B------:R-:W-:Y:S02]  /*29b50*/  IMAD.MOV.U32 R130, RZ, RZ, R36.reuse ;  /* 0x000000ffff827224 */ /* 0x100fe400078e0024 */
[--C-:B------:R-:W-:Y:S02]  /*29b60*/  IMAD.MOV.U32 R134, RZ, RZ, R36.reuse ;  /* 0x000000ffff867224 */ /* 0x100fe400078e0024 */
[----:B------:R-:W-:Y:S01]  /*29b70*/  IMAD.MOV.U32 R136, RZ, RZ, R36 ;  /* 0x000000ffff887224 */ /* 0x000fe200078e0024 */
[----:B------:R-:W-:Y:S01]  /*29b80*/  MOV R72, R6 ;  /* 0x0000000600487202 */ /* 0x000fe20000000f00 */
[----:B------:R-:W-:-:S02]  /*29b90*/  IMAD.MOV.U32 R92, RZ, RZ, R73 ;  /* 0x000000ffff5c7224 */ /* 0x000fc400078e0049 */
[--C-:B------:R-:W-:Y:S02]  /*29ba0*/  IMAD.MOV.U32 R84, RZ, RZ, R73.reuse ;  /* 0x000000ffff547224 */ /* 0x100fe400078e0049 */
[----:B------:R-:W-:Y:S01]  /*29bb0*/  IMAD.MOV.U32 R244, RZ, RZ, R73 ;  /* 0x000000fffff47224 */ /* 0x000fe200078e0049 */
[----:B------:R-:W-:Y:S01]  /*29bc0*/  MOV R70, R6 ;  /* 0x0000000600467202 */ /* 0x000fe20000000f00 */
[----:B------:R-:W-:Y:S01]  /*29bd0*/  IMAD.MOV.U32 R78, RZ, RZ, R6 ;  /* 0x000000ffff4e7224 */ /* 0x000fe200078e0006 */
        /* <DEDUP_REMOVED lines=19> */
[----:B------:R-:W-:Y:S01]  /*29d10*/  IMAD.MOV.U32 R202, RZ, RZ, R50 ;  /* 0x000000ffffca7224 */ /* 0x000fe200078e0032 */
[----:B------:R-:W-:Y:S01]  /*29d20*/  MOV R115, R7 ;  /* 0x0000000700737202 */ /* 0x000fe20000000f00 */
[--C-:B------:R-:W-:Y:S02]  /*29d30*/  IMAD.MOV.U32 R113, RZ, RZ, R7.reuse ;  /* 0x000000ffff717224 */ /* 0x100fe400078e0007 */
[----:B------:R-:W-:-:S02]  /*29d40*/  IMAD.MOV.U32 R177, RZ, RZ, R7 ;  /* 0x000000ffffb17224 */ /* 0x000fc400078e0007 */
[----:B------:R-:W-:Y:S02]  /*29d50*/  IMAD.MOV.U32 R179, RZ, RZ, R7 ;  /* 0x000000ffffb37224 */ /* 0x000fe400078e0007 */
[----:B------:R-:W-:Y:S01]  /*29d60*/  IMAD.MOV.U32 R117, RZ, RZ, R9 ;  /* 0x000000ffff757224 */ /* 0x000fe200078e0009 */
[----:B------:R-:W-:-:S04]  /*29d70*/  DEPBAR.LE SB5, 0x1 ;  /* 0x0000d0400000791a */ /* 0x000fc80000000000 */
[----:B------:R-:W-:Y:S04]  /*29d80*/  STL [R1+0x340], R18 ;  /* 0x0003401201007387 */ /* 0x000fe80000100800 */
[----:B------:R0:W-:Y:S01]  /*29d90*/  STL.64 [R1+0x870], R100 ;  /* 0x0008706401007387 */ /* 0x0001e20000100a00 */
[----:B---3--:R-:W5:Y:S01]  /*29da0*/  TEX.LL RZ, R25, R106, R0, UR6, 2D, 0x1 ;  /* 0x28ff06006a197f60 */ /* 0x008f6200089e01ff */
[----:B0-----:R-:W-:Y:S02]  /*29db0*/  IMAD.MOV.U32 R100, RZ, RZ, R32 ;  /* 0x000000ffff647224 */ /* 0x001fe400078e0020 */
[----:B------:R-:W-:Y:S01]  /*29dc0*/  IMAD.MOV.U32 R101, RZ, RZ, R19 ;  /* 0x000000ffff657224 */ /* 0x000fe200078e0013 */
[----:B------:R-:W-:Y:S01]  /*29dd0*/  MOV R96, R36 ;  /* 0x0000002400607202 */ /* 0x000fe20000000f00 */
[----:B------:R-:W-:Y:S01]  /*29de0*/  IMAD.MOV.U32 R76, RZ, RZ, R50 ;  /* 0x000000ffff4c7224 */ /* 0x000fe200078e0032 */
[----:B------:R-:W-:-:S04]  /*29df0*/  DEPBAR.LE SB5, 0x1 ;  /* 0x0000d0400000791a */ /* 0x000fc80000000000 */
[----:B------:R0:W-:Y:S01]  /*29e00*/  STL [R1+0x358], R16 ;  /* 0x0003581001007387 */ /* 0x0001e20000100800 */
[----:B--2---:R-:W-:Y:S01]  /*29e10*/  TEX.LL RZ, R104, R104, R0, UR10, 2D, 0x3 ;  /* 0x28ff0a0068687f60 */ /* 0x004fe200089e03ff */
[----:B------:R-:W5:Y:S01]  /*29e20*/  TEX.LL RZ, R100, R100, R0, UR8, 2D, 0x3 ;  /* 0x28ff080064647f60 */ /* 0x000f6200089e03ff */
[----:B------:R-:W5:Y:S01]  /*29e30*/  TEX.LL RZ, R23, R96, R0, UR6, 2D, 0x1 ;  /* 0x28ff060060177f60 */ /* 0x000f6200089e01ff */
[----:B0-----:R-:W5:Y:S01]  /*29e40*/  TEX.LL RZ, R16, R76, R0, UR4, 2D, 0x1 ;  /* 0x28ff04004c107f60 */ /* 0x001f6200089e01ff */
[----:B------:R-:W-:Y:S01]  /*29e50*/  TEX.LL RZ, R36, R36, R0, UR10, 2D, 0x3 ;  /* 0x28ff0a0024247f60 */ /* 0x000fe200089e03ff */
[----:B------:R-:W-:Y:S01]  /*29e60*/  TEX.LL RZ, R76, R50, R0, UR8, 2D, 0x3 ;  /* 0x28ff0800324c7f60 */ /* 0x000fe200089e03ff */
[--C-:B------:R-:W-:Y:S01]  /*29e70*/  IMAD.MOV.U32 R93, RZ, RZ, R65.reuse ;  /* 0x000000ffff5d7224 */ /* 0x100fe200078e0041 */
[----:B------:R-:W-:Y:S01]  /*29e80*/  MOV R73, R65 ;  /* 0x0000004100497202 */ /* 0x000fe20000000f00 */
[--C-:B------:R-:W-:Y:S02]  /*29e90*/  IMAD.MOV.U32 R89, RZ, RZ, R65.reuse ;  /* 0x000000ffff597224 */ /* 0x100fe400078e0041 */
[----:B------:R-:W-:Y:S01]  /*29ea0*/  IMAD.MOV.U32 R75, RZ, RZ, R65 ;  /* 0x000000ffff4b7224 */ /* 0x000fe200078e0041 */
[----:B------:R-:W5:Y:S01]  /*29eb0*/  TEX.LL RZ, R18, R92, R0, UR4, 2D, 0x1 ;  /* 0x28ff04005c127f60 */ /* 0x000f6200089e01ff */
[----:B------:R-:W5:Y:S01]  /*29ec0*/  TEX.LL RZ, R6, R88, R0, UR6, 2D, 0x1 ;  /* 0x28ff060058067f60 */ /* 0x000f6200089e01ff */
[----:B------:R-:W-:Y:S03]  /*29ed0*/  TEX.LL RZ, R72, R72, R0, UR8, 2D, 0x3 ;  /* 0x28ff080048487f60 */ /* 0x000fe600089e03ff */
[----:B------:R-:W-:Y:S01]  /*29ee0*/  TEX.LL RZ, R74, R74, R0, UR10, 2D, 0x3 ;  /* 0x28ff0a004a4a7f60 */ /* 0x000fe200089e03ff */
[--C-:B------:R-:W-:Y:S01]  /*29ef0*/  IMAD.MOV.U32 R85, RZ, RZ, R69.reuse ;  /* 0x000000ffff557224 */ /* 0x100fe200078e0045 */
[----:B------:R-:W-:Y:S01]  /*29f00*/  MOV R71, R69 ;  /* 0x0000004500477202 */ /* 0x000fe20000000f00 */
[----:B------:R-:W-:-:S02]  /*29f10*/  IMAD.MOV.U32 R81, RZ, RZ, R69 ;  /* 0x000000ffff517224 */ /* 0x000fc400078e0045 */
[----:B------:R-:W-:Y:S01]  /*29f20*/  IMAD.MOV.U32 R241, RZ, RZ, R69 ;  /* 0x000000fffff17224 */ /* 0x000fe200078e0045 */
        /* <DEDUP_REMOVED lines=13> */
[--C-:B------:R-:W-:Y:S01]  /*2a000*/  IMAD.MOV.U32 R119, RZ, RZ, R9.reuse ;  /* 0x000000ffff777224 */ /* 0x100fe200078e0009 */
[----:B------:R-:W-:Y:S01]  /*2a010*/  MOV R183, R9 ;  /* 0x0000000900b77202 */ /* 0x000fe20000000f00 */
[----:B------:R-:W-:-:S04]  /*2a020*/  IMAD.MOV.U32 R181, RZ, RZ, R9 ;  /* 0x000000ffffb57224 */ /* 0x000fc800078e0009 */
[----:B------:R-:W5:Y:S01]  /*2a030*/  TEX.LL RZ, R29, R180, R0, UR4, 2D, 0x1 ;  /* 0x28ff0400b41d7f60 */ /* 0x000f6200089e01ff */
[----:B------:R-:W-:Y:S01]  /*2a040*/  TEX.LL RZ, R118, R118, R0, UR10, 2D, 0x3 ;  /* 0x28ff0a0076767f60 */ /* 0x000fe200089e03ff */
[----:B------:R-:W-:Y:S01]  /*2a050*/  TEX.LL RZ, R182, R182, R0, UR8, 2D, 0x3 ;  /* 0x28ff0800b6b67f60 */ /* 0x000fe200089e03ff */
[--C-:B------:R-:W-:Y:S01]  /*2a060*/  IMAD.MOV.U32 R243, RZ, RZ, R61.reuse ;  /* 0x000000fffff37224 */ /* 0x100fe200078e003d */
[----:B------:R-:W-:Y:S01]  /*2a070*/  MOV R83, R61 ;  /* 0x0000003d00537202 */ /* 0x000fe20000000f00 */
[--C-:B------:R-:W-:Y:S02]  /*2a080*/  IMAD.MOV.U32 R245, RZ, RZ, R61.reuse ;  /* 0x000000fffff57224 */ /* 0x100fe400078e003d */
[----:B------:R-:W-:Y:S02]  /*2a090*/  IMAD.MOV.U32 R79, RZ, RZ, R61 ;  /* 0x000000ffff4f7224 */ /* 0x000fe400078e003d */
[----:B------:R-:W-:Y:S01]  /*2a0a0*/  IMAD.MOV.U32 R121, RZ, RZ, R11 ;  /* 0x000000ffff797224 */ /* 0x000fe200078e000b */
[----:B------:R-:W-:Y:S01]  /*2a0b0*/  MOV R185, R38 ;  /* 0x0000002600b97202 */ /* 0x000fe20000000f00 */
[----:B------:R-:W-:-:S02]  /*2a0c0*/  IMAD.MOV.U32 R189, RZ, RZ, R38 ;  /* 0x000000ffffbd7224 */ /* 0x000fc400078e0026 */
[--C-:B------:R-:W-:Y:S02]  /*2a0d0*/  IMAD.MOV.U32 R191, RZ, RZ, R38.reuse ;  /* 0x000000ffffbf7224 */ /* 0x100fe400078e0026 */
[----:B------:R-:W-:Y:S01]  /*2a0e0*/  IMAD.MOV.U32 R195, RZ, RZ, R38 ;  /* 0x000000ffffc37224 */ /* 0x000fe200078e0026 */
[----:B------:R-:W-:-:S04]  /*2a0f0*/  DEPBAR.LE SB5, 0xc ;  /* 0x0000d3000000791a */ /* 0x000fc80000000000 */
[----:B------:R0:W-:Y:S02]  /*2a100*/  STL [R1+0x348], R25 ;  /* 0x0003481901007387 */ /* 0x0001e40000100800 */
[----:B0-----:R-:W5:Y:S02]  /*2a110*/  TEX.LL RZ, R25, R242, R0, UR6, 2D, 0x1 ;  /* 0x28ff0600f2197f60 */ /* 0x001f6400089e01ff */
[----:B------:R-:W-:Y:S01]  /*2a120*/  STL.64 [R1+0x880], R100 ;  /* 0x0008806401007387 */ /* 0x000fe20000100a00 */
[----:B------:R-:W-:-:S04]  /*2a130*/  DEPBAR.LE SB5, 0xb ;  /* 0x0000d2c00000791a */ /* 0x000fc80000000000 */
[----:B------:R-:W-:Y:S04]  /*2a140*/  STL [R1+0x35c], R23 ;  /* 0x00035c1701007387 */ /* 0x000fe80000100800 */
[----:B------:R0:W-:Y:S02]  /*2a150*/  STL [R1+0x354], R16 ;  /* 0x0003541001007387 */ /* 0x0001e40000100800 */
[----:B0-----:R-:W5:Y:S01]  /*2a160*/  TEX.LL RZ, R16, R244, R0, UR4, 2D, 0x1 ;  /* 0x28ff0400f4107f60 */ /* 0x001f6200089e01ff */
[----:B------:R0:W-:Y:S01]  /*2a170*/  TEX.LL RZ, R80, R82, R0, UR10, 2D, 0x3 ;  /* 0x28ff0a0052507f60 */ /* 0x0001e200089e03ff */
[----:B------:R-:W-:Y:S01]  /*2a180*/  TEX.LL RZ, R78, R78, R0, UR8, 2D, 0x3 ;  /* 0x28ff08004e4e7f60 */ /* 0x000fe200089e03ff */
[----:B------:R-:W5:Y:S01]  /*2a190*/  TEX.LL RZ, R23, R120, R0, UR6, 2D, 0x1 ;  /* 0x28ff060078177f60 */ /* 0x000f6200089e01ff */
[----:B------:R-:W-:-:S04]  /*2a1a0*/  DEPBAR.LE SB5, 0xc ;  /* 0x0000d3000000791a */ /* 0x000fc80000000000 */
[----:B------:R-:W-:Y:S01]  /*2a1b0*/  STL [R1+0x364], R18 ;  /* 0x0003641201007387 */ /* 0x000fe20000100800 */
[----:B------:R-:W-:Y:S02]  /*2a1c0*/  IMAD.MOV.U32 R107, RZ, RZ, R122 ;  /* 0x000000ffff6b7224 */ /* 0x000fe400078e007a */
[----:B------:R-:W-:Y:S01]  /*2a1d0*/  IMAD.MOV.U32 R93, RZ, RZ, R187 ;  /* 0x000000ffff5d7224 */ /* 0x000fe200078e00bb */
[----:B------:R-:W-:-:S04]  /*2a1e0*/  DEPBAR.LE SB5, 0xb ;  /* 0x0000d2c00000791a */ /* 0x000fc80000000000 */
[----:B------:R-:W-:Y:S04]  /*2a1f0*/  STL [R1+0x360], R6 ;  /* 0x0003600601007387 */ /* 0x000fe80000100800 */
[----:B------:R-:W2:Y:S04]  /*2a200*/  LDL.LU R122, [R1+0xf50] ;  /* 0x000f5000017a7983 */ /* 0x000ea80000300800 */
[----:B------:R-:W3:Y:S01]  /*2a210*/  LDL.LU R187, [R1+0xf4c] ;  /* 0x000f4c0001bb7983 */ /* 0x000ee20000300800 */
[----:B------:R-:W-:-:S04]  /*2a220*/  DEPBAR.LE SB5, 0x9 ;  /* 0x0000d2400000791a */ /* 0x000fc80000000000 */
[----:B------:R-:W-:Y:S04]  /*2a230*/  STL [R1+0x370], R84 ;  /* 0x0003705401007387 */ /* 0x000fe80000100800 */
[----:B------:R1:W-:Y:S01]  /*2a240*/  STL [R1+0x368], R88 ;  /* 0x0003685801007387 */ /* 0x0003e20000100800 */
[----:B------:R-:W-:Y:S02]  /*2a250*/  IMAD.MOV.U32 R100, RZ, RZ, R189 ;  /* 0x000000ffff647224 */ /* 0x000fe400078e00bd */
[----:B0-----:R-:W-:Y:S02]  /*2a260*/  IMAD.MOV.U32 R82, RZ, RZ, R191 ;  /* 0x000000ffff527224 */ /* 0x001fe400078e00bf */
[----:B-1----:R-:W-:Y:S02]  /*2a270*/  IMAD.MOV.U32 R88, RZ, RZ, R185 ;  /* 0x000000ffff587224 */ /* 0x002fe400078e00b9 */
[----:B------:R-:W2:Y:S01]  /*2a280*/  LDL.LU R185, [R1+0xf48] ;  /* 0x000f480001b97983 */ /* 0x000ea20000300800 */
[----:B------:R-:W-:-:S04]  /*2a290*/  DEPBAR.LE SB5, 0x7 ;  /* 0x0000d1c00000791a */ /* 0x000fc80000000000 */
[----:B------:R-:W-:Y:S04]  /*2a2a0*/  STL [R1+0x378], R85 ;  /* 0x0003785501007387 */ /* 0x000fe80000100800 */
[----:B------:R-:W-:Y:S04]  /*2a2b0*/  STL [R1+0x374], R68 ;  /* 0x0003744401007387 */ /* 0x000fe80000100800 */
[----:B------:R-:W3:Y:S01]  /*2a2c0*/  LDL.LU R189, [R1+0xf44] ;  /* 0x000f440001bd7983 */ /* 0x000ee20000300800 */
[----:B------:R-:W-:-:S04]  /*2a2d0*/  DEPBAR.LE SB5, 0x5 ;  /* 0x0000d1400000791a */ /* 0x000fc80000000000 */
[----:B------:R-:W-:Y:S04]  /*2a2e0*/  STL [R1+0x380], R64 ;  /* 0x0003804001007387 */ /* 0x000fe80000100800 */
[----:B------:R0:W-:Y:S01]  /*2a2f0*/  STL [R1+0x37c], R60 ;  /* 0x00037c3c01007387 */ /* 0x0001e20000100800 */
[----:B------:R-:W-:-:S03]  /*2a300*/  MOV R240, R195 ;  /* 0x000000c300f07202 */ /* 0x000fc60000000f00 */
[----:B------:R-:W3:Y:S01]  /*2a310*/  LDL.LU R191, [R1+0xf40] ;  /* 0x000f400001bf7983 */ /* 0x000ee20000300800 */
[----:B------:R-:W-:-:S04]  /*2a320*/  DEPBAR.LE SB5, 0x4 ;  /* 0x0000d1000000791a */ /* 0x000fc80000000000 */
[----:B------:R1:W-:Y:S04]  /*2a330*/  STL [R1+0x388], R33 ;  /* 0x0003882101007387 */ /* 0x0003e80000100800 */
[----:B------:R-:W3:Y:S01]  /*2a340*/  LDL.LU R195, [R1+0xf3c] ;  /* 0x000f3c0001c37983 */ /* 0x000ee20000300800 */
[----:B------:R-:W-:Y:S01]  /*2a350*/  IMAD.MOV.U32 R123, RZ, RZ, R11 ;  /* 0x000000ffff7b7224 */ /* 0x000fe200078e000b */
[----:B------:R-:W-:Y:S01]  /*2a360*/  MOV R127, R13 ;  /* 0x0000000d007f7202 */ /* 0x000fe20000000f00 */
[----:B------:R-:W-:Y:S01]  /*2a370*/  IMAD.MOV.U32 R125, RZ, RZ, R13 ;  /* 0x000000ffff7d7224 */ /* 0x000fe200078e000d */
[----:B------:R-:W-:Y:S01]  /*2a380*/  I2FP.F32.S32 R48, R48 ;  /* 0x0000003000307245 */ /* 0x000fe20000201400 */
[--C-:B------:R-:W-:Y:S02]  /*2a390*/  IMAD.MOV.U32 R129, RZ, RZ, R15.reuse ;  /* 0x000000ffff817224 */ /* 0x100fe400078e000f */
[--C-:B------:R-:W-:Y:S01]  /*2a3a0*/  IMAD.MOV.U32 R131, RZ, RZ, R15.reuse ;  /* 0x000000ffff837224 */ /* 0x100fe200078e000f */
[----:B------:R-:W-:Y:S01]  /*2a3b0*/  MOV R6, R48 ;  /* 0x0000003000067202 */ /* 0x000fe20000000f00 */
[----:B------:R-:W-:Y:S01]  /*2a3c0*/  IMAD.MOV.U32 R193, RZ, RZ, R15 ;  /* 0x000000ffffc17224 */ /* 0x000fe200078e000f */
[----:B------:R-:W-:-:S04]  /*2a3d0*/  DEPBAR.LE SB5, 0x3 ;  /* 0x0000d0c00000791a */ /* 0x000fc80000000000 */
[----:B------:R-:W-:Y:S01]  /*2a3e0*/  STL [R1+0x384], R29 ;  /* 0x0003841d01007387 */ /* 0x000fe20000100800 */
[--C-:B------:R-:W-:Y:S01]  /*2a3f0*/  IMAD.MOV.U32 R133, RZ, RZ, R17.reuse ;  /* 0x000000ffff857224 */ /* 0x100fe200078e0011 */
[----:B------:R-:W-:Y:S01]  /*2a400*/  MOV R135, R17 ;  /* 0x0000001100877202 */ /* 0x000fe20000000f00 */
[--C-:B------:R-:W-:Y:S02]  /*2a410*/  IMAD.MOV.U32 R197, RZ, RZ, R17.reuse ;  /* 0x000000ffffc57224 */ /* 0x100fe400078e0011 */
[----:B------:R-:W-:Y:S01]  /*2a420*/  IMAD.MOV.U32 R199, RZ, RZ, R17 ;  /* 0x000000ffffc77224 */ /* 0x000fe200078e0011 */
[----:B------:R-:W-:Y:S01]  /*2a430*/  MOV R96, R6 ;  /* 0x0000000600607202 */ /* 0x000fe20000000f00 */
[----:B------:R-:W-:Y:S02]  /*2a440*/  IMAD.MOV.U32 R244, RZ, RZ, R6 ;  /* 0x000000fffff47224 */ /* 0x000fe400078e0006 */
[--C-:B------:R-:W-:Y:S02]  /*2a450*/  IMAD.MOV.U32 R137, RZ, RZ, R19.reuse ;  /* 0x000000ffff897224 */ /* 0x100fe400078e0013 */
[----:B------:R-:W-:Y:S01]  /*2a460*/  IMAD.MOV.U32 R201, RZ, RZ, R19 ;  /* 0x000000ffffc97224 */ /* 0x000fe200078e0013 */
[----:B--2---:R-:W5:Y:S01]  /*2a470*/  TEX.LL RZ, R109, R184, R0, UR4, 2D, 0x1 ;  /* 0x28ff0400b86d7f60 */ /* 0x004f6200089e01ff */
[----:B------:R-:W-:Y:S01]  /*2a480*/  TEX.LL RZ, R122, R122, R0, UR10, 2D, 0x3 ;  /* 0x28ff0a007a7a7f60 */ /* 0x000fe200089e03ff */
[----:B---3--:R-:W-:Y:S01]  /*2a490*/  TEX.LL RZ, R186, R186, R0, UR8, 2D, 0x3 ;  /* 0x28ff0800baba7f60 */ /* 0x008fe200089e03ff */
[----:B------:R-:W5:Y:S01]  /*2a4a0*/  TEX.LL RZ, R83, R124, R0, UR6, 2D, 0x1 ;  /* 0x28ff06007c537f60 */ /* 0x000f6200089e01ff */
[----:B0-----:R-:W5:Y:S01]  /*2a4b0*/  TEX.LL RZ, R60, R188, R0, UR4, 2D, 0x1 ;  /* 0x28ff0400bc3c7f60 */ /* 0x001f6200089e01ff */
[----:B------:R-:W-:Y:S01]  /*2a4c0*/  TEX.LL RZ, R126, R126, R0, UR10, 2D, 0x3 ;  /* 0x28ff0a007e7e7f60 */ /* 0x000fe200089e03ff */
[----:B------:R-:W-:-:S04]  /*2a4d0*/  DEPBAR.LE SB5, 0x5 ;  /* 0x0000d1400000791a */ /* 0x000fc80000000000 */
[----:B------:R-:W-:Y:S01]  /*2a4e0*/  STL [R1+0x394], R25 ;  /* 0x0003941901007387 */ /* 0x000fe20000100800 */
[----:B------:R-:W-:Y:S01]  /*2a4f0*/  TEX.LL RZ, R190, R190, R0, UR8, 2D, 0x3 ;  /* 0x28ff0800bebe7f60 */ /* 0x000fe200089e03ff */
[----:B-1----:R-:W5:Y:S01]  /*2a500*/  TEX.LL RZ, R33, R128, R0, UR6, 2D, 0x1 ;  /* 0x28ff060080217f60 */ /* 0x002f6200089e01ff */
[----:B------:R-:W-:-:S04]  /*2a510*/  DEPBAR.LE SB5, 0x5 ;  /* 0x0000d1400000791a */ /* 0x000fc80000000000 */
[----:B------:R0:W-:Y:S02]  /*2a520*/  STL [R1+0x390], R16 ;  /* 0x0003901001007387 */ /* 0x0001e40000100800 */
[----:B0-----:R-:W5:Y:S01]  /*2a530*/  TEX.LL RZ, R16, R192, R0, UR4, 2D, 0x1 ;  /* 0x28ff0400c0107f60 */ /* 0x001f6200089e01ff */
        /* <DEDUP_REMOVED lines=8> */
[----:B------:R-:W-:-:S02]  /*2a5c0*/  IMAD.MOV.U32 R139, RZ, RZ, R19 ;  /* 0x000000ffff8b7224 */ /* 0x000fc400078e0013 */
[----:B------:R-:W-:Y:S02]  /*2a5d0*/  IMAD.MOV.U32 R203, RZ, RZ, R19 ;  /* 0x000000ffffcb7224 */ /* 0x000fe400078e0013 */
[----:B------:R-:W-:Y:S02]  /*2a5e0*/  IMAD.MOV.U32 R106, RZ, RZ, R38 ;  /* 0x000000ffff6a7224 */ /* 0x000fe400078e0026 */
[----:B------:R-:W-:Y:S02]  /*2a5f0*/  TEX.LL RZ, R138, R138, R0, UR10, 2D, 0x3 ;  /* 0x28ff0a008a8a7f60 */ /* 0x000fe400089e03ff */
[----:B------:R-:W-:Y:S01]  /*2a600*/  TEX.LL RZ, R202, R202, R0, UR8, 2D, 0x3 ;  /* 0x28ff0800caca7f60 */ /* 0x000fe200089e03ff */
[----:B------:R-:W5:Y:S01]  /*2a610*/  TEX.LL RZ, R68, R106, R0, UR6, 2D, 0x1 ;  /* 0x28ff06006a447f60 */ /* 0x000f6200089e01ff */
[--C-:B------:R-:W-:Y:S01]  /*2a620*/  IMAD.MOV.U32 R92, RZ, RZ, R48.reuse ;  /* 0x000000ffff5c7224 */ /* 0x100fe200078e0030 */
[-C--:B------:R-:W-:Y:S01]  /*2a630*/  MOV R146, R38.reuse ;  /* 0x0000002600927202 */ /* 0x080fe20000000f00 */
[----:B------:R-:W-:Y:S01]  /*2a640*/  IMAD.MOV.U32 R18, RZ, RZ, R48 ;  /* 0x000000ffff127224 */ /* 0x000fe200078e0030 */
[-C--:B------:R-:W-:Y:S01]  /*2a650*/  MOV R154, R38.reuse ;  /* 0x00000026009a7202 */ /* 0x080fe20000000f00 */
[--C-:B------:R-:W-:Y:S01]  /*2a660*/  IMAD.MOV.U32 R140, RZ, RZ, R38.reuse ;  /* 0x000000ffff8c7224 */ /* 0x100fe200078e0026 */
[-C--:B------:R-:W-:Y:S01]  /*2a670*/  MOV R162, R38.reuse ;  /* 0x0000002600a27202 */ /* 0x080fe20000000f00 */
[--C-:B------:R-:W-:Y:S01]  /*2a680*/  IMAD.MOV.U32 R142, RZ, RZ, R38.reuse ;  /* 0x000000ffff8e7224 */ /* 0x100fe200078e0026 */
[----:B------:R-:W-:Y:S01]  /*2a690*/  MOV R170, R38 ;  /* 0x0000002600aa7202 */ /* 0x000fe20000000f00 */
[--C-:B------:R-:W-:Y:S01]  /*2a6a0*/  IMAD.MOV.U32 R144, RZ, RZ, R38.reuse ;  /* 0x000000ffff907224 */ /* 0x100fe200078e0026 */
[----:B------:R-:W5:Y:S01]  /*2a6b0*/  TEX.LL RZ, R64, R92, R0, UR4, 2D, 0x1 ;  /* 0x28ff04005c407f60 */ /* 0x000f6200089e01ff */
[----:B------:R-:W-:-:S02]  /*2a6c0*/  IMAD.MOV.U32 R156, RZ, RZ, R38 ;  /* 0x000000ffff9c7224 */ /* 0x000fc400078e0026 */
[--C-:B------:R-:W-:Y:S02]  /*2a6d0*/  IMAD.MOV.U32 R158, RZ, RZ, R38.reuse ;  /* 0x000000ffff9e7224 */ /* 0x100fe400078e0026 */
[--C-:B------:R-:W-:Y:S02]  /*2a6e0*/  IMAD.MOV.U32 R160, RZ, RZ, R38.reuse ;  /* 0x000000ffffa07224 */ /* 0x100fe400078e0026 */
[--C-:B------:R-:W-:Y:S02]  /*2a6f0*/  IMAD.MOV.U32 R164, RZ, RZ, R38.reuse ;  /* 0x000000ffffa47224 */ /* 0x100fe400078e0026 */
[--C-:B------:R-:W-:Y:S02]  /*2a700*/  IMAD.MOV.U32 R166, RZ, RZ, R38.reuse ;  /* 0x000000ffffa67224 */ /* 0x100fe400078e0026 */
[----:B------:R-:W-:Y:S02]  /*2a710*/  IMAD.MOV.U32 R168, RZ, RZ, R38 ;  /* 0x000000ffffa87224 */ /* 0x000fe400078e0026 */
[----:B------:R-:W-:Y:S01]  /*2a720*/  TEX.LL RZ, R38, R38, R0, UR10, 2D, 0x3 ;  /* 0x28ff0a0026267f60 */ /* 0x000fe200089e03ff */
[----:B------:R-:W-:Y:S01]  /*2a730*/  TEX.LL RZ, R92, R48, R0, UR8, 2D, 0x3 ;  /* 0x28ff0800305c7f60 */ /* 0x000fe200089e03ff */
[----:B------:R-:W-:Y:S01]  /*2a740*/  MOV R101, R65 ;  /* 0x0000004100657202 */ /* 0x000fe20000000f00 */
[----:B------:R-:W-:-:S02]  /*2a750*/  IMAD.MOV.U32 R84, RZ, RZ, R18 ;  /* 0x000000ffff547224 */ /* 0x000fc400078e0012 */
[--C-:B------:R-:W-:Y:S02]  /*2a760*/  IMAD.MOV.U32 R97, RZ, RZ, R65.reuse ;  /* 0x000000ffff617224 */ /* 0x100fe400078e0041 */
[----:B------:R-:W-:Y:S01]  /*2a770*/  IMAD.MOV.U32 R85, RZ, RZ, R65 ;  /* 0x000000ffff557224 */ /* 0x000fe200078e0041 */
[----:B------:R-:W-:-:S04]  /*2a780*/  DEPBAR.LE SB5, 0xb ;  /* 0x0000d2c00000791a */ /* 0x000fc80000000000 */
[----:B------:R0:W-:Y:S01]  /*2a790*/  STL [R1+0x39c], R23 ;  /* 0x00039c1701007387 */ /* 0x0001e20000100800 */
[----:B------:R-:W-:Y:S01]  /*2a7a0*/  IMAD.MOV.U32 R242, RZ, RZ, R18 ;  /* 0x000000fffff27224 */ /* 0x000fe200078e0012 */
[-C--:B------:R-:W-:Y:S01]  /*2a7b0*/  MOV R141, R5.reuse ;  /* 0x00000005008d7202 */ /* 0x080fe20000000f00 */
[----:B0-----:R0:W5:Y:S01]  /*2a7c0*/  TEX.LL RZ, R23, R100, R0, UR6, 2D, 0x1 ;  /* 0x28ff060064177f60 */ /* 0x00116200089e01ff */
[----:B------:R1:W5:Y:S01]  /*2a7d0*/  TEX.LL RZ, R18, R96, R0, UR4, 2D, 0x1 ;  /* 0x28ff040060127f60 */ /* 0x00036200089e01ff */
[----:B------:R-:W-:Y:S01]  /*2a7e0*/  TEX.LL RZ, R88, R88, R0, UR10, 2D, 0x3 ;  /* 0x28ff0a0058587f60 */ /* 0x000fe200089e03ff */
[----:B------:R-:W-:Y:S01]  /*2a7f0*/  TEX.LL RZ, R84, R84, R0, UR8, 2D, 0x3 ;  /* 0x28ff080054547f60 */ /* 0x000fe200089e03ff */
[--C-:B------:R-:W-:Y:S02]  /*2a800*/  IMAD.MOV.U32 R243, RZ, RZ, R69.reuse ;  /* 0x000000fffff37224 */ /* 0x100fe400078e0045 */
[----:B------:R-:W-:Y:S01]  /*2a810*/  IMAD.MOV.U32 R245, RZ, RZ, R69 ;  /* 0x000000fffff57224 */ /* 0x000fe200078e0045 */
        /* <DEDUP_REMOVED lines=20> */
[----:B------:R-:W-:Y:S02]  /*2a960*/  IMAD.MOV.U32 R234, RZ, RZ, R48 ;  /* 0x000000ffffea7224 */ /* 0x000fe400078e0030 */
[--C-:B------:R-:W-:Y:S02]  /*2a970*/  IMAD.MOV.U32 R145, RZ, RZ, R7.reuse ;  /* 0x000000ffff917224 */ /* 0x100fe400078e0007 */
[----:B------:R-:W-:Y:S01]  /*2a980*/  IMAD.MOV.U32 R209, RZ, RZ, R7 ;  /* 0x000000ffffd17224 */ /* 0x000fe200078e0007 */
[----:B------:R-:W-:-:S04]  /*2a990*/  DEPBAR.LE SB5, 0xb ;  /* 0x0000d2c00000791a */ /* 0x000fc80000000000 */
[----:B------:R-:W-:Y:S04]  /*2a9a0*/  STL [R1+0x398], R109 ;  /* 0x0003986d01007387 */ /* 0x000fe80000100800 */
[----:B------:R2:W-:Y:S02]  /*2a9b0*/  STL [R1+0x3a4], R83 ;  /* 0x0003a45301007387 */ /* 0x0005e40000100800 */
[----:B--2---:R-:W-:Y:S01]  /*2a9c0*/  MOV R83, R69 ;  /* 0x0000004500537202 */ /* 0x004fe20000000f00 */
[----:B------:R-:W-:-:S04]  /*2a9d0*/  DEPBAR.LE SB5, 0x9 ;  /* 0x0000d2400000791a */ /* 0x000fc80000000000 */
[----:B------:R2:W-:Y:S02]  /*2a9e0*/  STL [R1+0x3a0], R60 ;  /* 0x0003a03c01007387 */ /* 0x0005e40000100800 */
[----:B--2---:R2:W5:Y:S02]  /*2a9f0*/  TEX.LL RZ, R60, R240, R0, UR6, 2D, 0x1 ;  /* 0x28ff0600f03c7f60 */ /* 0x00456400089e01ff */
[----:B------:R3:W-:Y:S02]  /*2aa00*/  STL [R1+0x3ac], R33 ;  /* 0x0003ac2101007387 */ /* 0x0007e40000100800 */
[----:B---3--:R3:W5:Y:S01]  /*2aa10*/  TEX.LL RZ, R33, R242, R0, UR4, 2D, 0x1 ;  /* 0x28ff0400f2217f60 */ /* 0x00876200089e01ff */
[----:B------:R-:W-:Y:S01]  /*2aa20*/  TEX.LL RZ, R82, R82, R0, UR10, 2D, 0x3 ;  /* 0x28ff0a0052527f60 */ /* 0x000fe200089e03ff */
[----:B------:R3:W-:Y:S01]  /*2aa30*/  TEX.LL RZ, R48, R244, R0, UR8, 2D, 0x3 ;  /* 0x28ff0800f4307f60 */ /* 0x0007e200089e03ff */
[----:B------:R-:W-:-:S04]  /*2aa40*/  DEPBAR.LE SB5, 0x9 ;  /* 0x0000d2400000791a */ /* 0x000fc80000000000 */
[----:B------:R0:W-:Y:S02]  /*2aa50*/  STL [R1+0x3a8], R16 ;  /* 0x0003a81001007387 */ /* 0x0001e40000100800 */
[----:B0-----:R-:W5:Y:S02]  /*2aa60*/  TEX.LL RZ, R16, R140, R0, UR6, 2D, 0x1 ;  /* 0x28ff06008c107f60 */ /* 0x001f6400089e01ff */
[----:B------:R0:W-:Y:S02]  /*2aa70*/  STL [R1+0x38c], R6 ;  /* 0x00038c0601007387 */ /* 0x0001e40000100800 */
[----:B0-----:R-:W5:Y:S01]  /*2aa80*/  TEX.LL RZ, R6, R204, R0, UR4, 2D, 0x1 ;  /* 0x28ff0400cc067f60 */ /* 0x001f6200089e01ff */
[----:B------:R-:W-:Y:S01]  /*2aa90*/  TEX.LL RZ, R142, R142, R0, UR10, 2D, 0x3 ;  /* 0x28ff0a008e8e7f60 */ /* 0x000fe200089e03ff */
[----:B------:R-:W-:Y:S01]  /*2aaa0*/  TEX.LL RZ, R206, R206, R0, UR8, 2D, 0x3 ;  /* 0x28ff0800cece7f60 */ /* 0x000fe200089e03ff */
[----:B------:R-:W-:-:S04]  /*2aab0*/  DEPBAR.LE SB5, 0x9 ;  /* 0x0000d2400000791a */ /* 0x000fc80000000000 */
[----:B------:R0:W-:Y:S02]  /*2aac0*/  STL [R1+0x36c], R29 ;  /* 0x00036c1d01007387 */ /* 0x0001e40000100800 */
[----:B0-----:R-:W5:Y:S02]  /*2aad0*/  TEX.LL RZ, R29, R144, R0, UR6, 2D, 0x1 ;  /* 0x28ff0600901d7f60 */ /* 0x001f6400089e01ff */
[----:B------:R0:W-:Y:S02]  /*2aae0*/  STL [R1+0x33c], R25 ;  /* 0x00033c1901007387 */ /* 0x0001e40000100800 */
[----:B0-----:R-:W5:Y:S01]  /*2aaf0*/  TEX.LL RZ, R25, R208, R0, UR4, 2D, 0x1 ;  /* 0x28ff0400d0197f60 */ /* 0x001f6200089e01ff */
[----:B------:R-:W-:-:S04]  /*2ab00*/  DEPBAR.LE SB5, 0xa ;  /* 0x0000d2800000791a */ /* 0x000fc80000000000 */
[----:B------:R-:W-:Y:S01]  /*2ab10*/  STL [R1+0x324], R108 ;  /* 0x0003246c01007387 */ /* 0x000fe20000100800 */
[----:B------:R-:W-:-:S03]  /*2ab20*/  IMAD.MOV.U32 R100, RZ, RZ, R148 ;  /* 0x000000ffff647224 */ /* 0x000fc600078e0094 */
[----:B------:R-:W3:Y:S04]  /*2ab30*/  LDL.LU R106, [R1+0x468] ;  /* 0x00046800016a7983 */ /* 0x000ee80000300800 */
[----:B------:R-:W3:Y:S01]  /*2ab40*/  LDL.LU R148, [R1+0xf38] ;  /* 0x000f380001947983 */ /* 0x000ee20000300800 */
[----:B-1----:R-:W-:Y:S01]  /*2ab50*/  IMAD.MOV.U32 R96, RZ, RZ, R150 ;  /* 0x000000ffff607224 */ /* 0x002fe200078e0096 */
[----:B------:R-:W-:-:S04]  /*2ab60*/  DEPBAR.LE SB5, 0x9 ;  /* 0x0000d2400000791a */ /* 0x000fc80000000000 */
[----:B------:R-:W-:Y:S04]  /*2ab70*/  STL [R1+0x2f4], R68 ;  /* 0x0002f44401007387 */ /* 0x000fe80000100800 */
[----:B------:R-:W3:Y:S01]  /*2ab80*/  LDL.LU R150, [R1+0xf34] ;  /* 0x000f340001967983 */ /* 0x000ee20000300800 */
[----:B--2---:R-:W-:Y:S01]  /*2ab90*/  MOV R240, R217 ;  /* 0x000000d900f07202 */ /* 0x004fe20000000f00 */
[----:B---3--:R-:W-:Y:S01]  /*2aba0*/  IMAD.MOV.U32 R243, RZ, RZ, R153 ;  /* 0x000000fffff37224 */ /* 0x008fe200078e0099 */
[----:B------:R-:W-:-:S04]  /*2abb0*/  DEPBAR.LE SB5, 0x8 ;  /* 0x0000d2000000791a */ /* 0x000fc80000000000 */
[----:B------:R-:W-:Y:S01]  /*2abc0*/  STL [R1+0x2dc], R64 ;  /* 0x0002dc4001007387 */ /* 0x000fe20000100800 */
[----:B------:R-:W-:-:S03]  /*2abd0*/  IMAD.MOV.U32 R245, RZ, RZ, R152 ;  /* 0x000000fffff57224 */ /* 0x000fc600078e0098 */
[----:B------:R-:W2:Y:S04]  /*2abe0*/  LDL.LU R217, [R1+0xf30] ;  /* 0x000f300001d97983 */ /* 0x000ea80000300800 */
[----:B------:R-:W3:Y:S04]  /*2abf0*/  LDL.LU R153, [R1+0xf2c] ;  /* 0x000f2c0001997983 */ /* 0x000ee80000300800 */
[----:B------:R-:W3:Y:S01]  /*2ac00*/  LDL.LU R152, [R1+0xf28] ;  /* 0x000f280001987983 */ /* 0x000ee20000300800 */
[--C-:B------:R-:W-:Y:S02]  /*2ac10*/  IMAD.MOV.U32 R147, RZ, RZ, R7.reuse ;  /* 0x000000ffff937224 */ /* 0x100fe400078e0007 */
[----:B------:R-:W-:Y:S01]  /*2ac20*/  IMAD.MOV.U32 R211, RZ, RZ, R7 ;  /* 0x000000ffffd37224 */ /* 0x000fe200078e0007 */
[----:B------:R-:W-:Y:S01]  /*2ac30*/  MOV R149, R9 ;  /* 0x0000000900957202 */ /* 0x000fe20000000f00 */
[----:B------:R-:W-:-:S02]  /*2ac40*/  IMAD.MOV.U32 R213, RZ, RZ, R9 ;  /* 0x000000ffffd57224 */ /* 0x000fc400078e0009 */
[----:B------:R-:W-:Y:S01]  /*2ac50*/  TEX.LL RZ, R146, R146, R0, UR10, 2D, 0x3 ;  /* 0x28ff0a0092927f60 */ /* 0x000fe200089e03ff */
[----:B------:R-:W-:-:S04]  /*2ac60*/  DEPBAR.LE SB5, 0x6 ;  /* 0x0000d1800000791a */ /* 0x000fc80000000000 */
[----:B------:R0:W-:Y:S01]  /*2ac70*/  STL [R1+0x2d8], R23 ;  /* 0x0002d81701007387 */ /* 0x0001e20000100800 */
[----:B------:R-:W-:Y:S03]  /*2ac80*/  TEX.LL RZ, R210, R210, R0, UR8, 2D, 0x3 ;  /* 0x28ff0800d2d27f60 */ /* 0x000fe600089e03ff */
[----:B------:R1:W-:Y:S01]  /*2ac90*/  STL [R1+0x2d4], R18 ;  /* 0x0002d41201007387 */ /* 0x0003e20000100800 */
[----:B0-----:R-:W5:Y:S01]  /*2aca0*/  TEX.LL RZ, R23, R148, R0, UR6, 2D, 0x1 ;  /* 0x28ff060094177f60 */ /* 0x001f6200089e01ff */
[----:B-1----:R-:W5:Y:S01]  /*2acb0*/  TEX.LL RZ, R18, R212, R0, UR4, 2D, 0x1 ;  /* 0x28ff0400d4127f60 */ /* 0x002f6200089e01ff */
[----:B------:R-:W-:Y:S01]  /*2acc0*/  IMAD.MOV.U32 R151, RZ, RZ, R9 ;  /* 0x000000ffff977224 */ /* 0x000fe200078e0009 */
[----:B------:R-:W-:-:S05]  /*2acd0*/  MOV R215, R9 ;  /* 0x0000000900d77202 */ /* 0x000fca0000000f00 */
        /* <DEDUP_REMOVED lines=8> */
[----:B------:R-:W-:Y:S01]  /*2ad60*/  TEX.LL RZ, R100, R96, R0, UR10, 2D, 0x3 ;  /* 0x28ff0a0060647f60 */ /* 0x000fe200089e03ff */
[----:B------:R-:W-:Y:S01]  /*2ad70*/  TEX.LL RZ, R96, R240, R0, UR8, 2D, 0x3 ;  /* 0x28ff0800f0607f60 */ /* 0x000fe200089e03ff */
[----:B------:R-:W-:Y:S01]  /*2ad80*/  IMAD.MOV.U32 R155, RZ, RZ, R11 ;  /* 0x000000ffff9b7224 */ /* 0x000fe200078e000b */
[----:B------:R-:W-:-:S04]  /*2ad90*/  DEPBAR.LE SB5, 0x9 ;  /* 0x0000d2400000791a */ /* 0x000fc80000000000 */
[----:B------:R-:W-:Y:S01]  /*2ada0*/  STL [R1+0x2d0], R60 ;  /* 0x0002d03c01007387 */ /* 0x000fe20000100800 */
[----:B------:R-:W-:Y:S01]  /*2adb0*/  IMAD.MOV.U32 R219, RZ, RZ, R11 ;  /* 0x000000ffffdb7224 */ /* 0x000fe200078e000b */
[----:B------:R-:W-:Y:S01]  /*2adc0*/  MOV R157, R13 ;  /* 0x0000000d009d7202 */ /* 0x000fe20000000f00 */
[----:B------:R-:W-:-:S04]  /*2add0*/  DEPBAR.LE SB5, 0x8 ;  /* 0x0000d2000000791a */ /* 0x000fc80000000000 */
[----:B------:R-:W-:Y:S01]  /*2ade0*/  STL [R1+0x2cc], R33 ;  /* 0x0002cc2101007387 */ /* 0x000fe20000100800 */
[----:B------:R-:W-:Y:S01]  /*2adf0*/  IMAD.MOV.U32 R159, RZ, RZ, R13 ;  /* 0x000000ffff9f7224 */ /* 0x000fe200078e000d */
[----:B------:R-:W-:Y:S01]  /*2ae00*/  MOV R223, R13 ;  /* 0x0000000d00df7202 */ /* 0x000fe20000000f00 */
[----:B------:R-:W-:-:S04]  /*2ae10*/  DEPBAR.LE SB5, 0x6 ;  /* 0x0000d1800000791a */ /* 0x000fc80000000000 */
[----:B------:R3:W-:Y:S01]  /*2ae20*/  STL [R1+0x2c8], R16 ;  /* 0x0002c81001007387 */ /* 0x0007e20000100800 */
[----:B------:R-:W-:-:S03]  /*2ae30*/  IMAD.MOV.U32 R221, RZ, RZ, R13 ;  /* 0x000000ffffdd7224 */ /* 0x000fc600078e000d */
[----:B------:R2:W-:Y:S01]  /*2ae40*/  STL [R1+0x2c4], R6 ;  /* 0x0002c40601007387 */ /* 0x0005e20000100800 */
[--C-:B------:R-:W-:Y:S01]  /*2ae50*/  IMAD.MOV.U32 R161, RZ, RZ, R15.reuse ;  /* 0x000000ffffa17224 */ /* 0x100fe200078e000f */
[----:B---3--:R-:W5:Y:S01]  /*2ae60*/  TEX.LL RZ, R16, R152, R0, UR6, 2D, 0x1 ;  /* 0x28ff060098107f60 */ /* 0x008f6200089e01ff */
[--C-:B------:R-:W-:Y:S01]  /*2ae70*/  IMAD.MOV.U32 R163, RZ, RZ, R15.reuse ;  /* 0x000000ffffa37224 */ /* 0x100fe200078e000f */
[----:B--2---:R-:W5:Y:S01]  /*2ae80*/  TEX.LL RZ, R6, R216, R0, UR4, 2D, 0x1 ;  /* 0x28ff0400d8067f60 */ /* 0x004f6200089e01ff */
[----:B------:R-:W-:Y:S01]  /*2ae90*/  TEX.LL RZ, R154, R154, R0, UR10, 2D, 0x3 ;  /* 0x28ff0a009a9a7f60 */ /* 0x000fe200089e03ff */
[----:B------:R-:W-:Y:S01]  /*2aea0*/  TEX.LL RZ, R218, R218, R0, UR8, 2D, 0x3 ;  /* 0x28ff0800dada7f60 */ /* 0x000fe200089e03ff */
[----:B------:R-:W5:Y:S01]  /*2aeb0*/  TEX.LL RZ, R107, R156, R0, UR6, 2D, 0x1 ;  /* 0x28ff06009c6b7f60 */ /* 0x000f6200089e01ff */
[----:B------:R-:W5:Y:S01]  /*2aec0*/  TEX.LL RZ, R106, R220, R0, UR4, 2D, 0x1 ;  /* 0x28ff0400dc6a7f60 */ /* 0x000f6200089e01ff */
[----:B------:R-:W-:Y:S01]  /*2aed0*/  TEX.LL RZ, R158, R158, R0, UR10, 2D, 0x3 ;  /* 0x28ff0a009e9e7f60 */ /* 0x000fe200089e03ff */
[----:B------:R-:W-:Y:S01]  /*2aee0*/  TEX.LL RZ, R222, R222, R0, UR8, 2D, 0x3 ;  /* 0x28ff0800dede7f60 */ /* 0x000fe200089e03ff */
[----:B------:R-:W5:Y:S01]  /*2aef0*/  TEX.LL RZ, R68, R160, R0, UR6, 2D, 0x1 ;  /* 0x28ff0600a0447f60 */ /* 0x000f6200089e01ff */
[----:B------:R-:W-:-:S02]  /*2af00*/  IMAD.MOV.U32 R225, RZ, RZ, R15 ;  /* 0x000000ffffe17224 */ /* 0x000fc400078e000f */
[----:B------:R-:W-:Y:S01]  /*2af10*/  IMAD.MOV.U32 R227, RZ, RZ, R15 ;  /* 0x000000ffffe37224 */ /* 0x000fe200078e000f */
[-C--:B------:R-:W-:Y:S01]  /*2af20*/  MOV R165, R17.reuse ;  /* 0x0000001100a57202 */ /* 0x080fe20000000f00 */
[--C-:B------:R-:W-:Y:S01]  /*2af30*/  IMAD.MOV.U32 R167, RZ, RZ, R17.reuse ;  /* 0x000000ffffa77224 */ /* 0x100fe200078e0011 */
[----:B------:R-:W-:Y:S01]  /*2af40*/  MOV R231, R17 ;  /* 0x0000001100e77202 */ /* 0x000fe20000000f00 */
[----:B------:R-:W-:Y:S01]  /*2af50*/  IMAD.MOV.U32 R229, RZ, RZ, R17 ;  /* 0x000000ffffe57224 */ /* 0x000fe200078e0011 */
[----:B------:R-:W5:Y:S01]  /*2af60*/  TEX.LL RZ, R64, R224, R0, UR4, 2D, 0x1 ;  /* 0x28ff0400e0407f60 */ /* 0x000f6200089e01ff */
[----:B------:R-:W-:Y:S01]  /*2af70*/  TEX.LL RZ, R162, R162, R0, UR10, 2D, 0x3 ;  /* 0x28ff0a00a2a27f60 */ /* 0x000fe200089e03ff */
[----:B------:R-:W-:Y:S01]  /*2af80*/  TEX.LL RZ, R226, R226, R0, UR8, 2D, 0x3 ;  /* 0x28ff0800e2e27f60 */ /* 0x000fe200089e03ff */
[----:B------:R-:W5:Y:S01]  /*2af90*/  TEX.LL RZ, R60, R164, R0, UR6, 2D, 0x1 ;  /* 0x28ff0600a43c7f60 */ /* 0x000f6200089e01ff */
[----:B------:R-:W5:Y:S01]  /*2afa0*/  TEX.LL RZ, R33, R228, R0, UR4, 2D, 0x1 ;  /* 0x28ff0400e4217f60 */ /* 0x000f6200089e01ff */
[----:B------:R-:W-:Y:S01]  /*2afb0*/  TEX.LL RZ, R166, R166, R0, UR10, 2D, 0x3 ;  /* 0x28ff0a00a6a67f60 */ /* 0x000fe200089e03ff */
[----:B------:R-:W-:Y:S01]  /*2afc0*/  TEX.LL RZ, R230, R230, R0, UR8, 2D, 0x3 ;  /* 0x28ff0800e6e67f60 */ /* 0x000fe200089e03ff */
[----:B------:R-:W-:-:S02]  /*2afd0*/  IMAD.MOV.U32 R169, RZ, RZ, R19 ;  /* 0x000000ffffa97224 */ /* 0x000fc400078e0013 */
[--C-:B------:R-:W-:Y:S02]  /*2afe0*/  IMAD.MOV.U32 R233, RZ, RZ, R19.reuse ;  /* 0x000000ffffe97224 */ /* 0x100fe400078e0013 */
[----:B------:R-:W-:Y:S01]  /*2aff0*/  IMAD.MOV.U32 R171, RZ, RZ, R19 ;  /* 0x000000ffffab7224 */ /* 0x000fe200078e0013 */
[----:B------:R-:W-:-:S04]  /*2b000*/  DEPBAR.LE SB5, 0xc ;  /* 0x0000d3000000791a */ /* 0x000fc80000000000 */
[----:B------:R0:W-:Y:S01]  /*2b010*/  STL [R1+0x2c0], R29 ;  /* 0x0002c01d01007387 */ /* 0x0001e20000100800 */
[----:B------:R-:W-:-:S03]  /*2b020*/  IMAD.MOV.U32 R235, RZ, RZ, R19 ;  /* 0x000000ffffeb7224 */ /* 0x000fc600078e0013 */
[----:B------:R1:W-:Y:S01]  /*2b030*/  STL [R1+0x2bc], R25 ;  /* 0x0002bc1901007387 */ /* 0x0003e20000100800 */
[----:B0-----:R-:W5:Y:S01]  /*2b040*/  TEX.LL RZ, R29, R168, R0, UR6, 2D, 0x1 ;  /* 0x28ff0600a81d7f60 */ /* 0x001f6200089e01ff */
[----:B-1----:R-:W5:Y:S01]  /*2b050*/  TEX.LL RZ, R25, R232, R0, UR4, 2D, 0x1 ;  /* 0x28ff0400e8197f60 */ /* 0x002f6200089e01ff */
[----:B------:R-:W-:Y:S01]  /*2b060*/  TEX.LL RZ, R170, R170, R0, UR10, 2D, 0x3 ;  /* 0x28ff0a00aaaa7f60 */ /* 0x000fe200089e03ff */
[----:B------:R-:W-:Y:S01]  /*2b070*/  TEX.LL RZ, R234, R234, R0, UR8, 2D, 0x3 ;  /* 0x28ff0800eaea7f60 */ /* 0x000fe200089e03ff */
[----:B------:R-:W-:Y:S01]  /*2b080*/  IMAD.MOV.U32 R242, RZ, RZ, R40 ;  /* 0x000000fffff27224 */ /* 0x000fe200078e0028 */
[----:B------:R-:W-:Y:S01]  /*2b090*/  MOV R244, R42 ;  /* 0x0000002a00f47202 */ /* 0x000fe20000000f00 */
[----:B------:R-:W-:-:S04]  /*2b0a0*/  DEPBAR.LE SB5, 0xc ;  /* 0x0000d3000000791a */ /* 0x000fc80000000000 */
[----:B------:R0:W-:Y:S04]  /*2b0b0*/  STL [R1+0x2b8], R23 ;  /* 0x0002b81701007387 */ /* 0x0001e80000100800 */
[----:B------:R1:W-:Y:S01]  /*2b0c0*/  STL [R1+0x2b4], R18 ;  /* 0x0002b41201007387 */ /* 0x0003e20000100800 */
[----:B0-----:R0:W5:Y:S01]  /*2b0d0*/  TEX.LL RZ, R23, R242, R0, UR4, 2D, 0x1 ;  /* 0x28ff0400f2177f60 */ /* 0x00116200089e01ff */
[----:B-1----:R1:W5:Y:S01]  /*2b0e0*/  TEX.LL RZ, R18, R244, R0, UR6, 2D, 0x1 ;  /* 0x28ff0600f4127f60 */ /* 0x00236200089e01ff */
[----:B------:R-:W-:Y:S01]  /*2b0f0*/  TEX.LL RZ, R156, R42, R0, UR10, 2D, 0x3 ;  /* 0x28ff0a002a9c7f60 */ /* 0x000fe200089e03ff */
[----:B------:R-:W5:Y:S01]  /*2b100*/  TEX.LL RZ, R42, R40, R0, UR8, 2D, 0x3 ;  /* 0x28ff0800282a7f60 */ /* 0x000f6200089e03ff */
[----:B0-----:R-:W2:Y:S01]  /*2b110*/  LDL.LU R242, [R1+0x488] ;  /* 0x0004880001f27983 */ /* 0x001ea20000300800 */
[----:B------:R-:W-:Y:S01]  /*2b120*/  IMAD.MOV.U32 R240, RZ, RZ, R40 ;  /* 0x000000fffff07224 */ /* 0x000fe200078e0028 */
[----:B------:R-:W-:Y:S01]  /*2b130*/  MOV R243, R65 ;  /* 0x0000004100f37202 */ /* 0x000fe20000000f00 */
[----:B------:R-:W-:Y:S01]  /*2b140*/  IMAD.MOV.U32 R241, RZ, RZ, R65 ;  /* 0x000000fffff17224 */ /* 0x000fe200078e0041 */
[----:B------:R-:W-:-:S04]  /*2b150*/  DEPBAR.LE SB5, 0xe ;  /* 0x0000d3800000791a */ /* 0x000fc80000000000 */
[----:B------:R-:W-:Y:S01]  /*2b160*/  STL [R1+0x2b0], R109 ;  /* 0x0002b06d01007387 */ /* 0x000fe20000100800 */
[----:B-1----:R-:W-:Y:S02]  /*2b170*/  IMAD.MOV.U32 R244, RZ, RZ, R40 ;  /* 0x000000fffff47224 */ /* 0x002fe400078e0028 */
[----:B------:R-:W-:Y:S01]  /*2b180*/  IMAD.MOV.U32 R245, RZ, RZ, R65 ;  /* 0x000000fffff57224 */ /* 0x000fe200078e0041 */
[----:B------:R-:W-:-:S04]  /*2b190*/  DEPBAR.LE SB5, 0xb ;  /* 0x0000d2c00000791a */ /* 0x000fc80000000000 */
[----:B------:R-:W-:Y:S04]  /*2b1a0*/  STL [R1+0x2ac], R108 ;  /* 0x0002ac6c01007387 */ /* 0x000fe80000100800 */
[----:B------:R0:W-:Y:S04]  /*2b1b0*/  STL [R1+0x2a8], R16 ;  /* 0x0002a81001007387 */ /* 0x0001e80000100800 */
[----:B------:R2:W-:Y:S01]  /*2b1c0*/  STL [R1+0x2a4], R6 ;  /* 0x0002a40601007387 */ /* 0x0005e20000100800 */
[----:B0-----:R-:W5:Y:S01]  /*2b1d0*/  TEX.LL RZ, R16, R240, R0, UR4, 2D, 0x1 ;  /* 0x28ff0400f0107f60 */ /* 0x001f6200089e01ff */
[----:B--2---:R0:W5:Y:S01]  /*2b1e0*/  TEX.LL RZ, R6, R242, R0, UR6, 2D, 0x1 ;  /* 0x28ff0600f2067f60 */ /* 0x00416200089e01ff */
[----:B------:R1:W-:Y:S01]  /*2b1f0*/  TEX.LL RZ, R148, R244, R0, UR8, 2D, 0x3 ;  /* 0x28ff0800f4947f60 */ /* 0x0003e200089e03ff */
[----:B------:R-:W-:-:S04]  /*2b200*/  DEPBAR.LE SB5, 0xb ;  /* 0x0000d2c00000791a */ /* 0x000fc80000000000 */
[----:B------:R-:W-:Y:S04]  /*2b210*/  STL [R1+0x2a0], R107 ;  /* 0x0002a06b01007387 */ /* 0x000fe80000100800 */
[----:B------:R2:W-:Y:S04]  /*2b220*/  STL [R1+0x29c], R106 ;  /* 0x00029c6a01007387 */ /* 0x0005e80000100800 */
[----:B--2---:R-:W2:Y:S04]  /*2b230*/  LDL.LU R106, [R1+0x498] ;  /* 0x00049800016a7983 */ /* 0x004ea80000300800 */
[----:B0-----:R-:W3:Y:S01]  /*2b240*/  LDL.LU R242, [R1+0x4a0] ;  /* 0x0004a00001f27983 */ /* 0x001ee20000300800 */
[----:B------:R-:W-:Y:S01]  /*2b250*/  IMAD.MOV.U32 R107, RZ, RZ, R65 ;  /* 0x000000ffff6b7224 */ /* 0x000fe200078e0041 */
[----:B------:R-:W-:Y:S01]  /*2b260*/  MOV R243, R69 ;  /* 0x0000004500f37202 */ /* 0x000fe20000000f00 */
[----:B------:R-:W-:Y:S01]  /*2b270*/  IMAD.MOV.U32 R241, RZ, RZ, R69 ;  /* 0x000000fffff17224 */ /* 0x000fe200078e0045 */
[----:B------:R-:W-:-:S04]  /*2b280*/  DEPBAR.LE SB5, 0x9 ;  /* 0x0000d2400000791a */ /* 0x000fc80000000000 */
[----:B------:R-:W-:Y:S01]  /*2b290*/  STL [R1+0x298], R68 ;  /* 0x0002984401007387 */ /* 0x000fe20000100800 */
[----:B-1----:R-:W-:-:S03]  /*2b2a0*/  IMAD.MOV.U32 R245, RZ, RZ, R69 ;  /* 0x000000fffff57224 */ /* 0x002fc600078e0045 */
[----:B------:R-:W-:Y:S01]  /*2b2b0*/  STL [R1+0x294], R64 ;  /* 0x0002944001007387 */ /* 0x000fe20000100800 */
[----:B------:R-:W-:-:S04]  /*2b2c0*/  DEPBAR.LE SB5, 0x7 ;  /* 0x0000d1c00000791a */ /* 0x000fc80000000000 */
[----:B------:R-:W-:Y:S04]  /*2b2d0*/  STL [R1+0x290], R60 ;  /* 0x0002903c01007387 */ /* 0x000fe80000100800 */
[----:B------:R-:W-:Y:S01]  /*2b2e0*/  STL [R1+0x28c], R33 ;  /* 0x00028c2101007387 */ /* 0x000fe20000100800 */
[----:B--2---:R0:W-:Y:S01]  /*2b2f0*/  TEX.LL RZ, R152, R106, R0, UR10, 2D, 0x3 ;  /* 0x28ff0a006a987f60 */ /* 0x0041e200089e03ff */
[----:B------:R-:W-:-:S04]  /*2b300*/  DEPBAR.LE SB5, 0x5 ;  /* 0x0000d1400000791a */ /* 0x000fc80000000000 */
[----:B------:R1:W-:Y:S02]  /*2b310*/  STL [R1+0x288], R29 ;  /* 0x0002881d01007387 */ /* 0x0003e40000100800 */
[----:B-1----:R-:W5:Y:S02]  /*2b320*/  TEX.LL RZ, R29, R240, R0, UR4, 2D, 0x1 ;  /* 0x28ff0400f01d7f60 */ /* 0x002f6400089e01ff */
[----:B------:R3:W-:Y:S02]  /*2b330*/  STL [R1+0x284], R25 ;  /* 0x0002841901007387 */ /* 0x0007e40000100800 */
[----:B---3--:R1:W5:Y:S01]  /*2b340*/  TEX.LL RZ, R25, R242, R0, UR6, 2D, 0x1 ;  /* 0x28ff0600f2197f60 */ /* 0x00836200089e01ff */
[----:B------:R2:W-:Y:S01]  /*2b350*/  TEX.LL RZ, R140, R244, R0, UR8, 2D, 0x3 ;  /* 0x28ff0800f48c7f60 */ /* 0x0005e200089e03ff */
[----:B0-----:R-:W3:Y:S04]  /*2b360*/  LDL.LU R106, [R1+0x4a8] ;  /* 0x0004a800016a7983 */ /* 0x001ee80000300800 */
[----:B-1----:R-:W3:Y:S01]  /*2b370*/  LDL.LU R242, [R1+0x148] ;  /* 0x0001480001f27983 */ /* 0x002ee20000300800 */
[----:B------:R-:W-:Y:S01]  /*2b380*/  IMAD.MOV.U32 R107, RZ, RZ, R69 ;  /* 0x000000ffff6b7224 */ /* 0x000fe200078e0045 */
[----:B------:R-:W-:Y:S01]  /*2b390*/  MOV R243, R5 ;  /* 0x0000000500f37202 */ /* 0x000fe20000000f00 */
[----:B------:R-:W-:Y:S01]  /*2b3a0*/  IMAD.MOV.U32 R241, RZ, RZ, R5 ;  /* 0x000000fffff17224 */ /* 0x000fe200078e0005 */
[----:B------:R-:W-:-:S04]  /*2b3b0*/  DEPBAR.LE SB5, 0x5 ;  /* 0x0000d1400000791a */ /* 0x000fc80000000000 */
[----:B------:R0:W-:Y:S01]  /*2b3c0*/  STL [R1+0x280], R23 ;  /* 0x0002801701007387 */ /* 0x0001e20000100800 */
[----:B--2---:R-:W-:-:S03]  /*2b3d0*/  IMAD.MOV.U32 R245, RZ, RZ, R5 ;  /* 0x000000fffff57224 */ /* 0x004fc600078e0005 */
[----:B------:R1:W-:Y:S01]  /*2b3e0*/  STL [R1+0x27c], R18 ;  /* 0x00027c1201007387 */ /* 0x0003e20000100800 */
[----:B---3--:R2:W-:Y:S01]  /*2b3f0*/  TEX.LL RZ, R144, R106, R0, UR10, 2D, 0x3 ;  /* 0x28ff0a006a907f60 */ /* 0x0085e200089e03ff */
[----:B0-----:R-:W5:Y:S01]  /*2b400*/  TEX.LL RZ, R23, R240, R0, UR4, 2D, 0x1 ;  /* 0x28ff0400f0177f60 */ /* 0x001f6200089e01ff */
[----:B-1----:R0:W5:Y:S01]  /*2b410*/  TEX.LL RZ, R18, R242, R0, UR6, 2D, 0x1 ;  /* 0x28ff0600f2127f60 */ /* 0x00216200089e01ff */
[----:B------:R1:W5:Y:S01]  /*2b420*/  TEX.LL RZ, R108, R244, R0, UR8, 2D, 0x3 ;  /* 0x28ff0800f46c7f60 */ /* 0x00036200089e03ff */
[----:B------:R-:W-:-:S04]  /*2b430*/  DEPBAR.LE SB5, 0x6 ;  /* 0x0000d1800000791a */ /* 0x000fc80000000000 */
[----:B------:R-:W-:Y:S04]  /*2b440*/  STL.64 [R1+0x468], R42 ;  /* 0x0004682a01007387 */ /* 0x000fe80000100a00 */
[----:B------:R3:W-:Y:S04]  /*2b450*/  STL [R1+0x278], R16 ;  /* 0x0002781001007387 */ /* 0x0007e80000100800 */
[----:B--2---:R-:W2:Y:S01]  /*2b460*/  LDL.LU R106, [R1+0x150] ;  /* 0x00015000016a7983 */ /* 0x004ea20000300800 */
[----:B------:R-:W-:-:S04]  /*2b470*/  DEPBAR.LE SB5, 0x5 ;  /* 0x0000d1400000791a */ /* 0x000fc80000000000 */
[----:B------:R3:W-:Y:S04]  /*2b480*/  STL [R1+0x264], R6 ;  /* 0x0002640601007387 */ /* 0x0007e80000100800 */
[----:B0-----:R-:W3:Y:S01]  /*2b490*/  LDL.LU R242, [R1+0x158] ;  /* 0x0001580001f27983 */ /* 0x001ee20000300800 */
[----:B------:R-:W-:Y:S01]  /*2b4a0*/  IMAD.MOV.U32 R107, RZ, RZ, R5 ;  /* 0x000000ffff6b7224 */ /* 0x000fe200078e0005 */
[----:B------:R-:W-:Y:S01]  /*2b4b0*/  MOV R243, R7 ;  /* 0x0000000700f37202 */ /* 0x000fe20000000f00 */
[--C-:B------:R-:W-:Y:S02]  /*2b4c0*/  IMAD.MOV.U32 R241, RZ, RZ, R7.reuse ;  /* 0x000000fffff17224 */ /* 0x100fe400078e0007 */
[----:B-1----:R-:W-:Y:S01]  /*2b4d0*/  IMAD.MOV.U32 R245, RZ, RZ, R7 ;  /* 0x000000fffff57224 */ /* 0x002fe200078e0007 */
[----:B--2---:R-:W-:Y:S01]  /*2b4e0*/  TEX.LL RZ, R136, R106, R0, UR10, 2D, 0x3 ;  /* 0x28ff0a006a887f60 */ /* 0x004fe200089e03ff */
[----:B---3--:R0:W5:Y:S01]  /*2b4f0*/  TEX.LL RZ, R16, R240, R0, UR4, 2D, 0x1 ;  /* 0x28ff0400f0107f60 */ /* 0x00816200089e01ff */
[----:B------:R-:W5:Y:S01]  /*2b500*/  TEX.LL RZ, R6, R242, R0, UR6, 2D, 0x1 ;  /* 0x28ff0600f2067f60 */ /* 0x000f6200089e01ff */
[----:B------:R-:W5:Y:S01]  /*2b510*/  TEX.LL RZ, R42, R244, R0, UR8, 2D, 0x3 ;  /* 0x28ff0800f42a7f60 */ /* 0x000f6200089e03ff */
[----:B------:R-:W-:-:S04]  /*2b520*/  DEPBAR.LE SB5, 0x6 ;  /* 0x0000d1800000791a */ /* 0x000fc80000000000 */
[----:B------:R-:W-:Y:S04]  /*2b530*/  STL [R1+0x260], R29 ;  /* 0x0002601d01007387 */ /* 0x000fe80000100800 */
[----:B------:R-:W2:Y:S04]  /*2b540*/  LDL.LU R132, [R1+0x160] ;  /* 0x0001600001847983 */ /* 0x000ea80000300800 */
[----:B------:R-:W-:Y:S04]  /*2b550*/  STL [R1+0x214], R25 ;  /* 0x0002141901007387 */ /* 0x000fe80000100800 */
[----:B------:R-:W3:Y:S04]  /*2b560*/  LDL.LU R192, [R1+0x168] ;  /* 0x0001680001c07983 */ /* 0x000ee80000300800 */
[----:B------:R-:W3:Y:S04]  /*2b570*/  LDL.LU R128, [R1+0x170] ;  /* 0x0001700001807983 */ /* 0x000ee80000300800 */
[----:B------:R-:W3:Y:S01]  /*2b580*/  LDL.LU R120, [R1+0x4e0] ;  /* 0x0004e00001787983 */ /* 0x000ee20000300800 */
[----:B------:R-:W-:-:S03]  /*2b590*/  IMAD.MOV.U32 R133, RZ, RZ, R7 ;  /* 0x000000ffff857224 */ /* 0x000fc600078e0007 */
[----:B------:R-:W3:Y:S01]  /*2b5a0*/  LDL.LU R124, [R1+0x4e8] ;  /* 0x0004e800017c7983 */ /* 0x000ee20000300800 */
[----:B------:R-:W-:-:S03]  /*2b5b0*/  IMAD.MOV.U32 R196, RZ, RZ, R40 ;  /* 0x000000ffffc47224 */ /* 0x000fc600078e0028 */
[----:B------:R-:W3:Y:S01]  /*2b5c0*/  LDL.LU R188, [R1+0x178] ;  /* 0x0001780001bc7983 */ /* 0x000ee20000300800 */
[----:B------:R-:W-:Y:S01]  /*2b5d0*/  MOV R197, R9 ;  /* 0x0000000900c57202 */ /* 0x000fe20000000f00 */
[----:B------:R-:W-:Y:S02]  /*2b5e0*/  IMAD.MOV.U32 R193, RZ, RZ, R9 ;  /* 0x000000ffffc17224 */ /* 0x000fe400078e0009 */
[----:B------:R-:W3:Y:S01]  /*2b5f0*/  LDL.LU R116, [R1+0x180] ;  /* 0x0001800001747983 */ /* 0x000ee20000300800 */
[----:B------:R-:W-:-:S04]  /*2b600*/  DEPBAR.LE SB5, 0x4 ;  /* 0x0000d1000000791a */ /* 0x000fc80000000000 */
[----:B------:R-:W-:Y:S04]  /*2b610*/  STL [R1+0x210], R23 ;  /* 0x0002101701007387 */ /* 0x000fe80000100800 */
[----:B------:R-:W3:Y:S04]  /*2b620*/  LDL.LU R184, [R1+0x188] ;  /* 0x0001880001b87983 */ /* 0x000ee80000300800 */
[----:B------:R-:W-:Y:S01]  /*2b630*/  STL [R1+0x1dc], R18 ;  /* 0x0001dc1201007387 */ /* 0x000fe20000100800 */
[----:B------:R-:W-:-:S04]  /*2b640*/  DEPBAR.LE SB5, 0x3 ;  /* 0x0000d0c00000791a */ /* 0x000fc80000000000 */
[----:B------:R1:W-:Y:S04]  /*2b650*/  STL.64 [R1+0x460], R108 ;  /* 0x0004606c01007387 */ /* 0x0003e80000100a00 */
[----:B------:R-:W3:Y:S04]  /*2b660*/  LDL.LU R112, [R1+0x190] ;  /* 0x0001900001707983 */ /* 0x000ee80000300800 */
[----:B------:R-:W3:Y:S04]  /*2b670*/  LDL.LU R180, [R1+0x1a0] ;  /* 0x0001a00001b47983 */ /* 0x000ee80000300800 */
[----:B-1----:R-:W3:Y:S04]  /*2b680*/  LDL.LU R108, [R1+0x1a8] ;  /* 0x0001a800016c7983 */ /* 0x002ee80000300800 */
[----:B------:R-:W3:Y:S04]  /*2b690*/  LDL.LU R176, [R1+0x1b0] ;  /* 0x0001b00001b07983 */ /* 0x000ee80000300800 */
[----:B0-----:R-:W3:Y:S04]  /*2b6a0*/  LDL.LU R240, [R1+0x1c0] ;  /* 0x0001c00001f07983 */ /* 0x001ee80000300800 */
[----:B------:R-:W3:Y:S01]  /*2b6b0*/  LDL.LU R106, [R1+0x1b8] ;  /* 0x0001b800016a7983 */ /* 0x000ee20000300800 */
[----:B------:R-:W-:-:S04]  /*2b6c0*/  DEPBAR.LE SB5, 0x2 ;  /* 0x0000d0800000791a */ /* 0x000fc80000000000 */
[----:B------:R0:W-:Y:S01]  /*2b6d0*/  STL [R1+0x1d8], R16 ;  /* 0x0001d81001007387 */ /* 0x0001e20000100800 */
[----:B--2---:R-:W-:Y:S01]  /*2b6e0*/  TEX.LL RZ, R132, R132, R0, UR10, 2D, 0x3 ;  /* 0x28ff0a0084847f60 */ /* 0x004fe200089e03ff */
[----:B------:R-:W5:Y:S01]  /*2b6f0*/  TEX.LL RZ, R18, R196, R0, UR4, 2D, 0x1 ;  /* 0x28ff0400c4127f60 */ /* 0x000f6200089e01ff */
[----:B---3--:R1:W5:Y:S01]  /*2b700*/  TEX.LL RZ, R33, R192, R0, UR6, 2D, 0x1 ;  /* 0x28ff0600c0217f60 */ /* 0x00836200089e01ff */
[----:B------:R-:W5:Y:S01]  /*2b710*/  TEX.LL RZ, R160, R196, R0, UR8, 2D, 0x3 ;  /* 0x28ff0800c4a07f60 */ /* 0x000f6200089e03ff */
[----:B------:R-:W-:-:S06]  /*2b720*/  IMAD.MOV.U32 R129, RZ, RZ, R9 ;  /* 0x000000ffff817224 */ /* 0x000fcc00078e0009 */
[----:B------:R-:W-:Y:S01]  /*2b730*/  TEX.LL RZ, R128, R128, R0, UR10, 2D, 0x3 ;  /* 0x28ff0a0080807f60 */ /* 0x000fe200089e03ff */
[----:B-1----:R-:W-:Y:S01]  /*2b740*/  IMAD.MOV.U32 R192, RZ, RZ, R40 ;  /* 0x000000ffffc07224 */ /* 0x002fe200078e0028 */
[----:B------:R-:W-:Y:S01]  /*2b750*/  MOV R193, R61 ;  /* 0x0000003d00c17202 */ /* 0x000fe20000000f00 */
[----:B------:R-:W-:Y:S01]  /*2b760*/  IMAD.MOV.U32 R121, RZ, RZ, R61 ;  /* 0x000000ffff797224 */ /* 0x000fe200078e003d */
[----:B------:R-:W2:Y:S02]  /*2b770*/  LDL.LU R243, [R1+0x54c] ;  /* 0x00054c0001f37983 */ /* 0x000ea40000300800 */
[----:B0-----:R0:W5:Y:S01]  /*2b780*/  TEX.LL RZ, R16, R192, R0, UR4, 2D, 0x1 ;  /* 0x28ff0400c0107f60 */ /* 0x00116200089e01ff */
[----:B------:R-:W-:-:S04]  /*2b790*/  DEPBAR.LE SB5, 0x5 ;  /* 0x0000d1400000791a */ /* 0x000fc80000000000 */
[----:B------:R1:W-:Y:S02]  /*2b7a0*/  STL [R1+0x19c], R6 ;  /* 0x00019c0601007387 */ /* 0x0003e40000100800 */
[----:B-1----:R1:W5:Y:S01]  /*2b7b0*/  TEX.LL RZ, R6, R120, R0, UR6, 2D, 0x1 ;  /* 0x28ff060078067f60 */ /* 0x00236200089e01ff */
[----:B------:R-:W-:Y:S02]  /*2b7c0*/  IMAD.MOV.U32 R125, RZ, RZ, R61 ;  /* 0x000000ffff7d7224 */ /* 0x000fe400078e003d */
[----:B------:R-:W-:Y:S01]  /*2b7d0*/  IMAD.MOV.U32 R189, RZ, RZ, R11 ;  /* 0x000000ffffbd7224 */ /* 0x000fe200078e000b */
[----:B0-----:R-:W-:Y:S01]  /*2b7e0*/  MOV R193, R11 ;  /* 0x0000000b00c17202 */ /* 0x001fe20000000f00 */
[----:B-1----:R-:W-:-:S06]  /*2b7f0*/  IMAD.MOV.U32 R120, RZ, RZ, R40 ;  /* 0x000000ffff787224 */ /* 0x002fcc00078e0028 */
[----:B------:R-:W-:Y:S01]  /*2b800*/  TEX.LL RZ, R120, R120, R0, UR8, 2D, 0x3 ;  /* 0x28ff080078787f60 */ /* 0x000fe200089e03ff */
[----:B------:R-:W-:Y:S01]  /*2b810*/  TEX.LL RZ, R124, R124, R0, UR10, 2D, 0x3 ;  /* 0x28ff0a007c7c7f60 */ /* 0x000fe200089e03ff */
[----:B------:R-:W5:Y:S01]  /*2b820*/  TEX.LL RZ, R29, R192, R0, UR4, 2D, 0x1 ;  /* 0x28ff0400c01d7f60 */ /* 0x000f6200089e01ff */
[----:B------:R0:W5:Y:S01]  /*2b830*/  TEX.LL RZ, R25, R188, R0, UR6, 2D, 0x1 ;  /* 0x28ff0600bc197f60 */ /* 0x00016200089e01ff */
[----:B------:R-:W-:Y:S01]  /*2b840*/  IMAD.MOV.U32 R117, RZ, RZ, R11 ;  /* 0x000000ffff757224 */ /* 0x000fe200078e000b */
[----:B------:R-:W-:-:S04]  /*2b850*/  DEPBAR.LE SB5, 0x7 ;  /* 0x0000d1c00000791a */ /* 0x000fc80000000000 */
[----:B------:R1:W-:Y:S01]  /*2b860*/  STL.64 [R1+0x458], R42 ;  /* 0x0004582a01007387 */ /* 0x0003e20000100a00 */
[----:B------:R-:W-:-:S03]  /*2b870*/  IMAD.MOV.U32 R185, RZ, RZ, R13 ;  /* 0x000000ffffb97224 */ /* 0x000fc600078e000d */
[----:B------:R-:W3:Y:S04]  /*2b880*/  LDL.LU R172, [R1+0x1c8] ;  /* 0x0001c80001ac7983 */ /* 0x000ee80000300800 */
[----:B------:R-:W2:Y:S01]  /*2b890*/  LDL.LU R245, [R1+0x1d4] ;  /* 0x0001d40001f57983 */ /* 0x000ea20000300800 */
[----:B-1----:R-:W5:Y:S01]  /*2b8a0*/  TEX.LL RZ, R42, R192, R0, UR8, 2D, 0x3 ;  /* 0x28ff0800c02a7f60 */ /* 0x002f6200089e03ff */
[----:B------:R-:W-:Y:S01]  /*2b8b0*/  TEX.LL RZ, R116, R116, R0, UR10, 2D, 0x3 ;  /* 0x28ff0a0074747f60 */ /* 0x000fe200089e03ff */
[----:B0-----:R-:W-:Y:S01]  /*2b8c0*/  IMAD.MOV.U32 R188, RZ, RZ, R40 ;  /* 0x000000ffffbc7224 */ /* 0x001fe200078e0028 */
[----:B------:R-:W-:-:S04]  /*2b8d0*/  MOV R189, R13 ;  /* 0x0000000d00bd7202 */ /* 0x000fc80000000f00 */
[----:B------:R-:W5:Y:S01]  /*2b8e0*/  TEX.LL RZ, R23, R188, R0, UR4, 2D, 0x1 ;  /* 0x28ff0400bc177f60 */ /* 0x000f6200089e01ff */
[----:B------:R-:W-:-:S04]  /*2b8f0*/  DEPBAR.LE SB5, 0x8 ;  /* 0x0000d2000000791a */ /* 0x000fc80000000000 */
[----:B------:R0:W-:Y:S02]  /*2b900*/  STL [R1+0x198], R18 ;  /* 0x0001981201007387 */ /* 0x0001e40000100800 */
[----:B0-----:R0:W5:Y:S01]  /*2b910*/  TEX.LL RZ, R18, R184, R0, UR6, 2D, 0x1 ;  /* 0x28ff0600b8127f60 */ /* 0x00116200089e01ff */
[----:B------:R-:W5:Y:S01]  /*2b920*/  TEX.LL RZ, R188, R188, R0, UR8, 2D, 0x3 ;  /* 0x28ff0800bcbc7f60 */ /* 0x000f6200089e03ff */
[----:B------:R-:W-:Y:S01]  /*2b930*/  IMAD.MOV.U32 R113, RZ, RZ, R13 ;  /* 0x000000ffff717224 */ /* 0x000fe200078e000d */
[----:B------:R-:W-:-:S04]  /*2b940*/  DEPBAR.LE SB5, 0x8 ;  /* 0x0000d2000000791a */ /* 0x000fc80000000000 */
[----:B------:R-:W-:Y:S01]  /*2b950*/  STL [R1+0x16c], R33 ;  /* 0x00016c2101007387 */ /* 0x000fe20000100800 */
[----:B------:R-:W-:-:S03]  /*2b960*/  IMAD.MOV.U32 R181, RZ, RZ, R15 ;  /* 0x000000ffffb57224 */ /* 0x000fc600078e000f */
[----:B------:R-:W-:Y:S01]  /*2b970*/  STL.64 [R1+0x450], R160 ;  /* 0x000450a001007387 */ /* 0x000fe20000100a00 */
        /* <DEDUP_REMOVED lines=8> */
[----:B------:R-:W-:Y:S02]  /*2ba00*/  IMAD.MOV.U32 R109, RZ, RZ, R15 ;  /* 0x000000ffff6d7224 */ /* 0x000fe400078e000f */
[----:B------:R-:W-:Y:S01]  /*2ba10*/  IMAD.MOV.U32 R177, RZ, RZ, R17 ;  /* 0x000000ffffb17224 */ /* 0x000fe200078e0011 */
[----:B------:R-:W-:-:S04]  /*2ba20*/  DEPBAR.LE SB5, 0x9 ;  /* 0x0000d2400000791a */ /* 0x000fc80000000000 */
[----:B------:R1:W-:Y:S01]  /*2ba30*/  STL [R1+0x164], R6 ;  /* 0x0001640601007387 */ /* 0x0003e20000100800 */
[----:B------:R-:W-:Y:S01]  /*2ba40*/  TEX.LL RZ, R108, R108, R0, UR10, 2D, 0x3 ;  /* 0x28ff0a006c6c7f60 */ /* 0x000fe200089e03ff */
[----:B0-----:R-:W-:Y:S01]  /*2ba50*/  IMAD.MOV.U32 R180, RZ, RZ, R40 ;  /* 0x000000ffffb47224 */ /* 0x001fe200078e0028 */
[----:B------:R-:W-:-:S04]  /*2ba60*/  MOV R181, R17 ;  /* 0x0000001100b57202 */ /* 0x000fc80000000f00 */
[----:B-1----:R-:W5:Y:S01]  /*2ba70*/  TEX.LL RZ, R6, R180, R0, UR4, 2D, 0x1 ;  /* 0x28ff0400b4067f60 */ /* 0x002f6200089e01ff */
[----:B------:R0:W5:Y:S01]  /*2ba80*/  TEX.LL RZ, R33, R176, R0, UR6, 2D, 0x1 ;  /* 0x28ff0600b0217f60 */ /* 0x00016200089e01ff */
[----:B------:R-:W5:Y:S01]  /*2ba90*/  TEX.LL RZ, R164, R180, R0, UR8, 2D, 0x3 ;  /* 0x28ff0800b4a47f60 */ /* 0x000f6200089e03ff */
[----:B------:R-:W-:Y:S02]  /*2baa0*/  IMAD.MOV.U32 R107, RZ, RZ, R17 ;  /* 0x000000ffff6b7224 */ /* 0x000fe400078e0011 */
[----:B------:R-:W-:Y:S01]  /*2bab0*/  IMAD.MOV.U32 R241, RZ, RZ, R19 ;  /* 0x000000fffff17224 */ /* 0x000fe200078e0013 */
[----:B------:R-:W-:-:S04]  /*2bac0*/  DEPBAR.LE SB5, 0xa ;  /* 0x0000d2800000791a */ /* 0x000fc80000000000 */
[----:B------:R1:W-:Y:S01]  /*2bad0*/  STL [R1+0x160], R29 ;  /* 0x0001601d01007387 */ /* 0x0003e20000100800 */
[----:B------:R-:W-:Y:S03]  /*2bae0*/  TEX.LL RZ, R106, R106, R0, UR10, 2D, 0x3 ;  /* 0x28ff0a006a6a7f60 */ /* 0x000fe600089e03ff */
[----:B------:R3:W-:Y:S01]  /*2baf0*/  STL [R1+0x15c], R25 ;  /* 0x00015c1901007387 */ /* 0x0007e20000100800 */
[----:B0-----:R-:W-:Y:S01]  /*2bb00*/  IMAD.MOV.U32 R176, RZ, RZ, R40 ;  /* 0x000000ffffb07224 */ /* 0x001fe200078e0028 */
[----:B------:R-:W-:-:S04]  /*2bb10*/  MOV R177, R19 ;  /* 0x0000001300b17202 */ /* 0x000fc80000000f00 */
[----:B-1----:R-:W5:Y:S01]  /*2bb20*/  TEX.LL RZ, R29, R176, R0, UR4, 2D, 0x1 ;  /* 0x28ff0400b01d7f60 */ /* 0x002f6200089e01ff */
[----:B---3--:R0:W5:Y:S01]  /*2bb30*/  TEX.LL RZ, R25, R240, R0, UR6, 2D, 0x1 ;  /* 0x28ff0600f0197f60 */ /* 0x00816200089e01ff */
[----:B------:R-:W-:Y:S01]  /*2bb40*/  IMAD.MOV.U32 R173, RZ, RZ, R19 ;  /* 0x000000ffffad7224 */ /* 0x000fe200078e0013 */
[----:B------:R-:W-:Y:S01]  /*2bb50*/  MOV R242, R44 ;  /* 0x0000002c00f27202 */ /* 0x000fe20000000f00 */
[----:B------:R-:W-:-:S04]  /*2bb60*/  DEPBAR.LE SB5, 0xa ;  /* 0x0000d2800000791a */ /* 0x000fc80000000000 */
[----:B------:R1:W-:Y:S01]  /*2bb70*/  STL.64 [R1+0x448], R42 ;  /* 0x0004482a01007387 */ /* 0x0003e20000100a00 */
[----:B------:R-:W-:-:S03]  /*2bb80*/  IMAD.MOV.U32 R244, RZ, RZ, R62 ;  /* 0x000000fffff47224 */ /* 0x000fc600078e003e */
[----:B------:R2:W-:Y:S01]  /*2bb90*/  STL [R1+0x158], R23 ;  /* 0x0001581701007387 */ /* 0x0005e20000100800 */
[----:B0-----:R-:W-:Y:S01]  /*2bba0*/  IMAD.MOV.U32 R240, RZ, RZ, R40 ;  /* 0x000000fffff07224 */ /* 0x001fe200078e0028 */
[----:B-1----:R-:W-:Y:S03]  /*2bbb0*/  TEX.LL RZ, R42, R172, R0, UR10, 2D, 0x3 ;  /* 0x28ff0a00ac2a7f60 */ /* 0x002fe600089e03ff */
[----:B------:R-:W5:Y:S01]  /*2bbc0*/  TEX.LL RZ, R160, R240, R0, UR8, 2D, 0x3 ;  /* 0x28ff0800f0a07f60 */ /* 0x000f6200089e03ff */
[----:B--2---:R0:W5:Y:S01]  /*2bbd0*/  TEX.LL RZ, R23, R242, R0, UR4, 2D, 0x1 ;  /* 0x28ff0400f2177f60 */ /* 0x00416200089e01ff */
[----:B------:R-:W-:-:S04]  /*2bbe0*/  DEPBAR.LE SB5, 0xa ;  /* 0x0000d2800000791a */ /* 0x000fc80000000000 */
[----:B------:R1:W-:Y:S04]  /*2bbf0*/  STL [R1+0x154], R18 ;  /* 0x0001541201007387 */ /* 0x0003e80000100800 */
[----:B------:R-:W-:Y:S01]  /*2bc00*/  STL.64 [R1+0x440], R188 ;  /* 0x000440bc01007387 */ /* 0x000fe20000100a00 */
[----:B-1----:R1:W5:Y:S01]  /*2bc10*/  TEX.LL RZ, R18, R244, R0, UR6, 2D, 0x1 ;  /* 0x28ff0600f4127f60 */ /* 0x00236200089e01ff */
[----:B------:R-:W-:Y:S01]  /*2bc20*/  TEX.LL RZ, R240, R62, R0, UR10, 2D, 0x3 ;  /* 0x28ff0a003ef07f60 */ /* 0x000fe200089e03ff */
[----:B------:R-:W-:-:S04]  /*2bc30*/  DEPBAR.LE SB5, 0x9 ;  /* 0x0000d2400000791a */ /* 0x000fc80000000000 */
[----:B------:R-:W-:Y:S04]  /*2bc40*/  STL [R1+0x150], R41 ;  /* 0x0001502901007387 */ /* 0x000fe80000100800 */
[----:B------:R2:W-:Y:S04]  /*2bc50*/  STL [R1+0x14c], R16 ;  /* 0x00014c1001007387 */ /* 0x0005e80000100800 */
[----:B0-----:R-:W3:Y:S01]  /*2bc60*/  LDL.LU R242, [R1+0x540] ;  /* 0x0005400001f27983 */ /* 0x001ee20000300800 */
[--C-:B------:R-:W-:Y:S01]  /*2bc70*/  IMAD.MOV.U32 R172, RZ, RZ, R44.reuse ;  /* 0x000000ffffac7224 */ /* 0x100fe200078e002c */
[----:B------:R-:W-:Y:S01]  /*2bc80*/  MOV R173, R65 ;  /* 0x0000004100ad7202 */ /* 0x000fe20000000f00 */
[----:B------:R-:W-:Y:S01]  /*2bc90*/  IMAD.MOV.U32 R243, RZ, RZ, R65 ;  /* 0x000000fffff37224 */ /* 0x000fe200078e0041 */
[----:B------:R-:W-:Y:S01]  /*2bca0*/  MOV R59, R62 ;  /* 0x0000003e003b7202 */ /* 0x000fe20000000f00 */
[----:B-1----:R-:W-:Y:S01]  /*2bcb0*/  IMAD.MOV.U32 R244, RZ, RZ, R44 ;  /* 0x000000fffff47224 */ /* 0x002fe200078e002c */
[----:B------:R-:W-:-:S04]  /*2bcc0*/  DEPBAR.LE SB5, 0x8 ;  /* 0x0000d2000000791a */ /* 0x000fc80000000000 */
[----:B------:R-:W-:Y:S01]  /*2bcd0*/  STL.64 [R1+0x438], R168 ;  /* 0x000438a801007387 */ /* 0x000fe20000100a00 */
[----:B------:R-:W-:Y:S01]  /*2bce0*/  IMAD.MOV.U32 R245, RZ, RZ, R65 ;  /* 0x000000fffff57224 */ /* 0x000fe200078e0041 */
[----:B------:R-:W5:Y:S01]  /*2bcf0*/  TEX.LL RZ, R62, R44, R0, UR8, 2D, 0x3 ;  /* 0x28ff08002c3e7f60 */ /* 0x000f6200089e03ff */
[----:B--2---:R-:W5:Y:S01]  /*2bd00*/  TEX.LL RZ, R16, R172, R0, UR4, 2D, 0x1 ;  /* 0x28ff0400ac107f60 */ /* 0x004f6200089e01ff */
[----:B------:R-:W-:-:S04]  /*2bd10*/  DEPBAR.LE SB5, 0x9 ;  /* 0x0000d2400000791a */ /* 0x000fc80000000000 */
[----:B------:R3:W-:Y:S02]  /*2bd20*/  STL [R1+0x148], R6 ;  /* 0x0001480601007387 */ /* 0x0007e40000100800 */
[----:B---3--:R0:W5:Y:S01]  /*2bd30*/  TEX.LL RZ, R6, R242, R0, UR6, 2D, 0x1 ;  /* 0x28ff0600f2067f60 */ /* 0x00816200089e01ff */
[----:B------:R1:W-:Y:S01]  /*2bd40*/  TEX.LL RZ, R228, R244, R0, UR8, 2D, 0x3 ;  /* 0x28ff0800f4e47f60 */ /* 0x0003e200089e03ff */
[----:B------:R-:W-:-:S04]  /*2bd50*/  DEPBAR.LE SB5, 0x9 ;  /* 0x0000d2400000791a */ /* 0x000fc80000000000 */
[----:B------:R-:W-:Y:S04]  /*2bd60*/  STL [R1+0x144], R33 ;  /* 0x0001442101007387 */ /* 0x000fe80000100800 */
[----:B------:R-:W2:Y:S04]  /*2bd70*/  LDL.LU R176, [R1+0x550] ;  /* 0x0005500001b07983 */ /* 0x000ea80000300800 */
[----:B0-----:R-:W3:Y:S01]  /*2bd80*/  LDL.LU R242, [R1+0x558] ;  /* 0x0005580001f27983 */ /* 0x001ee20000300800 */
[----:B------:R-:W-:Y:S01]  /*2bd90*/  IMAD.MOV.U32 R177, RZ, RZ, R65 ;  /* 0x000000ffffb17224 */ /* 0x000fe200078e0041 */
[----:B------:R-:W-:Y:S01]  /*2bda0*/  MOV R173, R69 ;  /* 0x0000004500ad7202 */ /* 0x000fe20000000f00 */
[----:B------:R-:W-:Y:S01]  /*2bdb0*/  IMAD.MOV.U32 R243, RZ, RZ, R69 ;  /* 0x000000fffff37224 */ /* 0x000fe200078e0045 */
[----:B------:R-:W-:-:S04]  /*2bdc0*/  DEPBAR.LE SB5, 0x7 ;  /* 0x0000d1c00000791a */ /* 0x000fc80000000000 */
[----:B------:R-:W-:Y:S01]  /*2bdd0*/  STL.64 [R1+0x430], R164 ;  /* 0x000430a401007387 */ /* 0x000fe20000100a00 */
[----:B-1----:R-:W-:-:S03]  /*2bde0*/  IMAD.MOV.U32 R245, RZ, RZ, R69 ;  /* 0x000000fffff57224 */ /* 0x002fc600078e0045 */
[----:B------:R0:W-:Y:S01]  /*2bdf0*/  STL [R1+0x140], R29 ;  /* 0x0001401d01007387 */ /* 0x0001e20000100800 */
[----:B------:R-:W-:-:S04]  /*2be00*/  DEPBAR.LE SB5, 0x6 ;  /* 0x0000d1800000791a */ /* 0x000fc80000000000 */
[----:B------:R3:W-:Y:S01]  /*2be10*/  STL [R1+0x13c], R25 ;  /* 0x00013c1901007387 */ /* 0x0007e20000100800 */
[----:B--2---:R1:W-:Y:S01]  /*2be20*/  TEX.LL RZ, R232, R176, R0, UR10, 2D, 0x3 ;  /* 0x28ff0a00b0e87f60 */ /* 0x0043e200089e03ff */
[----:B0-----:R-:W5:Y:S01]  /*2be30*/  TEX.LL RZ, R29, R172, R0, UR4, 2D, 0x1 ;  /* 0x28ff0400ac1d7f60 */ /* 0x001f6200089e01ff */
[----:B---3--:R0:W5:Y:S01]  /*2be40*/  TEX.LL RZ, R25, R242, R0, UR6, 2D, 0x1 ;  /* 0x28ff0600f2197f60 */ /* 0x00816200089e01ff */
[----:B------:R2:W-:Y:S01]  /*2be50*/  TEX.LL RZ, R220, R244, R0, UR8, 2D, 0x3 ;  /* 0x28ff0800f4dc7f60 */ /* 0x0005e200089e03ff */
[----:B-1----:R-:W3:Y:S01]  /*2be60*/  LDL.LU R176, [R1+0x560] ;  /* 0x0005600001b07983 */ /* 0x002ee20000300800 */
[----:B------:R-:W-:-:S04]  /*2be70*/  DEPBAR.LE SB5, 0x7 ;  /* 0x0000d1c00000791a */ /* 0x000fc80000000000 */
[----:B------:R-:W-:Y:S04]  /*2be80*/  STL.64 [R1+0x428], R160 ;  /* 0x000428a001007387 */ /* 0x000fe80000100a00 */
[----:B0-----:R-:W3:Y:S01]  /*2be90*/  LDL.LU R242, [R1+0x1e0] ;  /* 0x0001e00001f27983 */ /* 0x001ee20000300800 */
        /* <DEDUP_REMOVED lines=10> */
[----:B------:R-:W-:-:S04]  /*2bf40*/  DEPBAR.LE SB5, 0x5 ;  /* 0x0000d1400000791a */ /* 0x000fc80000000000 */
[----:B------:R1:W-:Y:S02]  /*2bf50*/  STL.64 [R1+0x420], R62 ;  /* 0x0004203e01007387 */ /* 0x0003e40000100a00 */
[----:B-1----:R1:W5:Y:S02]  /*2bf60*/  TEX.LL RZ, R62, R244, R0, UR8, 2D, 0x3 ;  /* 0x28ff0800f43e7f60 */ /* 0x00236400089e03ff */
        /* <DEDUP_REMOVED lines=11> */
[----:B------:R-:W5:Y:S03]  /*2c020*/  TEX.LL RZ, R6, R242, R0, UR6, 2D, 0x1 ;  /* 0x28ff0600f2067f60 */ /* 0x000f6600089e01ff */
[----:B------:R-:W5:Y:S01]  /*2c030*/  TEX.LL RZ, R244, R244, R0, UR8, 2D, 0x3 ;  /* 0x28ff0800f4f47f60 */ /* 0x000f6200089e03ff */
        /* <DEDUP_REMOVED lines=8> */
[----:B------:R-:W3:Y:S01]  /*2c0c0*/  LDL.LU R196, [R1+0x220] ;  /* 0x0002200001c47983 */ /* 0x000ee20000300800 */
[----:B------:R-:W-:-:S03]  /*2c0d0*/  IMAD.MOV.U32 R213, RZ, RZ, R7 ;  /* 0x000000ffffd57224 */ /* 0x000fc600078e0007 */
[----:B------:R-:W3:Y:S01]  /*2c0e0*/  LDL.LU R164, [R1+0x228] ;  /* 0x0002280001a47983 */ /* 0x000ee20000300800 */
[----:B------:R-:W-:-:S04]  /*2c0f0*/  DEPBAR.LE SB5, 0x5 ;  /* 0x0000d1400000791a */ /* 0x000fc80000000000 */
[----:B------:R-:W-:Y:S04]  /*2c100*/  STL [R1+0x120], R23 ;  /* 0x0001201701007387 */ /* 0x000fe80000100800 */
[----:B------:R-:W3:Y:S01]  /*2c110*/  LDL.LU R192, [R1+0x230] ;  /* 0x0002300001c07983 */ /* 0x000ee20000300800 */
[----:B------:R-:W-:Y:S01]  /*2c120*/  IMAD.MOV.U32 R184, RZ, RZ, R47 ;  /* 0x000000ffffb87224 */ /* 0x000fe200078e002f */
[----:B------:R-:W-:-:S04]  /*2c130*/  DEPBAR.LE SB5, 0x3 ;  /* 0x0000d0c00000791a */ /* 0x000fc80000000000 */
[----:B------:R-:W-:Y:S01]  /*2c140*/  STL [R1+0x11c], R18 ;  /* 0x00011c1201007387 */ /* 0x000fe20000100800 */
[----:B------:R-:W-:-:S03]  /*2c150*/  IMAD.MOV.U32 R47, RZ, RZ, R9 ;  /* 0x000000ffff2f7224 */ /* 0x000fc600078e0009 */
[----:B------:R1:W-:Y:S04]  /*2c160*/  STL.64 [R1+0x418], R62 ;  /* 0x0004183e01007387 */ /* 0x0003e80000100a00 */
[----:B------:R-:W3:Y:S04]  /*2c170*/  LDL.LU R160, [R1+0x238] ;  /* 0x0002380001a07983 */ /* 0x000ee80000300800 */
[----:B------:R-:W3:Y:S01]  /*2c180*/  LDL.LU R188, [R1+0x240] ;  /* 0x0002400001bc7983 */ /* 0x000ee20000300800 */
[----:B-1----:R-:W-:Y:S01]  /*2c190*/  IMAD.MOV.U32 R62, RZ, RZ, R44 ;  /* 0x000000ffff3e7224 */ /* 0x002fe200078e002c */
[----:B------:R-:W-:-:S02]  /*2c1a0*/  MOV R63, R9 ;  /* 0x00000009003f7202 */ /* 0x000fc40000000f00 */
[----:B------:R-:W3:Y:S04]  /*2c1b0*/  LDL.LU R180, [R1+0x248] ;  /* 0x0002480001b47983 */ /* 0x000ee80000300800 */
[----:B0-----:R-:W3:Y:S01]  /*2c1c0*/  LDL.LU R172, [R1+0x258] ;  /* 0x0002580001ac7983 */ /* 0x001ee20000300800 */
[----:B------:R-:W-:-:S04]  /*2c1d0*/  DEPBAR.LE SB5, 0x1 ;  /* 0x0000d0400000791a */ /* 0x000fc80000000000 */
[----:B------:R-:W-:Y:S04]  /*2c1e0*/  STL [R1+0x118], R16 ;  /* 0x0001181001007387 */ /* 0x000fe80000100800 */
[----:B------:R0:W-:Y:S01]  /*2c1f0*/  STL [R1+0x84], R6 ;  /* 0x0000840601007387 */ /* 0x0001e20000100800 */
[----:B--2---:R-:W-:Y:S01]  /*2c200*/  TEX.LL RZ, R212, R212, R0, UR10, 2D, 0x3 ;  /* 0x28ff0a00d4d47f60 */ /* 0x004fe200089e03ff */
[----:B------:R-:W-:Y:S01]  /*2c210*/  TEX.LL RZ, R25, R62, R0, UR4, 2D, 0x1 ;  /* 0x28ff04003e197f60 */ /* 0x000fe200089e01ff */
[----:B0-----:R0:W-:Y:S01]  /*2c220*/  TEX.LL RZ, R6, R46, R0, UR6, 2D, 0x1 ;  /* 0x28ff06002e067f60 */ /* 0x0011e200089e01ff */
[----:B------:R-:W-:Y:S01]  /*2c230*/  MOV R209, R9 ;  /* 0x0000000900d17202 */ /* 0x000fe20000000f00 */
[----:B------:R-:W-:Y:S01]  /*2c240*/  IMAD.MOV.U32 R201, RZ, RZ, R61 ;  /* 0x000000ffffc97224 */ /* 0x000fe200078e003d */
[----:B-----5:R1:W-:Y:S01]  /*2c250*/  STL.64 [R1+0x410], R244 ;  /* 0x000410f401007387 */ /* 0x0203e20000100a00 */
[----:B0-----:R-:W-:-:S06]  /*2c260*/  IMAD.MOV.U32 R46, RZ, RZ, R44 ;  /* 0x000000ffff2e7224 */ /* 0x001fcc00078e002c */
[----:B------:R-:W5:Y:S01]  /*2c270*/  TEX.LL RZ, R46, R46, R0, UR8, 2D, 0x3 ;  /* 0x28ff08002e2e7f60 */ /* 0x000f6200089e03ff */
[----:B---3--:R-:W-:Y:S01]  /*2c280*/  TEX.LL RZ, R208, R208, R0, UR10, 2D, 0x3 ;  /* 0x28ff0a00d0d07f60 */ /* 0x008fe200089e03ff */
[----:B------:R-:W-:Y:S02]  /*2c290*/  IMAD.MOV.U32 R63, RZ, RZ, R61 ;  /* 0x000000ffff3f7224 */ /* 0x000fe400078e003d */
[----:B-1----:R-:W-:Y:S02]  /*2c2a0*/  IMAD.MOV.U32 R245, RZ, RZ, R21 ;  /* 0x000000fffff57224 */ /* 0x002fe400078e0015 */
[----:B------:R-:W5:Y:S01]  /*2c2b0*/  TEX.LL RZ, R23, R62, R0, UR4, 2D, 0x1 ;  /* 0x28ff04003e177f60 */ /* 0x000f6200089e01ff */
[----:B------:R0:W5:Y:S01]  /*2c2c0*/  TEX.LL RZ, R21, R200, R0, UR6, 2D, 0x1 ;  /* 0x28ff0600c8157f60 */ /* 0x00016200089e01ff */
[----:B------:R-:W-:Y:S01]  /*2c2d0*/  MOV R205, R61 ;  /* 0x0000003d00cd7202 */ /* 0x000fe20000000f00 */
[----:B------:R-:W-:Y:S02]  /*2c2e0*/  IMAD.MOV.U32 R169, RZ, RZ, R11 ;  /* 0x000000ffffa97224 */ /* 0x000fe400078e000b */
[----:B0-----:R-:W-:-:S02]  /*2c2f0*/  IMAD.MOV.U32 R200, RZ, RZ, R44 ;  /* 0x000000ffffc87224 */ /* 0x001fc400078e002c */
[----:B------:R-:W-:-:S04]  /*2c300*/  IMAD.MOV.U32 R63, RZ, RZ, R11 ;  /* 0x000000ffff3f7224 */ /* 0x000fc800078e000b */
[----:B------:R-:W-:Y:S01]  /*2c310*/  TEX.LL RZ, R200, R200, R0, UR8, 2D, 0x3 ;  /* 0x28ff0800c8c87f60 */ /* 0x000fe200089e03ff */
[----:B------:R-:W-:Y:S01]  /*2c320*/  TEX.LL RZ, R204, R204, R0, UR10, 2D, 0x3 ;  /* 0x28ff0a00cccc7f60 */ /* 0x000fe200089e03ff */
[----:B------:R-:W-:Y:S01]  /*2c330*/  TEX.LL RZ, R18, R62, R0, UR4, 2D, 0x1 ;  /* 0x28ff04003e127f60 */ /* 0x000fe200089e01ff */
[----:B------:R0:W-:Y:S01]  /*2c340*/  TEX.LL RZ, R16, R168, R0, UR6, 2D, 0x1 ;  /* 0x28ff0600a8107f60 */ /* 0x0001e200089e01ff */
[----:B------:R-:W5:Y:S01]  /*2c350*/  TEX.LL RZ, R62, R62, R0, UR8, 2D, 0x3 ;  /* 0x28ff08003e3e7f60 */ /* 0x000f6200089e03ff */
[----:B------:R-:W-:Y:S01]  /*2c360*/  MOV R197, R11 ;  /* 0x0000000b00c57202 */ /* 0x000fe20000000f00 */
[----:B------:R-:W-:Y:S01]  /*2c370*/  IMAD.MOV.U32 R165, RZ, RZ, R13 ;  /* 0x000000ffffa57224 */ /* 0x000fe200078e000d */
[----:B------:R-:W-:-:S04]  /*2c380*/  MOV R243, R252 ;  /* 0x000000fc00f37202 */ /* 0x000fc80000000f00 */
[----:B------:R-:W-:Y:S01]  /*2c390*/  TEX.LL RZ, R196, R196, R0, UR10, 2D, 0x3 ;  /* 0x28ff0a00c4c47f60 */ /* 0x000fe200089e03ff */
[----:B0-----:R-:W-:Y:S02]  /*2c3a0*/  IMAD.MOV.U32 R168, RZ, RZ, R44 ;  /* 0x000000ffffa87224 */ /* 0x001fe400078e002c */
[----:B------:R-:W-:Y:S01]  /*2c3b0*/  IMAD.MOV.U32 R169, RZ, RZ, R13 ;  /* 0x000000ffffa97224 */ /* 0x000fe200078e000d */
[----:B------:R-:W-:-:S04]  /*2c3c0*/  DEPBAR.LE SB5, 0x3 ;  /* 0x0000d0c00000791a */ /* 0x000fc80000000000 */
[----:B------:R0:W-:Y:S04]  /*2c3d0*/  STL.64 [R1+0x408], R46 ;  /* 0x0004082e01007387 */ /* 0x0001e80000100a00 */
[----:B0-----:R-:W2:Y:S04]  /*2c3e0*/  LDL.LU.64 R46, [R1+0xf20] ;  /* 0x000f2000012e7983 */ /* 0x001ea80000300a00 */
[----:B------:R-:W-:Y:S04]  /*2c3f0*/  STL [R1+0x80], R25 ;  /* 0x0000801901007387 */ /* 0x000fe80000100800 */
[----:B------:R0:W-:Y:S02]  /*2c400*/  STL [R1+0x7c], R6 ;  /* 0x00007c0601007387 */ /* 0x0001e40000100800 */
[----:B0-----:R-:W-:Y:S01]  /*2c410*/  TEX.LL RZ, R6, R168, R0, UR4, 2D, 0x1 ;  /* 0x28ff0400a8067f60 */ /* 0x001fe200089e01ff */
[----:B------:R0:W-:Y:S01]  /*2c420*/  TEX.LL RZ, R252, R164, R0, UR6, 2D, 0x1 ;  /* 0x28ff0600a4fc7f60 */ /* 0x0001e200089e01ff */
[----:B------:R-:W5:Y:S01]  /*2c430*/  TEX.LL RZ, R168, R168, R0, UR8, 2D, 0x3 ;  /* 0x28ff0800a8a87f60 */ /* 0x000f6200089e03ff */
[----:B------:R-:W-:Y:S01]  /*2c440*/  MOV R193, R13 ;  /* 0x0000000d00c17202 */ /* 0x000fe20000000f00 */
[----:B------:R-:W-:-:S05]  /*2c450*/  IMAD.MOV.U32 R161, RZ, RZ, R15 ;  /* 0x000000ffffa17224 */ /* 0x000fca00078e000f */
[----:B------:R-:W-:Y:S01]  /*2c460*/  TEX.LL RZ, R192, R192, R0, UR10, 2D, 0x3 ;  /* 0x28ff0a00c0c07f60 */ /* 0x000fe200089e03ff */
[----:B0-----:R-:W-:Y:S02]  /*2c470*/  IMAD.MOV.U32 R164, RZ, RZ, R44 ;  /* 0x000000ffffa47224 */ /* 0x001fe400078e002c */
[----:B------:R-:W-:-:S04]  /*2c480*/  IMAD.MOV.U32 R165, RZ, RZ, R15 ;  /* 0x000000ffffa57224 */ /* 0x000fc800078e000f */
[----:B------:R-:W-:Y:S01]  /*2c490*/  TEX.LL RZ, R68, R164, R0, UR4, 2D, 0x1 ;  /* 0x28ff0400a4447f60 */ /* 0x000fe200089e01ff */
[----:B------:R0:W-:Y:S01]  /*2c4a0*/  TEX.LL RZ, R64, R160, R0, UR6, 2D, 0x1 ;  /* 0x28ff0600a0407f60 */ /* 0x0001e200089e01ff */
[----:B------:R-:W-:-:S04]  /*2c4b0*/  DEPBAR.LE SB5, 0x1 ;  /* 0x0000d0400000791a */ /* 0x000fc80000000000 */
[----:B------:R-:W-:Y:S04]  /*2c4c0*/  STL [R1+0x78], R23 ;  /* 0x0000781701007387 */ /* 0x000fe80000100800 */
[----:B------:R-:W-:Y:S04]  /*2c4d0*/  STL [R1+0x74], R21 ;  /* 0x0000741501007387 */ /* 0x000fe80000100800 */
[----:B------:R1:W-:Y:S02]  /*2c4e0*/  STL.64 [R1+0x400], R62 ;  /* 0x0004003e01007387 */ /* 0x0003e40000100a00 */
[----:B-1----:R-:W5:Y:S01]  /*2c4f0*/  TEX.LL RZ, R62, R164, R0, UR8, 2D, 0x3 ;  /* 0x28ff0800a43e7f60 */ /* 0x002f6200089e03ff */
[----:B------:R-:W-:Y:S01]  /*2c500*/  MOV R189, R15 ;  /* 0x0000000f00bd7202 */ /* 0x000fe20000000f00 */
[----:B0-----:R-:W-:-:S02]  /*2c510*/  IMAD.MOV.U32 R160, RZ, RZ, R44 ;  /* 0x000000ffffa07224 */ /* 0x001fc400078e002c */
[----:B------:R-:W-:Y:S02]  /*2c520*/  IMAD.MOV.U32 R161, RZ, RZ, R17 ;  /* 0x000000ffffa17224 */ /* 0x000fe400078e0011 */
[----:B------:R-:W-:Y:S01]  /*2c530*/  IMAD.MOV.U32 R176, RZ, RZ, R59 ;  /* 0x000000ffffb07224 */ /* 0x000fe200078e003b */
[----:B------:R-:W-:Y:S01]  /*2c540*/  TEX.LL RZ, R188, R188, R0, UR10, 2D, 0x3 ;  /* 0x28ff0a00bcbc7f60 */ /* 0x000fe200089e03ff */
[----:B------:R-:W-:Y:S01]  /*2c550*/  TEX.LL RZ, R60, R160, R0, UR4, 2D, 0x1 ;  /* 0x28ff0400a03c7f60 */ /* 0x000fe200089e01ff */
[----:B------:R0:W-:Y:S01]  /*2c560*/  TEX.LL RZ, R59, R180, R0, UR6, 2D, 0x1 ;  /* 0x28ff0600b43b7f60 */ /* 0x0001e200089e01ff */
[----:B------:R-:W-:Y:S01]  /*2c570*/  IMAD.MOV.U32 R185, RZ, RZ, R17 ;  /* 0x000000ffffb97224 */ /* 0x000fe200078e0011 */
[----:B------:R-:W-:Y:S01]  /*2c580*/  STL [R1+0x70], R18 ;  /* 0x0000701201007387 */ /* 0x000fe20000100800 */
[----:B------:R-:W-:-:S03]  /*2c590*/  IMAD.MOV.U32 R173, RZ, RZ, R19 ;  /* 0x000000ffffad7224 */ /* 0x000fc600078e0013 */
[----:B------:R-:W-:Y:S01]  /*2c5a0*/  STL [R1+0x6c], R16 ;  /* 0x00006c1001007387 */ /* 0x000fe20000100800 */
[----:B0-----:R-:W-:Y:S01]  /*2c5b0*/  IMAD.MOV.U32 R180, RZ, RZ, R44 ;  /* 0x000000ffffb47224 */ /* 0x001fe200078e002c */
[----:B------:R-:W-:Y:S01]  /*2c5c0*/  MOV R181, R19 ;  /* 0x0000001300b57202 */ /* 0x000fe20000000f00 */
[----:B------:R-:W-:-:S04]  /*2c5d0*/  DEPBAR.LE SB5, 0x1 ;  /* 0x0000d0400000791a */ /* 0x000fc80000000000 */
[----:B------:R0:W-:Y:S02]  /*2c5e0*/  STL.64 [R1+0x3f8], R168 ;  /* 0x0003f8a801007387 */ /* 0x0001e40000100a00 */
[----:B0-----:R-:W5:Y:S01]  /*2c5f0*/  TEX.LL RZ, R168, R160, R0, UR8, 2D, 0x3 ;  /* 0x28ff0800a0a87f60 */ /* 0x001f6200089e03ff */
[----:B------:R-:W-:Y:S01]  /*2c600*/  TEX.LL RZ, R184, R184, R0, UR10, 2D, 0x3 ;  /* 0x28ff0a00b8b87f60 */ /* 0x000fe200089e03ff */
[----:B------:R-:W-:Y:S01]  /*2c610*/  TEX.LL RZ, R45, R180, R0, UR4, 2D, 0x1 ;  /* 0x28ff0400b42d7f60 */ /* 0x000fe200089e01ff */
[----:B------:R0:W-:Y:S01]  /*2c620*/  TEX.LL RZ, R41, R172, R0, UR6, 2D, 0x1 ;  /* 0x28ff0600ac297f60 */ /* 0x0001e200089e01ff */
[----:B------:R-:W-:Y:S01]  /*2c630*/  IMAD.MOV.U32 R177, RZ, RZ, R19 ;  /* 0x000000ffffb17224 */ /* 0x000fe200078e0013 */
[----:B--2---:R-:W-:-:S03]  /*2c640*/  MOV R242, R46 ;  /* 0x0000002e00f27202 */ /* 0x004fc60000000f00 */
[----:B------:R-:W-:Y:S01]  /*2c650*/  TEX.LL RZ, R180, R176, R0, UR10, 2D, 0x3 ;  /* 0x28ff0a00b0b47f60 */ /* 0x000fe200089e03ff */
[----:B------:R-:W-:Y:S01]  /*2c660*/  IMAD.MOV.U32 R244, RZ, RZ, R66 ;  /* 0x000000fffff47224 */ /* 0x000fe200078e0042 */
[----:B------:R-:W-:Y:S01]  /*2c670*/  STL [R1+0x68], R6 ;  /* 0x0000680601007387 */ /* 0x000fe20000100800 */
[----:B0-----:R-:W-:-:S04]  /*2c680*/  IMAD.MOV.U32 R172, RZ, RZ, R44 ;  /* 0x000000ffffac7224 */ /* 0x001fc800078e002c */
[----:B------:R0:W5:Y:S01]  /*2c690*/  TEX.LL RZ, R164, R172, R0, UR8, 2D, 0x3 ;  /* 0x28ff0800aca47f60 */ /* 0x00016200089e03ff */
[----:B------:R1:W-:Y:S01]  /*2c6a0*/  TEX.LL RZ, R33, R242, R0, UR4, 2D, 0x1 ;  /* 0x28ff0400f2217f60 */ /* 0x0003e200089e01ff */
[----:B------:R2:W-:Y:S01]  /*2c6b0*/  TEX.LL RZ, R29, R244, R0, UR6, 2D, 0x1 ;  /* 0x28ff0600f41d7f60 */ /* 0x0005e200089e01ff */
[----:B------:R-:W-:-:S04]  /*2c6c0*/  DEPBAR.LE SB5, 0x2 ;  /* 0x0000d0800000791a */ /* 0x000fc80000000000 */
[----:B------:R3:W-:Y:S02]  /*2c6d0*/  STL.64 [R1+0x3f0], R62 ;  /* 0x0003f03e01007387 */ /* 0x0007e40000100a00 */
[----:B---3--:R-:W5:Y:S01]  /*2c6e0*/  TEX.LL RZ, R62, R46, R0, UR8, 2D, 0x3 ;  /* 0x28ff08002e3e7f60 */ /* 0x008f6200089e03ff */
[----:B------:R-:W-:Y:S01]  /*2c6f0*/  TEX.LL RZ, R176, R66, R0, UR10, 2D, 0x3 ;  /* 0x28ff0a0042b07f60 */ /* 0x000fe200089e03ff */
[----:B------:R-:W-:Y:S01]  /*2c700*/  IMAD.MOV.U32 R160, RZ, RZ, R46 ;  /* 0x000000ffffa07224 */ /* 0x000fe200078e002e */
[----:B------:R-:W-:Y:S01]  /*2c710*/  MOV R161, R65 ;  /* 0x0000004100a17202 */ /* 0x000fe20000000f00 */
[----:B0-----:R-:W-:Y:S02]  /*2c720*/  IMAD.MOV.U32 R172, RZ, RZ, R66 ;  /* 0x000000ffffac7224 */ /* 0x001fe400078e0042 */
[--C-:B------:R-:W-:Y:S02]  /*2c730*/  IMAD.MOV.U32 R173, RZ, RZ, R65.reuse ;  /* 0x000000ffffad7224 */ /* 0x100fe400078e0041 */
[--C-:B-1----:R-:W-:Y:S01]  /*2c740*/  IMAD.MOV.U32 R243, RZ, RZ, R65.reuse ;  /* 0x000000fffff37224 */ /* 0x102fe200078e0041 */
[----:B------:R0:W-:Y:S01]  /*2c750*/  TEX.LL RZ, R25, R160, R0, UR4, 2D, 0x1 ;  /* 0x28ff0400a0197f60 */ /* 0x0001e200089e01ff */
[----:B------:R-:W-:Y:S01]  /*2c760*/  TEX.LL RZ, R23, R172, R0, UR6, 2D, 0x1 ;  /* 0x28ff0600ac177f60 */ /* 0x000fe200089e01ff */
[----:B--2---:R-:W-:Y:S01]  /*2c770*/  IMAD.MOV.U32 R245, RZ, RZ, R65 ;  /* 0x000000fffff57224 */ /* 0x004fe200078e0041 */
[----:B------:R-:W-:-:S04]  /*2c780*/  DEPBAR.LE SB5, 0x2 ;  /* 0x0000d0800000791a */ /* 0x000fc80000000000 */
[----:B------:R1:W-:Y:S02]  /*2c790*/  STL.64 [R1+0x3e8], R168 ;  /* 0x0003e8a801007387 */ /* 0x0003e40000100a00 */
[----:B-1----:R1:W-:Y:S01]  /*2c7a0*/  TEX.LL RZ, R168, R242, R0, UR8, 2D, 0x3 ;  /* 0x28ff0800f2a87f60 */ /* 0x0023e200089e03ff */
[----:B------:R2:W-:Y:S01]  /*2c7b0*/  TEX.LL RZ, R172, R244, R0, UR10, 2D, 0x3 ;  /* 0x28ff0a00f4ac7f60 */ /* 0x0005e200089e03ff */
[----:B0-----:R-:W-:Y:S01]  /*2c7c0*/  MOV R160, R66 ;  /* 0x0000004200a07202 */ /* 0x001fe20000000f00 */
[----:B------:R-:W-:Y:S01]  /*2c7d0*/  IMAD.MOV.U32 R161, RZ, RZ, R69 ;  /* 0x000000ffffa17224 */ /* 0x000fe200078e0045 */
[----:B------:R-:W-:-:S04]  /*2c7e0*/  DEPBAR.LE SB5, 0x1 ;  /* 0x0000d0400000791a */ /* 0x000fc80000000000 */
[----:B------:R0:W-:Y:S01]  /*2c7f0*/  STL.64 [R1+0x3e0], R164 ;  /* 0x0003e0a401007387 */ /* 0x0001e20000100a00 */
[----:B-1----:R-:W-:Y:S01]  /*2c800*/  MOV R243, R69 ;  /* 0x0000004500f37202 */ /* 0x002fe20000000f00 */
[--C-:B--2---:R-:W-:Y:S02]  /*2c810*/  IMAD.MOV.U32 R245, RZ, RZ, R69.reuse ;  /* 0x000000fffff57224 */ /* 0x104fe400078e0045 */
[----:B0-----:R-:W-:Y:S02]  /*2c820*/  IMAD.MOV.U32 R164, RZ, RZ, R46 ;  /* 0x000000ffffa47224 */ /* 0x001fe400078e002e */
[----:B------:R-:W-:-:S04]  /*2c830*/  IMAD.MOV.U32 R165, RZ, RZ, R69 ;  /* 0x000000ffffa57224 */ /* 0x000fc800078e0045 */
[----:B------:R-:W-:Y:S01]  /*2c840*/  TEX.LL RZ, R21, R164, R0, UR4, 2D, 0x1 ;  /* 0x28ff0400a4157f60 */ /* 0x000fe200089e01ff */
[----:B------:R-:W-:Y:S01]  /*2c850*/  TEX.LL RZ, R18, R160, R0, UR6, 2D, 0x1 ;  /* 0x28ff0600a0127f60 */ /* 0x000fe200089e01ff */
[----:B------:R0:W-:Y:S01]  /*2c860*/  TEX.LL RZ, R160, R242, R0, UR8, 2D, 0x3 ;  /* 0x28ff0800f2a07f60 */ /* 0x0001e200089e03ff */
[----:B------:R1:W-:Y:S01]  /*2c870*/  TEX.LL RZ, R164, R244, R0, UR10, 2D, 0x3 ;  /* 0x28ff0a00f4a47f60 */ /* 0x0003e200089e03ff */
[----:B-----5:R2:W-:Y:S04]  /*2c880*/  STL.64 [R1+0x3d8], R62 ;  /* 0x0003d83e01007387 */ /* 0x0205e80000100a00 */
[----:B--2---:R-:W2:Y:S04]  /*2c890*/  LDL.LU R63, [R1+0x8e4] ;  /* 0x0008e400013f7983 */ /* 0x004ea80000300800 */
[----:B------:R-:W3:Y:S04]  /*2c8a0*/  LDL.LU R6, [R1+0x7bc] ;  /* 0x0007bc0001067983 */ /* 0x000ee80000300800 */
[----:B0-----:R-:W3:Y:S04]  /*2c8b0*/  LDL.LU R242, [R1+0x914] ;  /* 0x0009140001f27983 */ /* 0x001ee80000300800 */
[----:B------:R-:W3:Y:S04]  /*2c8c0*/  LDL R243, [R1+0x768] ;  /* 0x0007680001f37983 */ /* 0x000ee80000100800 */
[----:B------:R0:W-:Y:S04]  /*2c8d0*/  STL [R1+0xf18], R7 ;  /* 0x000f180701007387 */ /* 0x0001e80000100800 */
[----:B------:R-:W3:Y:S04]  /*2c8e0*/  LDL R16, [R1+0x76c] ;  /* 0x00076c0001107983 */ /* 0x000ee80000100800 */
[----:B------:R0:W-:Y:S04]  /*2c8f0*/  STL [R1+0xf14], R5 ;  /* 0x000f140501007387 */ /* 0x0001e80000100800 */
[----:B-1----:R-:W3:Y:S04]  /*2c900*/  LDL.LU R244, [R1+0x900] ;  /* 0x0009000001f47983 */ /* 0x002ee80000300800 */
[----:B------:R-:W3:Y:S04]  /*2c910*/  LDL.LU R245, [R1+0x8e0] ;  /* 0x0008e00001f57983 */ /* 0x000ee80000300800 */
[----:B------:R1:W-:Y:S04]  /*2c920*/  STL [R1+0xf10], R2 ;  /* 0x000f100201007387 */ /* 0x0003e80000100800 */
[----:B------:R-:W-:Y:S04]  /*2c930*/  STL [R1+0xf0c], R20 ;  /* 0x000f0c1401007387 */ /* 0x000fe80000100800 */
[----:B------:R-:W-:Y:S04]  /*2c940*/  STL [R1+0xf08], R9 ;  /* 0x000f080901007387 */ /* 0x000fe80000100800 */
[----:B------:R-:W-:Y:S04]  /*2c950*/  STL.64 [R1+0xf00], R250 ;  /* 0x000f00fa01007387 */ /* 0x000fe80000100a00 */
[----:B------:R-:W-:Y:S04]  /*2c960*/  STL [R1+0xef8], R32 ;  /* 0x000ef82001007387 */ /* 0x000fe80000100800 */
[----:B------:R-:W-:Y:S04]  /*2c970*/  STL [R1+0xef4], R17 ;  /* 0x000ef41101007387 */ /* 0x000fe80000100800 */
[----:B------:R-:W-:Y:S04]  /*2c980*/  STL [R1+0xef0], R28 ;  /* 0x000ef01c01007387 */ /* 0x000fe80000100800 */
        /* <DEDUP_REMOVED lines=11> */
[----:B--2---:R-:W-:-:S05]  /*2ca40*/  LOP3.LUT R47, R63, 0xff, RZ, 0xc0, !PT ;  /* 0x000000ff3f2f7812 */ /* 0x004fca00078ec0ff */
[----:B------:R-:W-:Y:S04]  /*2ca50*/  STL [R1+0x92c], R47 ;  /* 0x00092c2f01007387 */ /* 0x000fe80000100800 */
[----:B0-----:R-:W2:Y:S04]  /*2ca60*/  LDL.LU R7, [R1+0xf18] ;  /* 0x000f180001077983 */ /* 0x001ea80000300800 */
[----:B------:R-:W2:Y:S01]  /*2ca70*/  LDL.LU R5, [R1+0xf14] ;  /* 0x000f140001057983 */ /* 0x000ea20000300800 */
[----:B---3--:R-:W-:Y:S02]  /*2ca80*/  LOP3.LUT R8, R8, R243, RZ, 0x3c, !PT ;  /* 0x000000f308087212 */ /* 0x008fe400078e3cff */
[----:B------:R-:W-:-:S04]  /*2ca90*/  LOP3.LUT R4, R4, R16, RZ, 0x3c, !PT ;  /* 0x0000001004047212 */ /* 0x000fc800078e3cff */
[----:B------:R-:W-:Y:S01]  /*2caa0*/  POPC R8, R8 ;  /* 0x0000000800087309 */ /* 0x000fe20000000000 */
[----:B------:R-:W-:-:S07]  /*2cab0*/  LOP3.LUT R6, R6, 0xff, RZ, 0xc0, !PT ;  /* 0x000000ff06067812 */ /* 0x000fce00078ec0ff */
[----:B------:R-:W0:Y:S01]  /*2cac0*/  POPC R4, R4 ;  /* 0x0000000400047309 */ /* 0x000e220000000000 */
[----:B------:R-:W-:-:S05]  /*2cad0*/  VABSDIFF.U32 R6, R47, R6, RZ ;  /* 0x000000062f067214 */ /* 0x000fca00000e00ff */
[----:B------:R-:W-:Y:S01]  /*2cae0*/  IMAD.IADD R6, R242, 0x1, R6 ;  /* 0x00000001f2067824 */ /* 0x000fe200078e0206 */
[----:B-1----:R-:W-:Y:S01]  /*2caf0*/  LOP3.LUT R2, R244, 0xff, RZ, 0xc0, !PT ;  /* 0x000000fff4027812 */ /* 0x002fe200078ec0ff */
[----:B0-----:R-:W-:-:S04]  /*2cb00*/  IMAD.IADD R4, R8, 0x1, R4 ;  /* 0x0000000108047824 */ /* 0x001fc800078e0204 */
[----:B------:R-:W-:Y:S01]  /*2cb10*/  IMAD R4, R4, 0x9, R6 ;  /* 0x0000000904047824 */ /* 0x000fe200078e0206 */
[----:B------:R-:W-:-:S04]  /*2cb20*/  LOP3.LUT R6, R245, 0xff, RZ, 0xc0, !PT ;  /* 0x000000fff5067812 */ /* 0x000fc800078ec0ff */
[----:B------:R-:W-:Y:S02]  /*2cb30*/  VABSDIFF.U32 R6, R2, R6, RZ ;  /* 0x0000000602067214 */ /* 0x000fe400000e00ff */
[----:B------:R-:W-:Y:S02]  /*2cb40*/  LOP3.LUT R8, R12, R14, RZ, 0x3c, !PT ;  /* 0x0000000e0c087212 */ /* 0x000fe400078e3cff */
[----:B------:R-:W-:Y:S02]  /*2cb50*/  IADD3 R6, PT, PT, R4, R6, RZ ;  /* 0x0000000604067210 */ /* 0x000fe40007ffe0ff */
[----:B------:R-:W-:Y:S02]  /*2cb60*/  LOP3.LUT R4, R3, R10, RZ, 0x3c, !PT ;  /* 0x0000000a03047212 */ /* 0x000fe400078e3cff */
[----:B------:R-:W-:Y:S08]  /*2cb70*/  POPC R8, R8 ;  /* 0x0000000800087309 */ /* 0x000ff00000000000 */
[----:B------:R-:W0:Y:S01]  /*2cb80*/  POPC R4, R4 ;  /* 0x0000000400047309 */ /* 0x000e220000000000 */
[----:B------:R-:W-:Y:S01]  /*2cb90*/  IMAD.MOV.U32 R62, RZ, RZ, R66 ;  /* 0x000000ffff3e7224 */ /* 0x000fe200078e0042 */
[----:B------:R1:W-:Y:S04]  /*2cba0*/  STL [R1+0x900], R2 ;  /* 0x0009000201007387 */ /* 0x0003e80000100800 */
[----:B------:R-:W3:Y:S04]  /*2cbb0*/  LDL.LU R24, [R1+0x90c] ;  /* 0x00090c0001187983 */ /* 0x000ee80000300800 */
[----:B------:R-:W3:Y:S04]  /*2cbc0*/  LDL.LU R28, [R1+0x904] ;  /* 0x00090400011c7983 */ /* 0x000ee80000300800 */
[----:B------:R-:W3:Y:S01]  /*2cbd0*/  LDL R17, [R1+0x788] ;  /* 0x0007880001117983 */ /* 0x000ee20000100800 */
[----:B0-----:R-:W-:-:S03]  /*2cbe0*/  IMAD.IADD R4, R8, 0x1, R4 ;  /* 0x0000000108047824 */ /* 0x001fc600078e0204 */
[----:B------:R-:W3:Y:S01]  /*2cbf0*/  LDL.LU R32, [R1+0xe8] ;  /* 0x0000e80001207983 */ /* 0x000ee20000300800 */
[----:B------:R-:W-:Y:S02]  /*2cc00*/  IMAD R8, R4, 0x9, R6 ;  /* 0x0000000904087824 */ /* 0x000fe400078e0206 */
[----:B------:R-:W-:Y:S01]  /*2cc10*/  IMAD.MOV.U32 R4, RZ, RZ, R46 ;  /* 0x000000ffff047224 */ /* 0x000fe200078e002e */
[----:B-1----:R-:W3:Y:S04]  /*2cc20*/  LDL R2, [R1+0x78c] ;  /* 0x00078c0001027983 */ /* 0x002ee80000100800 */
[----:B------:R-:W3:Y:S04]  /*2cc30*/  LDL.LU R20, [R1+0xec] ;  /* 0x0000ec0001147983 */ /* 0x000ee80000300800 */
[----:B------:R-:W3:Y:S04]  /*2cc40*/  LDL.LU R250, [R1+0x910] ;  /* 0x0009100001fa7983 */ /* 0x000ee80000300800 */
[----:B------:R-:W3:Y:S04]  /*2cc50*/  LDL.LU R251, [R1+0x908] ;  /* 0x0009080001fb7983 */ /* 0x000ee80000300800 */
[----:B------:R-:W3:Y:S04]  /*2cc60*/  LDL R9, [R1+0x7a8] ;  /* 0x0007a80001097983 */ /* 0x000ee80000100800 */
[----:B------:R-:W3:Y:S04]  /*2cc70*/  LDL.LU R244, [R1+0xd8] ;  /* 0x0000d80001f47983 */ /* 0x000ee80000300800 */
[----:B------:R-:W3:Y:S01]  /*2cc80*/  LDL R245, [R1+0x7ac] ;  /* 0x0007ac0001f57983 */ /* 0x000ee20000100800 */
[----:B--2---:R-:W-:Y:S01]  /*2cc90*/  MOV R63, R5 ;  /* 0x00000005003f7202 */ /* 0x004fe20000000f00 */
[--C-:B------:R-:W-:Y:S01]  /*2cca0*/  IMAD.MOV.U32 R47, RZ, RZ, R5.reuse ;  /* 0x000000ffff2f7224 */ /* 0x100fe200078e0005 */
[----:B------:R-:W-:Y:S02]  /*2ccb0*/  TEX.LL RZ, R16, R4, R0, UR4, 2D, 0x1 ;  /* 0x28ff040004107f60 */ /* 0x000fe400089e01ff */
[----:B------:R-:W-:Y:S01]  /*2ccc0*/  TEX.LL RZ, R14, R62, R0, UR6, 2D, 0x1 ;  /* 0x28ff06003e0e7f60 */ /* 0x000fe200089e01ff */
[----:B------:R-:W5:Y:S01]  /*2ccd0*/  TEX.LL RZ, R10, R46, R0, UR8, 2D, 0x3 ;  /* 0x28ff08002e0a7f60 */ /* 0x000f6200089e03ff */
[----:B------:R-:W-:Y:S01]  /*2cce0*/  IMAD.MOV.U32 R242, RZ, RZ, R66 ;  /* 0x000000fffff27224 */ /* 0x000fe200078e0042 */
[----:B------:R-:W-:Y:S01]  /*2ccf0*/  MOV R6, R46 ;  /* 0x0000002e00067202 */ /* 0x000fe20000000f00 */
[----:B------:R-:W-:-:S02]  /*2cd00*/  IMAD.MOV.U32 R243, RZ, RZ, R5 ;  /* 0x000000fffff37224 */ /* 0x000fc400078e0005 */
[----:B------:R-:W-:Y:S02]  /*2cd10*/  IMAD.MOV.U32 R67, RZ, RZ, R7 ;  /* 0x000000ffff437224 */ /* 0x000fe400078e0007 */
[----:B------:R-:W-:Y:S01]  /*2cd20*/  TEX.LL RZ, R62, R242, R0, UR10, 2D, 0x3 ;  /* 0x28ff0a00f23e7f60 */ /* 0x000fe200089e03ff */
[----:B------:R0:W-:Y:S01]  /*2cd30*/  TEX.LL RZ, R12, R6, R0, UR4, 2D, 0x1 ;  /* 0x28ff0400060c7f60 */ /* 0x0001e200089e01ff */
[----:B-----5:R-:W-:Y:S01]  /*2cd40*/  IMAD.MOV.U32 R13, RZ, RZ, R10 ;  /* 0x000000ffff0d7224 */ /* 0x020fe200078e000a */
[----:B------:R1:W-:Y:S02]  /*2cd50*/  STL.64 [R1+0x3d0], R10 ;  /* 0x0003d00a01007387 */ /* 0x0003e40000100a00 */
[----:B-1----:R-:W-:Y:S01]  /*2cd60*/  TEX.LL RZ, R10, R66, R0, UR6, 2D, 0x1 ;  /* 0x28ff0600420a7f60 */ /* 0x002fe200089e01ff */
[----:B---3--:R-:W-:Y:S02]  /*2cd70*/  LOP3.LUT R4, R24, 0xff, RZ, 0xc0, !PT ;  /* 0x000000ff18047812 */ /* 0x008fe400078ec0ff */
[----:B0-----:R-:W-:-:S03]  /*2cd80*/  LOP3.LUT R6, R28, 0xff, RZ, 0xc0, !PT ;  /* 0x000000ff1c067812 */ /* 0x001fc600078ec0ff */
[----:B------:R0:W-:Y:S01]  /*2cd90*/  STL [R1+0x8e4], R4 ;  /* 0x0008e40401007387 */ /* 0x0001e20000100800 */
[----:B------:R-:W-:Y:S02]  /*2cda0*/  VABSDIFF.U32 R6, R4, R6, RZ ;  /* 0x0000000604067214 */ /* 0x000fe400000e00ff */
[----:B0-----:R-:W-:Y:S02]  /*2cdb0*/  LOP3.LUT R4, R20, R2, RZ, 0x3c, !PT ;  /* 0x0000000214047212 */ /* 0x001fe400078e3cff */
[----:B------:R-:W2:Y:S04]  /*2cdc0*/  LDL.LU R2, [R1+0xf10] ;  /* 0x000f100001027983 */ /* 0x000ea80000300800 */
[----:B------:R-:W3:Y:S01]  /*2cdd0*/  LDL.LU R20, [R1+0xf0c] ;  /* 0x000f0c0001147983 */ /* 0x000ee20000300800 */
[----:B------:R-:W-:-:S02]  /*2cde0*/  IADD3 R6, PT, PT, R8, R6, RZ ;  /* 0x0000000608067210 */ /* 0x000fc40007ffe0ff */
[----:B------:R-:W-:Y:S01]  /*2cdf0*/  LOP3.LUT R8, R32, R17, RZ, 0x3c, !PT ;  /* 0x0000001120087212 */ /* 0x000fe200078e3cff */
[----:B------:R-:W-:Y:S08]  /*2ce00*/  POPC R4, R4 ;  /* 0x0000000400047309 */ /* 0x000ff00000000000 */
[----:B------:R-:W0:Y:S01]  /*2ce10*/  POPC R8, R8 ;  /* 0x0000000800087309 */ /* 0x000e220000000000 */
[----:B------:R-:W-:Y:S01]  /*2ce20*/  IMAD.MOV.U32 R3, RZ, RZ, R11 ;  /* 0x000000ffff037224 */ /* 0x000fe200078e000b */
[----:B------:R-:W-:Y:S01]  /*2ce30*/  LOP3.LUT R11, R250, 0xff, RZ, 0xc0, !PT ;  /* 0x000000fffa0b7812 */ /* 0x000fe200078ec0ff */
[----:B0-----:R-:W-:-:S04]  /*2ce40*/  IMAD.IADD R4, R8, 0x1, R4 ;  /* 0x0000000108047824 */ /* 0x001fc800078e0204 */
[----:B------:R-:W-:Y:S01]  /*2ce50*/  IMAD R4, R4, 0x9, R6 ;  /* 0x0000000904047824 */ /* 0x000fe200078e0206 */
[----:B------:R-:W-:-:S04]  /*2ce60*/  LOP3.LUT R6, R251, 0xff, RZ, 0xc0, !PT ;  /* 0x000000fffb067812 */ /* 0x000fc800078ec0ff */
[----:B------:R-:W-:Y:S02]  /*2ce70*/  VABSDIFF.U32 R6, R11, R6, RZ ;  /* 0x000000060b067214 */ /* 0x000fe400000e00ff */
[----:B------:R-:W-:-:S03]  /*2ce80*/  LOP3.LUT R8, R244, R9, RZ, 0x3c, !PT ;  /* 0x00000009f4087212 */ /* 0x000fc600078e3cff */
[----:B------:R-:W-:Y:S01]  /*2ce90*/  IMAD.IADD R6, R4, 0x1, R6 ;  /* 0x0000000104067824 */ /* 0x000fe200078e0206 */
[----:B------:R-:W-:Y:S02]  /*2cea0*/  LOP3.LUT R4, R58, R245, RZ, 0x3c, !PT ;  /* 0x000000f53a047212 */ /* 0x000fe400078e3cff */
[----:B------:R-:W-:Y:S08]  /*2ceb0*/  POPC R8, R8 ;  /* 0x0000000800087309 */ /* 0x000ff00000000000 */
[----:B------:R-:W0:Y:S01]  /*2cec0*/  POPC R4, R4 ;  /* 0x0000000400047309 */ /* 0x000e220000000000 */
[----:B------:R1:W-:Y:S04]  /*2ced0*/  STL [R1+0x8e0], R11 ;  /* 0x0008e00b01007387 */ /* 0x0003e80000100800 */
[----:B------:R-:W3:Y:S04]  /*2cee0*/  LDL.LU R9, [R1+0xf08] ;  /* 0x000f080001097983 */ /* 0x000ee80000300800 */
[----:B------:R-:W3:Y:S04]  /*2cef0*/  LDL.LU R24, [R1+0x10c] ;  /* 0x00010c0001187983 */ /* 0x000ee80000300800 */
[----:B------:R-:W3:Y:S01]  /*2cf00*/  LDL.LU R65, [R1+0x718] ;  /* 0x0007180001417983 */ /* 0x000ee20000300800 */
[----:B0-----:R-:W-:-:S03]  /*2cf10*/  IMAD.IADD R4, R8, 0x1, R4 ;  /* 0x0000000108047824 */ /* 0x001fc600078e0204 */
[----:B------:R-:W3:Y:S01]  /*2cf20*/  LDL.LU R32, [R1+0x648] ;  /* 0x0006480001207983 */ /* 0x000ee20000300800 */
[----:B------:R-:W-:-:S03]  /*2cf30*/  IMAD R4, R4, 0x9, R6 ;  /* 0x0000000904047824 */ /* 0x000fc600078e0206 */
[----:B------:R-:W3:Y:S01]  /*2cf40*/  LDL.LU R15, [R1+0x104] ;  /* 0x00010400010f7983 */ /* 0x000ee20000300800 */
[----:B------:R-:W-:-:S03]  /*2cf50*/  IMAD.MOV.U32 R243, RZ, RZ, R7 ;  /* 0x000000fffff37224 */ /* 0x000fc600078e0007 */
[----:B------:R-:W3:Y:S04]  /*2cf60*/  LDL.LU R69, [R1+0xfc] ;  /* 0x0000fc0001457983 */ /* 0x000ee80000300800 */
[----:B------:R-:W3:Y:S04]  /*2cf70*/  LDL.LU R28, [R1+0x720] ;  /* 0x00072000011c7983 */ /* 0x000ee80000300800 */
[----:B------:R-:W3:Y:S04]  /*2cf80*/  LDL.LU R17, [R1+0x64c] ;  /* 0x00064c0001117983 */ /* 0x000ee80000300800 */
[----:B------:R-:W3:Y:S04]  /*2cf90*/  LDL R44, [R1+0x658] ;  /* 0x00065800012c7983 */ /* 0x000ee80000100800 */
[----:B------:R-:W3:Y:S04]  /*2cfa0*/  LDL.LU R19, [R1+0xf0] ;  /* 0x0000f00001137983 */ /* 0x000ee80000300800 */
[----:B------:R-:W3:Y:S04]  /*2cfb0*/  LDL R61, [R1+0x65c] ;  /* 0x00065c00013d7983 */ /* 0x000ee80000100800 */
[----:B-1----:R-:W3:Y:S01]  /*2cfc0*/  LDL.LU R11, [R1+0xf4] ;  /* 0x0000f400010b7983 */ /* 0x002ee20000300800 */
[----:B--2---:R-:W-:-:S02]  /*2cfd0*/  LOP3.LUT R6, R2, 0xff, RZ, 0xc0, !PT ;  /* 0x000000ff02067812 */ /* 0x004fc400078ec0ff */
[----:B---3--:R-:W-:-:S04]  /*2cfe0*/  LOP3.LUT R8, R20, 0xff, RZ, 0xc0, !PT ;  /* 0x000000ff14087812 */ /* 0x008fc800078ec0ff */
[----:B------:R-:W-:-:S04]  /*2cff0*/  VABSDIFF.U32 R6, R8, R6, RZ ;  /* 0x0000000608067214 */ /* 0x000fc800000e00ff */
[----:B------:R-:W-:Y:S01]  /*2d000*/  IADD3 R22, PT, PT, R4, R6, RZ ;  /* 0x0000000604167210 */ /* 0x000fe20007ffe0ff */
[----:B------:R-:W-:-:S04]  /*2d010*/  IMAD.MOV.U32 R6, RZ, RZ, R46 ;  /* 0x000000ffff067224 */ /* 0x000fc800078e002e */
[----:B------:R-:W5:Y:S01]  /*2d020*/  TEX.LL RZ, R250, R6, R0, UR8, 2D, 0x3 ;  /* 0x28ff080006fa7f60 */ /* 0x000f6200089e03ff */
[----:B------:R-:W-:Y:S01]  /*2d030*/  TEX.LL RZ, R242, R242, R0, UR10, 2D, 0x3 ;  /* 0x28ff0a00f2f27f60 */ /* 0x000fe200089e03ff */
[----:B------:R-:W-:Y:S01]  /*2d040*/  IMAD.MOV.U32 R47, RZ, RZ, R9 ;  /* 0x000000ffff2f7224 */ /* 0x000fe200078e0009 */
[----:B-----5:R-:W-:Y:S01]  /*2d050*/  MOV R20, R250 ;  /* 0x000000fa00147202 */ /* 0x020fe20000000f00 */
[----:B------:R0:W-:Y:S01]  /*2d060*/  STL.64 [R1+0x3c8], R250 ;  /* 0x0003c8fa01007387 */ /* 0x0001e20000100a00 */
[----:B------:R-:W-:Y:S02]  /*2d070*/  IMAD.MOV.U32 R2, RZ, RZ, R251 ;  /* 0x000000ffff027224 */ /* 0x000fe400078e00fb */
[----:B0-----:R-:W5:Y:S01]  /*2d080*/  TEX.LL RZ, R250, R46, R0, UR8, 2D, 0x3 ;  /* 0x28ff08002efa7f60 */ /* 0x001f6200089e03ff */
[----:B------:R-:W-:Y:S02]  /*2d090*/  IMAD.MOV.U32 R244, RZ, RZ, R66 ;  /* 0x000000fffff47224 */ /* 0x000fe400078e0042 */
[----:B------:R-:W-:Y:S01]  /*2d0a0*/  IMAD.MOV.U32 R245, RZ, RZ, R9 ;  /* 0x000000fffff57224 */ /* 0x000fe200078e0009 */
[----:B------:R-:W-:Y:S01]  /*2d0b0*/  MOV R67, R9 ;  /* 0x0000000900437202 */ /* 0x000fe20000000f00 */
[----:B------:R-:W-:-:S04]  /*2d0c0*/  IMAD.MOV.U32 R8, RZ, RZ, R46 ;  /* 0x000000ffff087224 */ /* 0x000fc800078e002e */
[----:B------:R-:W5:Y:S01]  /*2d0d0*/  TEX.LL RZ, R244, R244, R0, UR10, 2D, 0x3 ;  /* 0x28ff0a00f4f47f60 */ /* 0x000f6200089e03ff */
[----:B------:R-:W5:Y:S01]  /*2d0e0*/  TEX.LL RZ, R6, R8, R0, UR4, 2D, 0x1 ;  /* 0x28ff040008067f60 */ /* 0x000f6200089e01ff */
[----:B------:R0:W5:Y:S01]  /*2d0f0*/  TEX.LL RZ, R4, R66, R0, UR6, 2D, 0x1 ;  /* 0x28ff060042047f60 */ /* 0x00016200089e01ff */
[----:B------:R-:W-:-:S04]  /*2d100*/  DEPBAR.LE SB5, 0x3 ;  /* 0x0000d0c00000791a */ /* 0x000fc80000000000 */
[----:B------:R-:W-:Y:S01]  /*2d110*/  IMAD.MOV.U32 R58, RZ, RZ, R250 ;  /* 0x000000ffff3a7224 */ /* 0x000fe200078e00fa */
[----:B------:R1:W-:Y:S01]  /*2d120*/  STL.64 [R1+0x3c0], R250 ;  /* 0x0003c0fa01007387 */ /* 0x0003e20000100a00 */
[----:B------:R-:W-:-:S03]  /*2d130*/  IMAD.MOV.U32 R40, RZ, RZ, R251 ;  /* 0x000000ffff287224 */ /* 0x000fc600078e00fb */
[----:B-1----:R-:W2:Y:S04]  /*2d140*/  LDL.LU.64 R250, [R1+0xf00] ;  /* 0x000f000001fa7983 */ /* 0x002ea80000300a00 */
[----:B0-----:R-:W3:Y:S04]  /*2d150*/  LDL.LU R67, [R1+0x110] ;  /* 0x0001100001437983 */ /* 0x001ee80000300800 */
[----:B------:R-:W3:Y:S04]  /*2d160*/  LDL.LU R47, [R1+0x108] ;  /* 0x00010800012f7983 */ /* 0x000ee80000300800 */
[----:B------:R-:W2:Y:S01]  /*2d170*/  LDL.LU R8, [R1+0x114] ;  /* 0x0001140001087983 */ /* 0x000ea20000300800 */
[----:B---3--:R-:W-:-:S02]  /*2d180*/  LOP3.LUT R47, R47, R67, RZ, 0x3c, !PT ;  /* 0x000000432f2f7212 */ /* 0x008fc400078e3cff */
[----:B--2---:R-:W-:-:S04]  /*2d190*/  LOP3.LUT R8, R24, R8, RZ, 0x3c, !PT ;  /* 0x0000000818087212 */ /* 0x004fc800078e3cff */
[----:B------:R-:W-:Y:S08]  /*2d1a0*/  POPC R47, R47 ;  /* 0x0000002f002f7309 */ /* 0x000ff00000000000 */
[----:B------:R-:W0:Y:S01]  /*2d1b0*/  POPC R8, R8 ;  /* 0x0000000800087309 */ /* 0x000e220000000000 */
[----:B------:R-:W-:Y:S02]  /*2d1c0*/  LOP3.LUT R67, R65, 0xff, RZ, 0xc0, !PT ;  /* 0x000000ff41437812 */ /* 0x000fe400078ec0ff */
[----:B0-----:R-:W-:-:S02]  /*2d1d0*/  IADD3 R8, PT, PT, R47, R8, RZ ;  /* 0x000000082f087210 */ /* 0x001fc40007ffe0ff */
[----:B------:R-:W-:-:S03]  /*2d1e0*/  LOP3.LUT R47, R32, 0xff, RZ, 0xc0, !PT ;  /* 0x000000ff202f7812 */ /* 0x000fc600078ec0ff */
[----:B------:R-:W-:Y:S01]  /*2d1f0*/  IMAD R8, R8, 0x9, R22 ;  /* 0x0000000908087824 */ /* 0x000fe200078e0216 */
[----:B------:R-:W-:Y:S01]  /*2d200*/  VABSDIFF.U32 R47, R67, R47, RZ ;  /* 0x0000002f432f7214 */ /* 0x000fe200000e00ff */
[----:B------:R-:W2:Y:S04]  /*2d210*/  LDL.LU R22, [R1+0x728] ;  /* 0x0007280001167983 */ /* 0x000ea80000300800 */
[----:B------:R-:W3:Y:S01]  /*2d220*/  LDL.LU R24, [R1+0x71c] ;  /* 0x00071c0001187983 */ /* 0x000ee20000300800 */
[----:B------:R-:W-:-:S03]  /*2d230*/  IMAD.IADD R47, R8, 0x1, R47 ;  /* 0x00000001082f7824 */ /* 0x000fc600078e022f */
[----:B------:R-:W3:Y:S04]  /*2d240*/  LDL R65, [R1+0x664] ;  /* 0x0006640001417983 */ /* 0x000ee80000100800 */
[----:B------:R-:W3:Y:S04]  /*2d250*/  LDL.LU R32, [R1+0xe4] ;  /* 0x0000e40001207983 */ /* 0x000ee80000300800 */
[----:B------:R-:W2:Y:S04]  /*2d260*/  LDL.LU R67, [R1+0xf8] ;  /* 0x0000f80001437983 */ /* 0x000ea80000300800 */
[----:B------:R-:W2:Y:S02]  /*2d270*/  LDL.LU R8, [R1+0x100] ;  /* 0x0001000001087983 */ /* 0x000ea40000300800 */
[----:B--2---:R-:W-:-:S02]  /*2d280*/  LOP3.LUT R67, R67, R8, RZ, 0x3c, !PT ;  /* 0x0000000843437212 */ /* 0x004fc400078e3cff */
[----:B------:R-:W-:-:S04]  /*2d290*/  LOP3.LUT R8, R69, R15, RZ, 0x3c, !PT ;  /* 0x0000000f45087212 */ /* 0x000fc800078e3cff */
[----:B------:R-:W-:Y:S08]  /*2d2a0*/  POPC R67, R67 ;  /* 0x0000004300437309 */ /* 0x000ff00000000000 */
[----:B------:R-:W0:Y:S01]  /*2d2b0*/  POPC R8, R8 ;  /* 0x0000000800087309 */ /* 0x000e220000000000 */
[----:B------:R-:W-:Y:S01]  /*2d2c0*/  LOP3.LUT R15, R28, 0xff, RZ, 0xc0, !PT ;  /* 0x000000ff1c0f7812 */ /* 0x000fe200078ec0ff */
[----:B0-----:R-:W-:-:S04]  /*2d2d0*/  IMAD.IADD R8, R67, 0x1, R8 ;  /* 0x0000000143087824 */ /* 0x001fc800078e0208 */
[----:B------:R-:W-:Y:S01]  /*2d2e0*/  IMAD R8, R8, 0x9, R47 ;  /* 0x0000000908087824 */ /* 0x000fe200078e022f */
[----:B------:R-:W-:Y:S02]  /*2d2f0*/  LOP3.LUT R47, R17, 0xff, RZ, 0xc0, !PT ;  /* 0x000000ff112f7812 */ /* 0x000fe400078ec0ff */
[----:B------:R-:W-:Y:S01]  /*2d300*/  LOP3.LUT R67, R19, R44, RZ, 0x3c, !PT ;  /* 0x0000002c13437212 */ /* 0x000fe200078e3cff */
[----:B------:R-:W2:Y:S01]  /*2d310*/  LDL.LU R17, [R1+0x72c] ;  /* 0x00072c0001117983 */ /* 0x000ea20000300800 */
[----:B------:R-:W-:-:S03]  /*2d320*/  VABSDIFF.U32 R47, R15, R47, RZ ;  /* 0x0000002f0f2f7214 */ /* 0x000fc600000e00ff */
[----:B------:R-:W2:Y:S02]  /*2d330*/  LDL.LU R28, [R1+0x724] ;  /* 0x00072400011c7983 */ /* 0x000ea40000300800 */
[----:B------:R-:W-:Y:S01]  /*2d340*/  IMAD.IADD R47, R8, 0x1, R47 ;  /* 0x00000001082f7824 */ /* 0x000fe200078e022f */
[----:B------:R-:W-:Y:S01]  /*2d350*/  LOP3.LUT R8, R11, R61, RZ, 0x3c, !PT ;  /* 0x0000003d0b087212 */ /* 0x000fe200078e3cff */
[----:B------:R-:W-:Y:S08]  /*2d360*/  POPC R67, R67 ;  /* 0x0000004300437309 */ /* 0x000ff00000000000 */
[----:B------:R-:W0:Y:S01]  /*2d370*/  POPC R8, R8 ;  /* 0x0000000800087309 */ /* 0x000e220000000000 */
[----:B------:R1:W-:Y:S01]  /*2d380*/  STL [R1+0x844], R15 ;  /* 0x0008440f01007387 */ /* 0x0003e20000100800 */
[----:B------:R-:W-:-:S03]  /*2d390*/  LOP3.LUT R19, R22, 0xff, RZ, 0xc0, !PT ;  /* 0x000000ff16137812 */ /* 0x000fc600078ec0ff */
[----:B-1----:R-:W2:Y:S01]  /*2d3a0*/  LDL R15, [R1+0x7c4] ;  /* 0x0007c400010f7983 */ /* 0x002ea20000100800 */
[----:B0-----:R-:W-:-:S03]  /*2d3b0*/  IADD3 R8, PT, PT, R67, R8, RZ ;  /* 0x0000000843087210 */ /* 0x001fc60007ffe0ff */
[----:B------:R-:W2:Y:S02]  /*2d3c0*/  LDL.LU R69, [R1+0xd4] ;  /* 0x0000d40001457983 */ /* 0x000ea40000300800 */
[----:B------:R-:W-:Y:S01]  /*2d3d0*/  IMAD R8, R8, 0x9, R47 ;  /* 0x0000000908087824 */ /* 0x000fe200078e022f */
[----:B---3--:R-:W-:Y:S01]  /*2d3e0*/  LOP3.LUT R47, R24, 0xff, RZ, 0xc0, !PT ;  /* 0x000000ff182f7812 */ /* 0x008fe200078ec0ff */
[----:B------:R-:W3:Y:S03]  /*2d3f0*/  LDL.LU R61, [R1+0x644] ;  /* 0x00064400013d7983 */ /* 0x000ee60000300800 */
[----:B------:R-:W-:Y:S01]  /*2d400*/  VABSDIFF.U32 R47, R19, R47, RZ ;  /* 0x0000002f132f7214 */ /* 0x000fe200000e00ff */
[----:B------:R-:W3:Y:S04]  /*2d410*/  LDL.LU R11, [R1+0x640] ;  /* 0x00064000010b7983 */ /* 0x000ee80000300800 */
[----:B------:R-:W3:Y:S04]  /*2d420*/  LDL.LU R67, [R1+0xe0] ;  /* 0x0000e00001437983 */ /* 0x000ee80000300800 */
[----:B------:R0:W-:Y:S01]  /*2d430*/  STL [R1+0x840], R19 ;  /* 0x0008401301007387 */ /* 0x0001e20000100800 */
[----:B------:R-:W-:-:S03]  /*2d440*/  IMAD.IADD R47, R8, 0x1, R47 ;  /* 0x00000001082f7824 */ /* 0x000fc600078e022f */
[----:B------:R-:W3:Y:S04]  /*2d450*/  LDL.LU R44, [R1+0xc8] ;  /* 0x0000c800012c7983 */ /* 0x000ee80000300800 */
[----:B0-----:R-:W3:Y:S04]  /*2d460*/  LDL.LU R19, [R1+0xc0] ;  /* 0x0000c00001137983 */ /* 0x001ee80000300800 */
[----:B------:R-:W3:Y:S04]  /*2d470*/  LDL.LU R22, [R1+0xcc] ;  /* 0x0000cc0001167983 */ /* 0x000ee80000300800 */
[----:B------:R-:W3:Y:S04]  /*2d480*/  LDL.LU R24, [R1+0xc4] ;  /* 0x0000c40001187983 */ /* 0x000ee80000300800 */
[----:B------:R-:W3:Y:S01]  /*2d490*/  LDL R8, [R1+0x660] ;  /* 0x0006600001087983 */ /* 0x000ee20000100800 */
[----:B--2---:R-:W-:-:S02]  /*2d4a0*/  LOP3.LUT R17, R17, 0xff, RZ, 0xc0, !PT ;  /* 0x000000ff11117812 */ /* 0x004fc400078ec0ff */
[----:B---3--:R-:W-:Y:S02]  /*2d4b0*/  LOP3.LUT R67, R67, R8, RZ, 0x3c, !PT ;  /* 0x0000000843437212 */ /* 0x008fe400078e3cff */
[----:B------:R-:W-:Y:S02]  /*2d4c0*/  LOP3.LUT R8, R32, R65, RZ, 0x3c, !PT ;  /* 0x0000004120087212 */ /* 0x000fe400078e3cff */
[----:B------:R-:W2:Y:S02]  /*2d4d0*/  LDL.LU R65, [R1+0x734] ;  /* 0x0007340001417983 */ /* 0x000ea40000300800 */
[----:B------:R-:W-:Y:S02]  /*2d4e0*/  POPC R67, R67 ;  /* 0x0000004300437309 */ /* 0x000fe40000000000 */
[----:B------:R-:W3:Y:S06]  /*2d4f0*/  LDL.LU R32, [R1+0x730] ;  /* 0x0007300001207983 */ /* 0x000eec0000300800 */
[----:B------:R-:W0:Y:S02]  /*2d500*/  POPC R8, R8 ;  /* 0x0000000800087309 */ /* 0x000e240000000000 */
[----:B0-----:R-:W-:-:S02]  /*2d510*/  IMAD.IADD R8, R67, 0x1, R8 ;  /* 0x0000000143087824 */ /* 0x001fc400078e0208 */
[----:B------:R-:W2:Y:S02]  /*2d520*/  LDL.LU R67, [R1+0xd0] ;  /* 0x0000d00001437983 */ /* 0x000ea40000300800 */
[----:B------:R-:W-:Y:S01]  /*2d530*/  IMAD R8, R8, 0x9, R47 ;  /* 0x0000000908087824 */ /* 0x000fe200078e022f */
[----:B------:R-:W-:Y:S01]  /*2d540*/  LOP3.LUT R47, R28, 0xff, RZ, 0xc0, !PT ;  /* 0x000000ff1c2f7812 */ /* 0x000fe200078ec0ff */
[----:B------:R0:W-:Y:S03]  /*2d550*/  STL [R1+0x7fc], R17 ;  /* 0x0007fc1101007387 */ /* 0x0001e60000100800 */
[----:B------:R-:W-:Y:S01]  /*2d560*/  VABSDIFF.U32 R47, R17, R47, RZ ;  /* 0x0000002f112f7214 */ /* 0x000fe200000e00ff */
[----:B------:R-:W3:Y:S04]  /*2d570*/  LDL R28, [R1+0x66c] ;  /* 0x00066c00011c7983 */ /* 0x000ee80000100800 */
[----:B------:R-:W-:Y:S01]  /*2d580*/  IMAD.IADD R47, R8, 0x1, R47 ;  /* 0x00000001082f7824 */ /* 0x000fe200078e022f */
[----:B0-----:R-:W3:Y:S04]  /*2d590*/  LDL.LU R17, [R1+0xbc] ;  /* 0x0000bc0001117983 */ /* 0x001ee80000300800 */
[----:B------:R-:W2:Y:S02]  /*2d5a0*/  LDL R8, [R1+0x7c0] ;  /* 0x0007c00001087983 */ /* 0x000ea40000100800 */
[----:B--2---:R-:W-:-:S02]  /*2d5b0*/  LOP3.LUT R67, R67, R8, RZ, 0x3c, !PT ;  /* 0x0000000843437212 */ /* 0x004fc400078e3cff */
[----:B------:R-:W-:-:S04]  /*2d5c0*/  LOP3.LUT R8, R69, R15, RZ, 0x3c, !PT ;  /* 0x0000000f45087212 */ /* 0x000fc800078e3cff */
[----:B------:R-:W-:Y:S08]  /*2d5d0*/  POPC R67, R67 ;  /* 0x0000004300437309 */ /* 0x000ff00000000000 */
[----:B------:R-:W0:Y:S02]  /*2d5e0*/  POPC R8, R8 ;  /* 0x0000000800087309 */ /* 0x000e240000000000 */
[----:B0-----:R-:W-:-:S02]  /*2d5f0*/  IADD3 R8, PT, PT, R67, R8, RZ ;  /* 0x0000000843087210 */ /* 0x001fc40007ffe0ff */
[----:B------:R-:W-:Y:S02]  /*2d600*/  LOP3.LUT R67, R61, 0xff, RZ, 0xc0, !PT ;  /* 0x000000ff3d437812 */ /* 0x000fe400078ec0ff */
[----:B------:R-:W2:Y:S01]  /*2d610*/  LDL.LU R61, [R1+0x73c] ;  /* 0x00073c00013d7983 */ /* 0x000ea20000300800 */
[----:B------:R-:W-:Y:S01]  /*2d620*/  IMAD R8, R8, 0x9, R47 ;  /* 0x0000000908087824 */ /* 0x000fe200078e022f */
[----:B------:R-:W-:Y:S02]  /*2d630*/  LOP3.LUT R47, R11, 0xff, RZ, 0xc0, !PT ;  /* 0x000000ff0b2f7812 */ /* 0x000fe400078ec0ff */
[----:B------:R-:W2:Y:S02]  /*2d640*/  LDL.LU R69, [R1+0x738] ;  /* 0x0007380001457983 */ /* 0x000ea40000300800 */
[----:B------:R-:W-:Y:S02]  /*2d650*/  VABSDIFF.U32 R47, R67, R47, RZ ;  /* 0x0000002f432f7214 */ /* 0x000fe400000e00ff */
[----:B------:R-:W-:Y:S01]  /*2d660*/  LOP3.LUT R67, R19, R44, RZ, 0x3c, !PT ;  /* 0x0000002c13437212 */ /* 0x000fe200078e3cff */
[----:B------:R-:W2:Y:S02]  /*2d670*/  LDL R15, [R1+0x7d4] ;  /* 0x0007d400010f7983 */ /* 0x000ea40000100800 */
[----:B------:R-:W-:Y:S01]  /*2d680*/  IMAD.IADD R47, R8, 0x1, R47 ;  /* 0x00000001082f7824 */ /* 0x000fe200078e022f */
[----:B------:R-:W-:Y:S01]  /*2d690*/  LOP3.LUT R8, R24, R22, RZ, 0x3c, !PT ;  /* 0x0000001618087212 */ /* 0x000fe200078e3cff */
[----:B------:R-:W2:Y:S01]  /*2d6a0*/  LDL.LU R11, [R1+0xb4] ;  /* 0x0000b400010b7983 */ /* 0x000ea20000300800 */
[----:B------:R-:W-:Y:S01]  /*2d6b0*/  POPC R67, R67 ;  /* 0x0000004300437309 */ /* 0x000fe20000000000 */
[----:B------:R-:W-:-:S02]  /*2d6c0*/  LOP3.LUT R19, R65, 0xff, RZ, 0xc0, !PT ;  /* 0x000000ff41137812 */ /* 0x000fc400078ec0ff */
[----:B------:R-:W2:Y:S04]  /*2d6d0*/  LDL.LU R22, [R1+0x744] ;  /* 0x0007440001167983 */ /* 0x000ea80000300800 */
[----:B------:R-:W2:Y:S01]  /*2d6e0*/  LDL.LU R24, [R1+0x740] ;  /* 0x0007400001187983 */ /* 0x000ea20000300800 */
[----:B------:R-:W0:Y:S02]  /*2d6f0*/  POPC R8, R8 ;  /* 0x0000000800087309 */ /* 0x000e240000000000 */
[----:B0-----:R-:W-:Y:S02]  /*2d700*/  IMAD.IADD R8, R67, 0x1, R8 ;  /* 0x0000000143087824 */ /* 0x001fe400078e0208 */
[----:B------:R-:W2:Y:S02]  /*2d710*/  LDL.LU R67, [R1+0xb8] ;  /* 0x0000b80001437983 */ /* 0x000ea40000300800 */
[----:B------:R-:W-:Y:S01]  /*2d720*/  IMAD R8, R8, 0x9, R47 ;  /* 0x0000000908087824 */ /* 0x000fe200078e022f */
[----:B---3--:R-:W-:Y:S01]  /*2d730*/  LOP3.LUT R47, R32, 0xff, RZ, 0xc0, !PT ;  /* 0x000000ff202f7812 */ /* 0x008fe200078ec0ff */
[----:B------:R0:W-:Y:S03]  /*2d740*/  STL [R1+0x7f8], R19 ;  /* 0x0007f81301007387 */ /* 0x0001e60000100800 */
[----:B------:R-:W-:Y:S01]  /*2d750*/  VABSDIFF.U32 R47, R19, R47, RZ ;  /* 0x0000002f132f7214 */ /* 0x000fe200000e00ff */
[----:B------:R-:W3:Y:S04]  /*2d760*/  LDL R44, [R1+0x7d8] ;  /* 0x0007d800012c7983 */ /* 0x000ee80000100800 */
[----:B------:R-:W-:Y:S01]  /*2d770*/  IMAD.IADD R47, R8, 0x1, R47 ;  /* 0x00000001082f7824 */ /* 0x000fe200078e022f */
[----:B0-----:R-:W3:Y:S04]  /*2d780*/  LDL.LU R19, [R1+0xa8] ;  /* 0x0000a80001137983 */ /* 0x001ee80000300800 */
[----:B------:R-:W3:Y:S04]  /*2d790*/  LDL R65, [R1+0x7dc] ;  /* 0x0007dc0001417983 */ /* 0x000ee80000100800 */
        /* <DEDUP_REMOVED lines=9> */
[----:B0-----:R-:W-:-:S02]  /*2d830*/  IADD3 R8, PT, PT, R67, R8, RZ ;  /* 0x0000000843087210 */ /* 0x001fc40007ffe0ff */
[----:B------:R-:W2:Y:S03]  /*2d840*/  LDL.LU R67, [R1+0xb0] ;  /* 0x0000b00001437983 */ /* 0x000ea60000300800 */
        /* <DEDUP_REMOVED lines=9> */
[----:B------:R-:W-:Y:S02]  /*2d8e0*/  LOP3.LUT R8, R11, R15, RZ, 0x3c, !PT ;  /* 0x0000000f0b087212 */ /* 0x000fe400078e3cff */
[----:B------:R-:W2:Y:S02]  /*2d8f0*/  LDL.LU R11, [R1+0x754] ;  /* 0x00075400010b7983 */ /* 0x000ea40000300800 */
[----:B------:R-:W-:Y:S08]  /*2d900*/  POPC R67, R67 ;  /* 0x0000004300437309 */ /* 0x000ff00000000000 */
[----:B------:R-:W0:Y:S01]  /*2d910*/  POPC R8, R8 ;  /* 0x0000000800087309 */ /* 0x000e220000000000 */
[----:B------:R-:W-:-:S02]  /*2d920*/  LOP3.LUT R15, R22, 0xff, RZ, 0xc0, !PT ;  /* 0x000000ff160f7812 */ /* 0x000fc400078ec0ff */
[----:B------:R-:W2:Y:S01]  /*2d930*/  LDL.LU R22, [R1+0x750] ;  /* 0x0007500001167983 */ /* 0x000ea20000300800 */
        /* <DEDUP_REMOVED lines=22> */
[----:B------:R-:W3:Y:S04]  /*2daa0*/  LDL R19, [R1+0x7f0] ;  /* 0x0007f00001137983 */ /* 0x000ee80000100800 */
[----:B------:R-:W3:Y:S04]  /*2dab0*/  LDL.LU R65, [R1+0x90] ;  /* 0x0000900001417983 */ /* 0x000ee80000300800 */
[----:B------:R-:W3:Y:S04]  /*2dac0*/  LDL R28, [R1+0x7f4] ;  /* 0x0007f400011c7983 */ /* 0x000ee80000100800 */
[----:B0-----:R-:W3:Y:S04]  /*2dad0*/  LDL.LU R17, [R1+0x94] ;  /* 0x0000940001117983 */ /* 0x001ee80000300800 */
        /* <DEDUP_REMOVED lines=13> */
[----:B------:R-:W-:-:S05]  /*2dbb0*/  VABSDIFF.U32 R47, R11, R47, RZ ;  /* 0x0000002f0b2f7214 */ /* 0x000fca00000e00ff */
[----:B------:R-:W-:Y:S01]  /*2dbc0*/  IMAD.IADD R47, R8, 0x1, R47 ;  /* 0x00000001082f7824 */ /* 0x000fe200078e022f */
[----:B0-----:R-:W3:Y:S04]  /*2dbd0*/  LDL.LU R11, [R1+0x8c] ;  /* 0x00008c00010b7983 */ /* 0x001ee80000300800 */
[----:B------:R-:W3:Y:S04]  /*2dbe0*/  LDL.LU R22, [R1+0x54] ;  /* 0x0000540001167983 */ /* 0x000ee80000300800 */
        /* <DEDUP_REMOVED lines=8> */
[----:B0-----:R-:W-:-:S05]  /*2dc70*/  IADD3 R8, PT, PT, R67, R8, RZ ;  /* 0x0000000843087210 */ /* 0x001fca0007ffe0ff */
        /* <DEDUP_REMOVED lines=9> */
[----:B------:R-:W2:Y:S04]  /*2dd10*/  LDL.LU R44, [R1+0x4c] ;  /* 0x00004c00012c7983 */ /* 0x000ea80000300800 */
[----:B-1----:R-:W2:Y:S01]  /*2dd20*/  LDL.LU R15, [R1+0x44] ;  /* 0x00004400010f7983 */ /* 0x002ea20000300800 */
[----:B0-----:R-:W-:Y:S01]  /*2dd30*/  IMAD.IADD R8, R67, 0x1, R8 ;  /* 0x0000000143087824 */ /* 0x001fe200078e0208 */
[----:B------:R-:W-:-:S02]  /*2dd40*/  LOP3.LUT R67, R69, 0xff, RZ, 0xc0, !PT ;  /* 0x000000ff45437812 */ /* 0x000fc400078ec0ff */
[----:B------:R-:W2:Y:S01]  /*2dd50*/  LDL.LU R17, [R1+0x774] ;  /* 0x0007740001117983 */ /* 0x000ea20000300800 */
[----:B------:R-:W-:Y:S01]  /*2dd60*/  IMAD R8, R8, 0x9, R47 ;  /* 0x0000000908087824 */ /* 0x000fe200078e022f */
[----:B---3--:R-:W-:Y:S02]  /*2dd70*/  LOP3.LUT R47, R61, 0xff, RZ, 0xc0, !PT ;  /* 0x000000ff3d2f7812 */ /* 0x008fe400078ec0ff */
[----:B------:R-:W3:Y:S02]  /*2dd80*/  LDL.LU R28, [R1+0x770] ;  /* 0x00077000011c7983 */ /* 0x000ee40000300800 */
[----:B------:R-:W-:Y:S02]  /*2dd90*/  VABSDIFF.U32 R47, R67, R47, RZ ;  /* 0x0000002f432f7214 */ /* 0x000fe400000e00ff */
[----:B------:R-:W3:Y:S04]  /*2dda0*/  LDL R19, [R1+0x670] ;  /* 0x0006700001137983 */ /* 0x000ee80000100800 */
[----:B------:R-:W3:Y:S01]  /*2ddb0*/  LDL.LU R65, [R1+0x38] ;  /* 0x0000380001417983 */ /* 0x000ee20000300800 */
[----:B------:R-:W-:-:S03]  /*2ddc0*/  IMAD.IADD R47, R8, 0x1, R47 ;  /* 0x00000001082f7824 */ /* 0x000fc600078e022f */
[----:B------:R-:W3:Y:S04]  /*2ddd0*/  LDL R69, [R1+0x674] ;  /* 0x0006740001457983 */ /* 0x000ee80000100800 */
[----:B------:R-:W3:Y:S04]  /*2dde0*/  LDL.LU R61, [R1+0x3c] ;  /* 0x00003c00013d7983 */ /* 0x000ee80000300800 */
[----:B------:R-:W2:Y:S04]  /*2ddf0*/  LDL.LU R67, [R1+0x50] ;  /* 0x0000500001437983 */ /* 0x000ea80000300800 */
[----:B------:R-:W2:Y:S02]  /*2de00*/  LDL.LU R8, [R1+0x88] ;  /* 0x0000880001087983 */ /* 0x000ea40000300800 */
[----:B--2---:R-:W-:-:S02]  /*2de10*/  LOP3.LUT R67, R67, R8, RZ, 0x3c, !PT ;  /* 0x0000000843437212 */ /* 0x004fc400078e3cff */
[----:B------:R-:W-:Y:S02]  /*2de20*/  LOP3.LUT R8, R22, R11, RZ, 0x3c, !PT ;  /* 0x0000000b16087212 */ /* 0x000fe400078e3cff */
[----:B------:R-:W2:Y:S02]  /*2de30*/  LDL.LU R11, [R1+0x77c] ;  /* 0x00077c00010b7983 */ /* 0x000ea40000300800 */
[----:B------:R-:W-:Y:S02]  /*2de40*/  POPC R67, R67 ;  /* 0x0000004300437309 */ /* 0x000fe40000000000 */
[----:B------:R-:W2:Y:S06]  /*2de50*/  LDL.LU R22, [R1+0x778] ;  /* 0x0007780001167983 */ /* 0x000eac0000300800 */
[----:B------:R-:W0:Y:S02]  /*2de60*/  POPC R8, R8 ;  /* 0x0000000800087309 */ /* 0x000e240000000000 */
[----:B0-----:R-:W-:-:S02]  /*2de70*/  IADD3 R8, PT, PT, R67, R8, RZ ;  /* 0x0000000843087210 */ /* 0x001fc40007ffe0ff */
[----:B------:R-:W-:Y:S02]  /*2de80*/  LOP3.LUT R67, R24, 0xff, RZ, 0xc0, !PT ;  /* 0x000000ff18437812 */ /* 0x000fe400078ec0ff */
[----:B------:R-:W2:Y:S01]  /*2de90*/  LDL R24, [R1+0x67c] ;  /* 0x00067c0001187983 */ /* 0x000ea20000100800 */
[----:B------:R-:W-:Y:S01]  /*2dea0*/  IMAD R8, R8, 0x9, R47 ;  /* 0x0000000908087824 */ /* 0x000fe200078e022f */
[----:B------:R-:W-:Y:S02]  /*2deb0*/  LOP3.LUT R47, R32, 0xff, RZ, 0xc0, !PT ;  /* 0x000000ff202f7812 */ /* 0x000fe400078ec0ff */
[----:B------:R-:W2:Y:S02]  /*2dec0*/  LDL.LU R32, [R1+0x34] ;  /* 0x0000340001207983 */ /* 0x000ea40000300800 */
[----:B------:R-:W-:Y:S02]  /*2ded0*/  VABSDIFF.U32 R47, R67, R47, RZ ;  /* 0x0000002f432f7214 */ /* 0x000fe400000e00ff */
[----:B------:R-:W3:Y:S03]  /*2dee0*/  LDL.LU R67, [R1+0x40] ;  /* 0x0000400001437983 */ /* 0x000ee60000300800 */
[----:B------:R-:W-:-:S02]  /*2def0*/  IMAD.IADD R47, R8, 0x1, R47 ;  /* 0x00000001082f7824 */ /* 0x000fc400078e022f */
[----:B------:R-:W3:Y:S01]  /*2df00*/  LDL.LU R8, [R1+0x48] ;  /* 0x0000480001087983 */ /* 0x000ee20000300800 */
[----:B------:R-:W-:Y:S02]  /*2df10*/  LOP3.LUT R17, R17, 0xff, RZ, 0xc0, !PT ;  /* 0x000000ff11117812 */ /* 0x000fe400078ec0ff */
[----:B---3--:R-:W-:Y:S02]  /*2df20*/  LOP3.LUT R67, R67, R8, RZ, 0x3c, !PT ;  /* 0x0000000843437212 */ /* 0x008fe400078e3cff */
[----:B------:R-:W-:Y:S02]  /*2df30*/  LOP3.LUT R8, R15, R44, RZ, 0x3c, !PT ;  /* 0x0000002c0f087212 */ /* 0x000fe400078e3cff */
[----:B------:R-:W3:Y:S02]  /*2df40*/  LDL.LU R15, [R1+0x794] ;  /* 0x00079400010f7983 */ /* 0x000ee40000300800 */
[----:B------:R-:W-:Y:S08]  /*2df50*/  POPC R67, R67 ;  /* 0x0000004300437309 */ /* 0x000ff00000000000 */
[----:B------:R-:W0:Y:S02]  /*2df60*/  POPC R8, R8 ;  /* 0x0000000800087309 */ /* 0x000e240000000000 */
[----:B0-----:R-:W-:-:S04]  /*2df70*/  IMAD.IADD R8, R67, 0x1, R8 ;  /* 0x0000000143087824 */ /* 0x001fc800078e0208 */
[----:B------:R-:W-:Y:S01]  /*2df80*/  IMAD R8, R8, 0x9, R47 ;  /* 0x0000000908087824 */ /* 0x000fe200078e022f */
[----:B------:R-:W-:Y:S02]  /*2df90*/  LOP3.LUT R47, R28, 0xff, RZ, 0xc0, !PT ;  /* 0x000000ff1c2f7812 */ /* 0x000fe400078ec0ff */
[----:B------:R-:W-:Y:S01]  /*2dfa0*/  LOP3.LUT R67, R65, R19, RZ, 0x3c, !PT ;  /* 0x0000001341437212 */ /* 0x000fe200078e3cff */
[----:B------:R-:W3:Y:S01]  /*2dfb0*/  LDL.LU R28, [R1+0x790] ;  /* 0x00079000011c7983 */ /* 0x000ee20000300800 */
[----:B------:R-:W-:-:S05]  /*2dfc0*/  VABSDIFF.U32 R47, R17, R47, RZ ;  /* 0x0000002f112f7214 */ /* 0x000fca00000e00ff */
[----:B------:R-:W-:Y:S01]  /*2dfd0*/  IMAD.IADD R47, R8, 0x1, R47 ;  /* 0x00000001082f7824 */ /* 0x000fe200078e022f */
[----:B------:R-:W-:Y:S01]  /*2dfe0*/  LOP3.LUT R8, R61, R69, RZ, 0x3c, !PT ;  /* 0x000000453d087212 */ /* 0x000fe200078e3cff */
[----:B------:R-:W-:Y:S08]  /*2dff0*/  POPC R67, R67 ;  /* 0x0000004300437309 */ /* 0x000ff00000000000 */
[----:B------:R-:W0:Y:S01]  /*2e000*/  POPC R8, R8 ;  /* 0x0000000800087309 */ /* 0x000e220000000000 */
[----:B------:R1:W-:Y:S01]  /*2e010*/  STL [R1+0x764], R17 ;  /* 0x0007641101007387 */ /* 0x0003e20000100800 */
[----:B--2---:R-:W-:-:S03]  /*2e020*/  LOP3.LUT R11, R11, 0xff, RZ, 0xc0, !PT ;  /* 0x000000ff0b0b7812 */ /* 0x004fc600078ec0ff */
[----:B------:R-:W2:Y:S04]  /*2e030*/  LDL R44, [R1+0x91c] ;  /* 0x00091c00012c7983 */ /* 0x000ea80000100800 */
[----:B-1----:R-:W2:Y:S01]  /*2e040*/  LDL.LU R17, [R1+0x2c] ;  /* 0x00002c0001117983 */ /* 0x002ea20000300800 */
[----:B0-----:R-:W-:-:S03]  /*2e050*/  IADD3 R8, PT, PT, R67, R8, RZ ;  /* 0x0000000843087210 */ /* 0x001fc60007ffe0ff */
[----:B------:R-:W2:Y:S02]  /*2e060*/  LDL.LU R19, [R1+0x7a0] ;  /* 0x0007a00001137983 */ /* 0x000ea40000300800 */
[----:B------:R-:W-:Y:S01]  /*2e070*/  IMAD R8, R8, 0x9, R47 ;  /* 0x0000000908087824 */ /* 0x000fe200078e022f */
[----:B------:R-:W-:Y:S01]  /*2e080*/  LOP3.LUT R47, R22, 0xff, RZ, 0xc0, !PT ;  /* 0x000000ff162f7812 */ /* 0x000fe200078ec0ff */
[----:B------:R-:W2:Y:S03]  /*2e090*/  LDL.LU R65, [R1+0x79c] ;  /* 0x00079c0001417983 */ /* 0x000ea60000300800 */
[----:B------:R-:W-:Y:S01]  /*2e0a0*/  VABSDIFF.U32 R47, R11, R47, RZ ;  /* 0x0000002f0b2f7214 */ /* 0x000fe200000e00ff */
[----:B------:R-:W2:Y:S04]  /*2e0b0*/  LDL.LU R67, [R1+0x30] ;  /* 0x0000300001437983 */ /* 0x000ea80000300800 */
[----:B------:R0:W-:Y:S01]  /*2e0c0*/  STL [R1+0x760], R11 ;  /* 0x0007600b01007387 */ /* 0x0001e20000100800 */
[----:B------:R-:W-:-:S03]  /*2e0d0*/  IMAD.IADD R47, R8, 0x1, R47 ;  /* 0x00000001082f7824 */ /* 0x000fc600078e022f */
[----:B------:R-:W2:Y:S04]  /*2e0e0*/  LDL.LU R69, [R1+0x20] ;  /* 0x0000200001457983 */ /* 0x000ea80000300800 */
[----:B------:R-:W2:Y:S04]  /*2e0f0*/  LDL.LU R61, [R1+0x18] ;  /* 0x00001800013d7983 */ /* 0x000ea80000300800 */
[----:B0-----:R-:W2:Y:S04]  /*2e100*/  LDL.LU R11, [R1+0x24] ;  /* 0x00002400010b7983 */ /* 0x001ea80000300800 */
[----:B------:R-:W2:Y:S04]  /*2e110*/  LDL.LU R22, [R1+0x1c] ;  /* 0x00001c0001167983 */ /* 0x000ea80000300800 */
[----:B------:R-:W2:Y:S01]  /*2e120*/  LDL R8, [R1+0x678] ;  /* 0x0006780001087983 */ /* 0x000ea20000100800 */
[----:B---3--:R-:W-:-:S02]  /*2e130*/  LOP3.LUT R15, R15, 0xff, RZ, 0xc0, !PT ;  /* 0x000000ff0f0f7812 */ /* 0x008fc400078ec0ff */
[----:B--2---:R-:W-:Y:S02]  /*2e140*/  LOP3.LUT R67, R67, R8, RZ, 0x3c, !PT ;  /* 0x0000000843437212 */ /* 0x004fe400078e3cff */
        /* <DEDUP_REMOVED lines=12> */
[----:B0-----:R-:W3:Y:S04]  /*2e210*/  LDL R15, [R1+0x684] ;  /* 0x00068400010f7983 */ /* 0x001ee80000100800 */
[----:B------:R-:W3:Y:S04]  /*2e220*/  LDL.LU R28, [R1+0x14] ;  /* 0x00001400011c7983 */ /* 0x000ee80000300800 */
[----:B------:R-:W2:Y:S02]  /*2e230*/  LDL R8, [R1+0x918] ;  /* 0x0009180001087983 */ /* 0x000ea40000100800 */
        /* <DEDUP_REMOVED lines=13> */
[----:B------:R-:W-:-:S03]  /*2e310*/  LOP3.LUT R67, R61, R69, RZ, 0x3c, !PT ;  /* 0x000000453d437212 */ /* 0x000fc600078e3cff */
[----:B------:R-:W-:Y:S01]  /*2e320*/  IMAD.IADD R47, R8, 0x1, R47 ;  /* 0x00000001082f7824 */ /* 0x000fe200078e022f */
[----:B------:R-:W-:Y:S02]  /*2e330*/  LOP3.LUT R8, R22, R11, RZ, 0x3c, !PT ;  /* 0x0000000b16087212 */ /* 0x000fe400078e3cff */
[----:B------:R-:W-:Y:S08]  /*2e340*/  POPC R67, R67 ;  /* 0x0000004300437309 */ /* 0x000ff00000000000 */
[----:B------:R-:W0:Y:S01]  /*2e350*/  POPC R8, R8 ;  /* 0x0000000800087309 */ /* 0x000e220000000000 */
[----:B------:R-:W-:Y:S01]  /*2e360*/  LOP3.LUT R11, R24, 0xff, RZ, 0xc0, !PT ;  /* 0x000000ff180b7812 */ /* 0x000fe200078ec0ff */
[----:B0-----:R-:W-:-:S02]  /*2e370*/  IMAD.IADD R8, R67, 0x1, R8 ;  /* 0x0000000143087824 */ /* 0x001fc400078e0208 */
[----:B------:R-:W2:Y:S02]  /*2e380*/  LDL.LU R67, [R1+0x10] ;  /* 0x0000100001437983 */ /* 0x000ea40000300800 */
[----:B------:R-:W-:Y:S01]  /*2e390*/  IMAD R8, R8, 0x9, R47 ;  /* 0x0000000908087824 */ /* 0x000fe200078e022f */
[----:B---3--:R-:W-:Y:S01]  /*2e3a0*/  LOP3.LUT R47, R32, 0xff, RZ, 0xc0, !PT ;  /* 0x000000ff202f7812 */ /* 0x008fe200078ec0ff */
[----:B------:R-:W3:Y:S03]  /*2e3b0*/  LDL.LU R24, [R1+0x62c] ;  /* 0x00062c0001187983 */ /* 0x000ee60000300800 */
[----:B------:R-:W-:Y:S01]  /*2e3c0*/  VABSDIFF.U32 R47, R11, R47, RZ ;  /* 0x0000002f0b2f7214 */ /* 0x000fe200000e00ff */
[----:B------:R-:W3:Y:S04]  /*2e3d0*/  LDL.LU R32, [R1+0x628] ;  /* 0x0006280001207983 */ /* 0x000ee80000300800 */
[----:B------:R0:W-:Y:S01]  /*2e3e0*/  STL [R1+0x758], R11 ;  /* 0x0007580b01007387 */ /* 0x0001e20000100800 */
[----:B------:R-:W-:-:S03]  /*2e3f0*/  IMAD.IADD R47, R8, 0x1, R47 ;  /* 0x00000001082f7824 */ /* 0x000fc600078e022f */
[----:B------:R-:W3:Y:S04]  /*2e400*/  LDL R69, [R1+0x808] ;  /* 0x0008080001457983 */ /* 0x000ee80000100800 */
[----:B------:R-:W3:Y:S04]  /*2e410*/  LDL.LU R61, [R1] ;  /* 0x00000000013d7983 */ /* 0x000ee80000300800 */
[----:B0-----:R-:W3:Y:S04]  /*2e420*/  LDL R11, [R1+0x80c] ;  /* 0x00080c00010b7983 */ /* 0x001ee80000100800 */
[----:B------:R-:W3:Y:S04]  /*2e430*/  LDL.LU R22, [R1+0x4] ;  /* 0x0000040001167983 */ /* 0x000ee80000300800 */
[----:B------:R-:W2:Y:S02]  /*2e440*/  LDL R8, [R1+0x680] ;  /* 0x0006800001087983 */ /* 0x000ea40000100800 */
[----:B--2---:R-:W-:-:S02]  /*2e450*/  LOP3.LUT R67, R67, R8, RZ, 0x3c, !PT ;  /* 0x0000000843437212 */ /* 0x004fc400078e3cff */
[----:B------:R-:W-:-:S04]  /*2e460*/  LOP3.LUT R8, R28, R15, RZ, 0x3c, !PT ;  /* 0x0000000f1c087212 */ /* 0x000fc800078e3cff */
[----:B------:R-:W-:Y:S08]  /*2e470*/  POPC R67, R67 ;  /* 0x0000004300437309 */ /* 0x000ff00000000000 */
[----:B------:R-:W0:Y:S01]  /*2e480*/  POPC R8, R8 ;  /* 0x0000000800087309 */ /* 0x000e220000000000 */
[----:B------:R-:W-:Y:S02]  /*2e490*/  LOP3.LUT R15, R17, 0xff, RZ, 0xc0, !PT ;  /* 0x000000ff110f7812 */ /* 0x000fe400078ec0ff */
[----:B0-----:R-:W-:-:S02]  /*2e4a0*/  IADD3 R8, PT, PT, R67, R8, RZ ;  /* 0x0000000843087210 */ /* 0x001fc40007ffe0ff */
[----:B------:R-:W2:Y:S03]  /*2e4b0*/  LDL.LU R67, [R1+0x8] ;  /* 0x0000080001437983 */ /* 0x000ea60000300800 */
[----:B------:R-:W-:Y:S01]  /*2e4c0*/  IMAD R8, R8, 0x9, R47 ;  /* 0x0000000908087824 */ /* 0x000fe200078e022f */
[----:B------:R-:W-:Y:S01]  /*2e4d0*/  LOP3.LUT R47, R44, 0xff, RZ, 0xc0, !PT ;  /* 0x000000ff2c2f7812 */ /* 0x000fe200078ec0ff */
[----:B------:R-:W3:Y:S03]  /*2e4e0*/  LDL.LU R17, [R1+0x630] ;  /* 0x0006300001117983 */ /* 0x000ee60000300800 */
[----:B------:R-:W-:Y:S01]  /*2e4f0*/  VABSDIFF.U32 R47, R15, R47, RZ ;  /* 0x0000002f0f2f7214 */ /* 0x000fe200000e00ff */
[----:B------:R-:W3:Y:S04]  /*2e500*/  LDL.LU R28, [R1+0x2e0] ;  /* 0x0002e000011c7983 */ /* 0x000ee80000300800 */
[----:B------:R0:W-:Y:S01]  /*2e510*/  STL [R1+0x754], R15 ;  /* 0x0007540f01007387 */ /* 0x0001e20000100800 */
[----:B------:R-:W-:-:S03]  /*2e520*/  IMAD.IADD R47, R8, 0x1, R47 ;  /* 0x00000001082f7824 */ /* 0x000fc600078e022f */
[----:B------:R-:W2:Y:S04]  /*2e530*/  LDL R8, [R1+0x800] ;  /* 0x0008000001087983 */ /* 0x000ea80000100800 */
[----:B------:R-:W3:Y:S04]  /*2e540*/  LDL R44, [R1+0x810] ;  /* 0x00081000012c7983 */ /* 0x000ee80000100800 */
[----:B0-----:R-:W3:Y:S01]  /*2e550*/  LDL R15, [R1+0x814] ;  /* 0x00081400010f7983 */ /* 0x001ee20000100800 */
[----:B--2---:R-:W-:Y:S02]  /*2e560*/  LOP3.LUT R67, R67, R8, RZ, 0x3c, !PT ;  /* 0x0000000843437212 */ /* 0x004fe400078e3cff */
[----:B------:R-:W-:-:S02]  /*2e570*/  LOP3.LUT R8, R65, R19, RZ, 0x3c, !PT ;  /* 0x0000001341087212 */ /* 0x000fc400078e3cff */
[----:B------:R-:W2:Y:S02]  /*2e580*/  LDL.LU R19, [R1+0x2ec] ;  /* 0x0002ec0001137983 */ /* 0x000ea40000300800 */
[----:B------:R-:W-:Y:S02]  /*2e590*/  POPC R67, R67 ;  /* 0x0000004300437309 */ /* 0x000fe40000000000 */
[----:B------:R-:W2:Y:S06]  /*2e5a0*/  LDL.LU R65, [R1+0x2e4] ;  /* 0x0002e40001417983 */ /* 0x000eac0000300800 */
[----:B------:R-:W0:Y:S02]  /*2e5b0*/  POPC R8, R8 ;  /* 0x0000000800087309 */ /* 0x000e240000000000 */
[----:B0-----:R-:W-:Y:S01]  /*2e5c0*/  IMAD.IADD R8, R67, 0x1, R8 ;  /* 0x0000000143087824 */ /* 0x001fe200078e0208 */
[----:B---3--:R-:W-:-:S02]  /*2e5d0*/  LOP3.LUT R67, R24, 0xff, RZ, 0xc0, !PT ;  /* 0x000000ff18437812 */ /* 0x008fc400078ec0ff */
[----:B------:R-:W3:Y:S01]  /*2e5e0*/  LDL R24, [R1+0x818] ;  /* 0x0008180001187983 */ /* 0x000ee20000100800 */
[----:B------:R-:W-:Y:S01]  /*2e5f0*/  IMAD R8, R8, 0x9, R47 ;  /* 0x0000000908087824 */ /* 0x000fe200078e022f */
[----:B------:R-:W-:Y:S02]  /*2e600*/  LOP3.LUT R47, R32, 0xff, RZ, 0xc0, !PT ;  /* 0x000000ff202f7812 */ /* 0x000fe400078ec0ff */
[----:B------:R-:W3:Y:S02]  /*2e610*/  LDL R32, [R1+0x81c] ;  /* 0x00081c0001207983 */ /* 0x000ee40000100800 */
[----:B------:R-:W-:Y:S02]  /*2e620*/  VABSDIFF.U32 R47, R67, R47, RZ ;  /* 0x0000002f432f7214 */ /* 0x000fe400000e00ff */
[----:B------:R0:W-:Y:S03]  /*2e630*/  STL [R1+0x750], R67 ;  /* 0x0007504301007387 */ /* 0x0001e60000100800 */
[----:B------:R-:W-:Y:S01]  /*2e640*/  IMAD.IADD R47, R8, 0x1, R47 ;  /* 0x00000001082f7824 */ /* 0x000fe200078e022f */
[----:B------:R-:W-:-:S02]  /*2e650*/  LOP3.LUT R8, R22, R11, RZ, 0x3c, !PT ;  /* 0x0000000b16087212 */ /* 0x000fc400078e3cff */
[----:B0-----:R-:W-:Y:S02]  /*2e660*/  LOP3.LUT R67, R61, R69, RZ, 0x3c, !PT ;  /* 0x000000453d437212 */ /* 0x001fe400078e3cff */
[----:B------:R-:W3:Y:S04]  /*2e670*/  LDL.LU R69, [R1+0x2f0] ;  /* 0x0002f00001457983 */ /* 0x000ee80000300800 */
[----:B------:R-:W3:Y:S01]  /*2e680*/  LDL.LU R61, [R1+0x2e8] ;  /* 0x0002e800013d7983 */ /* 0x000ee20000300800 */
[----:B------:R-:W-:Y:S03]  /*2e690*/  POPC R67, R67 ;  /* 0x0000004300437309 */ /* 0x000fe60000000000 */
[----:B------:R-:W3:Y:S04]  /*2e6a0*/  LDL R11, [R1+0x820] ;  /* 0x00082000010b7983 */ /* 0x000ee80000100800 */
[----:B------:R-:W3:Y:S01]  /*2e6b0*/  LDL R22, [R1+0x824] ;  /* 0x0008240001167983 */ /* 0x000ee20000100800 */
[----:B------:R-:W0:Y:S01]  /*2e6c0*/  POPC R8, R8 ;  /* 0x0000000800087309 */ /* 0x000e220000000000 */
[----:B------:R-:W-:-:S05]  /*2e6d0*/  LOP3.LUT R17, R17, 0xff, RZ, 0xc0, !PT ;  /* 0x000000ff11117812 */ /* 0x000fca00078ec0ff */
[----:B------:R1:W-:Y:S01]  /*2e6e0*/  STL [R1+0x74c], R17 ;  /* 0x00074c1101007387 */ /* 0x0003e20000100800 */
[----:B0-----:R-:W-:-:S05]  /*2e6f0*/  IADD3 R8, PT, PT, R67, R8, RZ ;  /* 0x0000000843087210 */ /* 0x001fca0007ffe0ff */
[----:B------:R-:W-:Y:S01]  /*2e700*/  IMAD R8, R8, 0x9, R47 ;  /* 0x0000000908087824 */ /* 0x000fe200078e022f */
[----:B------:R-:W-:Y:S02]  /*2e710*/  LOP3.LUT R47, R28, 0xff, RZ, 0xc0, !PT ;  /* 0x000000ff1c2f7812 */ /* 0x000fe400078ec0ff */
[----:B------:R-:W3:Y:S02]  /*2e720*/  LDL.LU R28, [R1+0x2fc] ;  /* 0x0002fc00011c7983 */ /* 0x000ee40000300800 */
[----:B------:R-:W-:Y:S02]  /*2e730*/  VABSDIFF.U32 R47, R17, R47, RZ ;  /* 0x0000002f112f7214 */ /* 0x000fe400000e00ff */
[----:B-1----:R-:W3:Y:S01]  /*2e740*/  LDL.LU R17, [R1+0x2f8] ;  /* 0x0002f80001117983 */ /* 0x002ee20000300800 */
[----:B------:R-:W-:Y:S02]  /*2e750*/  LOP3.LUT R250, R250, R44, RZ, 0x3c, !PT ;  /* 0x0000002cfafa7212 */ /* 0x000fe400078e3cff */
[----:B------:R-:W-:Y:S01]  /*2e760*/  LOP3.LUT R251, R251, R15, RZ, 0x3c, !PT ;  /* 0x0000000ffbfb7212 */ /* 0x000fe200078e3cff */
[----:B------:R-:W-:Y:S01]  /*2e770*/  IMAD.IADD R47, R8, 0x1, R47 ;  /* 0x00000001082f7824 */ /* 0x000fe200078e022f */
[----:B------:R-:W-:Y:S08]  /*2e780*/  POPC R67, R250 ;  /* 0x000000fa00437309 */ /* 0x000ff00000000000 */
[----:B------:R-:W0:Y:S02]  /*2e790*/  POPC R8, R251 ;  /* 0x000000fb00087309 */ /* 0x000e240000000000 */
[----:B0-----:R-:W-:-:S04]  /*2e7a0*/  IMAD.IADD R8, R67, 0x1, R8 ;  /* 0x0000000143087824 */ /* 0x001fc800078e0208 */
[----:B------:R-:W-:Y:S01]  /*2e7b0*/  IMAD R8, R8, 0x9, R47 ;  /* 0x0000000908087824 */ /* 0x000fe200078e022f */
[----:B--2---:R-:W-:Y:S02]  /*2e7c0*/  LOP3.LUT R15, R19, 0xff, RZ, 0xc0, !PT ;  /* 0x000000ff130f7812 */ /* 0x004fe400078ec0ff */
[----:B------:R-:W-:-:S04]  /*2e7d0*/  LOP3.LUT R47, R65, 0xff, RZ, 0xc0, !PT ;  /* 0x000000ff412f7812 */ /* 0x000fc800078ec0ff */
[----:B------:R-:W-:-:S05]  /*2e7e0*/  VABSDIFF.U32 R47, R15, R47, RZ ;  /* 0x0000002f0f2f7214 */ /* 0x000fca00000e00ff */
[----:B------:R-:W-:Y:S01]  /*2e7f0*/  IMAD.IADD R8, R8, 0x1, R47 ;  /* 0x0000000108087824 */ /* 0x000fe200078e022f */
[----:B------:R0:W-:Y:S01]  /*2e800*/  STL [R1+0x748], R15 ;  /* 0x0007480f01007387 */ /* 0x0001e20000100800 */
[----:B---3--:R-:W-:-:S03]  /*2e810*/  LOP3.LUT R248, R248, R24, RZ, 0x3c, !PT ;  /* 0x00000018f8f87212 */ /* 0x008fc600078e3cff */
[----:B------:R-:W2:Y:S01]  /*2e820*/  LDL.LU R24, [R1+0x308] ;  /* 0x0003080001187983 */ /* 0x000ea20000300800 */
[----:B------:R-:W-:Y:S01]  /*2e830*/  LOP3.LUT R249, R249, R32, RZ, 0x3c, !PT ;  /* 0x00000020f9f97212 */ /* 0x000fe200078e3cff */
[----:B------:R-:W-:Y:S02]  /*2e840*/  POPC R67, R248 ;  /* 0x000000f800437309 */ /* 0x000fe40000000000 */
[----:B------:R-:W3:Y:S06]  /*2e850*/  LDL.LU R32, [R1+0x300] ;  /* 0x0003000001207983 */ /* 0x000eec0000300800 */
[----:B------:R-:W1:Y:S01]  /*2e860*/  POPC R47, R249 ;  /* 0x000000f9002f7309 */ /* 0x000e620000000000 */
[----:B0-----:R-:W-:-:S02]  /*2e870*/  LOP3.LUT R15, R69, 0xff, RZ, 0xc0, !PT ;  /* 0x000000ff450f7812 */ /* 0x001fc400078ec0ff */
[----:B-1----:R-:W-:-:S05]  /*2e880*/  IADD3 R47, PT, PT, R67, R47, RZ ;  /* 0x0000002f432f7210 */ /* 0x002fca0007ffe0ff */
[----:B------:R-:W-:Y:S01]  /*2e890*/  IMAD R8, R47, 0x9, R8 ;  /* 0x000000092f087824 */ /* 0x000fe200078e0208 */
[----:B------:R-:W-:Y:S01]  /*2e8a0*/  LOP3.LUT R47, R61, 0xff, RZ, 0xc0, !PT ;  /* 0x000000ff3d2f7812 */ /* 0x000fe200078ec0ff */
[----:B------:R0:W-:Y:S01]  /*2e8b0*/  STL [R1+0x744], R15 ;  /* 0x0007440f01007387 */ /* 0x0001e20000100800 */
[----:B------:R-:W-:Y:S02]  /*2e8c0*/  LOP3.LUT R246, R246, R11, RZ, 0x3c, !PT ;  /* 0x0000000bf6f67212 */ /* 0x000fe400078e3cff */
[----:B------:R-:W-:Y:S01]  /*2e8d0*/  VABSDIFF.U32 R47, R15, R47, RZ ;  /* 0x0000002f0f2f7214 */ /* 0x000fe200000e00ff */
[----:B------:R-:W0:Y:S01]  /*2e8e0*/  LDL.LU R11, [R1+0x314] ;  /* 0x00031400010b7983 */ /* 0x000e220000300800 */
[----:B------:R-:W-:-:S03]  /*2e8f0*/  LOP3.LUT R247, R247, R22, RZ, 0x3c, !PT ;  /* 0x00000016f7f77212 */ /* 0x000fc600078e3cff */
[----:B------:R-:W3:Y:S01]  /*2e900*/  LDL.LU R22, [R1+0x304] ;  /* 0x0003040001167983 */ /* 0x000ee20000300800 */
[----:B------:R-:W-:Y:S01]  /*2e910*/  IMAD.IADD R8, R8, 0x1, R47 ;  /* 0x0000000108087824 */ /* 0x000fe200078e022f */
[----:B------:R-:W-:Y:S08]  /*2e920*/  POPC R67, R246 ;  /* 0x000000f600437309 */ /* 0x000ff00000000000 */
[----:B------:R-:W1:Y:S02]  /*2e930*/  POPC R47, R247 ;  /* 0x000000f7002f7309 */ /* 0x000e640000000000 */
[----:B-1----:R-:W-:Y:S01]  /*2e940*/  IMAD.IADD R47, R67, 0x1, R47 ;  /* 0x00000001432f7824 */ /* 0x002fe200078e022f */
[----:B------:R-:W-:-:S02]  /*2e950*/  LOP3.LUT R67, R28, 0xff, RZ, 0xc0, !PT ;  /* 0x000000ff1c437812 */ /* 0x000fc400078ec0ff */
[----:B------:R-:W3:Y:S01]  /*2e960*/  LDL R28, [R1+0x688] ;  /* 0x00068800011c7983 */ /* 0x000ee20000100800 */
[----:B------:R-:W-:Y:S01]  /*2e970*/  IMAD R8, R47, 0x9, R8 ;  /* 0x000000092f087824 */ /* 0x000fe200078e0208 */
[----:B------:R-:W-:Y:S02]  /*2e980*/  LOP3.LUT R47, R17, 0xff, RZ, 0xc0, !PT ;  /* 0x000000ff112f7812 */ /* 0x000fe400078ec0ff */
[----:B------:R-:W3:Y:S01]  /*2e990*/  LDL R17, [R1+0x68c] ;  /* 0x00068c0001117983 */ /* 0x000ee20000100800 */
[----:B------:R-:W-:Y:S02]  /*2e9a0*/  LOP3.LUT R34, R52, R34, RZ, 0x3c, !PT ;  /* 0x0000002234227212 */ /* 0x000fe400078e3cff */
[----:B------:R-:W-:Y:S01]  /*2e9b0*/  VABSDIFF.U32 R47, R67, R47, RZ ;  /* 0x0000002f432f7214 */ /* 0x000fe200000e00ff */
[----:B------:R-:W3:Y:S01]  /*2e9c0*/  LDL.LU R19, [R1+0x318] ;  /* 0x0003180001137983 */ /* 0x000ee20000300800 */
[----:B------:R-:W-:-:S03]  /*2e9d0*/  LOP3.LUT R35, R53, R35, RZ, 0x3c, !PT ;  /* 0x0000002335237212 */ /* 0x000fc600078e3cff */
[----:B------:R-:W3:Y:S01]  /*2e9e0*/  LDL.LU R65, [R1+0x30c] ;  /* 0x00030c0001417983 */ /* 0x000ee20000300800 */
[----:B------:R-:W-:Y:S02]  /*2e9f0*/  IMAD.IADD R8, R8, 0x1, R47 ;  /* 0x0000000108087824 */ /* 0x000fe400078e022f */
[----:B------:R-:W-:Y:S01]  /*2ea00*/  POPC R47, R34 ;  /* 0x00000022002f7309 */ /* 0x000fe20000000000 */
[----:B------:R-:W3:Y:S04]  /*2ea10*/  LDL R69, [R1+0x690] ;  /* 0x0006900001457983 */ /* 0x000ee80000100800 */
[----:B------:R-:W3:Y:S03]  /*2ea20*/  LDL R61, [R1+0x694] ;  /* 0x00069400013d7983 */ /* 0x000ee60000100800 */
[----:B------:R-:W1:Y:S01]  /*2ea30*/  POPC R34, R35 ;  /* 0x0000002300227309 */ /* 0x000e620000000000 */
[----:B------:R-:W-:-:S02]  /*2ea40*/  LOP3.LUT R26, R30, R26, RZ, 0x3c, !PT ;  /* 0x0000001a1e1a7212 */ /* 0x000fc400078e3cff */
[----:B------:R-:W-:-:S05]  /*2ea50*/  LOP3.LUT R27, R31, R27, RZ, 0x3c, !PT ;  /* 0x0000001b1f1b7212 */ /* 0x000fca00078e3cff */
[----:B------:R-:W-:Y:S01]  /*2ea60*/  POPC R26, R26 ;  /* 0x0000001a001a7309 */ /* 0x000fe20000000000 */
[----:B-1----:R-:W-:-:S07]  /*2ea70*/  IADD3 R34, PT, PT, R47, R34, RZ ;  /* 0x000000222f227210 */ /* 0x002fce0007ffe0ff */
[----:B------:R-:W1:Y:S01]  /*2ea80*/  POPC R27, R27 ;  /* 0x0000001b001b7309 */ /* 0x000e620000000000 */
[----:B------:R-:W-:Y:S02]  /*2ea90*/  IMAD R8, R34, 0x9, R8 ;  /* 0x0000000922087824 */ /* 0x000fe400078e0208 */
[----:B-1----:R-:W-:Y:S01]  /*2eaa0*/  IMAD.IADD R26, R26, 0x1, R27 ;  /* 0x000000011a1a7824 */ /* 0x002fe200078e021b */
[----:B--2---:R-:W-:Y:S02]  /*2eab0*/  LOP3.LUT R35, R24, 0xff, RZ, 0xc0, !PT ;  /* 0x000000ff18237812 */ /* 0x004fe400078ec0ff */
[----:B------:R-:W2:Y:S01]  /*2eac0*/  LDL.LU R24, [R1+0x320] ;  /* 0x0003200001187983 */ /* 0x000ea20000300800 */
[----:B---3--:R-:W-:-:S03]  /*2ead0*/  LOP3.LUT R34, R32, 0xff, RZ, 0xc0, !PT ;  /* 0x000000ff20227812 */ /* 0x008fc600078ec0ff */
[----:B------:R-:W3:Y:S01]  /*2eae0*/  LDL.LU R32, [R1+0x310] ;  /* 0x0003100001207983 */ /* 0x000ee20000300800 */
[----:B------:R-:W-:-:S05]  /*2eaf0*/  VABSDIFF.U32 R34, R35, R34, RZ ;  /* 0x0000002223227214 */ /* 0x000fca00000e00ff */
[----:B------:R-:W-:-:S04]  /*2eb00*/  IMAD.IADD R8, R8, 0x1, R34 ;  /* 0x0000000108087824 */ /* 0x000fc800078e0222 */
[----:B------:R-:W-:Y:S01]  /*2eb10*/  IMAD R8, R26, 0x9, R8 ;  /* 0x000000091a087824 */ /* 0x000fe200078e0208 */
[----:B0-----:R-:W-:Y:S02]  /*2eb20*/  LOP3.LUT R15, R11, 0xff, RZ, 0xc0, !PT ;  /* 0x000000ff0b0f7812 */ /* 0x001fe400078ec0ff */
[----:B------:R-:W3:Y:S01]  /*2eb30*/  LDL R11, [R1+0x698] ;  /* 0x00069800010b7983 */ /* 0x000ee20000100800 */
[----:B------:R-:W-:-:S03]  /*2eb40*/  LOP3.LUT R26, R22, 0xff, RZ, 0xc0, !PT ;  /* 0x000000ff161a7812 */ /* 0x000fc600078ec0ff */
[----:B------:R-:W3:Y:S04]  /*2eb50*/  LDL R22, [R1+0x69c] ;  /* 0x00069c0001167983 */ /* 0x000ee80000100800 */
[----:B------:R0:W-:Y:S01]  /*2eb60*/  STL [R1+0x740], R15 ;  /* 0x0007400f01007387 */ /* 0x0001e20000100800 */
[----:B------:R-:W-:-:S03]  /*2eb70*/  LOP3.LUT R238, R238, R28, RZ, 0x3c, !PT ;  /* 0x0000001ceeee7212 */ /* 0x000fc600078e3cff */
[----:B------:R-:W3:Y:S01]  /*2eb80*/  LDL.LU R28, [R1+0x32c] ;  /* 0x00032c00011c7983 */ /* 0x000ee20000300800 */
[----:B------:R-:W-:-:S03]  /*2eb90*/  LOP3.LUT R239, R239, R17, RZ, 0x3c, !PT ;  /* 0x00000011efef7212 */ /* 0x000fc600078e3cff */
[----:B------:R-:W3:Y:S01]  /*2eba0*/  LDL.LU R17, [R1+0x31c] ;  /* 0x00031c0001117983 */ /* 0x000ee20000300800 */
[----:B------:R-:W-:Y:S01]  /*2ebb0*/  VABSDIFF.U32 R26, R15, R26, RZ ;  /* 0x0000001a0f1a7214 */ /* 0x000fe200000e00ff */
[----:B------:R-:W-:Y:S04]  /*2ebc0*/  POPC R27, R239 ;  /* 0x000000ef001b7309 */ /* 0x000fe80000000000 */
[----:B------:R-:W-:-:S04]  /*2ebd0*/  IMAD.IADD R8, R8, 0x1, R26 ;  /* 0x0000000108087824 */ /* 0x000fc800078e021a */
[----:B------:R-:W1:Y:S01]  /*2ebe0*/  POPC R26, R238 ;  /* 0x000000ee001a7309 */ /* 0x000e620000000000 */
[----:B0-----:R-:W-:Y:S02]  /*2ebf0*/  LOP3.LUT R15, R19, 0xff, RZ, 0xc0, !PT ;  /* 0x000000ff130f7812 */ /* 0x001fe400078ec0ff */
[----:B------:R-:W-:Y:S02]  /*2ec00*/  LOP3.LUT R236, R236, R69, RZ, 0x3c, !PT ;  /* 0x00000045ecec7212 */ /* 0x000fe400078e3cff */
[----:B-1----:R-:W-:-:S05]  /*2ec10*/  IADD3 R26, PT, PT, R26, R27, RZ ;  /* 0x0000001b1a1a7210 */ /* 0x002fca0007ffe0ff */
[----:B------:R-:W-:Y:S01]  /*2ec20*/  IMAD R8, R26, 0x9, R8 ;  /* 0x000000091a087824 */ /* 0x000fe200078e0208 */
[----:B------:R-:W-:Y:S01]  /*2ec30*/  LOP3.LUT R26, R65, 0xff, RZ, 0xc0, !PT ;  /* 0x000000ff411a7812 */ /* 0x000fe200078ec0ff */
[----:B------:R2:W-:Y:S01]  /*2ec40*/  STL [R1+0x73c], R15 ;  /* 0x00073c0f01007387 */ /* 0x0005e20000100800 */
[----:B------:R-:W-:Y:S02]  /*2ec50*/  LOP3.LUT R237, R237, R61, RZ, 0x3c, !PT ;  /* 0x0000003deded7212 */ /* 0x000fe400078e3cff */
[----:B------:R-:W-:Y:S01]  /*2ec60*/  VABSDIFF.U32 R26, R15, R26, RZ ;  /* 0x0000001a0f1a7214 */ /* 0x000fe200000e00ff */
[----:B------:R-:W3:Y:S04]  /*2ec70*/  LDL.LU R19, [R1+0x338] ;  /* 0x0003380001137983 */ /* 0x000ee80000300800 */
[----:B------:R-:W3:Y:S01]  /*2ec80*/  LDL.LU R65, [R1+0x328] ;  /* 0x0003280001417983 */ /* 0x000ee20000300800 */
[----:B------:R-:W-:Y:S01]  /*2ec90*/  IMAD.IADD R8, R8, 0x1, R26 ;  /* 0x0000000108087824 */ /* 0x000fe200078e021a */
[----:B------:R-:W-:Y:S08]  /*2eca0*/  POPC R27, R237 ;  /* 0x000000ed001b7309 */ /* 0x000ff00000000000 */
[----:B------:R-:W0:Y:S02]  /*2ecb0*/  POPC R26, R236 ;  /* 0x000000ec001a7309 */ /* 0x000e240000000000 */
[----:B0-----:R-:W-:-:S04]  /*2ecc0*/  IMAD.IADD R26, R26, 0x1, R27 ;  /* 0x000000011a1a7824 */ /* 0x001fc800078e021b */
[----:B------:R-:W-:Y:S01]  /*2ecd0*/  IMAD R8, R26, 0x9, R8 ;  /* 0x000000091a087824 */ /* 0x000fe200078e0208 */
[----:B--2---:R-:W-:Y:S02]  /*2ece0*/  LOP3.LUT R15, R24, 0xff, RZ, 0xc0, !PT ;  /* 0x000000ff180f7812 */ /* 0x004fe400078ec0ff */
[----:B---3--:R-:W-:-:S03]  /*2ecf0*/  LOP3.LUT R26, R32, 0xff, RZ, 0xc0, !PT ;  /* 0x000000ff201a7812 */ /* 0x008fc600078ec0ff */
[----:B------:R0:W-:Y:S04]  /*2ed00*/  STL [R1+0x738], R15 ;  /* 0x0007380f01007387 */ /* 0x0001e80000100800 */
[----:B------:R-:W2:Y:S04]  /*2ed10*/  LDL R24, [R1+0x6a0] ;  /* 0x0006a00001187983 */ /* 0x000ea80000100800 */
[----:B------:R-:W3:Y:S01]  /*2ed20*/  LDL R32, [R1+0x6a4] ;  /* 0x0006a40001207983 */ /* 0x000ee20000100800 */
[----:B------:R-:W-:-:S03]  /*2ed30*/  VABSDIFF.U32 R26, R15, R26, RZ ;  /* 0x0000001a0f1a7214 */ /* 0x000fc600000e00ff */
[----:B------:R-:W3:Y:S02]  /*2ed40*/  LDL.LU R69, [R1+0x344] ;  /* 0x0003440001457983 */ /* 0x000ee40000300800 */
[----:B------:R-:W-:Y:S02]  /*2ed50*/  IMAD.IADD R8, R8, 0x1, R26 ;  /* 0x0000000108087824 */ /* 0x000fe400078e021a */
[----:B------:R-:W3:Y:S01]  /*2ed60*/  LDL.LU R61, [R1+0x330] ;  /* 0x00033000013d7983 */ /* 0x000ee20000300800 */
[----:B------:R-:W-:Y:S02]  /*2ed70*/  LOP3.LUT R86, R86, R11, RZ, 0x3c, !PT ;  /* 0x0000000b56567212 */ /* 0x000fe400078e3cff */
[----:B------:R-:W-:Y:S02]  /*2ed80*/  LOP3.LUT R87, R87, R22, RZ, 0x3c, !PT ;  /* 0x0000001657577212 */ /* 0x000fe400078e3cff */
[----:B------:R-:W-:Y:S08]  /*2ed90*/  POPC R26, R86 ;  /* 0x00000056001a7309 */ /* 0x000ff00000000000 */
[----:B------:R-:W1:Y:S02]  /*2eda0*/  POPC R27, R87 ;  /* 0x00000057001b7309 */ /* 0x000e640000000000 */
[----:B-1----:R-:W-:-:S02]  /*2edb0*/  IADD3 R26, PT, PT, R26, R27, RZ ;  /* 0x0000001b1a1a7210 */ /* 0x002fc40007ffe0ff */
[----:B------:R-:W-:Y:S02]  /*2edc0*/  LOP3.LUT R27, R28, 0xff, RZ, 0xc0, !PT ;  /* 0x000000ff1c1b7812 */ /* 0x000fe400078ec0ff */
[----:B------:R-:W3:Y:S01]  /*2edd0*/  LDL R28, [R1+0x6a8] ;  /* 0x0006a800011c7983 */ /* 0x000ee20000100800 */
[----:B------:R-:W-:Y:S01]  /*2ede0*/  IMAD R8, R26, 0x9, R8 ;  /* 0x000000091a087824 */ /* 0x000fe200078e0208 */
[----:B------:R-:W-:Y:S02]  /*2edf0*/  LOP3.LUT R26, R17, 0xff, RZ, 0xc0, !PT ;  /* 0x000000ff111a7812 */ /* 0x000fe400078ec0ff */
[----:B------:R-:W3:Y:S02]  /*2ee00*/  LDL R17, [R1+0x6ac] ;  /* 0x0006ac0001117983 */ /* 0x000ee40000100800 */
[----:B------:R-:W-:Y:S02]  /*2ee10*/  VABSDIFF.U32 R26, R27, R26, RZ ;  /* 0x0000001a1b1a7214 */ /* 0x000fe400000e00ff */
[----:B------:R-:W3:Y:S04]  /*2ee20*/  LDL.LU R11, [R1+0x34c] ;  /* 0x00034c00010b7983 */ /* 0x000ee80000300800 */
[----:B------:R-:W3:Y:S01]  /*2ee30*/  LDL.LU R22, [R1+0x334] ;  /* 0x0003340001167983 */ /* 0x000ee20000300800 */
[----:B------:R-:W-:Y:S01]  /*2ee40*/  IMAD.IADD R8, R8, 0x1, R26 ;  /* 0x0000000108087824 */ /* 0x000fe200078e021a */
[----:B------:R-:W-:-:S02]  /*2ee50*/  LOP3.LUT R54, R56, R54, RZ, 0x3c, !PT ;  /* 0x0000003638367212 */ /* 0x000fc400078e3cff */
[----:B------:R-:W-:-:S04]  /*2ee60*/  LOP3.LUT R55, R57, R55, RZ, 0x3c, !PT ;  /* 0x0000003739377212 */ /* 0x000fc800078e3cff */
[----:B------:R-:W-:Y:S08]  /*2ee70*/  POPC R54, R54 ;  /* 0x0000003600367309 */ /* 0x000ff00000000000 */
[----:B------:R-:W1:Y:S01]  /*2ee80*/  POPC R55, R55 ;  /* 0x0000003700377309 */ /* 0x000e620000000000 */
[----:B0-----:R-:W-:Y:S02]  /*2ee90*/  LOP3.LUT R15, R19, 0xff, RZ, 0xc0, !PT ;  /* 0x000000ff130f7812 */ /* 0x001fe400078ec0ff */
[----:B------:R-:W-:-:S03]  /*2eea0*/  LOP3.LUT R26, R65, 0xff, RZ, 0xc0, !PT ;  /* 0x000000ff411a7812 */ /* 0x000fc600078ec0ff */
[----:B------:R0:W-:Y:S01]  /*2eeb0*/  STL [R1+0x734], R15 ;  /* 0x0007340f01007387 */ /* 0x0001e20000100800 */
[----:B------:R-:W-:-:S03]  /*2eec0*/  VABSDIFF.U32 R26, R15, R26, RZ ;  /* 0x0000001a0f1a7214 */ /* 0x000fc600000e00ff */
[----:B------:R-:W3:Y:S04]  /*2eed0*/  LDL R44, [R1+0x6b0] ;  /* 0x0006b000012c7983 */ /* 0x000ee80000100800 */
[----:B0-----:R-:W3:Y:S01]  /*2eee0*/  LDL R15, [R1+0x6b4] ;  /* 0x0006b400010f7983 */ /* 0x001ee20000100800 */
[----:B-1----:R-:W-:-:S04]  /*2eef0*/  IMAD.IADD R54, R54, 0x1, R55 ;  /* 0x0000000136367824 */ /* 0x002fc800078e0237 */
[----:B------:R-:W-:-:S04]  /*2ef00*/  IMAD R8, R54, 0x9, R8 ;  /* 0x0000000936087824 */ /* 0x000fc800078e0208 */
[----:B------:R-:W-:Y:S01]  /*2ef10*/  IMAD.IADD R8, R8, 0x1, R26 ;  /* 0x0000000108087824 */ /* 0x000fe200078e021a */
[----:B--2---:R-:W-:Y:S02]  /*2ef20*/  LOP3.LUT R90, R90, R24, RZ, 0x3c, !PT ;  /* 0x000000185a5a7212 */ /* 0x004fe400078e3cff */
[----:B------:R-:W2:Y:S01]  /*2ef30*/  LDL.LU R24, [R1+0x350] ;  /* 0x0003500001187983 */ /* 0x000ea20000300800 */
[----:B---3--:R-:W-:Y:S01]  /*2ef40*/  LOP3.LUT R91, R91, R32, RZ, 0x3c, !PT ;  /* 0x000000205b5b7212 */ /* 0x008fe200078e3cff */
[----:B------:R-:W-:Y:S02]  /*2ef50*/  POPC R26, R90 ;  /* 0x0000005a001a7309 */ /* 0x000fe40000000000 */
[----:B------:R-:W3:Y:S06]  /*2ef60*/  LDL.LU R32, [R1+0x340] ;  /* 0x0003400001207983 */ /* 0x000eec0000300800 */
[----:B------:R-:W0:Y:S01]  /*2ef70*/  POPC R91, R91 ;  /* 0x0000005b005b7309 */ /* 0x000e220000000000 */
[----:B------:R-:W-:-:S02]  /*2ef80*/  LOP3.LUT R19, R69, 0xff, RZ, 0xc0, !PT ;  /* 0x000000ff45137812 */ /* 0x000fc400078ec0ff */
[----:B0-----:R-:W-:-:S05]  /*2ef90*/  IADD3 R26, PT, PT, R26, R91, RZ ;  /* 0x0000005b1a1a7210 */ /* 0x001fca0007ffe0ff */
[----:B------:R-:W-:Y:S01]  /*2efa0*/  IMAD R8, R26, 0x9, R8 ;  /* 0x000000091a087824 */ /* 0x000fe200078e0208 */
[----:B------:R-:W-:Y:S01]  /*2efb0*/  LOP3.LUT R26, R61, 0xff, RZ, 0xc0, !PT ;  /* 0x000000ff3d1a7812 */ /* 0x000fe200078ec0ff */
[----:B------:R0:W-:Y:S03]  /*2efc0*/  STL [R1+0x77c], R19 ;  /* 0x00077c1301007387 */ /* 0x0001e60000100800 */
[----:B------:R-:W-:Y:S01]  /*2efd0*/  VABSDIFF.U32 R26, R19, R26, RZ ;  /* 0x0000001a131a7214 */ /* 0x000fe200000e00ff */
[----:B------:R-:W3:Y:S04]  /*2efe0*/  LDL R65, [R1+0x874] ;  /* 0x0008740001417983 */ /* 0x000ee80000100800 */
[----:B0-----:R-:W3:Y:S01]  /*2eff0*/  LDL R19, [R1+0x870] ;  /* 0x0008700001137983 */ /* 0x001ee20000100800 */
[----:B------:R-:W-:-:S03]  /*2f000*/  LOP3.LUT R94, R94, R28, RZ, 0x3c, !PT ;  /* 0x0000001c5e5e7212 */ /* 0x000fc600078e3cff */
[----:B------:R-:W3:Y:S01]  /*2f010*/  LDL.LU R28, [R1+0x358] ;  /* 0x00035800011c7983 */ /* 0x000ee20000300800 */
[----:B------:R-:W-:-:S03]  /*2f020*/  LOP3.LUT R95, R95, R17, RZ, 0x3c, !PT ;  /* 0x000000115f5f7212 */ /* 0x000fc600078e3cff */
[----:B------:R-:W3:Y:S01]  /*2f030*/  LDL.LU R17, [R1+0x348] ;  /* 0x0003480001117983 */ /* 0x000ee20000300800 */
[----:B------:R-:W-:-:S03]  /*2f040*/  IMAD.IADD R8, R8, 0x1, R26 ;  /* 0x0000000108087824 */ /* 0x000fc600078e021a */
[----:B------:R-:W3:Y:S01]  /*2f050*/  LDL R61, [R1+0x884] ;  /* 0x00088400013d7983 */ /* 0x000ee20000100800 */
[----:B------:R-:W-:Y:S03]  /*2f060*/  POPC R26, R94 ;  /* 0x0000005e001a7309 */ /* 0x000fe60000000000 */
[----:B------:R-:W3:Y:S05]  /*2f070*/  LDL R69, [R1+0x880] ;  /* 0x0008800001457983 */ /* 0x000eea0000100800 */
[----:B------:R-:W0:Y:S01]  /*2f080*/  POPC R95, R95 ;  /* 0x0000005f005f7309 */ /* 0x000e220000000000 */
[----:B------:R-:W-:-:S05]  /*2f090*/  LOP3.LUT R11, R11, 0xff, RZ, 0xc0, !PT ;  /* 0x000000ff0b0b7812 */ /* 0x000fca00078ec0ff */
[----:B------:R1:W-:Y:S01]  /*2f0a0*/  STL [R1+0x778], R11 ;  /* 0x0007780b01007387 */ /* 0x0003e20000100800 */
[----:B0-----:R-:W-:-:S04]  /*2f0b0*/  IMAD.IADD R26, R26, 0x1, R95 ;  /* 0x000000011a1a7824 */ /* 0x001fc800078e025f */
[----:B------:R-:W-:Y:S01]  /*2f0c0*/  IMAD R8, R26, 0x9, R8 ;  /* 0x000000091a087824 */ /* 0x000fe200078e0208 */
[----:B------:R-:W-:-:S04]  /*2f0d0*/  LOP3.LUT R26, R22, 0xff, RZ, 0xc0, !PT ;  /* 0x000000ff161a7812 */ /* 0x000fc800078ec0ff */
[----:B------:R-:W-:Y:S02]  /*2f0e0*/  VABSDIFF.U32 R26, R11, R26, RZ ;  /* 0x0000001a0b1a7214 */ /* 0x000fe400000e00ff */
[----:B-1----:R-:W3:Y:S04]  /*2f0f0*/  LDL.LU R11, [R1+0x35c] ;  /* 0x00035c00010b7983 */ /* 0x002ee80000300800 */
[----:B------:R-:W3:Y:S01]  /*2f100*/  LDL.LU R22, [R1+0x354] ;  /* 0x0003540001167983 */ /* 0x000ee20000300800 */
[----:B------:R-:W-:Y:S02]  /*2f110*/  LOP3.LUT R98, R98, R44, RZ, 0x3c, !PT ;  /* 0x0000002c62627212 */ /* 0x000fe400078e3cff */
[----:B------:R-:W-:Y:S01]  /*2f120*/  LOP3.LUT R99, R99, R15, RZ, 0x3c, !PT ;  /* 0x0000000f63637212 */ /* 0x000fe200078e3cff */
[----:B------:R-:W-:-:S02]  /*2f130*/  IMAD.IADD R8, R8, 0x1, R26 ;  /* 0x0000000108087824 */ /* 0x000fc400078e021a */
[----:B------:R-:W-:Y:S08]  /*2f140*/  POPC R26, R98 ;  /* 0x00000062001a7309 */ /* 0x000ff00000000000 */
[----:B------:R-:W0:Y:S02]  /*2f150*/  POPC R99, R99 ;  /* 0x0000006300637309 */ /* 0x000e240000000000 */
[----:B0-----:R-:W-:-:S05]  /*2f160*/  IADD3 R26, PT, PT, R26, R99, RZ ;  /* 0x000000631a1a7210 */ /* 0x001fca0007ffe0ff */
[----:B------:R-:W-:Y:S01]  /*2f170*/  IMAD R8, R26, 0x9, R8 ;  /* 0x000000091a087824 */ /* 0x000fe200078e0208 */
[----:B--2---:R-:W-:Y:S02]  /*2f180*/  LOP3.LUT R15, R24, 0xff, RZ, 0xc0, !PT ;  /* 0x000000ff180f7812 */ /* 0x004fe400078ec0ff */
[----:B---3--:R-:W-:-:S03]  /*2f190*/  LOP3.LUT R26, R32, 0xff, RZ, 0xc0, !PT ;  /* 0x000000ff201a7812 */ /* 0x008fc600078ec0ff */
[----:B------:R0:W-:Y:S04]  /*2f1a0*/  STL [R1+0x774], R15 ;  /* 0x0007740f01007387 */ /* 0x0001e80000100800 */
[----:B------:R-:W2:Y:S04]  /*2f1b0*/  LDL.LU R24, [R1+0x364] ;  /* 0x0003640001187983 */ /* 0x000ea80000300800 */
[----:B------:R-:W3:Y:S01]  /*2f1c0*/  LDL.LU R32, [R1+0x360] ;  /* 0x0003600001207983 */ /* 0x000ee20000300800 */
[----:B------:R-:W-:-:S05]  /*2f1d0*/  VABSDIFF.U32 R26, R15, R26, RZ ;  /* 0x0000001a0f1a7214 */ /* 0x000fca00000e00ff */
[----:B------:R-:W-:Y:S01]  /*2f1e0*/  IMAD.IADD R8, R8, 0x1, R26 ;  /* 0x0000000108087824 */ /* 0x000fe200078e021a */
[----:B------:R-:W-:Y:S02]  /*2f1f0*/  LOP3.LUT R103, R103, R65, RZ, 0x3c, !PT ;  /* 0x0000004167677212 */ /* 0x000fe400078e3cff */
[----:B------:R-:W-:-:S04]  /*2f200*/  LOP3.LUT R102, R102, R19, RZ, 0x3c, !PT ;  /* 0x0000001366667212 */ /* 0x000fc800078e3cff */
[----:B------:R-:W-:Y:S01]  /*2f210*/  POPC R103, R103 ;  /* 0x0000006700677309 */ /* 0x000fe20000000000 */
[----:B0-----:R-:W-:-:S05]  /*2f220*/  LOP3.LUT R15, R28, 0xff, RZ, 0xc0, !PT ;  /* 0x000000ff1c0f7812 */ /* 0x001fca00078ec0ff */
[----:B------:R0:W-:Y:S04]  /*2f230*/  STL [R1+0x770], R15 ;  /* 0x0007700f01007387 */ /* 0x0001e80000100800 */
[----:B------:R-:W3:Y:S01]  /*2f240*/  LDL.LU R28, [R1+0x370] ;  /* 0x00037000011c7983 */ /* 0x000ee20000300800 */
[----:B------:R-:W1:Y:S02]  /*2f250*/  POPC R26, R102 ;  /* 0x00000066001a7309 */ /* 0x000e640000000000 */
[----:B-1----:R-:W-:-:S04]  /*2f260*/  IMAD.IADD R26, R26, 0x1, R103 ;  /* 0x000000011a1a7824 */ /* 0x002fc800078e0267 */
[----:B------:R-:W-:Y:S01]  /*2f270*/  IMAD R8, R26, 0x9, R8 ;  /* 0x000000091a087824 */ /* 0x000fe200078e0208 */
[----:B------:R-:W-:Y:S02]  /*2f280*/  LOP3.LUT R26, R17, 0xff, RZ, 0xc0, !PT ;  /* 0x000000ff111a7812 */ /* 0x000fe400078ec0ff */
[----:B------:R-:W3:Y:S01]  /*2f290*/  LDL.LU R17, [R1+0x368] ;  /* 0x0003680001117983 */ /* 0x000ee20000300800 */
[----:B------:R-:W-:Y:S02]  /*2f2a0*/  LOP3.LUT R105, R105, R61, RZ, 0x3c, !PT ;  /* 0x0000003d69697212 */ /* 0x000fe400078e3cff */
[----:B------:R-:W-:Y:S02]  /*2f2b0*/  VABSDIFF.U32 R26, R15, R26, RZ ;  /* 0x0000001a0f1a7214 */ /* 0x000fe400000e00ff */
[----:B------:R-:W-:Y:S02]  /*2f2c0*/  LOP3.LUT R104, R104, R69, RZ, 0x3c, !PT ;  /* 0x0000004568687212 */ /* 0x000fe400078e3cff */
[----:B------:R-:W-:Y:S01]  /*2f2d0*/  POPC R105, R105 ;  /* 0x0000006900697309 */ /* 0x000fe20000000000 */
[----:B------:R-:W-:-:S07]  /*2f2e0*/  IMAD.IADD R8, R8, 0x1, R26 ;  /* 0x0000000108087824 */ /* 0x000fce00078e021a */
[----:B------:R-:W1:Y:S01]  /*2f2f0*/  POPC R26, R104 ;  /* 0x00000068001a7309 */ /* 0x000e620000000000 */
[----:B------:R-:W-:Y:S02]  /*2f300*/  LOP3.LUT R27, R22, 0xff, RZ, 0xc0, !PT ;  /* 0x000000ff161b7812 */ /* 0x000fe400078ec0ff */
[----:B-1----:R-:W-:-:S05]  /*2f310*/  IADD3 R26, PT, PT, R26, R105, RZ ;  /* 0x000000691a1a7210 */ /* 0x002fca0007ffe0ff */
[----:B------:R-:W-:Y:S01]  /*2f320*/  IMAD R8, R26, 0x9, R8 ;  /* 0x000000091a087824 */ /* 0x000fe200078e0208 */
[----:B------:R-:W-:Y:S02]  /*2f330*/  LOP3.LUT R26, R11, 0xff, RZ, 0xc0, !PT ;  /* 0x000000ff0b1a7812 */ /* 0x000fe400078ec0ff */
[----:B------:R-:W3:Y:S04]  /*2f340*/  LDL.LU R11, [R1+0x378] ;  /* 0x00037800010b7983 */ /* 0x000ee80000300800 */
[----:B------:R-:W3:Y:S01]  /*2f350*/  LDL.LU R22, [R1+0x374] ;  /* 0x0003740001167983 */ /* 0x000ee20000300800 */
[----:B------:R-:W-:Y:S02]  /*2f360*/  VABSDIFF.U32 R26, R27, R26, RZ ;  /* 0x0000001a1b1a7214 */ /* 0x000fe400000e00ff */
[----:B------:R-:W-:-:S03]  /*2f370*/  LOP3.LUT R36, R36, R76, RZ, 0x3c, !PT ;  /* 0x0000004c24247212 */ /* 0x000fc600078e3cff */
[----:B------:R-:W-:Y:S01]  /*2f380*/  IMAD.IADD R8, R8, 0x1, R26 ;  /* 0x0000000108087824 */ /* 0x000fe200078e021a */
[----:B------:R-:W-:Y:S02]  /*2f390*/  LOP3.LUT R37, R37, R77, RZ, 0x3c, !PT ;  /* 0x0000004d25257212 */ /* 0x000fe400078e3cff */
[----:B------:R-:W-:Y:S08]  /*2f3a0*/  POPC R36, R36 ;  /* 0x0000002400247309 */ /* 0x000ff00000000000 */
[----:B------:R-:W1:Y:S02]  /*2f3b0*/  POPC R37, R37 ;  /* 0x0000002500257309 */ /* 0x000e640000000000 */
[----:B-1----:R-:W-:-:S04]  /*2f3c0*/  IMAD.IADD R36, R36, 0x1, R37 ;  /* 0x0000000124247824 */ /* 0x002fc800078e0225 */
[----:B------:R-:W-:Y:S01]  /*2f3d0*/  IMAD R8, R36, 0x9, R8 ;  /* 0x0000000924087824 */ /* 0x000fe200078e0208 */
[----:B--2---:R-:W-:Y:S02]  /*2f3e0*/  LOP3.LUT R26, R24, 0xff, RZ, 0xc0, !PT ;  /* 0x000000ff181a7812 */ /* 0x004fe400078ec0ff */
[----:B------:R-:W2:Y:S01]  /*2f3f0*/  LDL.LU R24, [R1+0x380] ;  /* 0x0003800001187983 */ /* 0x000ea20000300800 */
[----:B---3--:R-:W-:-:S03]  /*2f400*/  LOP3.LUT R27, R32, 0xff, RZ, 0xc0, !PT ;  /* 0x000000ff201b7812 */ /* 0x008fc600078ec0ff */
[----:B------:R-:W3:Y:S01]  /*2f410*/  LDL.LU R32, [R1+0x37c] ;  /* 0x00037c0001207983 */ /* 0x000ee20000300800 */
[----:B------:R-:W-:-:S05]  /*2f420*/  VABSDIFF.U32 R26, R26, R27, RZ ;  /* 0x0000001b1a1a7214 */ /* 0x000fca00000e00ff */
[----:B------:R-:W-:Y:S01]  /*2f430*/  IMAD.IADD R8, R8, 0x1, R26 ;  /* 0x0000000108087824 */ /* 0x000fe200078e021a */
[----:B------:R-:W-:Y:S02]  /*2f440*/  LOP3.LUT R26, R28, 0xff, RZ, 0xc0, !PT ;  /* 0x000000ff1c1a7812 */ /* 0x000fe400078ec0ff */
[----:B------:R-:W3:Y:S01]  /*2f450*/  LDL.LU R28, [R1+0x388] ;  /* 0x00038800011c7983 */ /* 0x000ee20000300800 */
[----:B------:R-:W-:-:S03]  /*2f460*/  LOP3.LUT R27, R17, 0xff, RZ, 0xc0, !PT ;  /* 0x000000ff111b7812 */ /* 0x000fc600078ec0ff */
[----:B------:R-:W3:Y:S01]  /*2f470*/  LDL.LU R17, [R1+0x384] ;  /* 0x0003840001117983 */ /* 0x000ee20000300800 */
[----:B------:R-:W-:Y:S02]  /*2f480*/  LOP3.LUT R72, R74, R72, RZ, 0x3c, !PT ;  /* 0x000000484a487212 */ /* 0x000fe400078e3cff */
[----:B------:R-:W-:-:S04]  /*2f490*/  LOP3.LUT R73, R75, R73, RZ, 0x3c, !PT ;  /* 0x000000494b497212 */ /* 0x000fc800078e3cff */
[----:B------:R-:W-:Y:S08]  /*2f4a0*/  POPC R72, R72 ;  /* 0x0000004800487309 */ /* 0x000ff00000000000 */
[----:B------:R-:W1:Y:S01]  /*2f4b0*/  POPC R73, R73 ;  /* 0x0000004900497309 */ /* 0x000e620000000000 */
[----:B------:R-:W-:Y:S02]  /*2f4c0*/  VABSDIFF.U32 R26, R26, R27, RZ ;  /* 0x0000001b1a1a7214 */ /* 0x000fe400000e00ff */
[----:B------:R-:W-:-:S02]  /*2f4d0*/  LOP3.LUT R50, R70, R50, RZ, 0x3c, !PT ;  /* 0x0000003246327212 */ /* 0x000fc400078e3cff */
[----:B-1----:R-:W-:-:S05]  /*2f4e0*/  IADD3 R72, PT, PT, R72, R73, RZ ;  /* 0x0000004948487210 */ /* 0x002fca0007ffe0ff */
[----:B------:R-:W-:Y:S01]  /*2f4f0*/  IMAD R8, R72, 0x9, R8 ;  /* 0x0000000948087824 */ /* 0x000fe200078e0208 */
[----:B------:R-:W-:-:S03]  /*2f500*/  LOP3.LUT R51, R71, R51, RZ, 0x3c, !PT ;  /* 0x0000003347337212 */ /* 0x000fc600078e3cff */
[----:B------:R-:W-:Y:S01]  /*2f510*/  IMAD.IADD R8, R8, 0x1, R26 ;  /* 0x0000000108087824 */ /* 0x000fe200078e021a */
[----:B------:R-:W-:Y:S02]  /*2f520*/  LOP3.LUT R26, R11, 0xff, RZ, 0xc0, !PT ;  /* 0x000000ff0b1a7812 */ /* 0x000fe400078ec0ff */
[----:B------:R-:W-:Y:S01]  /*2f530*/  LOP3.LUT R27, R22, 0xff, RZ, 0xc0, !PT ;  /* 0x000000ff161b7812 */ /* 0x000fe200078ec0ff */
[----:B------:R-:W3:Y:S04]  /*2f540*/  LDL.LU R11, [R1+0x394] ;  /* 0x00039400010b7983 */ /* 0x000ee80000300800 */
[----:B------:R-:W3:Y:S01]  /*2f550*/  LDL.LU R22, [R1+0x390] ;  /* 0x0003900001167983 */ /* 0x000ee20000300800 */
[----:B------:R-:W-:Y:S08]  /*2f560*/  POPC R50, R50 ;  /* 0x0000003200327309 */ /* 0x000ff00000000000 */
[----:B------:R-:W1:Y:S01]  /*2f570*/  POPC R51, R51 ;  /* 0x0000003300337309 */ /* 0x000e620000000000 */
[----:B------:R-:W-:-:S02]  /*2f580*/  VABSDIFF.U32 R26, R27, R26, RZ ;  /* 0x0000001a1b1a7214 */ /* 0x000fc400000e00ff */
[----:B------:R-:W-:Y:S02]  /*2f590*/  LOP3.LUT R110, R110, R174, RZ, 0x3c, !PT ;  /* 0x000000ae6e6e7212 */ /* 0x000fe400078e3cff */
[----:B------:R-:W-:Y:S01]  /*2f5a0*/  LOP3.LUT R111, R111, R175, RZ, 0x3c, !PT ;  /* 0x000000af6f6f7212 */ /* 0x000fe200078e3cff */
[----:B-1----:R-:W-:-:S04]  /*2f5b0*/  IMAD.IADD R50, R50, 0x1, R51 ;  /* 0x0000000132327824 */ /* 0x002fc800078e0233 */
[----:B------:R-:W-:-:S04]  /*2f5c0*/  IMAD R8, R50, 0x9, R8 ;  /* 0x0000000932087824 */ /* 0x000fc800078e0208 */
[----:B------:R-:W-:Y:S01]  /*2f5d0*/  IMAD.IADD R8, R8, 0x1, R26 ;  /* 0x0000000108087824 */ /* 0x000fe200078e021a */
[----:B------:R-:W-:Y:S08]  /*2f5e0*/  POPC R110, R110 ;  /* 0x0000006e006e7309 */ /* 0x000ff00000000000 */
[----:B------:R-:W1:Y:S02]  /*2f5f0*/  POPC R111, R111 ;  /* 0x0000006f006f7309 */ /* 0x000e640000000000 */
[----:B-1----:R-:W-:-:S05]  /*2f600*/  IADD3 R110, PT, PT, R110, R111, RZ ;  /* 0x0000006f6e6e7210 */ /* 0x002fca0007ffe0ff */
        /* <DEDUP_REMOVED lines=17> */
[----:B------:R-:W-:Y:S01]  /*2f720*/  LOP3.LUT R119, R119, R183, RZ, 0x3c, !PT ;  /* 0x000000b777777212 */ /* 0x000fe200078e3cff */
[----:B-1----:R-:W-:-:S04]  /*2f730*/  IMAD.IADD R114, R114, 0x1, R115 ;  /* 0x0000000172727824 */ /* 0x002fc800078e0273 */
[----:B------:R-:W-:-:S04]  /*2f740*/  IMAD R8, R114, 0x9, R8 ;  /* 0x0000000972087824 */ /* 0x000fc800078e0208 */
[----:B------:R-:W-:Y:S01]  /*2f750*/  IMAD.IADD R8, R8, 0x1, R26 ;  /* 0x0000000108087824 */ /* 0x000fe200078e021a */
[----:B------:R-:W-:Y:S02]  /*2f760*/  LOP3.LUT R26, R11, 0xff, RZ, 0xc0, !PT ;  /* 0x000000ff0b1a7812 */ /* 0x000fe400078ec0ff */
[----:B------:R-:W3:Y:S01]  /*2f770*/  LDL.LU R11, [R1+0x3ac] ;  /* 0x0003ac00010b7983 */ /* 0x000ee20000300800 */
[----:B------:R-:W-:-:S03]  /*2f780*/  LOP3.LUT R27, R22, 0xff, RZ, 0xc0, !PT ;  /* 0x000000ff161b7812 */ /* 0x000fc600078ec0ff */
[----:B------:R-:W3:Y:S01]  /*2f790*/  LDL.LU R22, [R1+0x3a8] ;  /* 0x0003a80001167983 */ /* 0x000ee20000300800 */
[----:B------:R-:W-:Y:S08]  /*2f7a0*/  POPC R118, R118 ;  /* 0x0000007600767309 */ /* 0x000ff00000000000 */
[----:B------:R-:W1:Y:S01]  /*2f7b0*/  POPC R119, R119 ;  /* 0x0000007700777309 */ /* 0x000e620000000000 */
[----:B------:R-:W-:-:S02]  /*2f7c0*/  VABSDIFF.U32 R26, R27, R26, RZ ;  /* 0x0000001a1b1a7214 */ /* 0x000fc400000e00ff */
[----:B------:R-:W-:Y:S02]  /*2f7d0*/  LOP3.LUT R78, R80, R78, RZ, 0x3c, !PT ;  /* 0x0000004e504e7212 */ /* 0x000fe400078e3cff */
[----:B-1----:R-:W-:-:S05]  /*2f7e0*/  IADD3 R118, PT, PT, R118, R119, RZ ;  /* 0x0000007776767210 */ /* 0x002fca0007ffe0ff */
[----:B------:R-:W-:Y:S01]  /*2f7f0*/  IMAD R8, R118, 0x9, R8 ;  /* 0x0000000976087824 */ /* 0x000fe200078e0208 */
[----:B------:R-:W-:-:S03]  /*2f800*/  LOP3.LUT R79, R81, R79, RZ, 0x3c, !PT ;  /* 0x0000004f514f7212 */ /* 0x000fc600078e3cff */
[----:B------:R-:W-:Y:S01]  /*2f810*/  IMAD.IADD R8, R8, 0x1, R26 ;  /* 0x0000000108087824 */ /* 0x000fe200078e021a */
        /* <DEDUP_REMOVED lines=16> */
[----:B------:R-:W-:Y:S01]  /*2f920*/  POPC R122, R122 ;  /* 0x0000007a007a7309 */ /* 0x000fe20000000000 */
[----:B------:R-:W-:-:S07]  /*2f930*/  LOP3.LUT R126, R126, R190, RZ, 0x3c, !PT ;  /* 0x000000be7e7e7212 */ /* 0x000fce00078e3cff */
[----:B------:R-:W1:Y:S01]  /*2f940*/  POPC R123, R123 ;  /* 0x0000007b007b7309 */ /* 0x000e620000000000 */
[----:B------:R-:W-:-:S07]  /*2f950*/  LOP3.LUT R127, R127, R191, RZ, 0x3c, !PT ;  /* 0x000000bf7f7f7212 */ /* 0x000fce00078e3cff */
[----:B------:R-:W-:Y:S01]  /*2f960*/  POPC R126, R126 ;  /* 0x0000007e007e7309 */ /* 0x000fe20000000000 */
[----:B------:R-:W-:-:S07]  /*2f970*/  VABSDIFF.U32 R26, R27, R26, RZ ;  /* 0x0000001a1b1a7214 */ /* 0x000fce00000e00ff */
[----:B------:R-:W0:Y:S01]  /*2f980*/  POPC R127, R127 ;  /* 0x0000007f007f7309 */ /* 0x000e220000000000 */
[----:B-1----:R-:W-:-:S05]  /*2f990*/  IADD3 R122, PT, PT, R122, R123, RZ ;  /* 0x0000007b7a7a7210 */ /* 0x002fca0007ffe0ff */
[----:B------:R-:W-:-:S04]  /*2f9a0*/  IMAD R8, R122, 0x9, R8 ;  /* 0x000000097a087824 */ /* 0x000fc800078e0208 */
[----:B------:R-:W-:Y:S01]  /*2f9b0*/  IMAD.IADD R8, R8, 0x1, R26 ;  /* 0x0000000108087824 */ /* 0x000fe200078e021a */
[----:B------:R-:W-:Y:S02]  /*2f9c0*/  LOP3.LUT R26, R11, 0xff, RZ, 0xc0, !PT ;  /* 0x000000ff0b1a7812 */ /* 0x000fe400078ec0ff */
[----:B------:R-:W3:Y:S01]  /*2f9d0*/  LDL.LU R11, [R1+0x2f4] ;  /* 0x0002f400010b7983 */ /* 0x000ee20000300800 */
[----:B------:R-:W-:Y:S01]  /*2f9e0*/  LOP3.LUT R27, R22, 0xff, RZ, 0xc0, !PT ;  /* 0x000000ff161b7812 */ /* 0x000fe200078ec0ff */
[----:B0-----:R-:W-:Y:S02]  /*2f9f0*/  IMAD.IADD R126, R126, 0x1, R127 ;  /* 0x000000017e7e7824 */ /* 0x001fe400078e027f */
[----:B------:R-:W3:Y:S01]  /*2fa00*/  LDL.LU R22, [R1+0x2dc] ;  /* 0x0002dc0001167983 */ /* 0x000ee20000300800 */
[----:B------:R-:W-:Y:S01]  /*2fa10*/  VABSDIFF.U32 R26, R27, R26, RZ ;  /* 0x0000001a1b1a7214 */ /* 0x000fe200000e00ff */
[----:B------:R-:W-:Y:S01]  /*2fa20*/  IMAD R8, R126, 0x9, R8 ;  /* 0x000000097e087824 */ /* 0x000fe200078e0208 */
[----:B------:R-:W-:-:S02]  /*2fa30*/  LOP3.LUT R131, R131, R195, RZ, 0x3c, !PT ;  /* 0x000000c383837212 */ /* 0x000fc400078e3cff */
[----:B------:R-:W-:Y:S01]  /*2fa40*/  LOP3.LUT R130, R130, R194, RZ, 0x3c, !PT ;  /* 0x000000c282827212 */ /* 0x000fe200078e3cff */
[----:B------:R-:W-:-:S03]  /*2fa50*/  IMAD.IADD R8, R8, 0x1, R26 ;  /* 0x0000000108087824 */ /* 0x000fc600078e021a */
[----:B------:R-:W-:Y:S08]  /*2fa60*/  POPC R26, R130 ;  /* 0x00000082001a7309 */ /* 0x000ff00000000000 */
[----:B------:R-:W0:Y:S01]  /*2fa70*/  POPC R131, R131 ;  /* 0x0000008300837309 */ /* 0x000e220000000000 */
[----:B------:R-:W-:Y:S02]  /*2fa80*/  LOP3.LUT R135, R135, R199, RZ, 0x3c, !PT ;  /* 0x000000c787877212 */ /* 0x000fe400078e3cff */
[----:B0-----:R-:W-:-:S05]  /*2fa90*/  IADD3 R26, PT, PT, R26, R131, RZ ;  /* 0x000000831a1a7210 */ /* 0x001fca0007ffe0ff */
[----:B------:R-:W-:Y:S01]  /*2faa0*/  IMAD R8, R26, 0x9, R8 ;  /* 0x000000091a087824 */ /* 0x000fe200078e0208 */
[----:B------:R-:W-:Y:S01]  /*2fab0*/  LOP3.LUT R134, R134, R198, RZ, 0x3c, !PT ;  /* 0x000000c686867212 */ /* 0x000fe200078e3cff */
[----:B------:R-:W-:Y:S01]  /*2fac0*/  POPC R135, R135 ;  /* 0x0000008700877309 */ /* 0x000fe20000000000 */
[----:B--2---:R-:W-:Y:S02]  /*2fad0*/  LOP3.LUT R26, R24, 0xff, RZ, 0xc0, !PT ;  /* 0x000000ff181a7812 */ /* 0x004fe400078ec0ff */
[----:B------:R-:W2:Y:S01]  /*2fae0*/  LDL.LU R24, [R1+0x2d8] ;  /* 0x0002d80001187983 */ /* 0x000ea20000300800 */
[----:B---3--:R-:W-:-:S03]  /*2faf0*/  LOP3.LUT R27, R32, 0xff, RZ, 0xc0, !PT ;  /* 0x000000ff201b7812 */ /* 0x008fc600078ec0ff */
[----:B------:R-:W3:Y:S01]  /*2fb00*/  LDL.LU R32, [R1+0x2d4] ;  /* 0x0002d40001207983 */ /* 0x000ee20000300800 */
[----:B------:R-:W-:-:S05]  /*2fb10*/  VABSDIFF.U32 R26, R27, R26, RZ ;  /* 0x0000001a1b1a7214 */ /* 0x000fca00000e00ff */
[----:B------:R-:W-:Y:S02]  /*2fb20*/  IMAD.IADD R8, R8, 0x1, R26 ;  /* 0x0000000108087824 */ /* 0x000fe400078e021a */
[----:B------:R-:W0:Y:S02]  /*2fb30*/  POPC R26, R134 ;  /* 0x00000086001a7309 */ /* 0x000e240000000000 */
[----:B0-----:R-:W-:-:S04]  /*2fb40*/  IMAD.IADD R26, R26, 0x1, R135 ;  /* 0x000000011a1a7824 */ /* 0x001fc800078e0287 */
[----:B------:R-:W-:Y:S01]  /*2fb50*/  IMAD R8, R26, 0x9, R8 ;  /* 0x000000091a087824 */ /* 0x000fe200078e0208 */
[----:B------:R-:W-:Y:S02]  /*2fb60*/  LOP3.LUT R26, R28, 0xff, RZ, 0xc0, !PT ;  /* 0x000000ff1c1a7812 */ /* 0x000fe400078ec0ff */
[----:B------:R-:W3:Y:S01]  /*2fb70*/  LDL.LU R28, [R1+0x2d0] ;  /* 0x0002d000011c7983 */ /* 0x000ee20000300800 */
[----:B------:R-:W-:-:S03]  /*2fb80*/  LOP3.LUT R27, R17, 0xff, RZ, 0xc0, !PT ;  /* 0x000000ff111b7812 */ /* 0x000fc600078ec0ff */
[----:B------:R-:W3:Y:S01]  /*2fb90*/  LDL.LU R17, [R1+0x2cc] ;  /* 0x0002cc0001117983 */ /* 0x000ee20000300800 */
[----:B------:R-:W-:Y:S02]  /*2fba0*/  LOP3.LUT R139, R139, R203, RZ, 0x3c, !PT ;  /* 0x000000cb8b8b7212 */ /* 0x000fe400078e3cff */
[----:B------:R-:W-:Y:S02]  /*2fbb0*/  VABSDIFF.U32 R26, R27, R26, RZ ;  /* 0x0000001a1b1a7214 */ /* 0x000fe400000e00ff */
[----:B------:R-:W-:Y:S02]  /*2fbc0*/  LOP3.LUT R138, R138, R202, RZ, 0x3c, !PT ;  /* 0x000000ca8a8a7212 */ /* 0x000fe400078e3cff */
[----:B------:R-:W-:Y:S01]  /*2fbd0*/  POPC R139, R139 ;  /* 0x0000008b008b7309 */ /* 0x000fe20000000000 */
[----:B------:R-:W-:-:S07]  /*2fbe0*/  IMAD.IADD R8, R8, 0x1, R26 ;  /* 0x0000000108087824 */ /* 0x000fce00078e021a */
[----:B------:R-:W0:Y:S01]  /*2fbf0*/  POPC R26, R138 ;  /* 0x0000008a001a7309 */ /* 0x000e220000000000 */
[----:B------:R-:W-:Y:S02]  /*2fc00*/  LOP3.LUT R39, R39, R93, RZ, 0x3c, !PT ;  /* 0x0000005d27277212 */ /* 0x000fe400078e3cff */
[----:B0-----:R-:W-:-:S05]  /*2fc10*/  IADD3 R26, PT, PT, R26, R139, RZ ;  /* 0x0000008b1a1a7210 */ /* 0x001fca0007ffe0ff */
[----:B------:R-:W-:Y:S01]  /*2fc20*/  IMAD R8, R26, 0x9, R8 ;  /* 0x000000091a087824 */ /* 0x000fe200078e0208 */
[----:B------:R-:W-:Y:S02]  /*2fc30*/  LOP3.LUT R26, R11, 0xff, RZ, 0xc0, !PT ;  /* 0x000000ff0b1a7812 */ /* 0x000fe400078ec0ff */
[----:B------:R-:W3:Y:S01]  /*2fc40*/  LDL.LU R11, [R1+0x2c8] ;  /* 0x0002c800010b7983 */ /* 0x000ee20000300800 */
[----:B------:R-:W-:-:S03]  /*2fc50*/  LOP3.LUT R27, R22, 0xff, RZ, 0xc0, !PT ;  /* 0x000000ff161b7812 */ /* 0x000fc600078ec0ff */
[----:B------:R-:W3:Y:S01]  /*2fc60*/  LDL.LU R22, [R1+0x2c4] ;  /* 0x0002c40001167983 */ /* 0x000ee20000300800 */
[----:B------:R-:W-:Y:S02]  /*2fc70*/  VABSDIFF.U32 R26, R27, R26, RZ ;  /* 0x0000001a1b1a7214 */ /* 0x000fe400000e00ff */
[----:B------:R-:W-:Y:S01]  /*2fc80*/  LOP3.LUT R38, R38, R92, RZ, 0x3c, !PT ;  /* 0x0000005c26267212 */ /* 0x000fe200078e3cff */
[----:B------:R-:W-:Y:S02]  /*2fc90*/  POPC R39, R39 ;  /* 0x0000002700277309 */ /* 0x000fe40000000000 */
[----:B------:R-:W-:-:S06]  /*2fca0*/  IMAD.IADD R8, R8, 0x1, R26 ;  /* 0x0000000108087824 */ /* 0x000fcc00078e021a */
[----:B------:R-:W0:Y:S01]  /*2fcb0*/  POPC R26, R38 ;  /* 0x00000026001a7309 */ /* 0x000e220000000000 */
[----:B------:R-:W-:Y:S02]  /*2fcc0*/  LOP3.LUT R85, R89, R85, RZ, 0x3c, !PT ;  /* 0x0000005559557212 */ /* 0x000fe400078e3cff */
[----:B------:R-:W-:Y:S01]  /*2fcd0*/  LOP3.LUT R84, R88, R84, RZ, 0x3c, !PT ;  /* 0x0000005458547212 */ /* 0x000fe200078e3cff */
[----:B0-----:R-:W-:-:S04]  /*2fce0*/  IMAD.IADD R26, R26, 0x1, R39 ;  /* 0x000000011a1a7824 */ /* 0x001fc800078e0227 */
[----:B------:R-:W-:Y:S01]  /*2fcf0*/  IMAD R8, R26, 0x9, R8 ;  /* 0x000000091a087824 */ /* 0x000fe200078e0208 */
        /* <DEDUP_REMOVED lines=8> */
[----:B0-----:R-:W-:-:S05]  /*2fd80*/  IADD3 R26, PT, PT, R26, R85, RZ ;  /* 0x000000551a1a7210 */ /* 0x001fca0007ffe0ff */
        /* <DEDUP_REMOVED lines=12> */
[----:B------:R-:W-:Y:S01]  /*2fe50*/  LOP3.LUT R142, R142, R206, RZ, 0x3c, !PT ;  /* 0x000000ce8e8e7212 */ /* 0x000fe200078e3cff */
[----:B0-----:R-:W-:-:S04]  /*2fe60*/  IMAD.IADD R26, R26, 0x1, R49 ;  /* 0x000000011a1a7824 */ /* 0x001fc800078e0231 */
[----:B------:R-:W-:Y:S01]  /*2fe70*/  IMAD R8, R26, 0x9, R8 ;  /* 0x000000091a087824 */ /* 0x000fe200078e0208 */
[----:B------:R-:W-:Y:S02]  /*2fe80*/  LOP3.LUT R26, R11, 0xff, RZ, 0xc0, !PT ;  /* 0x000000ff0b1a7812 */ /* 0x000fe400078ec0ff */
[----:B------:R-:W3:Y:S01]  /*2fe90*/  LDL.LU R11, [R1+0x2b0] ;  /* 0x0002b000010b7983 */ /* 0x000ee20000300800 */
[----:B------:R-:W-:-:S03]  /*2fea0*/  LOP3.LUT R27, R22, 0xff, RZ, 0xc0, !PT ;  /* 0x000000ff161b7812 */ /* 0x000fc600078ec0ff */
[----:B------:R-:W3:Y:S01]  /*2feb0*/  LDL.LU R22, [R1+0x2ac] ;  /* 0x0002ac0001167983 */ /* 0x000ee20000300800 */
[----:B------:R-:W-:Y:S01]  /*2fec0*/  VABSDIFF.U32 R26, R27, R26, RZ ;  /* 0x0000001a1b1a7214 */ /* 0x000fe200000e00ff */
[----:B------:R-:W-:Y:S04]  /*2fed0*/  POPC R143, R143 ;  /* 0x0000008f008f7309 */ /* 0x000fe80000000000 */
[----:B------:R-:W-:-:S04]  /*2fee0*/  IMAD.IADD R8, R8, 0x1, R26 ;  /* 0x0000000108087824 */ /* 0x000fc800078e021a */
        /* <DEDUP_REMOVED lines=56> */
[----:B------:R-:W-:Y:S01]  /*30270*/  VABSDIFF.U32 R26, R27, R26, RZ ;  /* 0x0000001a1b1a7214 */ /* 0x000fe200000e00ff */
[----:B------:R-:W3:Y:S01]  /*30280*/  LDL.LU R69, [R1+0x280] ;  /* 0x0002800001457983 */ /* 0x000ee20000300800 */
[----:B------:R-:W-:Y:S02]  /*30290*/  LOP3.LUT R158, R158, R222, RZ, 0x3c, !PT ;  /* 0x000000de9e9e7212 */ /* 0x000fe400078e3cff */
[----:B------:R-:W-:Y:S01]  /*302a0*/  POPC R159, R159 ;  /* 0x0000009f009f7309 */ /* 0x000fe20000000000 */
[----:B------:R-:W-:Y:S01]  /*302b0*/  IMAD.IADD R8, R8, 0x1, R26 ;  /* 0x0000000108087824 */ /* 0x000fe200078e021a */
[----:B------:R-:W3:Y:S06]  /*302c0*/  LDL.LU R61, [R1+0x27c] ;  /* 0x00027c00013d7983 */ /* 0x000eec0000300800 */
[----:B------:R-:W0:Y:S01]  /*302d0*/  POPC R26, R158 ;  /* 0x0000009e001a7309 */ /* 0x000e220000000000 */
[----:B------:R-:W-:-:S02]  /*302e0*/  LOP3.LUT R163, R163, R227, RZ, 0x3c, !PT ;  /* 0x000000e3a3a37212 */ /* 0x000fc400078e3cff */
[----:B------:R-:W-:Y:S01]  /*302f0*/  LOP3.LUT R162, R162, R226, RZ, 0x3c, !PT ;  /* 0x000000e2a2a27212 */ /* 0x000fe200078e3cff */
[----:B0-----:R-:W-:-:S04]  /*30300*/  IMAD.IADD R26, R26, 0x1, R159 ;  /* 0x000000011a1a7824 */ /* 0x001fc800078e029f */
[----:B------:R-:W-:Y:S01]  /*30310*/  IMAD R8, R26, 0x9, R8 ;  /* 0x000000091a087824 */ /* 0x000fe200078e0208 */
[----:B------:R-:W-:Y:S02]  /*30320*/  LOP3.LUT R26, R11, 0xff, RZ, 0xc0, !PT ;  /* 0x000000ff0b1a7812 */ /* 0x000fe400078ec0ff */
[----:B------:R-:W-:Y:S01]  /*30330*/  LOP3.LUT R27, R22, 0xff, RZ, 0xc0, !PT ;  /* 0x000000ff161b7812 */ /* 0x000fe200078ec0ff */
[----:B------:R-:W3:Y:S03]  /*30340*/  LDL R11, [R1+0x468] ;  /* 0x00046800010b7983 */ /* 0x000ee60000100800 */
[----:B------:R-:W-:Y:S01]  /*30350*/  VABSDIFF.U32 R26, R27, R26, RZ ;  /* 0x0000001a1b1a7214 */ /* 0x000fe200000e00ff */
[----:B------:R-:W3:Y:S01]  /*30360*/  LDL R22, [R1+0x46c] ;  /* 0x00046c0001167983 */ /* 0x000ee20000100800 */
[----:B------:R-:W-:Y:S03]  /*30370*/  POPC R163, R163 ;  /* 0x000000a300a37309 */ /* 0x000fe60000000000 */
[----:B------:R-:W-:-:S05]  /*30380*/  IMAD.IADD R8, R8, 0x1, R26 ;  /* 0x0000000108087824 */ /* 0x000fca00078e021a */
        /* <DEDUP_REMOVED lines=25> */
[----:B------:R-:W-:Y:S02]  /*30520*/  LOP3.LUT R15, R69, 0xff, RZ, 0xc0, !PT ;  /* 0x000000ff450f7812 */ /* 0x000fe400078ec0ff */
[----:B0-----:R-:W-:-:S05]  /*30530*/  IADD3 R26, PT, PT, R26, R171, RZ ;  /* 0x000000ab1a1a7210 */ /* 0x001fca0007ffe0ff */
[----:B------:R-:W-:Y:S01]  /*30540*/  IMAD R8, R26, 0x9, R8 ;  /* 0x000000091a087824 */ /* 0x000fe200078e0208 */
[----:B------:R-:W-:-:S04]  /*30550*/  LOP3.LUT R26, R61, 0xff, RZ, 0xc0, !PT ;  /* 0x000000ff3d1a7812 */ /* 0x000fc800078ec0ff */
[----:B------:R-:W-:Y:S02]  /*30560*/  VABSDIFF.U32 R26, R15, R26, RZ ;  /* 0x0000001a0f1a7214 */ /* 0x000fe400000e00ff */
[----:B------:R-:W-:Y:S02]  /*30570*/  LOP3.LUT R156, R156, R11, RZ, 0x3c, !PT ;  /* 0x0000000b9c9c7212 */ /* 0x000fe400078e3cff */
[----:B------:R-:W-:Y:S01]  /*30580*/  LOP3.LUT R157, R157, R22, RZ, 0x3c, !PT ;  /* 0x000000169d9d7212 */ /* 0x000fe200078e3cff */
[----:B------:R-:W-:Y:S02]  /*30590*/  IMAD.IADD R8, R8, 0x1, R26 ;  /* 0x0000000108087824 */ /* 0x000fe400078e021a */
[----:B------:R-:W-:Y:S08]  /*305a0*/  POPC R26, R156 ;  /* 0x0000009c001a7309 */ /* 0x000ff00000000000 */
[----:B------:R-:W0:Y:S01]  /*305b0*/  POPC R157, R157 ;  /* 0x0000009d009d7309 */ /* 0x000e220000000000 */
[----:B------:R1:W-:Y:S04]  /*305c0*/  STL [R1+0x730], R15 ;  /* 0x0007300f01007387 */ /* 0x0003e80000100800 */
[----:B------:R-:W1:Y:S04]  /*305d0*/  LDL.LU R69, [R1+0x210] ;  /* 0x0002100001457983 */ /* 0x000e680000300800 */
[----:B------:R-:W3:Y:S01]  /*305e0*/  LDL.LU R61, [R1+0x1dc] ;  /* 0x0001dc00013d7983 */ /* 0x000ee20000300800 */
[----:B------:R-:W-:-:S03]  /*305f0*/  LOP3.LUT R149, R153, R149, RZ, 0x3c, !PT ;  /* 0x0000009599957212 */ /* 0x000fc600078e3cff */
[----:B------:R-:W3:Y:S01]  /*30600*/  LDL R22, [R1+0x460] ;  /* 0x0004600001167983 */ /* 0x000ee20000100800 */
[----:B0-----:R-:W-:-:S04]  /*30610*/  IMAD.IADD R26, R26, 0x1, R157 ;  /* 0x000000011a1a7824 */ /* 0x001fc800078e029d */
[----:B------:R-:W-:Y:S01]  /*30620*/  IMAD R8, R26, 0x9, R8 ;  /* 0x000000091a087824 */ /* 0x000fe200078e0208 */
[----:B------:R-:W-:Y:S01]  /*30630*/  LOP3.LUT R148, R152, R148, RZ, 0x3c, !PT ;  /* 0x0000009498947212 */ /* 0x000fe200078e3cff */
[----:B------:R-:W-:Y:S01]  /*30640*/  POPC R149, R149 ;  /* 0x0000009500957309 */ /* 0x000fe20000000000 */
[----:B--2---:R-:W-:Y:S02]  /*30650*/  LOP3.LUT R26, R24, 0xff, RZ, 0xc0, !PT ;  /* 0x000000ff181a7812 */ /* 0x004fe400078ec0ff */
[----:B---3--:R-:W-:Y:S02]  /*30660*/  LOP3.LUT R27, R32, 0xff, RZ, 0xc0, !PT ;  /* 0x000000ff201b7812 */ /* 0x008fe400078ec0ff */
[----:B------:R-:W2:Y:S02]  /*30670*/  LDL R32, [R1+0x464] ;  /* 0x0004640001207983 */ /* 0x000ea40000100800 */
[----:B------:R-:W-:Y:S02]  /*30680*/  VABSDIFF.U32 R26, R26, R27, RZ ;  /* 0x0000001b1a1a7214 */ /* 0x000fe400000e00ff */
[----:B------:R-:W3:Y:S03]  /*30690*/  LDL.LU R19, [R1+0x1d8] ;  /* 0x0001d80001137983 */ /* 0x000ee60000300800 */
[----:B------:R-:W-:Y:S01]  /*306a0*/  IMAD.IADD R8, R8, 0x1, R26 ;  /* 0x0000000108087824 */ /* 0x000fe200078e021a */
[----:B------:R-:W3:Y:S01]  /*306b0*/  LDL.LU R65, [R1+0x19c] ;  /* 0x00019c0001417983 */ /* 0x000ee20000300800 */
[----:B------:R-:W0:Y:S03]  /*306c0*/  POPC R26, R148 ;  /* 0x00000094001a7309 */ /* 0x000e260000000000 */
[----:B------:R-:W3:Y:S01]  /*306d0*/  LDL R11, [R1+0x458] ;  /* 0x00045800010b7983 */ /* 0x000ee20000100800 */
[----:B0-----:R-:W-:-:S05]  /*306e0*/  IADD3 R26, PT, PT, R26, R149, RZ ;  /* 0x000000951a1a7210 */ /* 0x001fca0007ffe0ff */
[----:B------:R-:W-:Y:S01]  /*306f0*/  IMAD R8, R26, 0x9, R8 ;  /* 0x000000091a087824 */ /* 0x000fe200078e0208 */
[----:B------:R-:W-:Y:S02]  /*30700*/  LOP3.LUT R26, R28, 0xff, RZ, 0xc0, !PT ;  /* 0x000000ff1c1a7812 */ /* 0x000fe400078ec0ff */
[----:B------:R-:W3:Y:S04]  /*30710*/  LDL R28, [R1+0x45c] ;  /* 0x00045c00011c7983 */ /* 0x000ee80000100800 */
        /* <DEDUP_REMOVED lines=8> */
[----:B------:R-:W0:Y:S02]  /*307a0*/  POPC R26, R140 ;  /* 0x0000008c001a7309 */ /* 0x000e240000000000 */
[----:B0-----:R-:W-:-:S04]  /*307b0*/  IMAD.IADD R26, R26, 0x1, R141 ;  /* 0x000000011a1a7824 */ /* 0x001fc800078e028d */
[----:B------:R-:W-:Y:S01]  /*307c0*/  IMAD R8, R26, 0x9, R8 ;  /* 0x000000091a087824 */ /* 0x000fe200078e0208 */
[----:B-1----:R-:W-:Y:S02]  /*307d0*/  LOP3.LUT R15, R69, 0xff, RZ, 0xc0, !PT ;  /* 0x000000ff450f7812 */ /* 0x002fe400078ec0ff */
[----:B------:R-:W3:Y:S01]  /*307e0*/  LDL R69, [R1+0x450] ;  /* 0x0004500001457983 */ /* 0x000ee20000100800 */
[----:B------:R-:W-:-:S03]  /*307f0*/  LOP3.LUT R26, R61, 0xff, RZ, 0xc0, !PT ;  /* 0x000000ff3d1a7812 */ /* 0x000fc600078ec0ff */
[----:B------:R-:W3:Y:S01]  /*30800*/  LDL R61, [R1+0x454] ;  /* 0x00045400013d7983 */ /* 0x000ee20000100800 */
[----:B------:R-:W-:Y:S02]  /*30810*/  VABSDIFF.U32 R26, R15, R26, RZ ;  /* 0x0000001a0f1a7214 */ /* 0x000fe400000e00ff */
[----:B------:R-:W-:-:S03]  /*30820*/  LOP3.LUT R136, R136, R22, RZ, 0x3c, !PT ;  /* 0x0000001688887212 */ /* 0x000fc600078e3cff */
[----:B------:R-:W-:Y:S02]  /*30830*/  IMAD.IADD R8, R8, 0x1, R26 ;  /* 0x0000000108087824 */ /* 0x000fe400078e021a */
[----:B------:R-:W-:Y:S01]  /*30840*/  POPC R26, R136 ;  /* 0x00000088001a7309 */ /* 0x000fe20000000000 */
[----:B------:R3:W-:Y:S04]  /*30850*/  STL [R1+0x72c], R15 ;  /* 0x00072c0f01007387 */ /* 0x0007e80000100800 */
[----:B------:R-:W3:Y:S01]  /*30860*/  LDL.LU R22, [R1+0x168] ;  /* 0x0001680001167983 */ /* 0x000ee20000300800 */
[----:B--2---:R-:W-:-:S03]  /*30870*/  LOP3.LUT R137, R137, R32, RZ, 0x3c, !PT ;  /* 0x0000002089897212 */ /* 0x004fc600078e3cff */
[----:B------:R-:W2:Y:S03]  /*30880*/  LDL.LU R32, [R1+0x164] ;  /* 0x0001640001207983 */ /* 0x000ea60000300800 */
[----:B------:R-:W0:Y:S01]  /*30890*/  POPC R137, R137 ;  /* 0x0000008900897309 */ /* 0x000e220000000000 */
[----:B---3--:R-:W-:Y:S02]  /*308a0*/  LOP3.LUT R15, R19, 0xff, RZ, 0xc0, !PT ;  /* 0x000000ff130f7812 */ /* 0x008fe400078ec0ff */
[----:B0-----:R-:W-:-:S05]  /*308b0*/  IADD3 R26, PT, PT, R26, R137, RZ ;  /* 0x000000891a1a7210 */ /* 0x001fca0007ffe0ff */
[----:B------:R-:W-:Y:S01]  /*308c0*/  IMAD R8, R26, 0x9, R8 ;  /* 0x000000091a087824 */ /* 0x000fe200078e0208 */
[----:B------:R-:W-:Y:S02]  /*308d0*/  LOP3.LUT R26, R65, 0xff, RZ, 0xc0, !PT ;  /* 0x000000ff411a7812 */ /* 0x000fe400078ec0ff */
[----:B------:R-:W-:Y:S02]  /*308e0*/  LOP3.LUT R132, R132, R11, RZ, 0x3c, !PT ;  /* 0x0000000b84847212 */ /* 0x000fe400078e3cff */
[----:B------:R-:W-:-:S05]  /*308f0*/  VABSDIFF.U32 R26, R15, R26, RZ ;  /* 0x0000001a0f1a7214 */ /* 0x000fca00000e00ff */
[----:B------:R-:W-:Y:S02]  /*30900*/  IMAD.IADD R8, R8, 0x1, R26 ;  /* 0x0000000108087824 */ /* 0x000fe400078e021a */
[----:B------:R-:W-:Y:S01]  /*30910*/  POPC R26, R132 ;  /* 0x00000084001a7309 */ /* 0x000fe20000000000 */
[----:B------:R0:W-:Y:S04]  /*30920*/  STL [R1+0x728], R15 ;  /* 0x0007280f01007387 */ /* 0x0001e80000100800 */
[----:B------:R-:W3:Y:S01]  /*30930*/  LDL.LU R11, [R1+0x160] ;  /* 0x00016000010b7983 */ /* 0x000ee20000300800 */
[----:B------:R-:W-:-:S03]  /*30940*/  LOP3.LUT R133, R133, R28, RZ, 0x3c, !PT ;  /* 0x0000001c85857212 */ /* 0x000fc600078e3cff */
[----:B------:R-:W3:Y:S03]  /*30950*/  LDL.LU R28, [R1+0x15c] ;  /* 0x00015c00011c7983 */ /* 0x000ee60000300800 */
[----:B------:R-:W1:Y:S01]  /*30960*/  POPC R133, R133 ;  /* 0x0000008500857309 */ /* 0x000e620000000000 */
[----:B0-----:R-:W-:-:S05]  /*30970*/  LOP3.LUT R15, R24, 0xff, RZ, 0xc0, !PT ;  /* 0x000000ff180f7812 */ /* 0x001fca00078ec0ff */
[----:B------:R3:W-:Y:S04]  /*30980*/  STL [R1+0x724], R15 ;  /* 0x0007240f01007387 */ /* 0x0007e80000100800 */
[----:B------:R-:W3:Y:S01]  /*30990*/  LDL R24, [R1+0x448] ;  /* 0x0004480001187983 */ /* 0x000ee20000100800 */
[----:B-1----:R-:W-:-:S04]  /*309a0*/  IMAD.IADD R26, R26, 0x1, R133 ;  /* 0x000000011a1a7824 */ /* 0x002fc800078e0285 */
[----:B------:R-:W-:Y:S01]  /*309b0*/  IMAD R8, R26, 0x9, R8 ;  /* 0x000000091a087824 */ /* 0x000fe200078e0208 */
[----:B------:R-:W-:Y:S02]  /*309c0*/  LOP3.LUT R26, R17, 0xff, RZ, 0xc0, !PT ;  /* 0x000000ff111a7812 */ /* 0x000fe400078ec0ff */
[----:B------:R-:W3:Y:S02]  /*309d0*/  LDL R17, [R1+0x44c] ;  /* 0x00044c0001117983 */ /* 0x000ee40000100800 */
[----:B------:R-:W-:Y:S02]  /*309e0*/  VABSDIFF.U32 R26, R15, R26, RZ ;  /* 0x0000001a0f1a7214 */ /* 0x000fe400000e00ff */
[----:B------:R-:W3:Y:S03]  /*309f0*/  LDL.LU R19, [R1+0x158] ;  /* 0x0001580001137983 */ /* 0x000ee60000300800 */
[----:B------:R-:W-:Y:S01]  /*30a00*/  IMAD.IADD R8, R8, 0x1, R26 ;  /* 0x0000000108087824 */ /* 0x000fe200078e021a */
[----:B------:R-:W3:Y:S01]  /*30a10*/  LDL.LU R65, [R1+0x154] ;  /* 0x0001540001417983 */ /* 0x000ee20000300800 */
[----:B------:R-:W-:-:S02]  /*30a20*/  LOP3.LUT R121, R125, R121, RZ, 0x3c, !PT ;  /* 0x000000797d797212 */ /* 0x000fc400078e3cff */
[----:B------:R-:W-:-:S04]  /*30a30*/  LOP3.LUT R120, R124, R120, RZ, 0x3c, !PT ;  /* 0x000000787c787212 */ /* 0x000fc800078e3cff */
[----:B------:R-:W-:Y:S01]  /*30a40*/  POPC R121, R121 ;  /* 0x0000007900797309 */ /* 0x000fe20000000000 */
[----:B------:R-:W-:Y:S02]  /*30a50*/  LOP3.LUT R128, R128, R69, RZ, 0x3c, !PT ;  /* 0x0000004580807212 */ /* 0x000fe400078e3cff */
[----:B------:R-:W3:Y:S01]  /*30a60*/  LDL R69, [R1+0x440] ;  /* 0x0004400001457983 */ /* 0x000ee20000100800 */
[----:B------:R-:W-:-:S04]  /*30a70*/  LOP3.LUT R129, R129, R61, RZ, 0x3c, !PT ;  /* 0x0000003d81817212 */ /* 0x000fc800078e3cff */
[----:B------:R-:W-:Y:S01]  /*30a80*/  POPC R26, R128 ;  /* 0x00000080001a7309 */ /* 0x000fe20000000000 */
[----:B------:R-:W3:Y:S07]  /*30a90*/  LDL R61, [R1+0x444] ;  /* 0x00044400013d7983 */ /* 0x000eee0000100800 */
[----:B------:R-:W0:Y:S02]  /*30aa0*/  POPC R129, R129 ;  /* 0x0000008100817309 */ /* 0x000e240000000000 */
[----:B0-----:R-:W-:-:S05]  /*30ab0*/  IADD3 R26, PT, PT, R26, R129, RZ ;  /* 0x000000811a1a7210 */ /* 0x001fca0007ffe0ff */
[----:B------:R-:W-:Y:S01]  /*30ac0*/  IMAD R8, R26, 0x9, R8 ;  /* 0x000000091a087824 */ /* 0x000fe200078e0208 */
[----:B------:R-:W-:Y:S02]  /*30ad0*/  LOP3.LUT R26, R22, 0xff, RZ, 0xc0, !PT ;  /* 0x000000ff161a7812 */ /* 0x000fe400078ec0ff */
[----:B------:R-:W3:Y:S01]  /*30ae0*/  LDL.LU R22, [R1+0x150] ;  /* 0x0001500001167983 */ /* 0x000ee20000300800 */
[----:B--2---:R-:W-:-:S03]  /*30af0*/  LOP3.LUT R27, R32, 0xff, RZ, 0xc0, !PT ;  /* 0x000000ff201b7812 */ /* 0x004fc600078ec0ff */
[----:B------:R-:W2:Y:S01]  /*30b00*/  LDL.LU R32, [R1+0x14c] ;  /* 0x00014c0001207983 */ /* 0x000ea20000300800 */
[----:B------:R-:W-:-:S03]  /*30b10*/  VABSDIFF.U32 R26, R26, R27, RZ ;  /* 0x0000001b1a1a7214 */ /* 0x000fc600000e00ff */
[----:B------:R-:W2:Y:S02]  /*30b20*/  LDL R44, [R1+0x430] ;  /* 0x00043000012c7983 */ /* 0x000ea40000100800 */
[----:B------:R-:W-:Y:S02]  /*30b30*/  IMAD.IADD R8, R8, 0x1, R26 ;  /* 0x0000000108087824 */ /* 0x000fe400078e021a */
[----:B------:R-:W0:Y:S02]  /*30b40*/  POPC R26, R120 ;  /* 0x00000078001a7309 */ /* 0x000e240000000000 */
[----:B0-----:R-:W-:-:S04]  /*30b50*/  IMAD.IADD R26, R26, 0x1, R121 ;  /* 0x000000011a1a7824 */ /* 0x001fc800078e0279 */
[----:B------:R-:W-:Y:S01]  /*30b60*/  IMAD R8, R26, 0x9, R8 ;  /* 0x000000091a087824 */ /* 0x000fe200078e0208 */
[----:B---3--:R-:W-:Y:S02]  /*30b70*/  LOP3.LUT R15, R11, 0xff, RZ, 0xc0, !PT ;  /* 0x000000ff0b0f7812 */ /* 0x008fe400078ec0ff */
[----:B------:R-:W3:Y:S04]  /*30b80*/  LDL R11, [R1+0x438] ;  /* 0x00043800010b7983 */ /* 0x000ee80000100800 */
[----:B------:R0:W-:Y:S01]  /*30b90*/  STL [R1+0x720], R15 ;  /* 0x0007200f01007387 */ /* 0x0001e20000100800 */
[----:B------:R-:W-:-:S03]  /*30ba0*/  LOP3.LUT R26, R28, 0xff, RZ, 0xc0, !PT ;  /* 0x000000ff1c1a7812 */ /* 0x000fc600078ec0ff */
[----:B------:R-:W3:Y:S01]  /*30bb0*/  LDL R28, [R1+0x43c] ;  /* 0x00043c00011c7983 */ /* 0x000ee20000100800 */
[----:B------:R-:W-:-:S03]  /*30bc0*/  LOP3.LUT R117, R117, R17, RZ, 0x3c, !PT ;  /* 0x0000001175757212 */ /* 0x000fc600078e3cff */
[----:B------:R-:W3:Y:S01]  /*30bd0*/  LDL.LU R17, [R1+0x148] ;  /* 0x0001480001117983 */ /* 0x000ee20000300800 */
[----:B------:R-:W-:Y:S02]  /*30be0*/  VABSDIFF.U32 R26, R15, R26, RZ ;  /* 0x0000001a0f1a7214 */ /* 0x000fe400000e00ff */
[----:B------:R-:W-:Y:S01]  /*30bf0*/  LOP3.LUT R116, R116, R24, RZ, 0x3c, !PT ;  /* 0x0000001874747212 */ /* 0x000fe200078e3cff */
[----:B------:R-:W-:Y:S01]  /*30c00*/  POPC R117, R117 ;  /* 0x0000007500757309 */ /* 0x000fe20000000000 */
[----:B------:R-:W3:Y:S01]  /*30c10*/  LDL.LU R24, [R1+0x144] ;  /* 0x0001440001187983 */ /* 0x000ee20000300800 */
[----:B------:R-:W-:-:S06]  /*30c20*/  IMAD.IADD R8, R8, 0x1, R26 ;  /* 0x0000000108087824 */ /* 0x000fcc00078e021a */
[----:B------:R-:W1:Y:S01]  /*30c30*/  POPC R26, R116 ;  /* 0x00000074001a7309 */ /* 0x000e620000000000 */
[----:B0-----:R-:W-:Y:S02]  /*30c40*/  LOP3.LUT R15, R19, 0xff, RZ, 0xc0, !PT ;  /* 0x000000ff130f7812 */ /* 0x001fe400078ec0ff */
[----:B-1----:R-:W-:-:S05]  /*30c50*/  IADD3 R26, PT, PT, R26, R117, RZ ;  /* 0x000000751a1a7210 */ /* 0x002fca0007ffe0ff */
[----:B------:R-:W-:Y:S01]  /*30c60*/  IMAD R8, R26, 0x9, R8 ;  /* 0x000000091a087824 */ /* 0x000fe200078e0208 */
[----:B------:R-:W-:Y:S01]  /*30c70*/  LOP3.LUT R26, R65, 0xff, RZ, 0xc0, !PT ;  /* 0x000000ff411a7812 */ /* 0x000fe200078ec0ff */
[----:B------:R0:W-:Y:S03]  /*30c80*/  STL [R1+0x71c], R15 ;  /* 0x00071c0f01007387 */ /* 0x0001e60000100800 */
[----:B------:R-:W-:Y:S02]  /*30c90*/  VABSDIFF.U32 R26, R15, R26, RZ ;  /* 0x0000001a0f1a7214 */ /* 0x000fe400000e00ff */
[----:B0-----:R-:W3:Y:S04]  /*30ca0*/  LDL R15, [R1+0x434] ;  /* 0x00043400010f7983 */ /* 0x001ee80000100800 */
[----:B------:R-:W3:Y:S01]  /*30cb0*/  LDL.LU R19, [R1+0x140] ;  /* 0x0001400001137983 */ /* 0x000ee20000300800 */
[----:B------:R-:W-:-:S03]  /*30cc0*/  IMAD.IADD R8, R8, 0x1, R26 ;  /* 0x0000000108087824 */ /* 0x000fc600078e021a */
[----:B------:R-:W3:Y:S01]  /*30cd0*/  LDL.LU R65, [R1+0x13c] ;  /* 0x00013c0001417983 */ /* 0x000ee20000300800 */
[----:B------:R-:W-:Y:S02]  /*30ce0*/  LOP3.LUT R112, R112, R69, RZ, 0x3c, !PT ;  /* 0x0000004570707212 */ /* 0x000fe400078e3cff */
[----:B------:R-:W-:Y:S02]  /*30cf0*/  LOP3.LUT R113, R113, R61, RZ, 0x3c, !PT ;  /* 0x0000003d71717212 */ /* 0x000fe400078e3cff */
[----:B------:R-:W-:Y:S08]  /*30d00*/  POPC R26, R112 ;  /* 0x00000070001a7309 */ /* 0x000ff00000000000 */
[----:B------:R-:W0:Y:S01]  /*30d10*/  POPC R113, R113 ;  /* 0x0000007100717309 */ /* 0x000e220000000000 */
[----:B------:R-:W-:-:S02]  /*30d20*/  LOP3.LUT R27, R22, 0xff, RZ, 0xc0, !PT ;  /* 0x000000ff161b7812 */ /* 0x000fc400078ec0ff */
[----:B------:R-:W3:Y:S01]  /*30d30*/  LDL R22, [R1+0x428] ;  /* 0x0004280001167983 */ /* 0x000ee20000100800 */
[----:B0-----:R-:W-:-:S03]  /*30d40*/  IMAD.IADD R26, R26, 0x1, R113 ;  /* 0x000000011a1a7824 */ /* 0x001fc600078e0271 */
[----:B------:R-:W-:Y:S01]  /*30d50*/  STL [R1+0x718], R27 ;  /* 0x0007181b01007387 */ /* 0x000fe20000100800 */
[----:B------:R-:W-:Y:S01]  /*30d60*/  IMAD R8, R26, 0x9, R8 ;  /* 0x000000091a087824 */ /* 0x000fe200078e0208 */
[----:B--2---:R-:W-:Y:S02]  /*30d70*/  LOP3.LUT R26, R32, 0xff, RZ, 0xc0, !PT ;  /* 0x000000ff201a7812 */ /* 0x004fe400078ec0ff */
[----:B------:R-:W2:Y:S04]  /*30d80*/  LDL R32, [R1+0x42c] ;  /* 0x00042c0001207983 */ /* 0x000ea80000100800 */
[----:B------:R-:W2:Y:S04]  /*30d90*/  LDL.LU R69, [R1+0x138] ;  /* 0x0001380001457983 */ /* 0x000ea80000300800 */
[----:B------:R-:W2:Y:S01]  /*30da0*/  LDL.LU R61, [R1+0x134] ;  /* 0x00013400013d7983 */ /* 0x000ea20000300800 */
[----:B---3--:R-:W-:-:S02]  /*30db0*/  LOP3.LUT R108, R108, R11, RZ, 0x3c, !PT ;  /* 0x0000000b6c6c7212 */ /* 0x008fc400078e3cff */
[----:B------:R-:W-:Y:S02]  /*30dc0*/  LOP3.LUT R109, R109, R28, RZ, 0x3c, !PT ;  /* 0x0000001c6d6d7212 */ /* 0x000fe400078e3cff */
[----:B------:R-:W3:Y:S01]  /*30dd0*/  LDL R28, [R1+0x420] ;  /* 0x00042000011c7983 */ /* 0x000ee20000100800 */
[----:B------:R-:W-:-:S03]  /*30de0*/  LOP3.LUT R11, R17, 0xff, RZ, 0xc0, !PT ;  /* 0x000000ff110b7812 */ /* 0x000fc600078ec0ff */
[----:B------:R-:W3:Y:S01]  /*30df0*/  LDL R17, [R1+0x424] ;  /* 0x0004240001117983 */ /* 0x000ee20000100800 */
[----:B------:R-:W-:Y:S01]  /*30e00*/  VABSDIFF.U32 R26, R27, R26, RZ ;  /* 0x0000001a1b1a7214 */ /* 0x000fe200000e00ff */
[----:B------:R-:W-:Y:S04]  /*30e10*/  POPC R109, R109 ;  /* 0x0000006d006d7309 */ /* 0x000fe80000000000 */
[----:B------:R-:W-:-:S04]  /*30e20*/  IMAD.IADD R8, R8, 0x1, R26 ;  /* 0x0000000108087824 */ /* 0x000fc800078e021a */
[----:B------:R-:W0:Y:S01]  /*30e30*/  POPC R26, R108 ;  /* 0x0000006c001a7309 */ /* 0x000e220000000000 */
[----:B------:R1:W-:Y:S01]  /*30e40*/  STL [R1+0x714], R11 ;  /* 0x0007140b01007387 */ /* 0x0003e20000100800 */
[----:B0-----:R-:W-:-:S05]  /*30e50*/  IADD3 R26, PT, PT, R26, R109, RZ ;  /* 0x0000006d1a1a7210 */ /* 0x001fca0007ffe0ff */
[----:B------:R-:W-:Y:S01]  /*30e60*/  IMAD R8, R26, 0x9, R8 ;  /* 0x000000091a087824 */ /* 0x000fe200078e0208 */
[----:B------:R-:W-:-:S04]  /*30e70*/  LOP3.LUT R26, R24, 0xff, RZ, 0xc0, !PT ;  /* 0x000000ff181a7812 */ /* 0x000fc800078ec0ff */
[----:B------:R-:W-:Y:S02]  /*30e80*/  VABSDIFF.U32 R26, R11, R26, RZ ;  /* 0x0000001a0b1a7214 */ /* 0x000fe400000e00ff */
[----:B-1----:R-:W3:Y:S01]  /*30e90*/  LDL.LU R11, [R1+0x130] ;  /* 0x00013000010b7983 */ /* 0x002ee20000300800 */
[----:B------:R-:W-:-:S03]  /*30ea0*/  LOP3.LUT R106, R106, R44, RZ, 0x3c, !PT ;  /* 0x0000002c6a6a7212 */ /* 0x000fc600078e3cff */
[----:B------:R-:W3:Y:S01]  /*30eb0*/  LDL.LU R24, [R1+0x12c] ;  /* 0x00012c0001187983 */ /* 0x000ee20000300800 */
[----:B------:R-:W-:Y:S01]  /*30ec0*/  LOP3.LUT R107, R107, R15, RZ, 0x3c, !PT ;  /* 0x0000000f6b6b7212 */ /* 0x000fe200078e3cff */
[----:B------:R-:W-:Y:S01]  /*30ed0*/  IMAD.IADD R8, R8, 0x1, R26 ;  /* 0x0000000108087824 */ /* 0x000fe200078e021a */
[----:B------:R-:W-:Y:S01]  /*30ee0*/  LOP3.LUT R15, R19, 0xff, RZ, 0xc0, !PT ;  /* 0x000000ff130f7812 */ /* 0x000fe200078ec0ff */
[----:B------:R-:W-:Y:S01]  /*30ef0*/  POPC R26, R106 ;  /* 0x0000006a001a7309 */ /* 0x000fe20000000000 */
[----:B------:R-:W-:Y:S04]  /*30f00*/  STL [R1+0xdac], R44 ;  /* 0x000dac2c01007387 */ /* 0x000fe80000100800 */
[----:B------:R0:W-:Y:S03]  /*30f10*/  STL [R1+0x710], R15 ;  /* 0x0007100f01007387 */ /* 0x0001e60000100800 */
[----:B------:R-:W1:Y:S02]  /*30f20*/  POPC R107, R107 ;  /* 0x0000006b006b7309 */ /* 0x000e640000000000 */
[----:B-1----:R-:W-:-:S04]  /*30f30*/  IMAD.IADD R26, R26, 0x1, R107 ;  /* 0x000000011a1a7824 */ /* 0x002fc800078e026b */
[----:B------:R-:W-:Y:S01]  /*30f40*/  IMAD R8, R26, 0x9, R8 ;  /* 0x000000091a087824 */ /* 0x000fe200078e0208 */
[----:B------:R-:W-:Y:S02]  /*30f50*/  LOP3.LUT R26, R65, 0xff, RZ, 0xc0, !PT ;  /* 0x000000ff411a7812 */ /* 0x000fe400078ec0ff */
[----:B------:R-:W-:Y:S02]  /*30f60*/  LOP3.LUT R42, R42, R22, RZ, 0x3c, !PT ;  /* 0x000000162a2a7212 */ /* 0x000fe400078e3cff */
[----:B------:R-:W3:Y:S01]  /*30f70*/  LDL.LU R22, [R1+0x128] ;  /* 0x0001280001167983 */ /* 0x000ee20000300800 */
[----:B------:R-:W-:Y:S02]  /*30f80*/  VABSDIFF.U32 R26, R15, R26, RZ ;  /* 0x0000001a0f1a7214 */ /* 0x000fe400000e00ff */
[----:B--2---:R-:W-:Y:S02]  /*30f90*/  LOP3.LUT R43, R43, R32, RZ, 0x3c, !PT ;  /* 0x000000202b2b7212 */ /* 0x004fe400078e3cff */
[----:B------:R-:W2:Y:S01]  /*30fa0*/  LDL.LU R32, [R1+0x124] ;  /* 0x0001240001207983 */ /* 0x000ea20000300800 */
[----:B0-----:R-:W-:-:S05]  /*30fb0*/  LOP3.LUT R15, R69, 0xff, RZ, 0xc0, !PT ;  /* 0x000000ff450f7812 */ /* 0x001fca00078ec0ff */
[----:B------:R0:W-:Y:S01]  /*30fc0*/  STL [R1+0x70c], R15 ;  /* 0x00070c0f01007387 */ /* 0x0001e20000100800 */
[----:B---3--:R-:W-:-:S03]  /*30fd0*/  LOP3.LUT R240, R240, R28, RZ, 0x3c, !PT ;  /* 0x0000001cf0f07212 */ /* 0x008fc600078e3cff */
[----:B------:R-:W0:Y:S01]  /*30fe0*/  LDL.LU R28, [R1+0x120] ;  /* 0x00012000011c7983 */ /* 0x000e220000300800 */
[----:B------:R-:W-:-:S03]  /*30ff0*/  LOP3.LUT R241, R241, R17, RZ, 0x3c, !PT ;  /* 0x00000011f1f17212 */ /* 0x000fc600078e3cff */
[----:B------:R-:W3:Y:S01]  /*31000*/  LDL.LU R17, [R1+0x11c] ;  /* 0x00011c0001117983 */ /* 0x000ee20000300800 */
[----:B------:R-:W-:Y:S01]  /*31010*/  IMAD.IADD R8, R8, 0x1, R26 ;  /* 0x0000000108087824 */ /* 0x000fe200078e021a */
[----:B------:R-:W-:Y:S02]  /*31020*/  POPC R43, R43 ;  /* 0x0000002b002b7309 */ /* 0x000fe40000000000 */
[----:B------:R-:W3:Y:S04]  /*31030*/  LDL R69, [R1+0x41c] ;  /* 0x00041c0001457983 */ /* 0x000ee80000100800 */
[----:B------:R-:W3:Y:S02]  /*31040*/  LDL R65, [R1+0x418] ;  /* 0x0004180001417983 */ /* 0x000ee40000100800 */
[----:B------:R-:W1:Y:S02]  /*31050*/  POPC R26, R42 ;  /* 0x0000002a001a7309 */ /* 0x000e640000000000 */
[----:B------:R-:W3:Y:S01]  /*31060*/  LDL.LU R19, [R1+0x118] ;  /* 0x0001180001137983 */ /* 0x000ee20000300800 */
[----:B-1----:R-:W-:-:S05]  /*31070*/  IADD3 R26, PT, PT, R26, R43, RZ ;  /* 0x0000002b1a1a7210 */ /* 0x002fca0007ffe0ff */
[----:B------:R-:W-:Y:S01]  /*31080*/  IMAD R8, R26, 0x9, R8 ;  /* 0x000000091a087824 */ /* 0x000fe200078e0208 */
[----:B------:R-:W-:-:S04]  /*31090*/  LOP3.LUT R26, R61, 0xff, RZ, 0xc0, !PT ;  /* 0x000000ff3d1a7812 */ /* 0x000fc800078ec0ff */
[----:B------:R-:W-:Y:S01]  /*310a0*/  VABSDIFF.U32 R26, R15, R26, RZ ;  /* 0x0000001a0f1a7214 */ /* 0x000fe200000e00ff */
[----:B------:R-:W-:Y:S04]  /*310b0*/  POPC R241, R241 ;  /* 0x000000f100f17309 */ /* 0x000fe80000000000 */
[----:B------:R-:W-:-:S04]  /*310c0*/  IMAD.IADD R8, R8, 0x1, R26 ;  /* 0x0000000108087824 */ /* 0x000fc800078e021a */
[----:B------:R-:W1:Y:S01]  /*310d0*/  POPC R26, R240 ;  /* 0x000000f0001a7309 */ /* 0x000e620000000000 */
[----:B------:R-:W-:Y:S02]  /*310e0*/  LOP3.LUT R27, R24, 0xff, RZ, 0xc0, !PT ;  /* 0x000000ff181b7812 */ /* 0x000fe400078ec0ff */
[----:B------:R-:W3:Y:S01]  /*310f0*/  LDL.LU R24, [R1+0x84] ;  /* 0x0000840001187983 */ /* 0x000ee20000300800 */
[----:B------:R-:W-:Y:S02]  /*31100*/  LOP3.LUT R228, R232, R228, RZ, 0x3c, !PT ;  /* 0x000000e4e8e47212 */ /* 0x000fe400078e3cff */
[----:B------:R-:W-:Y:S01]  /*31110*/  LOP3.LUT R229, R233, R229, RZ, 0x3c, !PT ;  /* 0x000000e5e9e57212 */ /* 0x000fe200078e3cff */
[----:B------:R-:W3:Y:S01]  /*31120*/  LDL R61, [R1+0x410] ;  /* 0x00041000013d7983 */ /* 0x000ee20000100800 */
[----:B-1----:R-:W-:-:S04]  /*31130*/  IMAD.IADD R26, R26, 0x1, R241 ;  /* 0x000000011a1a7824 */ /* 0x002fc800078e02f1 */
[----:B------:R-:W-:Y:S01]  /*31140*/  IMAD R8, R26, 0x9, R8 ;  /* 0x000000091a087824 */ /* 0x000fe200078e0208 */
[----:B------:R-:W-:-:S04]  /*31150*/  LOP3.LUT R26, R11, 0xff, RZ, 0xc0, !PT ;  /* 0x000000ff0b1a7812 */ /* 0x000fc800078ec0ff */
[----:B------:R-:W-:-:S05]  /*31160*/  VABSDIFF.U32 R26, R26, R27, RZ ;  /* 0x0000001b1a1a7214 */ /* 0x000fca00000e00ff */
[----:B------:R-:W-:Y:S01]  /*31170*/  IMAD.IADD R8, R8, 0x1, R26 ;  /* 0x0000000108087824 */ /* 0x000fe200078e021a */
[----:B------:R-:W-:Y:S08]  /*31180*/  POPC R228, R228 ;  /* 0x000000e400e47309 */ /* 0x000ff00000000000 */
[----:B------:R-:W1:Y:S01]  /*31190*/  POPC R229, R229 ;  /* 0x000000e500e57309 */ /* 0x000e620000000000 */
[----:B------:R-:W-:-:S02]  /*311a0*/  LOP3.LUT R26, R22, 0xff, RZ, 0xc0, !PT ;  /* 0x000000ff161a7812 */ /* 0x000fc400078ec0ff */
[----:B------:R-:W3:Y:S01]  /*311b0*/  LDL R22, [R1+0x414] ;  /* 0x0004140001167983 */ /* 0x000ee20000100800 */
[----:B-1----:R-:W-:-:S03]  /*311c0*/  IADD3 R228, PT, PT, R228, R229, RZ ;  /* 0x000000e5e4e47210 */ /* 0x002fc60007ffe0ff */
[----:B------:R-:W3:Y:S02]  /*311d0*/  LDL.LU R11, [R1+0x80] ;  /* 0x00008000010b7983 */ /* 0x000ee40000300800 */
[----:B------:R-:W-:Y:S01]  /*311e0*/  IMAD R8, R228, 0x9, R8 ;  /* 0x00000009e4087824 */ /* 0x000fe200078e0208 */
[----:B--2---:R-:W-:Y:S02]  /*311f0*/  LOP3.LUT R27, R32, 0xff, RZ, 0xc0, !PT ;  /* 0x000000ff201b7812 */ /* 0x004fe400078ec0ff */
[----:B------:R-:W2:Y:S02]  /*31200*/  LDL.LU R32, [R1+0x7c] ;  /* 0x00007c0001207983 */ /* 0x000ea40000300800 */
[----:B------:R-:W-:-:S05]  /*31210*/  VABSDIFF.U32 R26, R26, R27, RZ ;  /* 0x0000001b1a1a7214 */ /* 0x000fca00000e00ff */
[----:B------:R-:W-:Y:S01]  /*31220*/  IMAD.IADD R8, R8, 0x1, R26 ;  /* 0x0000000108087824 */ /* 0x000fe200078e021a */
[----:B0-----:R-:W-:Y:S02]  /*31230*/  LOP3.LUT R15, R28, 0xff, RZ, 0xc0, !PT ;  /* 0x000000ff1c0f7812 */ /* 0x001fe400078ec0ff */
[----:B------:R-:W2:Y:S04]  /*31240*/  LDL R28, [R1+0x408] ;  /* 0x00040800011c7983 */ /* 0x000ea80000100800 */
[----:B------:R0:W-:Y:S01]  /*31250*/  STL [R1+0x708], R15 ;  /* 0x0007080f01007387 */ /* 0x0001e20000100800 */
[----:B---3--:R-:W-:-:S03]  /*31260*/  LOP3.LUT R26, R17, 0xff, RZ, 0xc0, !PT ;  /* 0x000000ff111a7812 */ /* 0x008fc600078ec0ff */
[----:B------:R-:W3:Y:S01]  /*31270*/  LDL R17, [R1+0x40c] ;  /* 0x00040c0001117983 */ /* 0x000ee20000100800 */
[----:B------:R-:W-:Y:S02]  /*31280*/  LOP3.LUT R220, R224, R220, RZ, 0x3c, !PT ;  /* 0x000000dce0dc7212 */ /* 0x000fe400078e3cff */
[----:B------:R-:W-:-:S04]  /*31290*/  LOP3.LUT R221, R225, R221, RZ, 0x3c, !PT ;  /* 0x000000dde1dd7212 */ /* 0x000fc800078e3cff */
[----:B------:R-:W-:Y:S08]  /*312a0*/  POPC R220, R220 ;  /* 0x000000dc00dc7309 */ /* 0x000ff00000000000 */
[----:B------:R-:W1:Y:S01]  /*312b0*/  POPC R221, R221 ;  /* 0x000000dd00dd7309 */ /* 0x000e620000000000 */
[----:B------:R-:W-:Y:S02]  /*312c0*/  VABSDIFF.U32 R26, R15, R26, RZ ;  /* 0x0000001a0f1a7214 */ /* 0x000fe400000e00ff */
[----:B------:R-:W-:-:S02]  /*312d0*/  LOP3.LUT R217, R217, R69, RZ, 0x3c, !PT ;  /* 0x00000045d9d97212 */ /* 0x000fc400078e3cff */
[----:B------:R-:W-:Y:S01]  /*312e0*/  LOP3.LUT R216, R216, R65, RZ, 0x3c, !PT ;  /* 0x00000041d8d87212 */ /* 0x000fe200078e3cff */
[----:B-1----:R-:W-:-:S03]  /*312f0*/  IMAD.IADD R220, R220, 0x1, R221 ;  /* 0x00000001dcdc7824 */ /* 0x002fc600078e02dd */
[----:B------:R-:W-:Y:S01]  /*31300*/  POPC R217, R217 ;  /* 0x000000d900d97309 */ /* 0x000fe20000000000 */
[----:B0-----:R-:W-:Y:S01]  /*31310*/  LOP3.LUT R15, R19, 0xff, RZ, 0xc0, !PT ;  /* 0x000000ff130f7812 */ /* 0x001fe200078ec0ff */
[----:B------:R-:W3:Y:S01]  /*31320*/  LDL.LU R65, [R1+0x78] ;  /* 0x0000780001417983 */ /* 0x000ee20000300800 */
[----:B------:R-:W-:-:S03]  /*31330*/  IMAD R8, R220, 0x9, R8 ;  /* 0x00000009dc087824 */ /* 0x000fc600078e0208 */
[----:B------:R-:W3:Y:S01]  /*31340*/  LDL.LU R69, [R1+0x74] ;  /* 0x0000740001457983 */ /* 0x000ee20000300800 */
[----:B------:R-:W-:Y:S02]  /*31350*/  IMAD.IADD R8, R8, 0x1, R26 ;  /* 0x0000000108087824 */ /* 0x000fe400078e021a */
[----:B------:R-:W0:Y:S02]  /*31360*/  POPC R26, R216 ;  /* 0x000000d8001a7309 */ /* 0x000e240000000000 */
        /* <DEDUP_REMOVED lines=12> */
[----:B0-----:R-:W-:Y:S01]  /*31430*/  LOP3.LUT R15, R11, 0xff, RZ, 0xc0, !PT ;  /* 0x000000ff0b0f7812 */ /* 0x001fe200078ec0ff */
[----:B------:R-:W3:Y:S04]  /*31440*/  LDL R61, [R1+0x400] ;  /* 0x00040000013d7983 */ /* 0x000ee80000100800 */
[----:B------:R-:W3:Y:S04]  /*31450*/  LDL R11, [R1+0x404] ;  /* 0x00040400010b7983 */ /* 0x000ee80000100800 */
[----:B------:R0:W-:Y:S01]  /*31460*/  STL [R1+0x700], R15 ;  /* 0x0007000f01007387 */ /* 0x0001e20000100800 */
[----:B-1----:R-:W-:-:S04]  /*31470*/  IMAD.IADD R26, R26, 0x1, R213 ;  /* 0x000000011a1a7824 */ /* 0x002fc800078e02d5 */
[----:B------:R-:W-:Y:S01]  /*31480*/  IMAD R8, R26, 0x9, R8 ;  /* 0x000000091a087824 */ /* 0x000fe200078e0208 */
[----:B--2---:R-:W-:Y:S02]  /*31490*/  LOP3.LUT R26, R32, 0xff, RZ, 0xc0, !PT ;  /* 0x000000ff201a7812 */ /* 0x004fe400078ec0ff */
[----:B------:R-:W2:Y:S01]  /*314a0*/  LDL.LU R32, [R1+0x68] ;  /* 0x0000680001207983 */ /* 0x000ea20000300800 */
[----:B------:R-:W-:-:S03]  /*314b0*/  LOP3.LUT R208, R208, R28, RZ, 0x3c, !PT ;  /* 0x0000001cd0d07212 */ /* 0x000fc600078e3cff */
[----:B------:R-:W2:Y:S01]  /*314c0*/  LDL R28, [R1+0x3fc] ;  /* 0x0003fc00011c7983 */ /* 0x000ea20000100800 */
[----:B---3--:R-:W-:-:S03]  /*314d0*/  LOP3.LUT R209, R209, R17, RZ, 0x3c, !PT ;  /* 0x00000011d1d17212 */ /* 0x008fc600078e3cff */
[----:B------:R-:W3:Y:S01]  /*314e0*/  LDL R17, [R1+0x3f8] ;  /* 0x0003f80001117983 */ /* 0x000ee20000100800 */
[----:B------:R-:W-:Y:S02]  /*314f0*/  VABSDIFF.U32 R26, R15, R26, RZ ;  /* 0x0000001a0f1a7214 */ /* 0x000fe400000e00ff */
[----:B------:R-:W-:Y:S03]  /*31500*/  POPC R209, R209 ;  /* 0x000000d100d17309 */ /* 0x000fe60000000000 */
[----:B------:R-:W-:-:S05]  /*31510*/  IMAD.IADD R8, R8, 0x1, R26 ;  /* 0x0000000108087824 */ /* 0x000fca00078e021a */
[----:B------:R-:W1:Y:S02]  /*31520*/  POPC R26, R208 ;  /* 0x000000d0001a7309 */ /* 0x000e640000000000 */
[----:B-1----:R-:W-:-:S05]  /*31530*/  IADD3 R26, PT, PT, R26, R209, RZ ;  /* 0x000000d11a1a7210 */ /* 0x002fca0007ffe0ff */
[----:B------:R-:W-:Y:S01]  /*31540*/  IMAD R8, R26, 0x9, R8 ;  /* 0x000000091a087824 */ /* 0x000fe200078e0208 */
[----:B------:R-:W-:Y:S02]  /*31550*/  LOP3.LUT R26, R65, 0xff, RZ, 0xc0, !PT ;  /* 0x000000ff411a7812 */ /* 0x000fe400078ec0ff */
[----:B------:R-:W-:-:S04]  /*31560*/  LOP3.LUT R27, R69, 0xff, RZ, 0xc0, !PT ;  /* 0x000000ff451b7812 */ /* 0x000fc800078ec0ff */
[----:B------:R-:W-:-:S05]  /*31570*/  VABSDIFF.U32 R26, R26, R27, RZ ;  /* 0x0000001b1a1a7214 */ /* 0x000fca00000e00ff */
[----:B------:R-:W-:Y:S01]  /*31580*/  IMAD.IADD R8, R8, 0x1, R26 ;  /* 0x0000000108087824 */ /* 0x000fe200078e021a */
[----:B------:R-:W-:Y:S02]  /*31590*/  LOP3.LUT R252, R252, 0xff, RZ, 0xc0, !PT ;  /* 0x000000fffcfc7812 */ /* 0x000fe400078ec0ff */
[----:B------:R-:W-:Y:S02]  /*315a0*/  LOP3.LUT R64, R64, 0xff, RZ, 0xc0, !PT ;  /* 0x000000ff40407812 */ /* 0x000fe400078ec0ff */
[----:B0-----:R-:W-:Y:S02]  /*315b0*/  LOP3.LUT R15, R24, 0xff, RZ, 0xc0, !PT ;  /* 0x000000ff180f7812 */ /* 0x001fe400078ec0ff */
[----:B------:R-:W3:Y:S01]  /*315c0*/  LDL R24, [R1+0x3f0] ;  /* 0x0003f00001187983 */ /* 0x000ee20000100800 */
[----:B------:R-:W-:-:S03]  /*315d0*/  LOP3.LUT R26, R22, 0xff, RZ, 0xc0, !PT ;  /* 0x000000ff161a7812 */ /* 0x000fc600078ec0ff */
[----:B------:R-:W3:Y:S01]  /*315e0*/  LDL R22, [R1+0x3f4] ;  /* 0x0003f40001167983 */ /* 0x000ee20000100800 */
[----:B------:R-:W-:-:S03]  /*315f0*/  VABSDIFF.U32 R26, R15, R26, RZ ;  /* 0x0000001a0f1a7214 */ /* 0x000fc600000e00ff */
[----:B------:R2:W-:Y:S01]  /*31600*/  STL [R1+0x6fc], R15 ;  /* 0x0006fc0f01007387 */ /* 0x0005e20000100800 */
[----:B------:R-:W-:Y:S02]  /*31610*/  LOP3.LUT R196, R196, R61, RZ, 0x3c, !PT ;  /* 0x0000003dc4c47212 */ /* 0x000fe400078e3cff */
[----:B------:R-:W-:Y:S01]  /*31620*/  LOP3.LUT R197, R197, R11, RZ, 0x3c, !PT ;  /* 0x0000000bc5c57212 */ /* 0x000fe200078e3cff */
[----:B------:R-:W3:Y:S04]  /*31630*/  LDL R61, [R1+0x3ec] ;  /* 0x0003ec00013d7983 */ /* 0x000ee80000100800 */
[----:B------:R-:W3:Y:S01]  /*31640*/  LDL R11, [R1+0x3e8] ;  /* 0x0003e800010b7983 */ /* 0x000ee20000100800 */
[----:B--2---:R-:W-:-:S03]  /*31650*/  LOP3.LUT R15, R32, 0xff, RZ, 0xc0, !PT ;  /* 0x000000ff200f7812 */ /* 0x004fc600078ec0ff */
[----:B------:R-:W2:Y:S01]  /*31660*/  LDL.LU R32, [R1+0xef8] ;  /* 0x000ef80001207983 */ /* 0x000ea20000300800 */
[----:B------:R-:W-:-:S03]  /*31670*/  VABSDIFF.U32 R252, R15, R252, RZ ;  /* 0x000000fc0ffc7214 */ /* 0x000fc600000e00ff */
[----:B------:R0:W-:Y:S02]  /*31680*/  STL [R1+0x6f8], R15 ;  /* 0x0006f80f01007387 */ /* 0x0001e40000100800 */
[----:B0-----:R-:W-:-:S04]  /*31690*/  LOP3.LUT R15, R68, 0xff, RZ, 0xc0, !PT ;  /* 0x000000ff440f7812 */ /* 0x001fc800078ec0ff */
[----:B------:R-:W-:Y:S02]  /*316a0*/  VABSDIFF.U32 R64, R15, R64, RZ ;  /* 0x000000400f407214 */ /* 0x000fe400000e00ff */
[----:B------:R-:W-:Y:S02]  /*316b0*/  LOP3.LUT R193, R193, R28, RZ, 0x3c, !PT ;  /* 0x0000001cc1c17212 */ /* 0x000fe400078e3cff */
[----:B---3--:R-:W-:Y:S02]  /*316c0*/  LOP3.LUT R192, R192, R17, RZ, 0x3c, !PT ;  /* 0x00000011c0c07212 */ /* 0x008fe400078e3cff */
[----:B------:R-:W3:Y:S04]  /*316d0*/  LDL.LU R17, [R1+0xef4] ;  /* 0x000ef40001117983 */ /* 0x000ee80000300800 */
[----:B------:R-:W2:Y:S04]  /*316e0*/  LDL.LU R28, [R1+0xef0] ;  /* 0x000ef000011c7983 */ /* 0x000ea80000300800 */
[----:B------:R-:W3:Y:S04]  /*316f0*/  LDL R69, [R1+0x3e0] ;  /* 0x0003e00001457983 */ /* 0x000ee80000100800 */
[----:B------:R-:W2:Y:S04]  /*31700*/  LDL R65, [R1+0x3e4] ;  /* 0x0003e40001417983 */ /* 0x000ea80000100800 */
[----:B------:R0:W-:Y:S04]  /*31710*/  STL [R1+0x6f4], R15 ;  /* 0x0006f40f01007387 */ /* 0x0001e80000100800 */
[----:B------:R-:W2:Y:S04]  /*31720*/  LDL R19, [R1+0x3d8] ;  /* 0x0003d80001137983 */ /* 0x000ea80000100800 */
[----:B0-----:R-:W2:Y:S01]  /*31730*/  LDL R15, [R1+0x3dc] ;  /* 0x0003dc00010f7983 */ /* 0x001ea20000100800 */
[----:B------:R-:W-:-:S02]  /*31740*/  LOP3.LUT R27, R60, 0xff, RZ, 0xc0, !PT ;  /* 0x000000ff3c1b7812 */ /* 0x000fc400078ec0ff */
[----:B------:R-:W-:Y:S02]  /*31750*/  LOP3.LUT R59, R59, 0xff, RZ, 0xc0, !PT ;  /* 0x000000ff3b3b7812 */ /* 0x000fe400078ec0ff */
[----:B------:R-:W-:Y:S02]  /*31760*/  LOP3.LUT R41, R41, 0xff, RZ, 0xc0, !PT ;  /* 0x000000ff29297812 */ /* 0x000fe400078ec0ff */
[----:B------:R-:W-:Y:S02]  /*31770*/  VABSDIFF.U32 R59, R27, R59, RZ ;  /* 0x0000003b1b3b7214 */ /* 0x000fe400000e00ff */
[----:B------:R-:W-:Y:S02]  /*31780*/  LOP3.LUT R16, R16, 0xff, RZ, 0xc0, !PT ;  /* 0x000000ff10107812 */ /* 0x000fe400078ec0ff */
[----:B------:R-:W-:Y:S02]  /*31790*/  LOP3.LUT R12, R12, 0xff, RZ, 0xc0, !PT ;  /* 0x000000ff0c0c7812 */ /* 0x000fe400078ec0ff */
[----:B------:R-:W-:-:S02]  /*317a0*/  LOP3.LUT R62, R62, R13, RZ, 0x3c, !PT ;  /* 0x0000000d3e3e7212 */ /* 0x000fc400078e3cff */
[----:B------:R-:W-:Y:S02]  /*317b0*/  LOP3.LUT R63, R63, R3, RZ, 0x3c, !PT ;  /* 0x000000033f3f7212 */ /* 0x000fe400078e3cff */
[----:B------:R-:W-:Y:S02]  /*317c0*/  LOP3.LUT R242, R242, R20, RZ, 0x3c, !PT ;  /* 0x00000014f2f27212 */ /* 0x000fe400078e3cff */
[----:B------:R-:W-:Y:S01]  /*317d0*/  LOP3.LUT R243, R243, R2, RZ, 0x3c, !PT ;  /* 0x00000002f3f37212 */ /* 0x000fe200078e3cff */
[----:B------:R-:W-:-:S04]  /*317e0*/  DEPBAR.LE SB5, 0x2 ;  /* 0x0000d0800000791a */ /* 0x000fc80000000000 */
[----:B------:R-:W-:Y:S02]  /*317f0*/  LOP3.LUT R244, R244, R58, RZ, 0x3c, !PT ;  /* 0x0000003af4f47212 */ /* 0x000fe400078e3cff */
[----:B------:R-:W-:Y:S02]  /*31800*/  LOP3.LUT R245, R245, R40, RZ, 0x3c, !PT ;  /* 0x00000028f5f57212 */ /* 0x000fe400078e3cff */
[----:B------:R-:W-:Y:S02]  /*31810*/  LOP3.LUT R188, R188, R24, RZ, 0x3c, !PT ;  /* 0x00000018bcbc7212 */ /* 0x000fe400078e3cff */
[----:B------:R-:W2:Y:S01]  /*31820*/  LDL.LU R24, [R1+0xeec] ;  /* 0x000eec0001187983 */ /* 0x000ea20000300800 */
[----:B------:R-:W-:-:S03]  /*31830*/  LOP3.LUT R189, R189, R22, RZ, 0x3c, !PT ;  /* 0x00000016bdbd7212 */ /* 0x000fc600078e3cff */
[----:B------:R-:W2:Y:S04]  /*31840*/  LDL.LU R22, [R1+0xee8] ;  /* 0x000ee80001167983 */ /* 0x000ea80000300800 */
[----:B------:R0:W-:Y:S01]  /*31850*/  STL [R1+0x6f0], R27 ;  /* 0x0006f01b01007387 */ /* 0x0001e20000100800 */
[----:B------:R-:W-:Y:S02]  /*31860*/  LOP3.LUT R185, R185, R61, RZ, 0x3c, !PT ;  /* 0x0000003db9b97212 */ /* 0x000fe400078e3cff */
[----:B------:R-:W-:Y:S02]  /*31870*/  LOP3.LUT R184, R184, R11, RZ, 0x3c, !PT ;  /* 0x0000000bb8b87212 */ /* 0x000fe400078e3cff */
[----:B------:R-:W2:Y:S01]  /*31880*/  LDL.LU R11, [R1+0xee4] ;  /* 0x000ee400010b7983 */ /* 0x000ea20000300800 */
[----:B0-----:R-:W-:-:S03]  /*31890*/  LOP3.LUT R27, R45, 0xff, RZ, 0xc0, !PT ;  /* 0x000000ff2d1b7812 */ /* 0x001fc600078ec0ff */
[----:B------:R-:W2:Y:S01]  /*318a0*/  LDL.LU R61, [R1+0xee0] ;  /* 0x000ee000013d7983 */ /* 0x000ea20000300800 */
[----:B------:R-:W-:-:S03]  /*318b0*/  VABSDIFF.U32 R41, R27, R41, RZ ;  /* 0x000000291b297214 */ /* 0x000fc600000e00ff */
[----:B------:R0:W-:Y:S02]  /*318c0*/  STL [R1+0x6ec], R27 ;  /* 0x0006ec1b01007387 */ /* 0x0001e40000100800 */
[----:B0-----:R-:W-:Y:S02]  /*318d0*/  LOP3.LUT R27, R33, 0xff, RZ, 0xc0, !PT ;  /* 0x000000ff211b7812 */ /* 0x001fe400078ec0ff */
[----:B------:R-:W-:Y:S02]  /*318e0*/  LOP3.LUT R200, R204, R200, RZ, 0x3c, !PT ;  /* 0x000000c8ccc87212 */ /* 0x000fe400078e3cff */
[----:B------:R-:W-:-:S04]  /*318f0*/  LOP3.LUT R201, R205, R201, RZ, 0x3c, !PT ;  /* 0x000000c9cdc97212 */ /* 0x000fc800078e3cff */
[----:B------:R-:W-:Y:S08]  /*31900*/  POPC R200, R200 ;  /* 0x000000c800c87309 */ /* 0x000ff00000000000 */
[----:B------:R-:W0:Y:S02]  /*31910*/  POPC R201, R201 ;  /* 0x000000c900c97309 */ /* 0x000e240000000000 */
[----:B0-----:R-:W-:-:S04]  /*31920*/  IMAD.IADD R200, R200, 0x1, R201 ;  /* 0x00000001c8c87824 */ /* 0x001fc800078e02c9 */
[----:B------:R-:W-:Y:S02]  /*31930*/  IMAD R8, R200, 0x9, R8 ;  /* 0x00000009c8087824 */ /* 0x000fe400078e0208 */
[----:B------:R-:W-:Y:S02]  /*31940*/  POPC R197, R197 ;  /* 0x000000c500c57309 */ /* 0x000fe40000000000 */
[----:B------:R-:W-:-:S06]  /*31950*/  IMAD.IADD R8, R8, 0x1, R26 ;  /* 0x0000000108087824 */ /* 0x000fcc00078e021a */
[----:B------:R-:W0:Y:S01]  /*31960*/  POPC R26, R196 ;  /* 0x000000c4001a7309 */ /* 0x000e220000000000 */
[----:B---3--:R-:W-:Y:S02]  /*31970*/  LOP3.LUT R180, R180, R69, RZ, 0x3c, !PT ;  /* 0x00000045b4b47212 */ /* 0x008fe400078e3cff */
[----:B------:R-:W3:Y:S01]  /*31980*/  LDL.LU R69, [R1+0xedc] ;  /* 0x000edc0001457983 */ /* 0x000ee20000300800 */
[----:B--2---:R-:W-:-:S03]  /*31990*/  LOP3.LUT R181, R181, R65, RZ, 0x3c, !PT ;  /* 0x00000041b5b57212 */ /* 0x004fc600078e3cff */
[----:B------:R-:W2:Y:S04]  /*319a0*/  LDL.LU R65, [R1+0xed8] ;  /* 0x000ed80001417983 */ /* 0x000ea80000300800 */
[----:B------:R1:W-:Y:S01]  /*319b0*/  STL [R1+0x6e8], R27 ;  /* 0x0006e81b01007387 */ /* 0x0003e20000100800 */
[----:B------:R-:W-:-:S03]  /*319c0*/  LOP3.LUT R176, R176, R19, RZ, 0x3c, !PT ;  /* 0x00000013b0b07212 */ /* 0x000fc600078e3cff */
[----:B------:R-:W3:Y:S01]  /*319d0*/  LDL.LU R19, [R1+0xed4] ;  /* 0x000ed40001137983 */ /* 0x000ee20000300800 */
[----:B------:R-:W-:-:S03]  /*319e0*/  LOP3.LUT R177, R177, R15, RZ, 0x3c, !PT ;  /* 0x0000000fb1b17212 */ /* 0x000fc600078e3cff */
[----:B------:R-:W3:Y:S04]  /*319f0*/  LDL.LU R15, [R1+0xed0] ;  /* 0x000ed000010f7983 */ /* 0x000ee80000300800 */
[----:B------:R-:W-:Y:S04]  /*31a00*/  STL [R1+0x6e4], R16 ;  /* 0x0006e41001007387 */ /* 0x000fe80000100800 */
[----:B------:R-:W3:Y:S04]  /*31a10*/  LDL.LU R13, [R1+0xecc] ;  /* 0x000ecc00010d7983 */ /* 0x000ee80000300800 */
[----:B------:R-:W3:Y:S04]  /*31a20*/  LDL.LU R3, [R1+0xec8] ;  /* 0x000ec80001037983 */ /* 0x000ee80000300800 */
[----:B------:R1:W-:Y:S04]  /*31a30*/  STL [R1+0x6e0], R12 ;  /* 0x0006e00c01007387 */ /* 0x0003e80000100800 */
[----:B------:R-:W3:Y:S04]  /*31a40*/  LDL.LU R20, [R1+0xec4] ;  /* 0x000ec40001147983 */ /* 0x000ee80000300800 */
[----:B------:R-:W3:Y:S04]  /*31a50*/  LDL.LU R2, [R1+0xec0] ;  /* 0x000ec00001027983 */ /* 0x000ee80000300800 */
[----:B------:R-:W3:Y:S04]  /*31a60*/  LDL.LU R58, [R1+0xebc] ;  /* 0x000ebc00013a7983 */ /* 0x000ee80000300800 */
[----:B------:R-:W3:Y:S01]  /*31a70*/  LDL.LU R40, [R1+0x920] ;  /* 0x0009200001287983 */ /* 0x000ee20000300800 */
[----:B0-----:R-:W-:Y:S01]  /*31a80*/  IADD3 R26, PT, PT, R26, R197, RZ ;  /* 0x000000c51a1a7210 */ /* 0x001fe20007ffe0ff */
[----:B------:R-:W-:Y:S04]  /*31a90*/  POPC R193, R193 ;  /* 0x000000c100c17309 */ /* 0x000fe80000000000 */
[----:B------:R-:W-:-:S04]  /*31aa0*/  IMAD R8, R26, 0x9, R8 ;  /* 0x000000091a087824 */ /* 0x000fc800078e0208 */
[----:B------:R-:W0:Y:S01]  /*31ab0*/  POPC R26, R192 ;  /* 0x000000c0001a7309 */ /* 0x000e220000000000 */
[----:B------:R-:W-:-:S07]  /*31ac0*/  IMAD.IADD R8, R8, 0x1, R252 ;  /* 0x0000000108087824 */ /* 0x000fce00078e02fc */
[----:B------:R-:W-:Y:S01]  /*31ad0*/  POPC R189, R189 ;  /* 0x000000bd00bd7309 */ /* 0x000fe20000000000 */
[----:B0-----:R-:W-:-:S04]  /*31ae0*/  IMAD.IADD R26, R26, 0x1, R193 ;  /* 0x000000011a1a7824 */ /* 0x001fc800078e02c1 */
[----:B------:R-:W-:-:S03]  /*31af0*/  IMAD R8, R26, 0x9, R8 ;  /* 0x000000091a087824 */ /* 0x000fc600078e0208 */
[----:B------:R-:W0:Y:S01]  /*31b00*/  POPC R26, R188 ;  /* 0x000000bc001a7309 */ /* 0x000e220000000000 */
[----:B------:R-:W-:-:S07]  /*31b10*/  IMAD.IADD R8, R8, 0x1, R64 ;  /* 0x0000000108087824 */ /* 0x000fce00078e0240 */
[----:B------:R-:W-:Y:S01]  /*31b20*/  POPC R185, R185 ;  /* 0x000000b900b97309 */ /* 0x000fe20000000000 */
[----:B0-----:R-:W-:-:S05]  /*31b30*/  IADD3 R26, PT, PT, R26, R189, RZ ;  /* 0x000000bd1a1a7210 */ /* 0x001fca0007ffe0ff */
[----:B------:R-:W-:Y:S02]  /*31b40*/  IMAD R8, R26, 0x9, R8 ;  /* 0x000000091a087824 */ /* 0x000fe400078e0208 */
[----:B------:R-:W0:Y:S02]  /*31b50*/  POPC R26, R184 ;  /* 0x000000b8001a7309 */ /* 0x000e240000000000 */
[----:B------:R-:W-:-:S06]  /*31b60*/  IMAD.IADD R8, R8, 0x1, R59 ;  /* 0x0000000108087824 */ /* 0x000fcc00078e023b */
[----:B------:R-:W-:Y:S01]  /*31b70*/  POPC R181, R181 ;  /* 0x000000b500b57309 */ /* 0x000fe20000000000 */
[----:B0-----:R-:W-:-:S04]  /*31b80*/  IMAD.IADD R26, R26, 0x1, R185 ;  /* 0x000000011a1a7824 */ /* 0x001fc800078e02b9 */
[----:B------:R-:W-:-:S03]  /*31b90*/  IMAD R8, R26, 0x9, R8 ;  /* 0x000000091a087824 */ /* 0x000fc600078e0208 */
[----:B------:R-:W0:Y:S01]  /*31ba0*/  POPC R26, R180 ;  /* 0x000000b4001a7309 */ /* 0x000e220000000000 */
[----:B------:R-:W-:Y:S01]  /*31bb0*/  IMAD.IADD R8, R8, 0x1, R41 ;  /* 0x0000000108087824 */ /* 0x000fe200078e0229 */
[----:B------:R-:W-:Y:S02]  /*31bc0*/  LOP3.LUT R168, R172, R168, RZ, 0x3c, !PT ;  /* 0x000000a8aca87212 */ /* 0x000fe400078e3cff */
[----:B------:R-:W-:-:S04]  /*31bd0*/  LOP3.LUT R169, R173, R169, RZ, 0x3c, !PT ;  /* 0x000000a9ada97212 */ /* 0x000fc800078e3cff */
[----:B------:R-:W-:Y:S01]  /*31be0*/  POPC R177, R177 ;  /* 0x000000b100b17309 */ /* 0x000fe20000000000 */
[----:B0-----:R-:W-:-:S05]  /*31bf0*/  IADD3 R26, PT, PT, R26, R181, RZ ;  /* 0x000000b51a1a7210 */ /* 0x001fca0007ffe0ff */
[----:B------:R-:W-:Y:S02]  /*31c00*/  IMAD R8, R26, 0x9, R8 ;  /* 0x000000091a087824 */ /* 0x000fe400078e0208 */
[----:B------:R-:W0:Y:S01]  /*31c10*/  POPC R26, R176 ;  /* 0x000000b0001a7309 */ /* 0x000e220000000000 */
[----:B------:R-:W-:Y:S02]  /*31c20*/  LOP3.LUT R29, R29, 0xff, RZ, 0xc0, !PT ;  /* 0x000000ff1d1d7812 */ /* 0x000fe400078ec0ff */
[----:B------:R-:W-:Y:S02]  /*31c30*/  LOP3.LUT R160, R164, R160, RZ, 0x3c, !PT ;  /* 0x000000a0a4a07212 */ /* 0x000fe400078e3cff */
[----:B------:R-:W-:-:S03]  /*31c40*/  VABSDIFF.U32 R29, R27, R29, RZ ;  /* 0x0000001d1b1d7214 */ /* 0x000fc600000e00ff */
[----:B------:R-:W-:Y:S01]  /*31c50*/  POPC R168, R168 ;  /* 0x000000a800a87309 */ /* 0x000fe20000000000 */
[----:B------:R-:W-:-:S07]  /*31c60*/  LOP3.LUT R161, R165, R161, RZ, 0x3c, !PT ;  /* 0x000000a1a5a17212 */ /* 0x000fce00078e3cff */
[----:B------:R-:W1:Y:S01]  /*31c70*/  POPC R169, R169 ;  /* 0x000000a900a97309 */ /* 0x000e620000000000 */
[----:B------:R-:W-:Y:S01]  /*31c80*/  LOP3.LUT R25, R25, 0xff, RZ, 0xc0, !PT ;  /* 0x000000ff19197812 */ /* 0x000fe200078ec0ff */
[----:B------:R-:W-:Y:S01]  /*31c90*/  IMAD.IADD R8, R8, 0x1, R29 ;  /* 0x0000000108087824 */ /* 0x000fe200078e021d */
[----:B------:R-:W-:Y:S01]  /*31ca0*/  LOP3.LUT R23, R23, 0xff, RZ, 0xc0, !PT ;  /* 0x000000ff17177812 */ /* 0x000fe200078ec0ff */
[----:B0-----:R-:W-:-:S04]  /*31cb0*/  IMAD.IADD R26, R26, 0x1, R177 ;  /* 0x000000011a1a7824 */ /* 0x001fc800078e02b1 */
[----:B------:R-:W-:Y:S01]  /*31cc0*/  POPC R160, R160 ;  /* 0x000000a000a07309 */ /* 0x000fe20000000000 */
[----:B------:R-:W-:Y:S01]  /*31cd0*/  VABSDIFF.U32 R23, R25, R23, RZ ;  /* 0x0000001719177214 */ /* 0x000fe200000e00ff */
[----:B------:R-:W-:-:S06]  /*31ce0*/  IMAD R8, R26, 0x9, R8 ;  /* 0x000000091a087824 */ /* 0x000fcc00078e0208 */
[----:B------:R-:W0:Y:S01]  /*31cf0*/  POPC R161, R161 ;  /* 0x000000a100a17309 */ /* 0x000e220000000000 */
[----:B-1----:R-:W-:Y:S01]  /*31d00*/  IADD3 R168, PT, PT, R168, R169, RZ ;  /* 0x000000a9a8a87210 */ /* 0x002fe20007ffe0ff */
[----:B------:R-:W-:Y:S01]  /*31d10*/  IMAD.IADD R8, R8, 0x1, R23 ;  /* 0x0000000108087824 */ /* 0x000fe200078e0217 */
[----:B------:R-:W-:Y:S02]  /*31d20*/  LOP3.LUT R21, R21, 0xff, RZ, 0xc0, !PT ;  /* 0x000000ff15157812 */ /* 0x000fe400078ec0ff */
[----:B------:R-:W-:Y:S01]  /*31d30*/  LOP3.LUT R18, R18, 0xff, RZ, 0xc0, !PT ;  /* 0x000000ff12127812 */ /* 0x000fe200078ec0ff */
[----:B------:R-:W-:-:S03]  /*31d40*/  IMAD R8, R168, 0x9, R8 ;  /* 0x00000009a8087824 */ /* 0x000fc600078e0208 */
[----:B------:R-:W-:Y:S02]  /*31d50*/  VABSDIFF.U32 R18, R21, R18, RZ ;  /* 0x0000001215127214 */ /* 0x000fe400000e00ff */
[----:B------:R-:W-:-:S03]  /*31d60*/  LOP3.LUT R14, R14, 0xff, RZ, 0xc0, !PT ;  /* 0x000000ff0e0e7812 */ /* 0x000fc600078ec0ff */
[----:B------:R-:W-:Y:S02]  /*31d70*/  IMAD.IADD R8, R8, 0x1, R18 ;  /* 0x0000000108087824 */ /* 0x000fe400078e0212 */
[----:B0-----:R-:W-:Y:S01]  /*31d80*/  IMAD.IADD R160, R160, 0x1, R161 ;  /* 0x00000001a0a07824 */ /* 0x001fe200078e02a1 */
[----:B------:R-:W-:-:S03]  /*31d90*/  VABSDIFF.U32 R14, R16, R14, RZ ;  /* 0x0000000e100e7214 */ /* 0x000fc600000e00ff */
[----:B------:R-:W-:Y:S01]  /*31da0*/  IMAD R8, R160, 0x9, R8 ;  /* 0x00000009a0087824 */ /* 0x000fe200078e0208 */
[----:B------:R-:W-:Y:S03]  /*31db0*/  POPC R63, R63 ;  /* 0x0000003f003f7309 */ /* 0x000fe60000000000 */
[----:B------:R-:W-:-:S05]  /*31dc0*/  IMAD.IADD R8, R8, 0x1, R14 ;  /* 0x0000000108087824 */ /* 0x000fca00078e020e */
[----:B------:R-:W0:Y:S01]  /*31dd0*/  POPC R14, R62 ;  /* 0x0000003e000e7309 */ /* 0x000e220000000000 */
[----:B------:R-:W-:-:S04]  /*31de0*/  LOP3.LUT R10, R10, 0xff, RZ, 0xc0, !PT ;  /* 0x000000ff0a0a7812 */ /* 0x000fc800078ec0ff */
[----:B------:R-:W-:Y:S02]  /*31df0*/  VABSDIFF.U32 R10, R12, R10, RZ ;  /* 0x0000000a0c0a7214 */ /* 0x000fe400000e00ff */
[----:B0-----:R-:W-:-:S05]  /*31e00*/  IADD3 R14, PT, PT, R14, R63, RZ ;  /* 0x0000003f0e0e7210 */ /* 0x001fca0007ffe0ff */
[----:B------:R-:W-:Y:S02]  /*31e10*/  IMAD R8, R14, 0x9, R8 ;  /* 0x000000090e087824 */ /* 0x000fe400078e0208 */
[----:B------:R-:W-:Y:S02]  /*31e20*/  POPC R14, R243 ;  /* 0x000000f3000e7309 */ /* 0x000fe40000000000 */
[----:B------:R-:W-:-:S06]  /*31e30*/  IMAD.IADD R8, R8, 0x1, R10 ;  /* 0x0000000108087824 */ /* 0x000fcc00078e020a */
[----:B------:R-:W0:Y:S01]  /*31e40*/  POPC R10, R242 ;  /* 0x000000f2000a7309 */ /* 0x000e220000000000 */
[----:B-----5:R-:W-:Y:S02]  /*31e50*/  LOP3.LUT R18, R6, 0xff, RZ, 0xc0, !PT ;  /* 0x000000ff06127812 */ /* 0x020fe400078ec0ff */
[----:B------:R-:W-:Y:S01]  /*31e60*/  LOP3.LUT R4, R4, 0xff, RZ, 0xc0, !PT ;  /* 0x000000ff04047812 */ /* 0x000fe200078ec0ff */
[----:B------:R-:W-:Y:S01]  /*31e70*/  IMAD.MOV.U32 R62, RZ, RZ, R46 ;  /* 0x000000ffff3e7224 */ /* 0x000fe200078e002e */
[----:B------:R-:W-:Y:S01]  /*31e80*/  MOV R34, R66 ;  /* 0x0000004200227202 */ /* 0x000fe20000000f00 */
[--C-:B------:R-:W-:Y:S02]  /*31e90*/  IMAD.MOV.U32 R63, RZ, RZ, R61.reuse ;  /* 0x000000ffff3f7224 */ /* 0x100fe400078e003d */
[----:B------:R-:W-:Y:S02]  /*31ea0*/  IMAD.MOV.U32 R35, RZ, RZ, R61 ;  /* 0x000000ffff237224 */ /* 0x000fe400078e003d */
[----:B0-----:R-:W-:-:S04]  /*31eb0*/  IMAD.IADD R10, R10, 0x1, R14 ;  /* 0x000000010a0a7824 */ /* 0x001fc800078e020e */
[----:B------:R-:W-:Y:S01]  /*31ec0*/  IMAD R6, R10, 0x9, R8 ;  /* 0x000000090a067824 */ /* 0x000fe200078e0208 */
[----:B------:R-:W-:Y:S01]  /*31ed0*/  VABSDIFF.U32 R8, R18, R4, RZ ;  /* 0x0000000412087214 */ /* 0x000fe200000e00ff */
[----:B------:R-:W-:Y:S02]  /*31ee0*/  IMAD.MOV.U32 R36, RZ, RZ, R66 ;  /* 0x000000ffff247224 */ /* 0x000fe400078e0042 */
[----:B------:R-:W-:Y:S02]  /*31ef0*/  IMAD.MOV.U32 R37, RZ, RZ, R61 ;  /* 0x000000ffff257224 */ /* 0x000fe400078e003d */
[----:B------:R-:W-:Y:S02]  /*31f00*/  IMAD.MOV.U32 R60, RZ, RZ, R46 ;  /* 0x000000ffff3c7224 */ /* 0x000fe400078e002e */
[----:B------:R-:W-:Y:S02]  /*31f10*/  IMAD.IADD R6, R6, 0x1, R8 ;  /* 0x0000000106067824 */ /* 0x000fe400078e0208 */
[----:B------:R-:W5:Y:S01]  /*31f20*/  TEX.LL RZ, R8, R62, R0, UR4, 2D, 0x1 ;  /* 0x28ff04003e087f60 */ /* 0x000f6200089e01ff */
[----:B------:R-:W-:Y:S01]  /*31f30*/  TEX.LL RZ, R21, R34, R0, UR6, 2D, 0x1 ;  /* 0x28ff060022157f60 */ /* 0x000fe200089e01ff */
[----:B------:R-:W-:Y:S01]  /*31f40*/  TEX.LL RZ, R34, R60, R0, UR8, 2D, 0x3 ;  /* 0x28ff08003c227f60 */ /* 0x000fe200089e03ff */
[----:B------:R-:W5:Y:S01]  /*31f50*/  TEX.LL RZ, R36, R36, R0, UR10, 2D, 0x3 ;  /* 0x28ff0a0024247f60 */ /* 0x000f6200089e03ff */
[----:B------:R-:W-:Y:S01]  /*31f60*/  IMAD.MOV.U32 R10, RZ, RZ, R66 ;  /* 0x000000ffff0a7224 */ /* 0x000fe200078e0042 */
[----:B------:R-:W-:Y:S01]  /*31f70*/  MOV R26, R66 ;  /* 0x00000042001a7202 */ /* 0x000fe20000000f00 */
[----:B------:R-:W-:-:S02]  /*31f80*/  IMAD.MOV.U32 R48, RZ, RZ, R46 ;  /* 0x000000ffff307224 */ /* 0x000fc400078e002e */
[--C-:B------:R-:W-:Y:S01]  /*31f90*/  IMAD.MOV.U32 R49, RZ, RZ, R11.reuse ;  /* 0x000000ffff317224 */ /* 0x100fe200078e000b */
[----:B------:R-:W-:Y:S01]  /*31fa0*/  MOV R79, R11 ;  /* 0x0000000b004f7202 */ /* 0x000fe20000000f00 */
[----:B------:R-:W-:Y:S02]  /*31fb0*/  IMAD.MOV.U32 R27, RZ, RZ, R11 ;  /* 0x000000ffff1b7224 */ /* 0x000fe400078e000b */
[----:B------:R-:W-:Y:S01]  /*31fc0*/  IMAD.MOV.U32 R78, RZ, RZ, R46 ;  /* 0x000000ffff4e7224 */ /* 0x000fe200078e002e */
[----:B------:R-:W-:Y:S08]  /*31fd0*/  POPC R12, R244 ;  /* 0x000000f4000c7309 */ /* 0x000ff00000000000 */
[----:B------:R-:W0:Y:S01]  /*31fe0*/  POPC R16, R245 ;  /* 0x000000f500107309 */ /* 0x000e220000000000 */
[----:B--2---:R-:W-:Y:S01]  /*31ff0*/  IMAD.MOV.U32 R43, RZ, RZ, R65 ;  /* 0x000000ffff2b7224 */ /* 0x004fe200078e0041 */
[----:B------:R-:W-:Y:S01]  /*32000*/  MOV R39, R65 ;  /* 0x0000004100277202 */ /* 0x000fe20000000f00 */
[----:B0-----:R-:W-:-:S02]  /*32010*/  IMAD.IADD R4, R12, 0x1, R16 ;  /* 0x000000010c047824 */ /* 0x001fc400078e0210 */
[----:B------:R-:W-:Y:S02]  /*32020*/  IMAD.MOV.U32 R12, RZ, RZ, R66 ;  /* 0x000000ffff0c7224 */ /* 0x000fe400078e0042 */
[----:B------:R-:W-:Y:S01]  /*32030*/  IMAD.MOV.U32 R50, RZ, RZ, R46 ;  /* 0x000000ffff327224 */ /* 0x000fe200078e002e */
[----:B------:R-:W-:Y:S01]  /*32040*/  MOV R76, R46 ;  /* 0x0000002e004c7202 */ /* 0x000fe20000000f00 */
[----:B------:R-:W-:Y:S01]  /*32050*/  IMAD.MOV.U32 R30, RZ, RZ, R66 ;  /* 0x000000ffff1e7224 */ /* 0x000fe200078e0042 */
[----:B---3--:R-:W-:Y:S01]  /*32060*/  MOV R42, R58 ;  /* 0x0000003a002a7202 */ /* 0x008fe20000000f00 */
[----:B------:R-:W-:-:S05]  /*32070*/  VIADD R38, R40, 0x7 ;  /* 0x0000000728267836 */ /* 0x000fca0000000000 */
[----:B------:R-:W-:Y:S01]  /*32080*/  TEX.LL RZ, R42, R42, R0, UR8, 2D, 0x3 ;  /* 0x28ff08002a2a7f60 */ /* 0x000fe200089e03ff */
[----:B------:R-:W-:-:S04]  /*32090*/  I2FP.F32.U32 R38, R38 ;  /* 0x0000002600267245 */ /* 0x000fc80000201000 */
[----:B------:R-:W-:Y:S01]  /*320a0*/  TEX.LL RZ, R62, R38, R0, UR10, 2D, 0x3 ;  /* 0x28ff0a00263e7f60 */ /* 0x000fe200089e03ff */
[----:B------:R-:W-:Y:S01]  /*320b0*/  TEX.LL RZ, R23, R48, R0, UR4, 2D, 0x1 ;  /* 0x28ff040030177f60 */ /* 0x000fe200089e01ff */
[----:B------:R-:W-:Y:S01]  /*320c0*/  TEX.LL RZ, R10, R10, R0, UR6, 2D, 0x1 ;  /* 0x28ff06000a0a7f60 */ /* 0x000fe200089e01ff */
[----:B------:R-:W-:Y:S01]  /*320d0*/  TEX.LL RZ, R48, R78, R0, UR8, 2D, 0x3 ;  /* 0x28ff08004e307f60 */ /* 0x000fe200089e03ff */
[----:B------:R-:W5:Y:S01]  /*320e0*/  TEX.LL RZ, R26, R26, R0, UR10, 2D, 0x3 ;  /* 0x28ff0a001a1a7f60 */ /* 0x000f6200089e03ff */
[--C-:B------:R-:W-:Y:S02]  /*320f0*/  IMAD.MOV.U32 R51, RZ, RZ, R13.reuse ;  /* 0x000000ffff337224 */ /* 0x100fe400078e000d */
[--C-:B------:R-:W-:Y:S02]  /*32100*/  IMAD.MOV.U32 R31, RZ, RZ, R13.reuse ;  /* 0x000000ffff1f7224 */ /* 0x100fe400078e000d */
[----:B------:R-:W-:Y:S01]  /*32110*/  IMAD.MOV.U32 R77, RZ, RZ, R13 ;  /* 0x000000ffff4d7224 */ /* 0x000fe200078e000d */
[----:B------:R-:W-:Y:S01]  /*32120*/  TEX.LL RZ, R25, R50, R0, UR4, 2D, 0x1 ;  /* 0x28ff040032197f60 */ /* 0x000fe200089e01ff */
[----:B------:R-:W-:Y:S02]  /*32130*/  TEX.LL RZ, R12, R12, R0, UR6, 2D, 0x1 ;  /* 0x28ff06000c0c7f60 */ /* 0x000fe400089e01ff */
        /* <DEDUP_REMOVED lines=9> */
[----:B------:R-:W-:Y:S01]  /*321d0*/  TEX.LL RZ, R29, R72, R0, UR4, 2D, 0x1 ;  /* 0x28ff0400481d7f60 */ /* 0x000fe200089e01ff */
[----:B------:R-:W-:Y:S02]  /*321e0*/  TEX.LL RZ, R33, R52, R0, UR6, 2D, 0x1 ;  /* 0x28ff060034217f60 */ /* 0x000fe400089e01ff */
[----:B------:R0:W-:Y:S01]  /*321f0*/  TEX.LL RZ, R52, R74, R0, UR8, 2D, 0x3 ;  /* 0x28ff08004a347f60 */ /* 0x0001e200089e03ff */
[----:B------:R-:W5:Y:S01]  /*32200*/  TEX.LL RZ, R72, R14, R0, UR10, 2D, 0x3 ;  /* 0x28ff0a000e487f60 */ /* 0x000f6200089e03ff */
[----:B------:R1:W-:Y:S01]  /*32210*/  STL [R1+0x6dc], R18 ;  /* 0x0006dc1201007387 */ /* 0x0003e20000100800 */
[----:B------:R-:W-:-:S02]  /*32220*/  IMAD.MOV.U32 R54, RZ, RZ, R66 ;  /* 0x000000ffff367224 */ /* 0x000fc400078e0042 */
[--C-:B------:R-:W-:Y:S02]  /*32230*/  IMAD.MOV.U32 R16, RZ, RZ, R66.reuse ;  /* 0x000000ffff107224 */ /* 0x100fe400078e0042 */
[----:B------:R-:W-:Y:S02]  /*32240*/  IMAD.MOV.U32 R120, RZ, RZ, R66 ;  /* 0x000000ffff787224 */ /* 0x000fe400078e0042 */
[--C-:B------:R-:W-:Y:S02]  /*32250*/  IMAD.MOV.U32 R67, RZ, RZ, R17.reuse ;  /* 0x000000ffff437224 */ /* 0x100fe400078e0011 */
[----:B------:R-:W-:Y:S01]  /*32260*/  IMAD.MOV.U32 R55, RZ, RZ, R17 ;  /* 0x000000ffff377224 */ /* 0x000fe200078e0011 */
[----:B-1----:R-:W-:Y:S02]  /*32270*/  MOV R18, R66 ;  /* 0x0000004200127202 */ /* 0x002fe40000000f00 */
[----:B------:R-:W-:Y:S01]  /*32280*/  MOV R66, R46 ;  /* 0x0000002e00427202 */ /* 0x000fe20000000f00 */
[----:B------:R-:W-:Y:S01]  /*32290*/  IMAD.MOV.U32 R70, RZ, RZ, R46 ;  /* 0x000000ffff467224 */ /* 0x000fe200078e002e */
[----:B------:R-:W-:-:S02]  /*322a0*/  MOV R71, R17 ;  /* 0x0000001100477202 */ /* 0x000fc40000000f00 */
[----:B------:R-:W-:Y:S01]  /*322b0*/  TEX.LL RZ, R14, R66, R0, UR4, 2D, 0x1 ;  /* 0x28ff0400420e7f60 */ /* 0x000fe200089e01ff */
[----:B------:R-:W-:Y:S01]  /*322c0*/  TEX.LL RZ, R39, R54, R0, UR6, 2D, 0x1 ;  /* 0x28ff060036277f60 */ /* 0x000fe200089e01ff */
[----:B------:R1:W-:Y:S01]  /*322d0*/  TEX.LL RZ, R54, R70, R0, UR8, 2D, 0x3 ;  /* 0x28ff080046367f60 */ /* 0x0003e200089e03ff */
[----:B------:R-:W5:Y:S01]  /*322e0*/  TEX.LL RZ, R66, R16, R0, UR10, 2D, 0x3 ;  /* 0x28ff0a0010427f60 */ /* 0x000f6200089e03ff */
[----:B------:R-:W-:Y:S02]  /*322f0*/  IMAD.MOV.U32 R56, RZ, RZ, R46 ;  /* 0x000000ffff387224 */ /* 0x000fe400078e002e */
[----:B------:R-:W-:-:S04]  /*32300*/  IMAD.MOV.U32 R57, RZ, RZ, R19 ;  /* 0x000000ffff397224 */ /* 0x000fc800078e0013 */
[----:B------:R-:W-:Y:S01]  /*32310*/  TEX.LL RZ, R16, R56, R0, UR4, 2D, 0x1 ;  /* 0x28ff040038107f60 */ /* 0x000fe200089e01ff */
[----:B------:R-:W5:Y:S01]  /*32320*/  TEX.LL RZ, R18, R18, R0, UR6, 2D, 0x1 ;  /* 0x28ff060012127f60 */ /* 0x000f6200089e01ff */
[----:B------:R-:W-:Y:S01]  /*32330*/  IMAD.MOV.U32 R121, RZ, RZ, R19 ;  /* 0x000000ffff797224 */ /* 0x000fe200078e0013 */
[----:B------:R-:W-:-:S05]  /*32340*/  MOV R47, R19 ;  /* 0x00000013002f7202 */ /* 0x000fca0000000f00 */
[----:B------:R-:W-:Y:S01]  /*32350*/  TEX.LL RZ, R120, R120, R0, UR10, 2D, 0x3 ;  /* 0x28ff0a0078787f60 */ /* 0x000fe200089e03ff */
[----:B------:R-:W5:Y:S01]  /*32360*/  TEX.LL RZ, R56, R46, R0, UR8, 2D, 0x3 ;  /* 0x28ff08002e387f60 */ /* 0x000f6200089e03ff */
[----:B------:R-:W-:Y:S01]  /*32370*/  IMAD R4, R4, 0x9, R6 ;  /* 0x0000000904047824 */ /* 0x000fe200078e0206 */
[----:B------:R-:W-:Y:S01]  /*32380*/  STL [R1+0xdb0], R46 ;  /* 0x000db02e01007387 */ /* 0x000fe20000100800 */
[--C-:B------:R-:W-:Y:S01]  /*32390*/  IMAD.MOV.U32 R93, RZ, RZ, R61.reuse ;  /* 0x000000ffff5d7224 */ /* 0x100fe200078e003d */
[----:B------:R-:W-:Y:S01]  /*323a0*/  MOV R91, R61 ;  /* 0x0000003d005b7202 */ /* 0x000fe20000000f00 */
[--C-:B0-----:R-:W-:Y:S02]  /*323b0*/  IMAD.MOV.U32 R75, RZ, RZ, R61.reuse ;  /* 0x000000ffff4b7224 */ /* 0x101fe400078e003d */
[----:B------:R-:W-:Y:S01]  /*323c0*/  IMAD.MOV.U32 R107, RZ, RZ, R61 ;  /* 0x000000ffff6b7224 */ /* 0x000fe200078e003d */
[----:B------:R-:W-:Y:S01]  /*323d0*/  MOV R123, R65 ;  /* 0x00000041007b7202 */ /* 0x000fe20000000f00 */
[----:B------:R-:W-:Y:S01]  /*323e0*/  IMAD.MOV.U32 R60, RZ, RZ, R58 ;  /* 0x000000ffff3c7224 */ /* 0x000fe200078e003a */
[----:B------:R-:W-:Y:S01]  /*323f0*/  MOV R122, R38 ;  /* 0x00000026007a7202 */ /* 0x000fe20000000f00 */
[----:B------:R-:W-:-:S02]  /*32400*/  IMAD.MOV.U32 R61, RZ, RZ, R65 ;  /* 0x000000ffff3d7224 */ /* 0x000fc400078e0041 */
[----:B------:R-:W-:Y:S01]  /*32410*/  IMAD.MOV.U32 R59, RZ, RZ, R3 ;  /* 0x000000ffff3b7224 */ /* 0x000fe200078e0003 */
[----:B------:R-:W-:Y:S01]  /*32420*/  MOV R89, R3 ;  /* 0x0000000300597202 */ /* 0x000fe20000000f00 */
[----:B------:R-:W-:Y:S01]  /*32430*/  IMAD.MOV.U32 R88, RZ, RZ, R58 ;  /* 0x000000ffff587224 */ /* 0x000fe200078e003a */
[----:B------:R-:W-:Y:S01]  /*32440*/  MOV R64, R58 ;  /* 0x0000003a00407202 */ /* 0x000fe20000000f00 */
[--C-:B------:R-:W-:Y:S02]  /*32450*/  IMAD.MOV.U32 R119, RZ, RZ, R69.reuse ;  /* 0x000000ffff777224 */ /* 0x100fe400078e0045 */
[----:B------:R-:W-:Y:S02]  /*32460*/  IMAD.MOV.U32 R65, RZ, RZ, R69 ;  /* 0x000000ffff417224 */ /* 0x000fe400078e0045 */
[----:B------:R-:W-:Y:S01]  /*32470*/  IMAD.MOV.U32 R118, RZ, RZ, R38 ;  /* 0x000000ffff767224 */ /* 0x000fe200078e0026 */
[----:B------:R-:W-:Y:S01]  /*32480*/  MOV R116, R38 ;  /* 0x0000002600747202 */ /* 0x000fe20000000f00 */
[----:B------:R-:W-:-:S02]  /*32490*/  IMAD.MOV.U32 R68, RZ, RZ, R58 ;  /* 0x000000ffff447224 */ /* 0x000fc400078e003a */
[----:B------:R-:W-:Y:S02]  /*324a0*/  IMAD.MOV.U32 R90, RZ, RZ, R58 ;  /* 0x000000ffff5a7224 */ /* 0x000fe400078e003a */
[----:B------:R-:W-:Y:S02]  /*324b0*/  IMAD.MOV.U32 R117, RZ, RZ, R69 ;  /* 0x000000ffff757224 */ /* 0x000fe400078e0045 */
[--C-:B------:R-:W-:Y:S01]  /*324c0*/  IMAD.MOV.U32 R92, RZ, RZ, R38.reuse ;  /* 0x000000ffff5c7224 */ /* 0x100fe200078e0026 */
[-C--:B------:R-:W-:Y:S01]  /*324d0*/  MOV R115, R5.reuse ;  /* 0x0000000500737202 */ /* 0x080fe20000000f00 */
[----:B------:R-:W-:Y:S01]  /*324e0*/  IMAD.MOV.U32 R114, RZ, RZ, R38 ;  /* 0x000000ffff727224 */ /* 0x000fe200078e0026 */
[----:B-1----:R-:W-:Y:S01]  /*324f0*/  MOV R71, R5 ;  /* 0x0000000500477202 */ /* 0x002fe20000000f00 */
[----:B------:R-:W-:Y:S02]  /*32500*/  IMAD.MOV.U32 R70, RZ, RZ, R58 ;  /* 0x000000ffff467224 */ /* 0x000fe400078e003a */
[----:B------:R-:W-:-:S02]  /*32510*/  IMAD.MOV.U32 R113, RZ, RZ, R5 ;  /* 0x000000ffff717224 */ /* 0x000fc400078e0005 */
[----:B------:R-:W-:Y:S01]  /*32520*/  IMAD.MOV.U32 R112, RZ, RZ, R38 ;  /* 0x000000ffff707224 */ /* 0x000fe200078e0026 */
[----:B------:R-:W-:-:S04]  /*32530*/  DEPBAR.LE SB5, 0x6 ;  /* 0x0000d1800000791a */ /* 0x000fc80000000000 */
[----:B------:R-:W-:Y:S02]  /*32540*/  LOP3.LUT R8, R8, 0xff, RZ, 0xc0, !PT ;  /* 0x000000ff08087812 */ /* 0x000fe400078ec0ff */
[----:B------:R-:W-:Y:S02]  /*32550*/  LOP3.LUT R34, R36, R34, RZ, 0x3c, !PT ;  /* 0x0000002224227212 */ /* 0x000fe400078e3cff */
[----:B------:R-:W-:Y:S02]  /*32560*/  LOP3.LUT R35, R37, R35, RZ, 0x3c, !PT ;  /* 0x0000002325237212 */ /* 0x000fe400078e3cff */
[----:B------:R-:W-:Y:S02]  /*32570*/  LOP3.LUT R21, R21, 0xff, RZ, 0xc0, !PT ;  /* 0x000000ff15157812 */ /* 0x000fe400078ec0ff */
[----:B------:R-:W-:Y:S02]  /*32580*/  POPC R34, R34 ;  /* 0x0000002200227309 */ /* 0x000fe40000000000 */
[----:B------:R-:W-:-:S06]  /*32590*/  VABSDIFF.U32 R8, R8, R21, RZ ;  /* 0x0000001508087214 */ /* 0x000fcc00000e00ff */
[----:B------:R-:W0:Y:S01]  /*325a0*/  POPC R35, R35 ;  /* 0x0000002300237309 */ /* 0x000e220000000000 */
[----:B------:R-:W-:Y:S02]  /*325b0*/  IMAD.IADD R4, R4, 0x1, R8 ;  /* 0x0000000104047824 */ /* 0x000fe400078e0208 */
[----:B0-----:R-:W-:-:S04]  /*325c0*/  IMAD.IADD R34, R34, 0x1, R35 ;  /* 0x0000000122227824 */ /* 0x001fc800078e0223 */
[----:B------:R-:W-:Y:S01]  /*325d0*/  IMAD R4, R34, 0x9, R4 ;  /* 0x0000000922047824 */ /* 0x000fe200078e0204 */
[----:B------:R-:W-:-:S04]  /*325e0*/  DEPBAR.LE SB5, 0x5 ;  /* 0x0000d1400000791a */ /* 0x000fc80000000000 */
[----:B------:R-:W-:Y:S02]  /*325f0*/  LOP3.LUT R27, R27, R49, RZ, 0x3c, !PT ;  /* 0x000000311b1b7212 */ /* 0x000fe400078e3cff */
[----:B------:R-:W-:-:S04]  /*32600*/  LOP3.LUT R26, R26, R48, RZ, 0x3c, !PT ;  /* 0x000000301a1a7212 */ /* 0x000fc800078e3cff */
[----:B------:R-:W-:Y:S01]  /*32610*/  POPC R8, R26 ;  /* 0x0000001a00087309 */ /* 0x000fe20000000000 */
[----:B------:R-:W-:-:S07]  /*32620*/  LOP3.LUT R41, R23, 0xff, RZ, 0xc0, !PT ;  /* 0x000000ff17297812 */ /* 0x000fce00078ec0ff */
[----:B------:R-:W0:Y:S01]  /*32630*/  POPC R27, R27 ;  /* 0x0000001b001b7309 */ /* 0x000e220000000000 */
[----:B------:R-:W-:-:S04]  /*32640*/  LOP3.LUT R10, R10, 0xff, RZ, 0xc0, !PT ;  /* 0x000000ff0a0a7812 */ /* 0x000fc800078ec0ff */
[----:B------:R-:W-:Y:S01]  /*32650*/  VABSDIFF.U32 R10, R41, R10, RZ ;  /* 0x0000000a290a7214 */ /* 0x000fe200000e00ff */
[----:B------:R-:W-:-:S04]  /*32660*/  DEPBAR.LE SB5, 0x4 ;  /* 0x0000d1000000791a */ /* 0x000fc80000000000 */
[----:B------:R-:W-:Y:S02]  /*32670*/  LOP3.LUT R31, R31, R51, RZ, 0x3c, !PT ;  /* 0x000000331f1f7212 */ /* 0x000fe400078e3cff */
[----:B------:R-:W-:Y:S01]  /*32680*/  LOP3.LUT R30, R30, R50, RZ, 0x3c, !PT ;  /* 0x000000321e1e7212 */ /* 0x000fe200078e3cff */
[----:B------:R-:W-:Y:S02]  /*32690*/  IMAD.IADD R4, R4, 0x1, R10 ;  /* 0x0000000104047824 */ /* 0x000fe400078e020a */
[----:B0-----:R-:W-:Y:S01]  /*326a0*/  IMAD.IADD R8, R8, 0x1, R27 ;  /* 0x0000000108087824 */ /* 0x001fe200078e021b */
[----:B------:R-:W-:Y:S03]  /*326b0*/  POPC R31, R31 ;  /* 0x0000001f001f7309 */ /* 0x000fe60000000000 */
[----:B------:R-:W-:-:S05]  /*326c0*/  IMAD R4, R8, 0x9, R4 ;  /* 0x0000000908047824 */ /* 0x000fca00078e0204 */
[----:B------:R-:W0:Y:S01]  /*326d0*/  POPC R8, R30 ;  /* 0x0000001e00087309 */ /* 0x000e220000000000 */
[----:B------:R-:W-:Y:S02]  /*326e0*/  LOP3.LUT R21, R25, 0xff, RZ, 0xc0, !PT ;  /* 0x000000ff19157812 */ /* 0x000fe400078ec0ff */
[----:B------:R-:W-:-:S04]  /*326f0*/  LOP3.LUT R12, R12, 0xff, RZ, 0xc0, !PT ;  /* 0x000000ff0c0c7812 */ /* 0x000fc800078ec0ff */
[----:B------:R-:W-:Y:S01]  /*32700*/  VABSDIFF.U32 R12, R21, R12, RZ ;  /* 0x0000000c150c7214 */ /* 0x000fe200000e00ff */
[----:B------:R-:W-:-:S04]  /*32710*/  DEPBAR.LE SB5, 0x3 ;  /* 0x0000d0c00000791a */ /* 0x000fc80000000000 */
        /* <DEDUP_REMOVED lines=13> */
[----:B------:R-:W-:Y:S02]  /*327f0*/  IMAD.IADD R4, R4, 0x1, R33 ;  /* 0x0000000104047824 */ /* 0x000fe400078e0221 */
[----:B0-----:R-:W-:Y:S01]  /*32800*/  IMAD.IADD R8, R8, 0x1, R73 ;  /* 0x0000000108087824 */ /* 0x001fe200078e0249 */
[----:B------:R-:W-:Y:S01]  /*32810*/  LOP3.LUT R43, R63, R43, RZ, 0x3c, !PT ;  /* 0x0000002b3f2b7212 */ /* 0x000fe200078e3cff */
[----:B------:R-:W-:Y:S01]  /*32820*/  STL [R1+0x6d8], R41 ;  /* 0x0006d82901007387 */ /* 0x000fe20000100800 */
[----:B------:R-:W-:Y:S01]  /*32830*/  POPC R67, R67 ;  /* 0x0000004300437309 */ /* 0x000fe20000000000 */
[----:B------:R-:W-:Y:S01]  /*32840*/  IMAD R4, R8, 0x9, R4 ;  /* 0x0000000908047824 */ /* 0x000fe200078e0204 */
[----:B------:R-:W-:Y:S01]  /*32850*/  LOP3.LUT R42, R62, R42, RZ, 0x3c, !PT ;  /* 0x0000002a3e2a7212 */ /* 0x000fe200078e3cff */
[----:B------:R-:W-:Y:S05]  /*32860*/  STL [R1+0xda0], R48 ;  /* 0x000da03001007387 */ /* 0x000fea0000100800 */
[----:B------:R-:W0:Y:S01]  /*32870*/  POPC R8, R66 ;  /* 0x0000004200087309 */ /* 0x000e220000000000 */
[----:B------:R-:W-:Y:S04]  /*32880*/  STL [R1+0xdb4], R49 ;  /* 0x000db43101007387 */ /* 0x000fe80000100800 */
[----:B------:R-:W-:Y:S01]  /*32890*/  STL [R1+0x6d4], R21 ;  /* 0x0006d41501007387 */ /* 0x000fe20000100800 */
[----:B------:R-:W-:-:S02]  /*328a0*/  LOP3.LUT R39, R39, 0xff, RZ, 0xc0, !PT ;  /* 0x000000ff27277812 */ /* 0x000fc400078ec0ff */
[----:B------:R-:W-:Y:S01]  /*328b0*/  POPC R6, R42 ;  /* 0x0000002a00067309 */ /* 0x000fe20000000000 */
[----:B------:R-:W-:Y:S04]  /*328c0*/  STL [R1+0xdb8], R50 ;  /* 0x000db83201007387 */ /* 0x000fe80000100800 */
[----:B------:R-:W-:Y:S03]  /*328d0*/  STL [R1+0xdbc], R51 ;  /* 0x000dbc3301007387 */ /* 0x000fe60000100800 */
[----:B------:R-:W1:Y:S01]  /*328e0*/  POPC R43, R43 ;  /* 0x0000002b002b7309 */ /* 0x000e620000000000 */
[----:B------:R2:W-:Y:S01]  /*328f0*/  STL [R1+0x6d0], R10 ;  /* 0x0006d00a01007387 */ /* 0x0005e20000100800 */
[----:B0-----:R-:W-:-:S03]  /*32900*/  IADD3 R8, PT, PT, R8, R67, RZ ;  /* 0x0000004308087210 */ /* 0x001fc60007ffe0ff */
[----:B------:R-:W-:Y:S01]  /*32910*/  STL [R1+0xdc0], R52 ;  /* 0x000dc03401007387 */ /* 0x000fe20000100800 */
[----:B--2---:R-:W-:-:S03]  /*32920*/  LOP3.LUT R10, R14, 0xff, RZ, 0xc0, !PT ;  /* 0x000000ff0e0a7812 */ /* 0x004fc600078ec0ff */
[----:B------:R-:W-:Y:S01]  /*32930*/  STL [R1+0xdc4], R53 ;  /* 0x000dc43501007387 */ /* 0x000fe20000100800 */
[----:B------:R-:W-:-:S03]  /*32940*/  VABSDIFF.U32 R39, R10, R39, RZ ;  /* 0x000000270a277214 */ /* 0x000fc600000e00ff */
[----:B------:R0:W-:Y:S01]  /*32950*/  STL [R1+0x6cc], R10 ;  /* 0x0006cc0a01007387 */ /* 0x0001e20000100800 */
[----:B------:R-:W-:-:S04]  /*32960*/  DEPBAR.LE SB5, 0x1 ;  /* 0x0000d0400000791a */ /* 0x000fc80000000000 */
[----:B------:R-:W-:Y:S01]  /*32970*/  LOP3.LUT R18, R18, 0xff, RZ, 0xc0, !PT ;  /* 0x000000ff12127812 */ /* 0x000fe200078ec0ff */
[----:B------:R-:W-:Y:S02]  /*32980*/  IMAD.MOV.U32 R63, RZ, RZ, R3 ;  /* 0x000000ffff3f7224 */ /* 0x000fe400078e0003 */
[----:B------:R-:W-:Y:S02]  /*32990*/  IMAD.MOV.U32 R62, RZ, RZ, R38 ;  /* 0x000000ffff3e7224 */ /* 0x000fe400078e0026 */
[----:B------:R-:W-:Y:S01]  /*329a0*/  IMAD.IADD R4, R4, 0x1, R39 ;  /* 0x0000000104047824 */ /* 0x000fe200078e0227 */
[----:B------:R-:W5:Y:S01]  /*329b0*/  TEX.LL RZ, R12, R60, R0, UR4, 2D, 0x1 ;  /* 0x28ff04003c0c7f60 */ /* 0x000f6200089e01ff */
[----:B------:R-:W-:Y:S01]  /*329c0*/  TEX.LL RZ, R14, R122, R0, UR6, 2D, 0x1 ;  /* 0x28ff06007a0e7f60 */ /* 0x000fe200089e01ff */
[----:B------:R-:W-:Y:S01]  /*329d0*/  TEX.LL RZ, R60, R58, R0, UR8, 2D, 0x3 ;  /* 0x28ff08003a3c7f60 */ /* 0x000fe200089e03ff */
[----:B------:R-:W5:Y:S01]  /*329e0*/  TEX.LL RZ, R62, R62, R0, UR10, 2D, 0x3 ;  /* 0x28ff0a003e3e7f60 */ /* 0x000f6200089e03ff */
[----:B0-----:R-:W-:Y:S01]  /*329f0*/  LOP3.LUT R10, R16, 0xff, RZ, 0xc0, !PT ;  /* 0x000000ff100a7812 */ /* 0x001fe200078ec0ff */
[----:B------:R-:W-:Y:S01]  /*32a00*/  IMAD R4, R8, 0x9, R4 ;  /* 0x0000000908047824 */ /* 0x000fe200078e0204 */
[----:B-1----:R-:W-:-:S02]  /*32a10*/  IADD3 R6, PT, PT, R6, R43, RZ ;  /* 0x0000002b06067210 */ /* 0x002fc40007ffe0ff */
[----:B------:R-:W-:Y:S01]  /*32a20*/  VABSDIFF.U32 R18, R10, R18, RZ ;  /* 0x000000120a127214 */ /* 0x000fe200000e00ff */
[----:B------:R-:W-:Y:S02]  /*32a30*/  IMAD.MOV.U32 R43, RZ, RZ, R3 ;  /* 0x000000ffff2b7224 */ /* 0x000fe400078e0003 */
[----:B------:R-:W-:Y:S01]  /*32a40*/  IMAD.MOV.U32 R42, RZ, RZ, R38 ;  /* 0x000000ffff2a7224 */ /* 0x000fe200078e0026 */
[----:B------:R-:W5:Y:S01]  /*32a50*/  TEX.LL RZ, R16, R88, R0, UR4, 2D, 0x1 ;  /* 0x28ff040058107f60 */ /* 0x000f6200089e01ff */
[----:B------:R-:W-:Y:S02]  /*32a60*/  IMAD.IADD R4, R4, 0x1, R18 ;  /* 0x0000000104047824 */ /* 0x000fe400078e0212 */
[----:B------:R-:W5:Y:S01]  /*32a70*/  TEX.LL RZ, R18, R42, R0, UR6, 2D, 0x1 ;  /* 0x28ff06002a127f60 */ /* 0x000f6200089e01ff */
[----:B------:R-:W-:Y:S01]  /*32a80*/  TEX.LL RZ, R21, R64, R0, UR4, 2D, 0x1 ;  /* 0x28ff040040157f60 */ /* 0x000fe200089e01ff */
[----:B------:R-:W-:Y:S01]  /*32a90*/  TEX.LL RZ, R119, R118, R0, UR6, 2D, 0x1 ;  /* 0x28ff060076777f60 */ /* 0x000fe200089e01ff */
[----:B------:R-:W-:Y:S01]  /*32aa0*/  TEX.LL RZ, R42, R68, R0, UR8, 2D, 0x3 ;  /* 0x28ff0800442a7f60 */ /* 0x000fe200089e03ff */
[----:B------:R-:W-:Y:S01]  /*32ab0*/  TEX.LL RZ, R88, R116, R0, UR10, 2D, 0x3 ;  /* 0x28ff0a0074587f60 */ /* 0x000fe200089e03ff */
[----:B------:R-:W-:Y:S01]  /*32ac0*/  TEX.LL RZ, R90, R90, R0, UR8, 2D, 0x3 ;  /* 0x28ff08005a5a7f60 */ /* 0x000fe200089e03ff */
[----:B------:R-:W-:Y:S01]  /*32ad0*/  TEX.LL RZ, R92, R92, R0, UR10, 2D, 0x3 ;  /* 0x28ff0a005c5c7f60 */ /* 0x000fe200089e03ff */
[----:B------:R-:W-:-:S02]  /*32ae0*/  IMAD.MOV.U32 R66, RZ, RZ, R58 ;  /* 0x000000ffff427224 */ /* 0x000fc400078e003a */
[----:B------:R-:W-:-:S04]  /*32af0*/  IMAD.MOV.U32 R67, RZ, RZ, R5 ;  /* 0x000000ffff437224 */ /* 0x000fc800078e0005 */
[----:B------:R-:W-:Y:S02]  /*32b00*/  TEX.LL RZ, R64, R66, R0, UR8, 2D, 0x3 ;  /* 0x28ff080042407f60 */ /* 0x000fe400089e03ff */
[----:B------:R-:W-:Y:S01]  /*32b10*/  TEX.LL RZ, R66, R114, R0, UR10, 2D, 0x3 ;  /* 0x28ff0a0072427f60 */ /* 0x000fe200089e03ff */
[----:B------:R-:W5:Y:S01]  /*32b20*/  TEX.LL RZ, R23, R70, R0, UR4, 2D, 0x1 ;  /* 0x28ff040046177f60 */ /* 0x000f6200089e01ff */
[----:B------:R-:W5:Y:S01]  /*32b30*/  TEX.LL RZ, R25, R112, R0, UR6, 2D, 0x1 ;  /* 0x28ff060070197f60 */ /* 0x000f6200089e01ff */
[----:B------:R-:W-:Y:S01]  /*32b40*/  MOV R108, R58 ;  /* 0x0000003a006c7202 */ /* 0x000fe20000000f00 */
[--C-:B------:R-:W-:Y:S02]  /*32b50*/  IMAD.MOV.U32 R109, RZ, RZ, R7.reuse ;  /* 0x000000ffff6d7224 */ /* 0x100fe400078e0007 */
[----:B------:R-:W-:Y:S02]  /*32b60*/  IMAD.MOV.U32 R111, RZ, RZ, R7 ;  /* 0x000000ffff6f7224 */ /* 0x000fe400078e0007 */
[----:B------:R-:W-:Y:S01]  /*32b70*/  IMAD.MOV.U32 R110, RZ, RZ, R38 ;  /* 0x000000ffff6e7224 */ /* 0x000fe200078e0026 */
[----:B------:R-:W-:Y:S01]  /*32b80*/  TEX.LL RZ, R68, R108, R0, UR8, 2D, 0x3 ;  /* 0x28ff08006c447f60 */ /* 0x000fe200089e03ff */
[----:B------:R-:W-:-:S02]  /*32b90*/  IMAD.MOV.U32 R72, RZ, RZ, R58 ;  /* 0x000000ffff487224 */ /* 0x000fc400078e003a */
[----:B------:R-:W5:Y:S01]  /*32ba0*/  TEX.LL RZ, R70, R110, R0, UR10, 2D, 0x3 ;  /* 0x28ff0a006e467f60 */ /* 0x000f6200089e03ff */
[--C-:B------:R-:W-:Y:S01]  /*32bb0*/  IMAD.MOV.U32 R73, RZ, RZ, R7.reuse ;  /* 0x000000ffff497224 */ /* 0x100fe200078e0007 */
[----:B------:R-:W-:Y:S01]  /*32bc0*/  MOV R104, R38 ;  /* 0x0000002600687202 */ /* 0x000fe20000000f00 */
[----:B------:R-:W-:Y:S02]  /*32bd0*/  IMAD.MOV.U32 R105, RZ, RZ, R7 ;  /* 0x000000ffff697224 */ /* 0x000fe400078e0007 */
[----:B------:R-:W-:Y:S01]  /*32be0*/  IMAD.MOV.U32 R74, RZ, RZ, R58 ;  /* 0x000000ffff4a7224 */ /* 0x000fe200078e003a */
[----:B------:R-:W-:Y:S01]  /*32bf0*/  MOV R101, R9 ;  /* 0x0000000900657202 */ /* 0x000fe20000000f00 */
[----:B------:R-:W-:Y:S01]  /*32c00*/  IMAD.MOV.U32 R106, RZ, RZ, R38 ;  /* 0x000000ffff6a7224 */ /* 0x000fe200078e0026 */
[----:B------:R-:W-:-:S04]  /*32c10*/  DEPBAR.LE SB5, 0x7 ;  /* 0x0000d1c00000791a */ /* 0x000fc80000000000 */
[----:B------:R-:W-:Y:S01]  /*32c20*/  LOP3.LUT R120, R120, R56, RZ, 0x3c, !PT ;  /* 0x0000003878787212 */ /* 0x000fe200078e3cff */
[--C-:B------:R-:W-:Y:S01]  /*32c30*/  IMAD.MOV.U32 R100, RZ, RZ, R58.reuse ;  /* 0x000000ffff647224 */ /* 0x100fe200078e003a */
[----:B------:R-:W-:Y:S01]  /*32c40*/  LOP3.LUT R121, R121, R57, RZ, 0x3c, !PT ;  /* 0x0000003979797212 */ /* 0x000fe200078e3cff */
[----:B------:R-:W5:Y:S01]  /*32c50*/  TEX.LL RZ, R29, R72, R0, UR4, 2D, 0x1 ;  /* 0x28ff0400481d7f60 */ /* 0x000f6200089e01ff */
[----:B------:R-:W5:Y:S01]  /*32c60*/  TEX.LL RZ, R33, R104, R0, UR6, 2D, 0x1 ;  /* 0x28ff060068217f60 */ /* 0x000f6200089e01ff */
[----:B------:R-:W-:Y:S01]  /*32c70*/  TEX.LL RZ, R41, R74, R0, UR4, 2D, 0x1 ;  /* 0x28ff04004a297f60 */ /* 0x000fe200089e01ff */
[----:B------:R-:W-:Y:S01]  /*32c80*/  TEX.LL RZ, R107, R106, R0, UR6, 2D, 0x1 ;  /* 0x28ff06006a6b7f60 */ /* 0x000fe200089e01ff */
[----:B------:R-:W-:Y:S01]  /*32c90*/  TEX.LL RZ, R72, R100, R0, UR8, 2D, 0x3 ;  /* 0x28ff080064487f60 */ /* 0x000fe200089e03ff */
[----:B------:R-:W-:Y:S01]  /*32ca0*/  STL [R1+0xdc8], R54 ;  /* 0x000dc83601007387 */ /* 0x000fe20000100800 */
[--C-:B------:R-:W-:Y:S01]  /*32cb0*/  IMAD.MOV.U32 R103, RZ, RZ, R9.reuse ;  /* 0x000000ffff677224 */ /* 0x100fe200078e0009 */
[----:B------:R-:W-:Y:S01]  /*32cc0*/  MOV R102, R38 ;  /* 0x0000002600667202 */ /* 0x000fe20000000f00 */
[--C-:B------:R-:W-:Y:S01]  /*32cd0*/  IMAD.MOV.U32 R77, RZ, RZ, R9.reuse ;  /* 0x000000ffff4d7224 */ /* 0x100fe200078e0009 */
[----:B------:R-:W-:Y:S01]  /*32ce0*/  STL [R1+0xdcc], R55 ;  /* 0x000dcc3701007387 */ /* 0x000fe20000100800 */
[----:B------:R-:W-:Y:S01]  /*32cf0*/  MOV R76, R58 ;  /* 0x0000003a004c7202 */ /* 0x000fe20000000f00 */
[----:B------:R-:W-:Y:S01]  /*32d00*/  IMAD.MOV.U32 R99, RZ, RZ, R9 ;  /* 0x000000ffff637224 */ /* 0x000fe200078e0009 */
[----:B------:R-:W-:Y:S01]  /*32d10*/  POPC R8, R120 ;  /* 0x0000007800087309 */ /* 0x000fe20000000000 */
[----:B------:R0:W-:Y:S01]  /*32d20*/  STL [R1+0x6c8], R10 ;  /* 0x0006c80a01007387 */ /* 0x0001e20000100800 */
[----:B------:R-:W-:-:S02]  /*32d30*/  IMAD.MOV.U32 R78, RZ, RZ, R58 ;  /* 0x000000ffff4e7224 */ /* 0x000fc400078e003a */
[--C-:B------:R-:W-:Y:S01]  /*32d40*/  IMAD.MOV.U32 R98, RZ, RZ, R38.reuse ;  /* 0x000000ffff627224 */ /* 0x100fe200078e0026 */
[----:B------:R-:W5:Y:S01]  /*32d50*/  TEX.LL RZ, R74, R102, R0, UR10, 2D, 0x3 ;  /* 0x28ff0a00664a7f60 */ /* 0x000f6200089e03ff */
[----:B------:R-:W5:Y:S01]  /*32d60*/  TEX.LL RZ, R45, R76, R0, UR4, 2D, 0x1 ;  /* 0x28ff04004c2d7f60 */ /* 0x000f6200089e01ff */
[--C-:B------:R-:W-:Y:S02]  /*32d70*/  IMAD.MOV.U32 R97, RZ, RZ, R11.reuse ;  /* 0x000000ffff617224 */ /* 0x100fe400078e000b */
[----:B------:R-:W-:Y:S01]  /*32d80*/  IMAD.MOV.U32 R96, RZ, RZ, R38 ;  /* 0x000000ffff607224 */ /* 0x000fe200078e0026 */
[----:B0-----:R-:W0:Y:S01]  /*32d90*/  POPC R10, R121 ;  /* 0x00000079000a7309 */ /* 0x001e220000000000 */
[----:B------:R-:W-:Y:S01]  /*32da0*/  IMAD.MOV.U32 R80, RZ, RZ, R58 ;  /* 0x000000ffff507224 */ /* 0x000fe200078e003a */
[----:B------:R-:W-:Y:S01]  /*32db0*/  MOV R87, R11 ;  /* 0x0000000b00577202 */ /* 0x000fe20000000f00 */
[----:B------:R-:W-:Y:S01]  /*32dc0*/  IMAD.MOV.U32 R81, RZ, RZ, R11 ;  /* 0x000000ffff517224 */ /* 0x000fe200078e000b */
[----:B------:R-:W5:Y:S01]  /*32dd0*/  TEX.LL RZ, R47, R98, R0, UR6, 2D, 0x1 ;  /* 0x28ff0600622f7f60 */ /* 0x000f6200089e01ff */
[----:B------:R-:W-:Y:S01]  /*32de0*/  TEX.LL RZ, R76, R78, R0, UR8, 2D, 0x3 ;  /* 0x28ff08004e4c7f60 */ /* 0x000fe200089e03ff */
[----:B------:R-:W5:Y:S01]  /*32df0*/  TEX.LL RZ, R78, R96, R0, UR10, 2D, 0x3 ;  /* 0x28ff0a00604e7f60 */ /* 0x000f6200089e03ff */
[----:B------:R-:W5:Y:S01]  /*32e00*/  TEX.LL RZ, R59, R80, R0, UR4, 2D, 0x1 ;  /* 0x28ff0400503b7f60 */ /* 0x000f6200089e01ff */
[--C-:B------:R-:W-:Y:S01]  /*32e10*/  IMAD.MOV.U32 R86, RZ, RZ, R38.reuse ;  /* 0x000000ffff567224 */ /* 0x100fe200078e0026 */
[----:B------:R-:W-:Y:S01]  /*32e20*/  MOV R83, R13 ;  /* 0x0000000d00537202 */ /* 0x000fe20000000f00 */
[----:B------:R-:W-:-:S02]  /*32e30*/  IMAD.MOV.U32 R94, RZ, RZ, R38 ;  /* 0x000000ffff5e7224 */ /* 0x000fc400078e0026 */
[--C-:B------:R-:W-:Y:S02]  /*32e40*/  IMAD.MOV.U32 R82, RZ, RZ, R58.reuse ;  /* 0x000000ffff527224 */ /* 0x100fe400078e003a */
[--C-:B------:R-:W-:Y:S01]  /*32e50*/  IMAD.MOV.U32 R95, RZ, RZ, R13.reuse ;  /* 0x000000ffff5f7224 */ /* 0x100fe200078e000d */
[----:B------:R-:W-:Y:S01]  /*32e60*/  MOV R39, R13 ;  /* 0x0000000d00277202 */ /* 0x000fe20000000f00 */
[--C-:B------:R-:W-:Y:S01]  /*32e70*/  IMAD.MOV.U32 R84, RZ, RZ, R58.reuse ;  /* 0x000000ffff547224 */ /* 0x100fe200078e003a */
[----:B------:R-:W-:Y:S01]  /*32e80*/  TEX.LL RZ, R96, R86, R0, UR6, 2D, 0x1 ;  /* 0x28ff060056607f60 */ /* 0x000fe200089e01ff */
[----:B------:R-:W-:Y:S01]  /*32e90*/  TEX.LL RZ, R97, R82, R0, UR4, 2D, 0x1 ;  /* 0x28ff040052617f60 */ /* 0x000fe200089e01ff */
[----:B------:R-:W5:Y:S01]  /*32ea0*/  TEX.LL RZ, R94, R94, R0, UR6, 2D, 0x1 ;  /* 0x28ff06005e5e7f60 */ /* 0x000f6200089e01ff */
[----:B------:R-:W-:Y:S01]  /*32eb0*/  IMAD.MOV.U32 R85, RZ, RZ, R13 ;  /* 0x000000ffff557224 */ /* 0x000fe200078e000d */
[----:B------:R-:W-:Y:S01]  /*32ec0*/  MOV R34, R58 ;  /* 0x0000003a00227202 */ /* 0x000fe20000000f00 */
[----:B------:R-:W-:-:S02]  /*32ed0*/  IMAD.MOV.U32 R26, RZ, RZ, R58 ;  /* 0x000000ffff1a7224 */ /* 0x000fc400078e003a */
[--C-:B------:R-:W-:Y:S01]  /*32ee0*/  IMAD.MOV.U32 R35, RZ, RZ, R15.reuse ;  /* 0x000000ffff237224 */ /* 0x100fe200078e000f */
[----:B------:R-:W-:Y:S01]  /*32ef0*/  TEX.LL RZ, R80, R84, R0, UR8, 2D, 0x3 ;  /* 0x28ff080054507f60 */ /* 0x000fe200089e03ff */
[----:B------:R-:W-:Y:S01]  /*32f00*/  TEX.LL RZ, R82, R38, R0, UR10, 2D, 0x3 ;  /* 0x28ff0a0026527f60 */ /* 0x000fe200089e03ff */
[--C-:B------:R-:W-:Y:S02]  /*32f10*/  IMAD.MOV.U32 R27, RZ, RZ, R15.reuse ;  /* 0x000000ffff1b7224 */ /* 0x100fe400078e000f */
[--C-:B------:R-:W-:Y:S02]  /*32f20*/  IMAD.MOV.U32 R37, RZ, RZ, R15.reuse ;  /* 0x000000ffff257224 */ /* 0x100fe400078e000f */
[----:B------:R-:W-:Y:S01]  /*32f30*/  IMAD.MOV.U32 R36, RZ, RZ, R38 ;  /* 0x000000ffff247224 */ /* 0x000fe200078e0026 */
[----:B------:R-:W-:Y:S01]  /*32f40*/  MOV R30, R38 ;  /* 0x00000026001e7202 */ /* 0x000fe20000000f00 */
[----:B------:R-:W-:Y:S01]  /*32f50*/  IMAD.MOV.U32 R31, RZ, RZ, R15 ;  /* 0x000000ffff1f7224 */ /* 0x000fe200078e000f */
[----:B------:R-:W-:Y:S01]  /*32f60*/  TEX.LL RZ, R84, R34, R0, UR8, 2D, 0x3 ;  /* 0x28ff080022547f60 */ /* 0x000fe200089e03ff */
[----:B------:R-:W5:Y:S01]  /*32f70*/  TEX.LL RZ, R86, R36, R0, UR10, 2D, 0x3 ;  /* 0x28ff0a0024567f60 */ /* 0x000f6200089e03ff */
[----:B------:R-:W5:Y:S01]  /*32f80*/  TEX.LL RZ, R26, R26, R0, UR4, 2D, 0x1 ;  /* 0x28ff04001a1a7f60 */ /* 0x000f6200089e01ff */
[----:B------:R1:W5:Y:S01]  /*32f90*/  TEX.LL RZ, R27, R30, R0, UR6, 2D, 0x1 ;  /* 0x28ff06001e1b7f60 */ /* 0x00036200089e01ff */
[----:B0-----:R-:W-:-:S04]  /*32fa0*/  IMAD.IADD R8, R8, 0x1, R10 ;  /* 0x0000000108087824 */ /* 0x001fc800078e020a */
[----:B------:R-:W-:Y:S01]  /*32fb0*/  IMAD R4, R8, 0x9, R4 ;  /* 0x0000000908047824 */ /* 0x000fe200078e0204 */
[----:B------:R-:W-:Y:S04]  /*32fc0*/  STL [R1+0xdd0], R56 ;  /* 0x000dd03801007387 */ /* 0x000fe80000100800 */
[----:B------:R-:W-:Y:S01]  /*32fd0*/  STL [R1+0xdd4], R57 ;  /* 0x000dd43901007387 */ /* 0x000fe20000100800 */
[----:B------:R-:W-:-:S04]  /*32fe0*/  DEPBAR.LE SB5, 0x10 ;  /* 0x0000d4000000791a */ /* 0x000fc80000000000 */
[----:B------:R-:W-:Y:S02]  /*32ff0*/  LOP3.LUT R8, R12, 0xff, RZ, 0xc0, !PT ;  /* 0x000000ff0c087812 */ /* 0x000fe400078ec0ff */
[----:B------:R-:W-:Y:S02]  /*33000*/  LOP3.LUT R10, R62, R60, RZ, 0x3c, !PT ;  /* 0x0000003c3e0a7212 */ /* 0x000fe400078e3cff */
[----:B------:R-:W-:Y:S01]  /*33010*/  LOP3.LUT R12, R63, R61, RZ, 0x3c, !PT ;  /* 0x0000003d3f0c7212 */ /* 0x000fe200078e3cff */
[----:B------:R-:W-:Y:S03]  /*33020*/  STL [R1+0xdd8], R62 ;  /* 0x000dd83e01007387 */ /* 0x000fe60000100800 */
[----:B------:R-:W-:Y:S01]  /*33030*/  POPC R10, R10 ;  /* 0x0000000a000a7309 */ /* 0x000fe20000000000 */
[----:B------:R-:W-:Y:S01]  /*33040*/  STL [R1+0xa44], R60 ;  /* 0x000a443c01007387 */ /* 0x000fe20000100800 */
[----:B------:R-:W-:-:S04]  /*33050*/  DEPBAR.LE SB5, 0xe ;  /* 0x0000d3800000791a */ /* 0x000fc80000000000 */
[----:B------:R-:W-:Y:S02]  /*33060*/  LOP3.LUT R44, R16, 0xff, RZ, 0xc0, !PT ;  /* 0x000000ff102c7812 */ /* 0x000fe400078ec0ff */
[----:B------:R-:W-:Y:S01]  /*33070*/  LOP3.LUT R48, R18, 0xff, RZ, 0xc0, !PT ;  /* 0x000000ff12307812 */ /* 0x000fe200078ec0ff */
[----:B------:R-:W0:Y:S01]  /*33080*/  POPC R12, R12 ;  /* 0x0000000c000c7309 */ /* 0x000e220000000000 */
[----:B------:R-:W-:Y:S04]  /*33090*/  STL [R1+0xddc], R63 ;  /* 0x000ddc3f01007387 */ /* 0x000fe80000100800 */
[----:B------:R-:W-:Y:S04]  /*330a0*/  STL [R1+0xa48], R61 ;  /* 0x000a483d01007387 */ /* 0x000fe80000100800 */
[----:B------:R-:W-:Y:S04]  /*330b0*/  STL [R1+0x6c0], R48 ;  /* 0x0006c03001007387 */ /* 0x000fe80000100800 */
[----:B------:R-:W-:Y:S01]  /*330c0*/  STL [R1+0x6c4], R44 ;  /* 0x0006c42c01007387 */ /* 0x000fe20000100800 */
[----:B------:R-:W-:-:S04]  /*330d0*/  DEPBAR.LE SB5, 0xc ;  /* 0x0000d3000000791a */ /* 0x000fc80000000000 */
[----:B------:R-:W-:Y:S02]  /*330e0*/  LOP3.LUT R16, R23, 0xff, RZ, 0xc0, !PT ;  /* 0x000000ff17107812 */ /* 0x000fe400078ec0ff */
[----:B------:R-:W-:Y:S01]  /*330f0*/  LOP3.LUT R18, R25, 0xff, RZ, 0xc0, !PT ;  /* 0x000000ff19127812 */ /* 0x000fe200078ec0ff */
[----:B------:R-:W-:Y:S04]  /*33100*/  STL [R1+0xde0], R48 ;  /* 0x000de03001007387 */ /* 0x000fe80000100800 */
[----:B------:R-:W-:Y:S04]  /*33110*/  STL [R1+0xde4], R66 ;  /* 0x000de44201007387 */ /* 0x000fe80000100800 */
[----:B------:R-:W-:Y:S04]  /*33120*/  STL [R1+0xa4c], R64 ;  /* 0x000a4c4001007387 */ /* 0x000fe80000100800 */
[----:B------:R-:W-:Y:S04]  /*33130*/  STL [R1+0xde8], R67 ;  /* 0x000de84301007387 */ /* 0x000fe80000100800 */
[----:B------:R-:W-:Y:S01]  /*33140*/  STL [R1+0xa50], R65 ;  /* 0x000a504101007387 */ /* 0x000fe20000100800 */
[----:B0-----:R-:W-:-:S03]  /*33150*/  IADD3 R10, PT, PT, R10, R12, RZ ;  /* 0x0000000c0a0a7210 */ /* 0x001fc60007ffe0ff */
[----:B------:R0:W-:Y:S01]  /*33160*/  STL [R1+0x6bc], R16 ;  /* 0x0006bc1001007387 */ /* 0x0001e20000100800 */
[----:B------:R-:W-:-:S03]  /*33170*/  VABSDIFF.U32 R12, R16, R18, RZ ;  /* 0x00000012100c7214 */ /* 0x000fc600000e00ff */
[----:B------:R2:W-:Y:S04]  /*33180*/  STL [R1+0x654], R18 ;  /* 0x0006541201007387 */ /* 0x0005e80000100800 */
[----:B-1----:R-:W3:Y:S04]  /*33190*/  LDL.64 R30, [R1+0x998] ;  /* 0x00099800011e7983 */ /* 0x002ee80000100a00 */
[----:B0-----:R-:W3:Y:S04]  /*331a0*/  LDL R16, [R1+0x928] ;  /* 0x0009280001107983 */ /* 0x001ee80000100800 */
[----:B--2---:R-:W2:Y:S01]  /*331b0*/  LDL R18, [R1+0x924] ;  /* 0x0009240001127983 */ /* 0x004ea20000100800 */
[----:B------:R-:W-:-:S04]  /*331c0*/  LOP3.LUT R14, R14, 0xff, RZ, 0xc0, !PT ;  /* 0x000000ff0e0e7812 */ /* 0x000fc800078ec0ff */
[----:B------:R-:W-:Y:S02]  /*331d0*/  VABSDIFF.U32 R8, R8, R14, RZ ;  /* 0x0000000e08087214 */ /* 0x000fe400000e00ff */
[----:B------:R-:W-:Y:S02]  /*331e0*/  VABSDIFF.U32 R14, R44, R48, RZ ;  /* 0x000000302c0e7214 */ /* 0x000fe400000e00ff */
[----:B------:R-:W-:Y:S02]  /*331f0*/  LOP3.LUT R42, R88, R42, RZ, 0x3c, !PT ;  /* 0x0000002a582a7212 */ /* 0x000fe400078e3cff */
[----:B------:R-:W-:Y:S01]  /*33200*/  LOP3.LUT R43, R89, R43, RZ, 0x3c, !PT ;  /* 0x0000002b592b7212 */ /* 0x000fe200078e3cff */
[----:B------:R-:W-:-:S04]  /*33210*/  IMAD.IADD R4, R4, 0x1, R14 ;  /* 0x0000000104047824 */ /* 0x000fc800078e020e */
[----:B------:R-:W-:Y:S01]  /*33220*/  IMAD R4, R10, 0x9, R4 ;  /* 0x000000090a047824 */ /* 0x000fe200078e0204 */
[----:B------:R-:W-:Y:S01]  /*33230*/  POPC R42, R42 ;  /* 0x0000002a002a7309 */ /* 0x000fe20000000000 */
[----:B------:R-:W-:Y:S02]  /*33240*/  LOP3.LUT R10, R67, R65, RZ, 0x3c, !PT ;  /* 0x00000041430a7212 */ /* 0x000fe400078e3cff */
[----:B------:R-:W-:Y:S01]  /*33250*/  IMAD.IADD R4, R4, 0x1, R8 ;  /* 0x0000000104047824 */ /* 0x000fe200078e0208 */
[----:B------:R-:W-:-:S04]  /*33260*/  LOP3.LUT R8, R66, R64, RZ, 0x3c, !PT ;  /* 0x0000004042087212 */ /* 0x000fc800078e3cff */
[----:B------:R-:W0:Y:S01]  /*33270*/  POPC R43, R43 ;  /* 0x0000002b002b7309 */ /* 0x000e220000000000 */
[----:B------:R-:W-:Y:S02]  /*33280*/  LOP3.LUT R21, R21, 0xff, RZ, 0xc0, !PT ;  /* 0x000000ff15157812 */ /* 0x000fe400078ec0ff */
[----:B------:R-:W-:Y:S01]  /*33290*/  LOP3.LUT R119, R119, 0xff, RZ, 0xc0, !PT ;  /* 0x000000ff77777812 */ /* 0x000fe200078ec0ff */
[----:B------:R-:W-:-:S04]  /*332a0*/  IMAD R4, R6, 0x9, R4 ;  /* 0x0000000906047824 */ /* 0x000fc800078e0204 */
[----:B------:R-:W-:Y:S01]  /*332b0*/  POPC R8, R8 ;  /* 0x0000000800087309 */ /* 0x000fe20000000000 */
[----:B------:R-:W-:-:S07]  /*332c0*/  VABSDIFF.U32 R21, R21, R119, RZ ;  /* 0x0000007715157214 */ /* 0x000fce00000e00ff */
[----:B------:R-:W1:Y:S01]  /*332d0*/  POPC R10, R10 ;  /* 0x0000000a000a7309 */ /* 0x000e620000000000 */
[----:B------:R-:W-:Y:S02]  /*332e0*/  IMAD.IADD R4, R4, 0x1, R21 ;  /* 0x0000000104047824 */ /* 0x000fe400078e0215 */
[----:B0-----:R-:W-:-:S04]  /*332f0*/  IMAD.IADD R6, R42, 0x1, R43 ;  /* 0x000000012a067824 */ /* 0x001fc800078e022b */
[----:B------:R-:W-:-:S04]  /*33300*/  IMAD R6, R6, 0x9, R4 ;  /* 0x0000000906067824 */ /* 0x000fc800078e0204 */
[----:B------:R-:W-:Y:S02]  /*33310*/  IMAD.IADD R6, R6, 0x1, R12 ;  /* 0x0000000106067824 */ /* 0x000fe400078e020c */
[----:B-1----:R-:W-:Y:S01]  /*33320*/  IMAD.IADD R8, R8, 0x1, R10 ;  /* 0x0000000108087824 */ /* 0x002fe200078e020a */
[----:B------:R-:W-:-:S04]  /*33330*/  DEPBAR.LE SB5, 0xb ;  /* 0x0000d2c00000791a */ /* 0x000fc80000000000 */
[----:B------:R-:W-:Y:S01]  /*33340*/  LOP3.LUT R10, R71, R69, RZ, 0x3c, !PT ;  /* 0x00000045470a7212 */ /* 0x000fe200078e3cff */
[----:B------:R-:W-:Y:S01]  /*33350*/  IMAD R6, R8, 0x9, R6 ;  /* 0x0000000908067824 */ /* 0x000fe200078e0206 */
[----:B------:R-:W-:-:S04]  /*33360*/  LOP3.LUT R8, R70, R68, RZ, 0x3c, !PT ;  /* 0x0000004446087212 */ /* 0x000fc800078e3cff */
[----:B------:R-:W-:Y:S01]  /*33370*/  POPC R10, R10 ;  /* 0x0000000a000a7309 */ /* 0x000fe20000000000 */
[----:B------:R-:W-:-:S04]  /*33380*/  DEPBAR.LE SB5, 0x9 ;  /* 0x0000d2400000791a */ /* 0x000fc80000000000 */
[----:B------:R-:W-:-:S03]  /*33390*/  LOP3.LUT R14, R29, 0xff, RZ, 0xc0, !PT ;  /* 0x000000ff1d0e7812 */ /* 0x000fc600078ec0ff */
[----:B------:R-:W0:Y:S01]  /*333a0*/  POPC R8, R8 ;  /* 0x0000000800087309 */ /* 0x000e220000000000 */
[----:B------:R-:W-:-:S04]  /*333b0*/  LOP3.LUT R21, R33, 0xff, RZ, 0xc0, !PT ;  /* 0x000000ff21157812 */ /* 0x000fc800078ec0ff */
[----:B------:R-:W-:Y:S01]  /*333c0*/  VABSDIFF.U32 R12, R14, R21, RZ ;  /* 0x000000150e0c7214 */ /* 0x000fe200000e00ff */
[----:B------:R-:W-:Y:S04]  /*333d0*/  STL [R1+0xdec], R70 ;  /* 0x000dec4601007387 */ /* 0x000fe80000100800 */
[----:B------:R-:W-:Y:S01]  /*333e0*/  STL [R1+0xa54], R68 ;  /* 0x000a544401007387 */ /* 0x000fe20000100800 */
[----:B------:R-:W-:Y:S01]  /*333f0*/  IMAD.IADD R6, R6, 0x1, R12 ;  /* 0x0000000106067824 */ /* 0x000fe200078e020c */
[----:B------:R-:W-:-:S04]  /*33400*/  DEPBAR.LE SB5, 0x8 ;  /* 0x0000d2000000791a */ /* 0x000fc80000000000 */
[----:B------:R-:W-:Y:S01]  /*33410*/  LOP3.LUT R12, R75, R73, RZ, 0x3c, !PT ;  /* 0x000000494b0c7212 */ /* 0x000fe200078e3cff */
[----:B------:R-:W-:Y:S01]  /*33420*/  STL [R1+0xdf0], R71 ;  /* 0x000df04701007387 */ /* 0x000fe20000100800 */
[----:B0-----:R-:W-:Y:S02]  /*33430*/  IADD3 R8, PT, PT, R8, R10, RZ ;  /* 0x0000000a08087210 */ /* 0x001fe40007ffe0ff */
[----:B------:R-:W-:Y:S01]  /*33440*/  LOP3.LUT R10, R74, R72, RZ, 0x3c, !PT ;  /* 0x000000484a0a7212 */ /* 0x000fe200078e3cff */
[----:B------:R-:W-:Y:S04]  /*33450*/  STL [R1+0xa58], R69 ;  /* 0x000a584501007387 */ /* 0x000fe80000100800 */
[----:B------:R-:W-:Y:S01]  /*33460*/  STL [R1+0x6b8], R14 ;  /* 0x0006b80e01007387 */ /* 0x000fe20000100800 */
[----:B------:R-:W-:Y:S03]  /*33470*/  POPC R10, R10 ;  /* 0x0000000a000a7309 */ /* 0x000fe60000000000 */
[----:B------:R0:W-:Y:S01]  /*33480*/  STL [R1+0x650], R21 ;  /* 0x0006501501007387 */ /* 0x0001e20000100800 */
[----:B------:R-:W-:-:S04]  /*33490*/  LOP3.LUT R91, R93, R91, RZ, 0x3c, !PT ;  /* 0x0000005b5d5b7212 */ /* 0x000fc800078e3cff */
[----:B------:R-:W1:Y:S01]  /*334a0*/  POPC R12, R12 ;  /* 0x0000000c000c7309 */ /* 0x000e620000000000 */
[----:B0-----:R-:W3:Y:S01]  /*334b0*/  LDC R21, c[0x0][0x3a4] ;  /* 0x0000e900ff157b82 */ /* 0x001ee20000000800 */
[----:B------:R-:W-:Y:S01]  /*334c0*/  LOP3.LUT R90, R92, R90, RZ, 0x3c, !PT ;  /* 0x0000005a5c5a7212 */ /* 0x000fe200078e3cff */
[----:B------:R-:W-:Y:S01]  /*334d0*/  STL [R1+0xdf4], R74 ;  /* 0x000df44a01007387 */ /* 0x000fe20000100800 */
[----:B------:R-:W-:-:S04]  /*334e0*/  DEPBAR.LE SB5, 0x6 ;  /* 0x0000d1800000791a */ /* 0x000fc80000000000 */
[----:B------:R-:W-:Y:S01]  /*334f0*/  LOP3.LUT R14, R45, 0xff, RZ, 0xc0, !PT ;  /* 0x000000ff2d0e7812 */ /* 0x000fe200078ec0ff */
[----:B------:R-:W-:Y:S01]  /*33500*/  POPC R91, R91 ;  /* 0x0000005b005b7309 */ /* 0x000fe20000000000 */
[----:B------:R-:W-:Y:S01]  /*33510*/  LOP3.LUT R23, R47, 0xff, RZ, 0xc0, !PT ;  /* 0x000000ff2f177812 */ /* 0x000fe200078ec0ff */
[----:B------:R-:W-:Y:S04]  /*33520*/  STL [R1+0xa5c], R72 ;  /* 0x000a5c4801007387 */ /* 0x000fe80000100800 */
[----:B------:R-:W-:Y:S02]  /*33530*/  STL [R1+0xdf8], R75 ;  /* 0x000df84b01007387 */ /* 0x000fe40000100800 */
[----:B------:R-:W0:Y:S02]  /*33540*/  POPC R4, R90 ;  /* 0x0000005a00047309 */ /* 0x000e240000000000 */
[----:B------:R-:W-:Y:S01]  /*33550*/  STL [R1+0xa60], R73 ;  /* 0x000a604901007387 */ /* 0x000fe20000100800 */
[----:B------:R-:W-:-:S03]  /*33560*/  IMAD R8, R8, 0x9, R6 ;  /* 0x0000000908087824 */ /* 0x000fc600078e0206 */
[----:B------:R0:W-:Y:S01]  /*33570*/  STL [R1+0x64c], R14 ;  /* 0x00064c0e01007387 */ /* 0x0001e20000100800 */
[----:B------:R-:W-:Y:S01]  /*33580*/  LOP3.LUT R6, R41, 0xff, RZ, 0xc0, !PT ;  /* 0x000000ff29067812 */ /* 0x000fe200078ec0ff */
[----:B-1----:R-:W-:Y:S01]  /*33590*/  IMAD.IADD R10, R10, 0x1, R12 ;  /* 0x000000010a0a7824 */ /* 0x002fe200078e020c */
[----:B------:R-:W-:Y:S02]  /*335a0*/  LOP3.LUT R107, R107, 0xff, RZ, 0xc0, !PT ;  /* 0x000000ff6b6b7812 */ /* 0x000fe400078ec0ff */
[----:B0-----:R-:W-:Y:S02]  /*335b0*/  VABSDIFF.U32 R14, R14, R23, RZ ;  /* 0x000000170e0e7214 */ /* 0x001fe400000e00ff */
[----:B------:R-:W-:-:S03]  /*335c0*/  VABSDIFF.U32 R6, R6, R107, RZ ;  /* 0x0000006b06067214 */ /* 0x000fc600000e00ff */
[----:B------:R-:W-:Y:S01]  /*335d0*/  IMAD.IADD R8, R8, 0x1, R14 ;  /* 0x0000000108087824 */ /* 0x000fe200078e020e */
[----:B------:R-:W-:-:S03]  /*335e0*/  IADD3 R4, PT, PT, R4, R91, RZ ;  /* 0x0000005b04047210 */ /* 0x000fc60007ffe0ff */
[----:B------:R-:W-:-:S04]  /*335f0*/  IMAD R8, R10, 0x9, R8 ;  /* 0x000000090a087824 */ /* 0x000fc800078e0208 */
[----:B------:R-:W-:Y:S01]  /*33600*/  IMAD.IADD R6, R8, 0x1, R6 ;  /* 0x0000000108067824 */ /* 0x000fe200078e0206 */
[----:B------:R-:W-:-:S04]  /*33610*/  DEPBAR.LE SB5, 0x5 ;  /* 0x0000d1400000791a */ /* 0x000fc80000000000 */
[----:B------:R-:W-:Y:S01]  /*33620*/  LOP3.LUT R8, R79, R77, RZ, 0x3c, !PT ;  /* 0x0000004d4f087212 */ /* 0x000fe200078e3cff */
[----:B------:R-:W-:Y:S01]  /*33630*/  IMAD R4, R4, 0x9, R6 ;  /* 0x0000000904047824 */ /* 0x000fe200078e0206 */
[----:B------:R-:W-:-:S04]  /*33640*/  LOP3.LUT R6, R78, R76, RZ, 0x3c, !PT ;  /* 0x0000004c4e067212 */ /* 0x000fc800078e3cff */
[----:B------:R-:W-:Y:S01]  /*33650*/  POPC R8, R8 ;  /* 0x0000000800087309 */ /* 0x000fe20000000000 */
[----:B------:R-:W-:Y:S01]  /*33660*/  STL [R1+0x648], R23 ;  /* 0x0006481701007387 */ /* 0x000fe20000100800 */
[----:B------:R-:W-:-:S04]  /*33670*/  DEPBAR.LE SB5, 0x4 ;  /* 0x0000d1000000791a */ /* 0x000fc80000000000 */
[----:B------:R-:W-:Y:S02]  /*33680*/  LOP3.LUT R10, R59, 0xff, RZ, 0xc0, !PT ;  /* 0x000000ff3b0a7812 */ /* 0x000fe400078ec0ff */
[----:B------:R-:W0:Y:S01]  /*33690*/  POPC R6, R6 ;  /* 0x0000000600067309 */ /* 0x000e220000000000 */
[----:B------:R-:W-:Y:S01]  /*336a0*/  STL [R1+0xdfc], R78 ;  /* 0x000dfc4e01007387 */ /* 0x000fe20000100800 */
[----:B------:R-:W-:-:S04]  /*336b0*/  DEPBAR.LE SB5, 0x2 ;  /* 0x0000d0800000791a */ /* 0x000fc80000000000 */
[----:B------:R-:W-:Y:S01]  /*336c0*/  LOP3.LUT R14, R94, 0xff, RZ, 0xc0, !PT ;  /* 0x000000ff5e0e7812 */ /* 0x000fe200078ec0ff */
[----:B0-----:R-:W-:Y:S01]  /*336d0*/  IMAD.IADD R6, R6, 0x1, R8 ;  /* 0x0000000106067824 */ /* 0x001fe200078e0208 */
[----:B------:R-:W-:-:S06]  /*336e0*/  LOP3.LUT R8, R87, R85, RZ, 0x3c, !PT ;  /* 0x0000005557087212 */ /* 0x000fcc00078e3cff */
[----:B------:R-:W-:Y:S01]  /*336f0*/  POPC R8, R8 ;  /* 0x0000000800087309 */ /* 0x000fe20000000000 */
[----:B---3--:R-:W-:-:S04]  /*33700*/  IMAD.WIDE.U32 R30, R21, 0x3, R30 ;  /* 0x00000003151e7825 */ /* 0x008fc800078e001e */
[----:B------:R-:W-:Y:S02]  /*33710*/  IMAD R12, R31, UR18, RZ ;  /* 0x000000121f0c7c24 */ /* 0x000fe4000f8e02ff */
[----:B------:R-:W-:Y:S01]  /*33720*/  IMAD.MOV.U32 R34, RZ, RZ, R16 ;  /* 0x000000ffff227224 */ /* 0x000fe200078e0010 */
[----:B--2---:R-:W-:Y:S01]  /*33730*/  MOV R35, R18 ;  /* 0x0000001200237202 */ /* 0x004fe20000000f00 */
[C---:B------:R-:W-:Y:S02]  /*33740*/  IMAD R12, R30.reuse, UR17, R12 ;  /* 0x000000111e0c7c24 */ /* 0x040fe4000f8e020c */
[----:B------:R-:W-:-:S04]  /*33750*/  IMAD.WIDE.U32 R34, R30, UR18, R34 ;  /* 0x000000121e227c25 */ /* 0x000fc8000f8e0022 */
[----:B------:R-:W-:Y:S02]  /*33760*/  IMAD.IADD R37, R35, 0x1, R12 ;  /* 0x0000000123257824 */ /* 0x000fe400078e020c */
[----:B------:R-:W-:Y:S01]  /*33770*/  IMAD.MOV.U32 R36, RZ, RZ, R34 ;  /* 0x000000ffff247224 */ /* 0x000fe200078e0022 */
[----:B------:R-:W-:-:S04]  /*33780*/  LOP3.LUT R12, R96, 0xff, RZ, 0xc0, !PT ;  /* 0x000000ff600c7812 */ /* 0x000fc800078ec0ff */
[----:B------:R-:W-:Y:S04]  /*33790*/  STL.64 [R1+0x178], R36 ;  /* 0x0001782401007387 */ /* 0x000fe80000100a00 */
[----:B------:R-:W-:Y:S04]  /*337a0*/  STL [R1+0xa64], R76 ;  /* 0x000a644c01007387 */ /* 0x000fe80000100800 */
[----:B------:R-:W-:Y:S04]  /*337b0*/  STL [R1+0xe00], R79 ;  /* 0x000e004f01007387 */ /* 0x000fe80000100800 */
[----:B------:R-:W-:Y:S04]  /*337c0*/  STL [R1+0xa68], R77 ;  /* 0x000a684d01007387 */ /* 0x000fe80000100800 */
[----:B------:R0:W-:Y:S04]  /*337d0*/  STL [R1+0x644], R10 ;  /* 0x0006440a01007387 */ /* 0x0001e80000100800 */
[----:B------:R1:W-:Y:S01]  /*337e0*/  STL [R1+0x63c], R12 ;  /* 0x00063c0c01007387 */ /* 0x0003e20000100800 */
[----:B0-----:R-:W-:-:S04]  /*337f0*/  VABSDIFF.U32 R10, R10, R12, RZ ;  /* 0x0000000c0a0a7214 */ /* 0x001fc800000e00ff */
[----:B------:R-:W-:Y:S02]  /*33800*/  IADD3 R4, PT, PT, R4, R10, RZ ;  /* 0x0000000a04047210 */ /* 0x000fe40007ffe0ff */
[----:B-1----:R-:W-:-:S03]  /*33810*/  LOP3.LUT R12, R97, 0xff, RZ, 0xc0, !PT ;  /* 0x000000ff610c7812 */ /* 0x002fc600078ec0ff */
[----:B------:R-:W-:Y:S01]  /*33820*/  IMAD R4, R6, 0x9, R4 ;  /* 0x0000000906047824 */ /* 0x000fe200078e0204 */
[----:B------:R-:W-:Y:S01]  /*33830*/  VABSDIFF.U32 R6, R12, R14, RZ ;  /* 0x0000000e0c067214 */ /* 0x000fe200000e00ff */
[----:B------:R0:W-:Y:S01]  /*33840*/  STL [R1+0x640], R12 ;  /* 0x0006400c01007387 */ /* 0x0001e20000100800 */
[----:B------:R-:W-:Y:S02]  /*33850*/  LOP3.LUT R10, R83, R81, RZ, 0x3c, !PT ;  /* 0x00000051530a7212 */ /* 0x000fe400078e3cff */
[----:B0-----:R-:W-:-:S04]  /*33860*/  LOP3.LUT R12, R82, R80, RZ, 0x3c, !PT ;  /* 0x00000050520c7212 */ /* 0x001fc800078e3cff */
[----:B------:R-:W-:Y:S01]  /*33870*/  POPC R10, R10 ;  /* 0x0000000a000a7309 */ /* 0x000fe20000000000 */
[----:B------:R-:W-:Y:S01]  /*33880*/  IMAD.IADD R4, R4, 0x1, R6 ;  /* 0x0000000104047824 */ /* 0x000fe200078e0206 */
[----:B------:R-:W-:-:S06]  /*33890*/  LOP3.LUT R6, R86, R84, RZ, 0x3c, !PT ;  /* 0x0000005456067212 */ /* 0x000fcc00078e3cff */
[----:B------:R-:W0:Y:S01]  /*338a0*/  POPC R12, R12 ;  /* 0x0000000c000c7309 */ /* 0x000e220000000000 */
[----:B------:R-:W-:Y:S01]  /*338b0*/  MOV R36, R58 ;  /* 0x0000003a00247202 */ /* 0x000fe20000000f00 */
[--C-:B------:R-:W-:Y:S01]  /*338c0*/  IMAD.MOV.U32 R37, RZ, RZ, R17.reuse ;  /* 0x000000ffff257224 */ /* 0x100fe200078e0011 */
[----:B------:R1:W-:Y:S01]  /*338d0*/  STL [R1+0x634], R14 ;  /* 0x0006340e01007387 */ /* 0x0003e20000100800 */
[----:B------:R-:W-:Y:S02]  /*338e0*/  IMAD.MOV.U32 R35, RZ, RZ, R17 ;  /* 0x000000ffff237224 */ /* 0x000fe400078e0011 */
[----:B------:R-:W-:Y:S02]  /*338f0*/  IMAD.MOV.U32 R34, RZ, RZ, R38 ;  /* 0x000000ffff227224 */ /* 0x000fe400078e0026 */
[----:B------:R-:W2:Y:S01]  /*33900*/  POPC R6, R6 ;  /* 0x0000000600067309 */ /* 0x000ea20000000000 */
[----:B------:R-:W-:Y:S01]  /*33910*/  STL [R1+0xe04], R82 ;  /* 0x000e045201007387 */ /* 0x000fe20000100800 */
[----:B------:R-:W-:Y:S01]  /*33920*/  TEX.LL RZ, R88, R36, R0, UR8, 2D, 0x3 ;  /* 0x28ff080024587f60 */ /* 0x000fe200089e03ff */
[----:B------:R3:W5:Y:S02]  /*33930*/  TEX.LL RZ, R90, R34, R0, UR10, 2D, 0x3 ;  /* 0x28ff0a00225a7f60 */ /* 0x00076400089e03ff */
[----:B------:R-:W-:Y:S01]  /*33940*/  STL [R1+0xa6c], R80 ;  /* 0x000a6c5001007387 */ /* 0x000fe20000100800 */
[----:B------:R-:W-:-:S04]  /*33950*/  DEPBAR.LE SB5, 0x2 ;  /* 0x0000d0800000791a */ /* 0x000fc80000000000 */
[----:B-1----:R-:W-:Y:S01]  /*33960*/  LOP3.LUT R14, R26, 0xff, RZ, 0xc0, !PT ;  /* 0x000000ff1a0e7812 */ /* 0x002fe200078ec0ff */
[----:B0-----:R-:W-:Y:S01]  /*33970*/  IMAD.IADD R10, R12, 0x1, R10 ;  /* 0x000000010c0a7824 */ /* 0x001fe200078e020a */
[----:B------:R-:W-:Y:S04]  /*33980*/  STL [R1+0xe08], R83 ;  /* 0x000e085301007387 */ /* 0x000fe80000100800 */
[----:B------:R0:W-:Y:S01]  /*33990*/  STL [R1+0xa70], R81 ;  /* 0x000a705101007387 */ /* 0x0001e20000100800 */
[----:B------:R-:W-:Y:S02]  /*339a0*/  IMAD R10, R10, 0x9, R4 ;  /* 0x000000090a0a7824 */ /* 0x000fe400078e0204 */
[----:B------:R-:W-:Y:S01]  /*339b0*/  IMAD.MOV.U32 R16, RZ, RZ, R58 ;  /* 0x000000ffff107224 */ /* 0x000fe200078e003a */
[----:B------:R-:W-:-:S04]  /*339c0*/  DEPBAR.LE SB5, 0x1 ;  /* 0x0000d0400000791a */ /* 0x000fc80000000000 */
[----:B0-----:R-:W-:Y:S01]  /*339d0*/  LOP3.LUT R81, R27, 0xff, RZ, 0xc0, !PT ;  /* 0x000000ff1b517812 */ /* 0x001fe200078ec0ff */
[----:B------:R-:W-:-:S03]  /*339e0*/  IMAD.MOV.U32 R31, RZ, RZ, R17 ;  /* 0x000000ffff1f7224 */ /* 0x000fc600078e0011 */
[----:B------:R-:W-:Y:S01]  /*339f0*/  VABSDIFF.U32 R12, R14, R81, RZ ;  /* 0x000000510e0c7214 */ /* 0x000fe200000e00ff */
[----:B------:R-:W-:Y:S01]  /*33a00*/  IMAD.MOV.U32 R30, RZ, RZ, R38 ;  /* 0x000000ffff1e7224 */ /* 0x000fe200078e0026 */
[----:B--2---:R-:W-:Y:S02]  /*33a10*/  IADD3 R4, PT, PT, R6, R8, RZ ;  /* 0x0000000806047210 */ /* 0x004fe40007ffe0ff */
[----:B------:R-:W5:Y:S01]  /*33a20*/  TEX.LL RZ, R8, R16, R0, UR4, 2D, 0x1 ;  /* 0x28ff040010087f60 */ /* 0x000f6200089e01ff */
[----:B------:R-:W-:Y:S02]  /*33a30*/  IMAD.IADD R6, R10, 0x1, R12 ;  /* 0x000000010a067824 */ /* 0x000fe400078e020c */
[----:B------:R-:W5:Y:S01]  /*33a40*/  TEX.LL RZ, R10, R30, R0, UR6, 2D, 0x1 ;  /* 0x28ff06001e0a7f60 */ /* 0x000f6200089e01ff */
[----:B------:R-:W-:Y:S01]  /*33a50*/  IMAD.MOV.U32 R26, RZ, RZ, R58 ;  /* 0x000000ffff1a7224 */ /* 0x000fe200078e003a */
[----:B------:R-:W-:Y:S01]  /*33a60*/  MOV R27, R19 ;  /* 0x00000013001b7202 */ /* 0x000fe20000000f00 */
[----:B------:R-:W-:-:S03]  /*33a70*/  IMAD.MOV.U32 R18, RZ, RZ, R38 ;  /* 0x000000ffff127224 */ /* 0x000fc600078e0026 */
[----:B------:R-:W-:Y:S01]  /*33a80*/  TEX.LL RZ, R92, R26, R0, UR8, 2D, 0x3 ;  /* 0x28ff08001a5c7f60 */ /* 0x000fe200089e03ff */
[----:B------:R-:W5:Y:S01]  /*33a90*/  TEX.LL RZ, R94, R18, R0, UR10, 2D, 0x3 ;  /* 0x28ff0a00125e7f60 */ /* 0x000f6200089e03ff */
[----:B------:R-:W-:Y:S01]  /*33aa0*/  IMAD R4, R4, 0x9, R6 ;  /* 0x0000000904047824 */ /* 0x000fe200078e0206 */
[----:B------:R-:W-:Y:S04]  /*33ab0*/  STL [R1+0xe0c], R86 ;  /* 0x000e0c5601007387 */ /* 0x000fe80000100800 */
[----:B------:R-:W-:Y:S04]  /*33ac0*/  STL [R1+0xa74], R84 ;  /* 0x000a745401007387 */ /* 0x000fe80000100800 */
[----:B------:R-:W-:Y:S04]  /*33ad0*/  STL [R1+0xe10], R87 ;  /* 0x000e105701007387 */ /* 0x000fe80000100800 */
[----:B------:R-:W-:Y:S04]  /*33ae0*/  STL [R1+0xa78], R85 ;  /* 0x000a785501007387 */ /* 0x000fe80000100800 */
[----:B------:R0:W-:Y:S01]  /*33af0*/  STL [R1+0x638], R14 ;  /* 0x0006380e01007387 */ /* 0x0001e20000100800 */
[----:B------:R-:W1:Y:S01]  /*33b00*/  S2R R250, SR_CTAID.Y ;  /* 0x0000000000fa7919 */ /* 0x000e620000002600 */
[----:B------:R-:W1:Y:S02]  /*33b10*/  S2R R251, SR_TID.Y ;  /* 0x0000000000fb7919 */ /* 0x000e640000002200 */
[----:B------:R-:W-:Y:S01]  /*33b20*/  STL [R1+0xe44], R81 ;  /* 0x000e445101007387 */ /* 0x000fe20000100800 */
[----:B---3--:R-:W-:-:S02]  /*33b30*/  IMAD.MOV.U32 R34, RZ, RZ, R2 ;  /* 0x000000ffff227224 */ /* 0x008fc400078e0002 */
[--C-:B------:R-:W-:Y:S02]  /*33b40*/  IMAD.MOV.U32 R231, RZ, RZ, R7.reuse ;  /* 0x000000ffffe77224 */ /* 0x100fe400078e0007 */
[----:B------:R-:W-:Y:S01]  /*33b50*/  IMAD.MOV.U32 R225, RZ, RZ, R7 ;  /* 0x000000ffffe17224 */ /* 0x000fe200078e0007 */
[----:B------:R-:W1:Y:S01]  /*33b60*/  LDCU UR16, c[0x0][0x364] ;  /* 0x00006c80ff1077ac */ /* 0x000e620008000800 */
[----:B------:R-:W-:Y:S02]  /*33b70*/  IMAD.MOV.U32 R53, RZ, RZ, R9 ;  /* 0x000000ffff357224 */ /* 0x000fe400078e0009 */
[----:B------:R-:W-:Y:S01]  /*33b80*/  IMAD.MOV.U32 R50, RZ, RZ, R24 ;  /* 0x000000ffff327224 */ /* 0x000fe200078e0018 */
[-C--:B------:R-:W-:Y:S01]  /*33b90*/  MOV R139, R3.reuse ;  /* 0x00000003008b7202 */ /* 0x080fe20000000f00 */
[----:B------:R-:W-:Y:S02]  /*33ba0*/  IMAD.MOV.U32 R137, RZ, RZ, R3 ;  /* 0x000000ffff897224 */ /* 0x000fe400078e0003 */
[----:B------:R-:W-:Y:S01]  /*33bb0*/  IMAD.MOV.U32 R131, RZ, RZ, R5 ;  /* 0x000000ffff837224 */ /* 0x000fe200078e0005 */
[----:B------:R-:W-:-:S02]  /*33bc0*/  MOV R67, R3 ;  /* 0x0000000300437202 */ /* 0x000fc40000000f00 */
[-C--:B------:R-:W-:Y:S01]  /*33bd0*/  MOV R57, R5.reuse ;  /* 0x0000000500397202 */ /* 0x080fe20000000f00 */
[----:B------:R-:W-:Y:S02]  /*33be0*/  IMAD.MOV.U32 R55, RZ, RZ, R5 ;  /* 0x000000ffff377224 */ /* 0x000fe400078e0005 */
[----:B------:R-:W-:Y:S01]  /*33bf0*/  IMAD.MOV.U32 R141, RZ, RZ, R3 ;  /* 0x000000ffff8d7224 */ /* 0x000fe200078e0003 */
[----:B------:R-:W-:Y:S01]  /*33c00*/  MOV R235, R5 ;  /* 0x0000000500eb7202 */ /* 0x000fe20000000f00 */
[----:B------:R-:W-:Y:S02]  /*33c10*/  IMAD.MOV.U32 R233, RZ, RZ, R5 ;  /* 0x000000ffffe97224 */ /* 0x000fe400078e0005 */
[----:B-1----:R-:W-:Y:S02]  /*33c20*/  IMAD R21, R250, UR16, R251 ;  /* 0x00000010fa157c24 */ /* 0x002fe4000f8e02fb */
[----:B------:R-:W-:Y:S01]  /*33c30*/  IMAD.MOV.U32 R65, RZ, RZ, R20 ;  /* 0x000000ffff417224 */ /* 0x000fe200078e0014 */
[----:B------:R-:W-:Y:S01]  /*33c40*/  MOV R39, R19 ;  /* 0x0000001300277202 */ /* 0x000fe20000000f00 */
[----:B------:R-:W-:-:S02]  /*33c50*/  IMAD.MOV.U32 R59, RZ, RZ, R19 ;  /* 0x000000ffff3b7224 */ /* 0x000fc400078e0013 */
[----:B------:R-:W-:Y:S01]  /*33c60*/  IMAD.MOV.U32 R43, RZ, RZ, R3 ;  /* 0x000000ffff2b7224 */ /* 0x000fe200078e0003 */
[----:B------:R-:W-:-:S04]  /*33c70*/  DEPBAR.LE SB5, 0x3 ;  /* 0x0000d0c00000791a */ /* 0x000fc80000000000 */
[----:B------:R-:W-:Y:S02]  /*33c80*/  LOP3.LUT R6, R90, R88, RZ, 0x3c, !PT ;  /* 0x000000585a067212 */ /* 0x000fe400078e3cff */
[----:B------:R-:W-:-:S04]  /*33c90*/  LOP3.LUT R12, R91, R89, RZ, 0x3c, !PT ;  /* 0x000000595b0c7212 */ /* 0x000fc800078e3cff */
[----:B------:R-:W-:Y:S08]  /*33ca0*/  POPC R6, R6 ;  /* 0x0000000600067309 */ /* 0x000ff00000000000 */
[----:B------:R-:W1:Y:S01]  /*33cb0*/  POPC R12, R12 ;  /* 0x0000000c000c7309 */ /* 0x000e620000000000 */
[----:B------:R-:W-:Y:S01]  /*33cc0*/  STL [R1+0xe14], R90 ;  /* 0x000e145a01007387 */ /* 0x000fe20000100800 */
[----:B------:R-:W-:-:S04]  /*33cd0*/  DEPBAR.LE SB5, 0x1 ;  /* 0x0000d0400000791a */ /* 0x000fc80000000000 */
[----:B0-----:R-:W-:Y:S02]  /*33ce0*/  LOP3.LUT R14, R8, 0xff, RZ, 0xc0, !PT ;  /* 0x000000ff080e7812 */ /* 0x001fe400078ec0ff */
[----:B------:R-:W-:-:S04]  /*33cf0*/  LOP3.LUT R72, R10, 0xff, RZ, 0xc0, !PT ;  /* 0x000000ff0a487812 */ /* 0x000fc800078ec0ff */
[----:B------:R-:W-:Y:S01]  /*33d00*/  VABSDIFF.U32 R8, R14, R72, RZ ;  /* 0x000000480e087214 */ /* 0x000fe200000e00ff */
[----:B-1----:R-:W-:-:S03]  /*33d10*/  IMAD.IADD R6, R6, 0x1, R12 ;  /* 0x0000000106067824 */ /* 0x002fc600078e020c */
[----:B------:R-:W-:Y:S01]  /*33d20*/  IADD3 R4, PT, PT, R4, R8, RZ ;  /* 0x0000000804047210 */ /* 0x000fe20007ffe0ff */
[----:B------:R-:W-:Y:S04]  /*33d30*/  STL [R1+0xa7c], R88 ;  /* 0x000a7c5801007387 */ /* 0x000fe80000100800 */
[----:B------:R-:W-:Y:S01]  /*33d40*/  STL [R1+0xe18], R91 ;  /* 0x000e185b01007387 */ /* 0x000fe20000100800 */
[----:B------:R-:W-:-:S03]  /*33d50*/  IMAD R6, R6, 0x9, R4 ;  /* 0x0000000906067824 */ /* 0x000fc600078e0204 */
[----:B------:R-:W-:Y:S01]  /*33d60*/  STL [R1+0xa80], R89 ;  /* 0x000a805901007387 */ /* 0x000fe20000100800 */
[----:B------:R-:W-:-:S03]  /*33d70*/  IMAD.MOV.U32 R4, RZ, RZ, R40 ;  /* 0x000000ffff047224 */ /* 0x000fc600078e0028 */
[----:B------:R-:W-:Y:S04]  /*33d80*/  STL [R1+0x630], R14 ;  /* 0x0006300e01007387 */ /* 0x000fe80000100800 */
[----:B------:R-:W-:Y:S04]  /*33d90*/  STL [R1+0xe48], R72 ;  /* 0x000e484801007387 */ /* 0x000fe80000100800 */
[----:B------:R-:W-:Y:S04]  /*33da0*/  STL [R1+0xe1c], R40 ;  /* 0x000e1c2801007387 */ /* 0x000fe80000100800 */
[----:B------:R-:W-:Y:S04]  /*33db0*/  STL [R1+0x3a4], R6 ;  /* 0x0003a40601007387 */ /* 0x000fe80000100800 */
[----:B------:R-:W-:Y:S01]  /*33dc0*/  STL [R1+0xeb0], R34 ;  /* 0x000eb02201007387 */ /* 0x000fe20000100800 */
[----:B------:R-:W-:-:S03]  /*33dd0*/  I2FP.F32.U32 R140, R4 ;  /* 0x00000004008c7245 */ /* 0x000fc60000201000 */
[----:B------:R-:W-:Y:S04]  /*33de0*/  STL [R1+0xeb4], R231 ;  /* 0x000eb4e701007387 */ /* 0x000fe80000100800 */
[----:B------:R-:W-:Y:S04]  /*33df0*/  STL [R1+0xeb8], R225 ;  /* 0x000eb8e101007387 */ /* 0x000fe80000100800 */
[----:B------:R-:W-:Y:S01]  /*33e00*/  STL [R1+0x128], R2 ;  /* 0x0001280201007387 */ /* 0x000fe20000100800 */
[----:B------:R-:W-:-:S03]  /*33e10*/  VIADD R42, R4, 0xfffffffd ;  /* 0xfffffffd042a7836 */ /* 0x000fc60000000000 */
[----:B------:R-:W-:Y:S04]  /*33e20*/  STL [R1+0xd80], R2 ;  /* 0x000d800201007387 */ /* 0x000fe80000100800 */
[----:B------:R-:W-:Y:S01]  /*33e30*/  STL [R1+0xa00], R20 ;  /* 0x000a001401007387 */ /* 0x000fe20000100800 */
[----:B------:R-:W-:-:S03]  /*33e40*/  IMAD.MOV.U32 R66, RZ, RZ, R140 ;  /* 0x000000ffff427224 */ /* 0x000fc600078e008c */
[----:B------:R0:W-:Y:S01]  /*33e50*/  STL [R1+0xe4c], R53 ;  /* 0x000e4c3501007387 */ /* 0x0001e20000100800 */
[----:B------:R-:W-:-:S03]  /*33e60*/  MOV R75, R140 ;  /* 0x0000008c004b7202 */ /* 0x000fc60000000f00 */
[----:B------:R-:W-:Y:S01]  /*33e70*/  STL [R1+0xe50], R50 ;  /* 0x000e503201007387 */ /* 0x000fe20000100800 */
[----:B------:R-:W-:-:S03]  /*33e80*/  IMAD.MOV.U32 R74, RZ, RZ, R140 ;  /* 0x000000ffff4a7224 */ /* 0x000fc600078e008c */
[----:B------:R-:W-:Y:S01]  /*33e90*/  STL [R1+0xe54], R137 ;  /* 0x000e548901007387 */ /* 0x000fe20000100800 */
[--C-:B------:R-:W-:Y:S01]  /*33ea0*/  IMAD.MOV.U32 R71, RZ, RZ, R140.reuse ;  /* 0x000000ffff477224 */ /* 0x100fe200078e008c */
[----:B------:R-:W-:Y:S02]  /*33eb0*/  MOV R70, R140 ;  /* 0x0000008c00467202 */ /* 0x000fe40000000f00 */
[----:B------:R-:W-:Y:S01]  /*33ec0*/  STL [R1+0xe58], R139 ;  /* 0x000e588b01007387 */ /* 0x000fe20000100800 */
[----:B------:R-:W-:Y:S01]  /*33ed0*/  I2FP.F32.U32 R42, R42 ;  /* 0x0000002a002a7245 */ /* 0x000fe20000201000 */
[--C-:B------:R-:W-:Y:S02]  /*33ee0*/  IMAD.MOV.U32 R56, RZ, RZ, R140.reuse ;  /* 0x000000ffff387224 */ /* 0x100fe400078e008c */
[----:B------:R-:W-:Y:S01]  /*33ef0*/  STL [R1+0xe5c], R131 ;  /* 0x000e5c8301007387 */ /* 0x000fe20000100800 */
[----:B------:R-:W-:-:S03]  /*33f00*/  IMAD.MOV.U32 R52, RZ, RZ, R140 ;  /* 0x000000ffff347224 */ /* 0x000fc600078e008c */
[----:B------:R-:W-:Y:S01]  /*33f10*/  STL [R1+0xe20], R3 ;  /* 0x000e200301007387 */ /* 0x000fe20000100800 */
[----:B0-----:R-:W-:-:S03]  /*33f20*/  IMAD.MOV.U32 R53, RZ, RZ, R140 ;  /* 0x000000ffff357224 */ /* 0x001fc600078e008c */
[----:B------:R-:W-:Y:S01]  /*33f30*/  STL [R1+0xe24], R5 ;  /* 0x000e240501007387 */ /* 0x000fe20000100800 */
[--C-:B------:R-:W-:Y:S02]  /*33f40*/  IMAD.MOV.U32 R48, RZ, RZ, R140.reuse ;  /* 0x000000ffff307224 */ /* 0x100fe400078e008c */
[--C-:B------:R-:W-:Y:S01]  /*33f50*/  IMAD.MOV.U32 R49, RZ, RZ, R140.reuse ;  /* 0x000000ffff317224 */ /* 0x100fe200078e008c */
[----:B------:R-:W-:Y:S01]  /*33f60*/  STL [R1+0xe28], R4 ;  /* 0x000e280401007387 */ /* 0x000fe20000100800 */
[----:B------:R-:W-:-:S03]  /*33f70*/  IMAD.MOV.U32 R54, RZ, RZ, R140 ;  /* 0x000000ffff367224 */ /* 0x000fc600078e008c */
[----:B------:R-:W-:Y:S01]  /*33f80*/  STL.64 [R1+0xe60], R66 ;  /* 0x000e604201007387 */ /* 0x000fe20000100a00 */
[----:B------:R-:W-:-:S03]  /*33f90*/  IMAD.MOV.U32 R232, RZ, RZ, R42 ;  /* 0x000000ffffe87224 */ /* 0x000fc600078e002a */
[----:B------:R-:W-:Y:S01]  /*33fa0*/  STL.64 [R1+0xe68], R74 ;  /* 0x000e684a01007387 */ /* 0x000fe20000100a00 */
[----:B------:R-:W-:-:S03]  /*33fb0*/  MOV R234, R42 ;  /* 0x0000002a00ea7202 */ /* 0x000fc60000000f00 */
[----:B------:R-:W-:Y:S04]  /*33fc0*/  STL.64 [R1+0xe70], R70 ;  /* 0x000e704601007387 */ /* 0x000fe80000100a00 */
[----:B------:R-:W-:Y:S04]  /*33fd0*/  STL.64 [R1+0xe78], R56 ;  /* 0x000e783801007387 */ /* 0x000fe80000100a00 */
[----:B------:R-:W-:Y:S01]  /*33fe0*/  STL.64 [R1+0xe80], R52 ;  /* 0x000e803401007387 */ /* 0x000fe20000100a00 */
[----:B------:R-:W-:-:S03]  /*33ff0*/  IMAD.MOV.U32 R41, RZ, RZ, R140 ;  /* 0x000000ffff297224 */ /* 0x000fc600078e008c */
[----:B------:R-:W-:Y:S04]  /*34000*/  STL.64 [R1+0xe88], R48 ;  /* 0x000e883001007387 */ /* 0x000fe80000100a00 */
[----:B------:R-:W-:Y:S01]  /*34010*/  STL.64 [R1+0xe90], R54 ;  /* 0x000e903601007387 */ /* 0x000fe20000100a00 */
[----:B-----5:R-:W-:-:S03]  /*34020*/  LOP3.LUT R33, R94, R92, RZ, 0x3c, !PT ;  /* 0x0000005c5e217212 */ /* 0x020fc600078e3cff */
[----:B------:R-:W-:Y:S04]  /*34030*/  STL.64 [R1+0xe98], R140 ;  /* 0x000e988c01007387 */ /* 0x000fe80000100a00 */
[----:B------:R-:W-:Y:S04]  /*34040*/  STL.64 [R1+0xea0], R232 ;  /* 0x000ea0e801007387 */ /* 0x000fe80000100a00 */
[----:B------:R-:W-:Y:S04]  /*34050*/  STL.64 [R1+0xea8], R234 ;  /* 0x000ea8ea01007387 */ /* 0x000fe80000100a00 */
[----:B------:R-:W-:Y:S04]  /*34060*/  STL [R1+0xa34], R21 ;  /* 0x000a341501007387 */ /* 0x000fe80000100800 */
[----:B------:R-:W-:Y:S04]  /*34070*/  STL [R1+0xe2c], R94 ;  /* 0x000e2c5e01007387 */ /* 0x000fe80000100800 */
[----:B------:R0:W-:Y:S01]  /*34080*/  STL [R1+0xa84], R92 ;  /* 0x000a845c01007387 */ /* 0x0001e20000100800 */
[----:B------:R-:W-:Y:S01]  /*34090*/  IADD3 R144, PT, PT, R4, -0x1, RZ ;  /* 0xffffffff04907810 */ /* 0x000fe20007ffe0ff */
[----:B0-----:R-:W-:-:S02]  /*340a0*/  IMAD.MOV.U32 R92, RZ, RZ, R41 ;  /* 0x000000ffff5c7224 */ /* 0x001fc400078e0029 */
[----:B------:R-:W0:Y:S01]  /*340b0*/  POPC R41, R33 ;  /* 0x0000002100297309 */ /* 0x000e220000000000 */
[----:B------:R-:W-:Y:S02]  /*340c0*/  MOV R77, R140 ;  /* 0x0000008c004d7202 */ /* 0x000fe40000000f00 */
[----:B------:R-:W-:-:S03]  /*340d0*/  I2FP.F32.U32 R144, R144 ;  /* 0x0000009000907245 */ /* 0x000fc60000201000 */
[----:B------:R-:W-:Y:S01]  /*340e0*/  IMAD.MOV.U32 R94, RZ, RZ, R77 ;  /* 0x000000ffff5e7224 */ /* 0x000fe200078e004d */
[----:B------:R-:W-:Y:S01]  /*340f0*/  MOV R252, R144 ;  /* 0x0000009000fc7202 */ /* 0x000fe20000000f00 */
[--C-:B------:R-:W-:Y:S01]  /*34100*/  IMAD.MOV.U32 R78, RZ, RZ, R140.reuse ;  /* 0x000000ffff4e7224 */ /* 0x100fe200078e008c */
[-C--:B------:R-:W-:Y:S01]  /*34110*/  MOV R131, R140.reuse ;  /* 0x0000008c00837202 */ /* 0x080fe20000000f00 */
[--C-:B------:R-:W-:Y:S01]  /*34120*/  IMAD.MOV.U32 R137, RZ, RZ, R140.reuse ;  /* 0x000000ffff897224 */ /* 0x100fe200078e008c */
[----:B------:R-:W-:Y:S01]  /*34130*/  MOV R50, R140 ;  /* 0x0000008c00327202 */ /* 0x000fe20000000f00 */
[----:B0-----:R0:W-:Y:S01]  /*34140*/  STL [R1+0x474], R41 ;  /* 0x0004742901007387 */ /* 0x0011e20000100800 */
[----:B------:R-:W-:-:S03]  /*34150*/  IMAD.MOV.U32 R139, RZ, RZ, R140 ;  /* 0x000000ffff8b7224 */ /* 0x000fc600078e008c */
[----:B------:R1:W-:Y:S01]  /*34160*/  STL [R1+0xe30], R95 ;  /* 0x000e305f01007387 */ /* 0x0003e20000100800 */
[--C-:B------:R-:W-:Y:S01]  /*34170*/  IMAD.MOV.U32 R81, RZ, RZ, R140.reuse ;  /* 0x000000ffff517224 */ /* 0x100fe200078e008c */
[----:B------:R-:W-:Y:S02]  /*34180*/  MOV R46, R140 ;  /* 0x0000008c002e7202 */ /* 0x000fe40000000f00 */
[----:B------:R2:W-:Y:S01]  /*34190*/  STL [R1+0xa40], R93 ;  /* 0x000a405d01007387 */ /* 0x0005e20000100800 */
[----:B0-----:R-:W-:Y:S01]  /*341a0*/  LOP3.LUT R41, R95, R93, RZ, 0x3c, !PT ;  /* 0x0000005d5f297212 */ /* 0x001fe200078e3cff */
[--C-:B------:R-:W-:Y:S01]  /*341b0*/  IMAD.MOV.U32 R72, RZ, RZ, R140.reuse ;  /* 0x000000ffff487224 */ /* 0x100fe200078e008c */
[-C--:B------:R-:W-:Y:S01]  /*341c0*/  MOV R250, R42.reuse ;  /* 0x0000002a00fa7202 */ /* 0x080fe20000000f00 */
[----:B------:R-:W-:Y:S01]  /*341d0*/  IMAD.MOV.U32 R44, RZ, RZ, R140 ;  /* 0x000000ffff2c7224 */ /* 0x000fe200078e008c */
[----:B-1----:R-:W-:Y:S01]  /*341e0*/  MOV R95, R65 ;  /* 0x00000041005f7202 */ /* 0x002fe20000000f00 */
[----:B------:R-:W-:Y:S01]  /*341f0*/  IMAD.MOV.U32 R96, RZ, RZ, R42 ;  /* 0x000000ffff607224 */ /* 0x000fe200078e002a */
[----:B------:R-:W-:Y:S01]  /*34200*/  TEX.LL RZ, R65, R58, R0, UR4, 2D, 0x1 ;  /* 0x28ff04003a417f60 */ /* 0x000fe200089e01ff */
[----:B--2---:R-:W-:Y:S01]  /*34210*/  IMAD.MOV.U32 R93, RZ, RZ, R94 ;  /* 0x000000ffff5d7224 */ /* 0x004fe200078e005e */
        /* <DEDUP_REMOVED lines=8> */
[----:B------:R-:W-:Y:S01]  /*342a0*/  TEX.LL RZ, R252, R38, R0, UR6, 2D, 0x1 ;  /* 0x28ff060026fc7f60 */ /* 0x000fe200089e01ff */
        /* <DEDUP_REMOVED lines=12> */
[----:B------:R-:W5:Y:S01]  /*34370*/  TEX.LL RZ, R42, R42, R0, UR10, 2D, 0x3 ;  /* 0x28ff0a002a2a7f60 */ /* 0x000f6200089e03ff */
[--C-:B------:R-:W-:Y:S01]  /*34380*/  IMAD.MOV.U32 R31, RZ, RZ, R2.reuse ;  /* 0x000000ffff1f7224 */ /* 0x100fe200078e0002 */
[----:B------:R-:W0:Y:S03]  /*34390*/  POPC R41, R41 ;  /* 0x0000002900297309 */ /* 0x000e260000000000 */
[----:B------:R-:W-:Y:S01]  /*343a0*/  IMAD.MOV.U32 R232, RZ, RZ, R31 ;  /* 0x000000ffffe87224 */ /* 0x000fe200078e001f */
[----:B------:R-:W-:Y:S01]  /*343b0*/  IADD3 R31, PT, PT, R21, -0x5, RZ ;  /* 0xfffffffb151f7810 */ /* 0x000fe20007ffe0ff */
[----:B------:R-:W-:-:S03]  /*343c0*/  IMAD.MOV.U32 R27, RZ, RZ, R2 ;  /* 0x000000ffff1b7224 */ /* 0x000fc600078e0002 */
[----:B------:R-:W-:Y:S01]  /*343d0*/  I2FP.F32.S32 R31, R31 ;  /* 0x0000001f001f7245 */ /* 0x000fe20000201400 */
[----:B------:R-:W-:Y:S02]  /*343e0*/  IMAD.MOV.U32 R97, RZ, RZ, R3 ;  /* 0x000000ffff617224 */ /* 0x000fe400078e0003 */
[----:B------:R-:W-:Y:S02]  /*343f0*/  IMAD.MOV.U32 R234, RZ, RZ, R27 ;  /* 0x000000ffffea7224 */ /* 0x000fe400078e001b */
[--C-:B------:R-:W-:Y:S02]  /*34400*/  IMAD.MOV.U32 R235, RZ, RZ, R31.reuse ;  /* 0x000000ffffeb7224 */ /* 0x100fe400078e001f */
[----:B------:R-:W-:Y:S01]  /*34410*/  IMAD.MOV.U32 R249, RZ, RZ, R31 ;  /* 0x000000fffff97224 */ /* 0x000fe200078e001f */
[----:B0-----:R-:W-:Y:S01]  /*34420*/  STL [R1+0x470], R41 ;  /* 0x0004702901007387 */ /* 0x001fe20000100800 */
[----:B------:R-:W-:-:S03]  /*34430*/  MOV R30, R2 ;  /* 0x00000002001e7202 */ /* 0x000fc60000000f00 */
[----:B-----5:R0:W-:Y:S02]  /*34440*/  STL.64 [R1+0x10], R42 ;  /* 0x0000102a01007387 */ /* 0x0201e40000100a00 */
[----:B0-----:R0:W-:Y:S01]  /*34450*/  TEX.LL RZ, R43, R96, R0, UR6, 2D, 0x1 ;  /* 0x28ff0600602b7f60 */ /* 0x0011e200089e01ff */
[----:B------:R1:W-:Y:S01]  /*34460*/  TEX.LL RZ, R39, R234, R0, UR4, 2D, 0x1 ;  /* 0x28ff0400ea277f60 */ /* 0x0003e200089e01ff */
[----:B------:R-:W-:Y:S01]  /*34470*/  TEX.LL RZ, R97, R248, R0, UR6, 2D, 0x1 ;  /* 0x28ff0600f8617f60 */ /* 0x000fe200089e01ff */
[----:B------:R-:W5:Y:S01]  /*34480*/  TEX.LL RZ, R248, R30, R0, UR8, 2D, 0x3 ;  /* 0x28ff08001ef87f60 */ /* 0x000f6200089e03ff */
[----:B------:R-:W-:Y:S02]  /*34490*/  IMAD.MOV.U32 R59, RZ, RZ, R225 ;  /* 0x000000ffff3b7224 */ /* 0x000fe400078e00e1 */
[----:B------:R-:W2:Y:S01]  /*344a0*/  LDL.LU R225, [R1+0xeb8] ;  /* 0x000eb80001e17983 */ /* 0x000ea20000300800 */
[----:B------:R-:W-:-:S03]  /*344b0*/  IMAD.MOV.U32 R42, RZ, RZ, R231 ;  /* 0x000000ffff2a7224 */ /* 0x000fc600078e00e7 */
[----:B------:R-:W3:Y:S04]  /*344c0*/  LDL.LU R231, [R1+0xeb4] ;  /* 0x000eb40001e77983 */ /* 0x000ee80000300800 */
[----:B------:R-:W2:Y:S01]  /*344d0*/  LDL.LU R41, [R1+0x128] ;  /* 0x0001280001297983 */ /* 0x000ea20000300800 */
[----:B0-----:R-:W-:-:S03]  /*344e0*/  IMAD.MOV.U32 R96, RZ, RZ, R34 ;  /* 0x000000ffff607224 */ /* 0x001fc600078e0022 */
[----:B------:R-:W3:Y:S01]  /*344f0*/  LDL.LU R34, [R1+0xeb0] ;  /* 0x000eb00001227983 */ /* 0x000ee20000300800 */
[----:B------:R-:W-:Y:S01]  /*34500*/  VIADD R35, R21, 0xfffffffc ;  /* 0xfffffffc15237836 */ /* 0x000fe20000000000 */
[----:B------:R-:W-:-:S04]  /*34510*/  MOV R251, R31 ;  /* 0x0000001f00fb7202 */ /* 0x000fc80000000f00 */
[----:B------:R-:W-:Y:S02]  /*34520*/  I2FP.F32.S32 R35, R35 ;  /* 0x0000002300237245 */ /* 0x000fe40000201400 */
[----:B------:R-:W-:Y:S01]  /*34530*/  TEX.LL RZ, R250, R250, R0, UR10, 2D, 0x3 ;  /* 0x28ff0a00fafa7f60 */ /* 0x000fe200089e03ff */
[----:B-1----:R-:W2:Y:S02]  /*34540*/  LDL.LU.64 R234, [R1+0xea8] ;  /* 0x000ea80001ea7983 */ /* 0x002ea40000300a00 */
[--C-:B------:R-:W-:Y:S02]  /*34550*/  IMAD.MOV.U32 R233, RZ, RZ, R35.reuse ;  /* 0x000000ffffe97224 */ /* 0x100fe400078e0023 */
[----:B-----5:R0:W-:Y:S04]  /*34560*/  STL.64 [R1+0x230], R248 ;  /* 0x000230f801007387 */ /* 0x0201e80000100a00 */
[----:B------:R-:W-:Y:S04]  /*34570*/  STL [R1+0x3a0], R43 ;  /* 0x0003a02b01007387 */ /* 0x000fe80000100800 */
[----:B------:R1:W-:Y:S01]  /*34580*/  STL [R1+0x39c], R39 ;  /* 0x00039c2701007387 */ /* 0x0003e20000100800 */
[----:B0-----:R-:W-:Y:S01]  /*34590*/  MOV R248, R59 ;  /* 0x0000003b00f87202 */ /* 0x001fe20000000f00 */
[--C-:B------:R-:W-:Y:S01]  /*345a0*/  IMAD.MOV.U32 R249, RZ, RZ, R35.reuse ;  /* 0x000000fffff97224 */ /* 0x100fe200078e0023 */
[----:B-1----:R0:W-:Y:S03]  /*345b0*/  TEX.LL RZ, R39, R232, R0, UR4, 2D, 0x1 ;  /* 0x28ff0400e8277f60 */ /* 0x0021e600089e01ff */
[----:B------:R-:W-:Y:S02]  /*345c0*/  TEX.LL RZ, R30, R248, R0, UR6, 2D, 0x1 ;  /* 0x28ff0600f81e7f60 */ /* 0x000fe400089e01ff */
[----:B---3--:R-:W5:Y:S01]  /*345d0*/  TEX.LL RZ, R248, R34, R0, UR8, 2D, 0x3 ;  /* 0x28ff080022f87f60 */ /* 0x008f6200089e03ff */
[----:B0-----:R-:W3:Y:S01]  /*345e0*/  LDL.LU.64 R232, [R1+0xea0] ;  /* 0x000ea00001e87983 */ /* 0x001ee20000300a00 */
[----:B------:R-:W-:Y:S01]  /*345f0*/  IMAD.MOV.U32 R43, RZ, RZ, R35 ;  /* 0x000000ffff2b7224 */ /* 0x000fe200078e0023 */
[----:B------:R-:W-:Y:S01]  /*34600*/  MOV R227, R9 ;  /* 0x0000000900e37202 */ /* 0x000fe20000000f00 */
[----:B------:R-:W-:Y:S01]  /*34610*/  IMAD.MOV.U32 R229, RZ, RZ, R9 ;  /* 0x000000ffffe57224 */ /* 0x000fe200078e0009 */
[----:B------:R-:W-:Y:S01]  /*34620*/  I2FP.F32.U32 R27, R21 ;  /* 0x00000015001b7245 */ /* 0x000fe20000201000 */
[----:B------:R-:W-:-:S04]  /*34630*/  IMAD.MOV.U32 R26, RZ, RZ, R2 ;  /* 0x000000ffff1a7224 */ /* 0x000fc800078e0002 */
[----:B------:R-:W-:Y:S02]  /*34640*/  IMAD.MOV.U32 R141, RZ, RZ, R27 ;  /* 0x000000ffff8d7224 */ /* 0x000fe400078e001b */
[--C-:B------:R-:W-:Y:S01]  /*34650*/  IMAD.MOV.U32 R99, RZ, RZ, R11.reuse ;  /* 0x000000ffff637224 */ /* 0x100fe200078e000b */
[----:B------:R-:W-:Y:S01]  /*34660*/  MOV R101, R13 ;  /* 0x0000000d00657202 */ /* 0x000fe20000000f00 */
[----:B------:R-:W-:Y:S02]  /*34670*/  IMAD.MOV.U32 R223, RZ, RZ, R11 ;  /* 0x000000ffffdf7224 */ /* 0x000fe400078e000b */
[----:B------:R-:W-:Y:S02]  /*34680*/  IMAD.MOV.U32 R221, RZ, RZ, R13 ;  /* 0x000000ffffdd7224 */ /* 0x000fe400078e000d */
[--C-:B------:R-:W-:Y:S02]  /*34690*/  IMAD.MOV.U32 R103, RZ, RZ, R15.reuse ;  /* 0x000000ffff677224 */ /* 0x100fe400078e000f */
[----:B------:R-:W-:Y:S01]  /*346a0*/  VIADD R142, R4, 0xfffffffe ;  /* 0xfffffffe048e7836 */ /* 0x000fe20000000000 */
[----:B------:R-:W-:Y:S01]  /*346b0*/  MOV R105, R17 ;  /* 0x0000001100697202 */ /* 0x000fe20000000f00 */
[----:B------:R-:W-:-:S02]  /*346c0*/  IMAD.MOV.U32 R219, RZ, RZ, R15 ;  /* 0x000000ffffdb7224 */ /* 0x000fc400078e000f */
[----:B------:R-:W-:Y:S01]  /*346d0*/  IMAD.MOV.U32 R217, RZ, RZ, R17 ;  /* 0x000000ffffd97224 */ /* 0x000fe200078e0011 */
[----:B------:R-:W-:Y:S01]  /*346e0*/  I2FP.F32.U32 R142, R142 ;  /* 0x0000008e008e7245 */ /* 0x000fe20000201000 */
[----:B------:R-:W-:Y:S02]  /*346f0*/  IMAD.MOV.U32 R107, RZ, RZ, R19 ;  /* 0x000000ffff6b7224 */ /* 0x000fe400078e0013 */
[----:B------:R-:W-:Y:S02]  /*34700*/  IMAD.MOV.U32 R143, RZ, RZ, R3 ;  /* 0x000000ffff8f7224 */ /* 0x000fe400078e0003 */
[----:B------:R-:W-:Y:S01]  /*34710*/  IMAD.MOV.U32 R215, RZ, RZ, R19 ;  /* 0x000000ffffd77224 */ /* 0x000fe200078e0013 */
[-C--:B------:R-:W-:Y:S01]  /*34720*/  MOV R74, R142.reuse ;  /* 0x0000008e004a7202 */ /* 0x080fe20000000f00 */
[--C-:B------:R-:W-:Y:S01]  /*34730*/  IMAD.MOV.U32 R146, RZ, RZ, R142.reuse ;  /* 0x000000ffff927224 */ /* 0x100fe200078e008e */
        /* <DEDUP_REMOVED lines=20> */
[----:B------:R-:W-:Y:S01]  /*34880*/  IMAD.MOV.U32 R180, RZ, RZ, R142 ;  /* 0x000000ffffb47224 */ /* 0x000fe200078e008e */
[----:B-----5:R0:W-:Y:S02]  /*34890*/  STL.64 [R1+0x228], R248 ;  /* 0x000228f801007387 */ /* 0x0201e40000100a00 */
[----:B0-----:R-:W-:Y:S01]  /*348a0*/  TEX.LL RZ, R248, R42, R0, UR10, 2D, 0x3 ;  /* 0x28ff0a002af87f60 */ /* 0x001fe200089e03ff */
[----:B---3--:R-:W-:Y:S01]  /*348b0*/  TEX.LL RZ, R232, R232, R0, UR6, 2D, 0x1 ;  /* 0x28ff0600e8e87f60 */ /* 0x008fe200089e01ff */
[----:B--2---:R-:W-:Y:S01]  /*348c0*/  TEX.LL RZ, R234, R234, R0, UR10, 2D, 0x3 ;  /* 0x28ff0a00eaea7f60 */ /* 0x004fe200089e03ff */
[----:B------:R-:W-:Y:S01]  /*348d0*/  TEX.LL RZ, R230, R230, R0, UR6, 2D, 0x1 ;  /* 0x28ff0600e6e67f60 */ /* 0x000fe200089e01ff */
[----:B------:R-:W-:Y:S01]  /*348e0*/  TEX.LL RZ, R224, R224, R0, UR10, 2D, 0x3 ;  /* 0x28ff0a00e0e07f60 */ /* 0x000fe200089e03ff */
[----:B------:R-:W-:Y:S01]  /*348f0*/  TEX.LL RZ, R228, R228, R0, UR6, 2D, 0x1 ;  /* 0x28ff0600e4e47f60 */ /* 0x000fe200089e01ff */
[----:B------:R0:W-:Y:S01]  /*34900*/  TEX.LL RZ, R42, R226, R0, UR10, 2D, 0x3 ;  /* 0x28ff0a00e22a7f60 */ /* 0x0001e200089e03ff */
[----:B------:R1:W-:Y:S02]  /*34910*/  STL [R1+0x394], R97 ;  /* 0x0003946101007387 */ /* 0x0003e40000100800 */
[----:B-1----:R-:W-:-:S02]  /*34920*/  IMAD.MOV.U32 R97, RZ, RZ, R27 ;  /* 0x000000ffff617224 */ /* 0x002fc400078e001b */
[----:B0-----:R-:W-:Y:S01]  /*34930*/  IMAD.MOV.U32 R226, RZ, RZ, R41 ;  /* 0x000000ffffe27224 */ /* 0x001fe200078e0029 */
[----:B------:R-:W-:-:S04]  /*34940*/  MOV R227, R27 ;  /* 0x0000001b00e37202 */ /* 0x000fc80000000f00 */
[----:B------:R-:W-:Y:S01]  /*34950*/  TEX.LL RZ, R229, R226, R0, UR4, 2D, 0x1 ;  /* 0x28ff0400e2e57f60 */ /* 0x000fe200089e01ff */
[----:B------:R-:W-:Y:S01]  /*34960*/  TEX.LL RZ, R226, R140, R0, UR6, 2D, 0x1 ;  /* 0x28ff06008ce27f60 */ /* 0x000fe200089e01ff */
[----:B------:R-:W5:Y:S01]  /*34970*/  TEX.LL RZ, R140, R26, R0, UR8, 2D, 0x3 ;  /* 0x28ff08001a8c7f60 */ /* 0x000f6200089e03ff */
        /* <DEDUP_REMOVED lines=10> */
[----:B------:R0:W-:Y:S01]  /*34a20*/  TEX.LL RZ, R106, R214, R0, UR10, 2D, 0x3 ;  /* 0x28ff0a00d66a7f60 */ /* 0x0001e200089e03ff */
[----:B------:R-:W5:Y:S01]  /*34a30*/  TEX.LL RZ, R142, R142, R0, UR10, 2D, 0x3 ;  /* 0x28ff0a008e8e7f60 */ /* 0x000f6200089e03ff */
[--C-:B------:R-:W-:Y:S01]  /*34a40*/  IMAD.MOV.U32 R29, RZ, RZ, R20.reuse ;  /* 0x000000ffff1d7224 */ /* 0x100fe200078e0014 */
[----:B------:R-:W-:Y:S01]  /*34a50*/  MOV R147, R3 ;  /* 0x0000000300937202 */ /* 0x000fe20000000f00 */
[----:B------:R-:W-:-:S02]  /*34a60*/  IMAD.MOV.U32 R23, RZ, RZ, R20 ;  /* 0x000000ffff177224 */ /* 0x000fc400078e0014 */
[----:B------:R-:W-:Y:S02]  /*34a70*/  IMAD.MOV.U32 R54, RZ, RZ, R29 ;  /* 0x000000ffff367224 */ /* 0x000fe400078e001d */
[--C-:B------:R-:W-:Y:S02]  /*34a80*/  IMAD.MOV.U32 R55, RZ, RZ, R31.reuse ;  /* 0x000000ffff377224 */ /* 0x100fe400078e001f */
[----:B------:R-:W-:Y:S01]  /*34a90*/  IMAD.MOV.U32 R49, RZ, RZ, R31 ;  /* 0x000000ffff317224 */ /* 0x000fe200078e001f */
[----:B------:R-:W-:Y:S01]  /*34aa0*/  TEX.LL RZ, R146, R146, R0, UR6, 2D, 0x1 ;  /* 0x28ff060092927f60 */ /* 0x000fe200089e01ff */
[----:B------:R-:W-:Y:S01]  /*34ab0*/  MOV R25, R20 ;  /* 0x0000001400197202 */ /* 0x000fe20000000f00 */
[----:B------:R-:W-:Y:S02]  /*34ac0*/  IMAD.MOV.U32 R52, RZ, RZ, R23 ;  /* 0x000000ffff347224 */ /* 0x000fe400078e0017 */
[----:B------:R-:W-:Y:S02]  /*34ad0*/  IMAD.MOV.U32 R53, RZ, RZ, R35 ;  /* 0x000000ffff357224 */ /* 0x000fe400078e0023 */
[----:B0-----:R-:W-:Y:S01]  /*34ae0*/  IMAD.MOV.U32 R214, RZ, RZ, R95 ;  /* 0x000000ffffd67224 */ /* 0x001fe200078e005f */
[----:B------:R-:W-:Y:S01]  /*34af0*/  MOV R215, R31 ;  /* 0x0000001f00d77202 */ /* 0x000fe20000000f00 */
[----:B------:R-:W-:Y:S01]  /*34b00*/  IMAD.MOV.U32 R57, RZ, RZ, R35 ;  /* 0x000000ffff397224 */ /* 0x000fe200078e0023 */
[----:B------:R-:W5:Y:S01]  /*34b10*/  TEX.LL RZ, R54, R54, R0, UR8, 2D, 0x3 ;  /* 0x28ff080036367f60 */ /* 0x000f6200089e03ff */
[----:B------:R-:W5:Y:S01]  /*34b20*/  TEX.LL RZ, R48, R48, R0, UR10, 2D, 0x3 ;  /* 0x28ff0a0030307f60 */ /* 0x000f6200089e03ff */
[----:B------:R-:W-:Y:S01]  /*34b30*/  IMAD.MOV.U32 R153, RZ, RZ, R5 ;  /* 0x000000ffff997224 */ /* 0x000fe200078e0005 */
[----:B------:R-:W-:Y:S01]  /*34b40*/  MOV R70, R25 ;  /* 0x0000001900467202 */ /* 0x000fe20000000f00 */
[----:B------:R-:W-:Y:S01]  /*34b50*/  TEX.LL RZ, R214, R214, R0, UR4, 2D, 0x1 ;  /* 0x28ff0400d6d67f60 */ /* 0x000fe200089e01ff */
[----:B------:R-:W-:Y:S01]  /*34b60*/  MOV R71, R35 ;  /* 0x0000002300477202 */ /* 0x000fe20000000f00 */
[----:B------:R-:W-:-:S02]  /*34b70*/  IMAD.MOV.U32 R75, RZ, RZ, R35 ;  /* 0x000000ffff4b7224 */ /* 0x000fc400078e0023 */
[----:B------:R-:W-:Y:S02]  /*34b80*/  IMAD.MOV.U32 R157, RZ, RZ, R7 ;  /* 0x000000ffff9d7224 */ /* 0x000fe400078e0007 */
[----:B------:R-:W-:Y:S01]  /*34b90*/  IMAD.MOV.U32 R151, RZ, RZ, R5 ;  /* 0x000000ffff977224 */ /* 0x000fe200078e0005 */
[----:B------:R-:W-:Y:S01]  /*34ba0*/  MOV R155, R7 ;  /* 0x00000007009b7202 */ /* 0x000fe20000000f00 */
[----:B------:R-:W-:Y:S01]  /*34bb0*/  IMAD.MOV.U32 R161, RZ, RZ, R9 ;  /* 0x000000ffffa17224 */ /* 0x000fe200078e0009 */
[----:B------:R-:W-:-:S04]  /*34bc0*/  DEPBAR.LE SB5, 0x3 ;  /* 0x0000d0c00000791a */ /* 0x000fc80000000000 */
[----:B------:R0:W-:Y:S04]  /*34bd0*/  STL.64 [R1+0x220], R140 ;  /* 0x0002208c01007387 */ /* 0x0001e80000100a00 */
[----:B0-----:R-:W2:Y:S04]  /*34be0*/  LDL.LU.64 R140, [R1+0xe98] ;  /* 0x000e9800018c7983 */ /* 0x001ea80000300a00 */
[----:B------:R-:W-:Y:S04]  /*34bf0*/  STL [R1+0x398], R39 ;  /* 0x0003982701007387 */ /* 0x000fe80000100800 */
[----:B------:R-:W-:Y:S01]  /*34c00*/  STL [R1+0x28], R30 ;  /* 0x0000281e01007387 */ /* 0x000fe20000100800 */
[----:B------:R-:W-:-:S04]  /*34c10*/  DEPBAR.LE SB5, 0x2 ;  /* 0x0000d0800000791a */ /* 0x000fc80000000000 */
[----:B------:R0:W-:Y:S02]  /*34c20*/  STL.64 [R1+0x2a8], R142 ;  /* 0x0002a88e01007387 */ /* 0x0001e40000100a00 */
[----:B0-----:R-:W-:Y:S02]  /*34c30*/  IMAD.MOV.U32 R143, RZ, RZ, R31 ;  /* 0x000000ffff8f7224 */ /* 0x001fe400078e001f */
[----:B------:R-:W-:-:S04]  /*34c40*/  IMAD.MOV.U32 R142, RZ, RZ, R2 ;  /* 0x000000ffff8e7224 */ /* 0x000fc800078e0002 */
[----:B------:R-:W-:Y:S01]  /*34c50*/  TEX.LL RZ, R143, R142, R0, UR6, 2D, 0x1 ;  /* 0x28ff06008e8f7f60 */ /* 0x000fe200089e01ff */
[----:B------:R-:W5:Y:S01]  /*34c60*/  TEX.LL RZ, R52, R52, R0, UR8, 2D, 0x3 ;  /* 0x28ff080034347f60 */ /* 0x000f6200089e03ff */
[----:B------:R-:W5:Y:S01]  /*34c70*/  TEX.LL RZ, R56, R56, R0, UR10, 2D, 0x3 ;  /* 0x28ff0a0038387f60 */ /* 0x000f6200089e03ff */
[----:B------:R0:W-:Y:S01]  /*34c80*/  TEX.LL RZ, R147, R70, R0, UR4, 2D, 0x1 ;  /* 0x28ff040046937f60 */ /* 0x0001e200089e01ff */
[----:B------:R1:W-:Y:S01]  /*34c90*/  TEX.LL RZ, R142, R74, R0, UR6, 2D, 0x1 ;  /* 0x28ff06004a8e7f60 */ /* 0x0003e200089e01ff */
[----:B------:R-:W5:Y:S01]  /*34ca0*/  TEX.LL RZ, R152, R152, R0, UR10, 2D, 0x3 ;  /* 0x28ff0a0098987f60 */ /* 0x000f6200089e03ff */
[----:B------:R-:W-:Y:S01]  /*34cb0*/  TEX.LL RZ, R150, R150, R0, UR6, 2D, 0x1 ;  /* 0x28ff060096967f60 */ /* 0x000fe200089e01ff */
[----:B------:R-:W5:Y:S01]  /*34cc0*/  TEX.LL RZ, R156, R156, R0, UR10, 2D, 0x3 ;  /* 0x28ff0a009c9c7f60 */ /* 0x000f6200089e03ff */
[----:B------:R-:W-:Y:S01]  /*34cd0*/  TEX.LL RZ, R154, R154, R0, UR6, 2D, 0x1 ;  /* 0x28ff06009a9a7f60 */ /* 0x000fe200089e01ff */
[----:B------:R-:W5:Y:S01]  /*34ce0*/  TEX.LL RZ, R160, R160, R0, UR10, 2D, 0x3 ;  /* 0x28ff0a00a0a07f60 */ /* 0x000f6200089e03ff */
[----:B------:R-:W-:-:S04]  /*34cf0*/  DEPBAR.LE SB5, 0x6 ;  /* 0x0000d1800000791a */ /* 0x000fc80000000000 */
[----:B------:R3:W-:Y:S01]  /*34d00*/  STL.64 [R1+0x218], R54 ;  /* 0x0002183601007387 */ /* 0x0007e20000100a00 */
[----:B------:R-:W-:Y:S02]  /*34d10*/  IMAD.MOV.U32 R6, RZ, RZ, R20 ;  /* 0x000000ffff067224 */ /* 0x000fe400078e0014 */
[----:B------:R-:W-:Y:S01]  /*34d20*/  IMAD.MOV.U32 R159, RZ, RZ, R9 ;  /* 0x000000ffff9f7224 */ /* 0x000fe200078e0009 */
[----:B---3--:R-:W3:Y:S01]  /*34d30*/  LDL.LU.64 R54, [R1+0xe90] ;  /* 0x000e900001367983 */ /* 0x008ee20000300a00 */
[----:B------:R-:W-:-:S04]  /*34d40*/  DEPBAR.LE SB5, 0x5 ;  /* 0x0000d1400000791a */ /* 0x000fc80000000000 */
[----:B------:R0:W-:Y:S01]  /*34d50*/  STL.64 [R1+0x290], R48 ;  /* 0x0002903001007387 */ /* 0x0001e20000100a00 */
[----:B------:R-:W-:Y:S01]  /*34d60*/  IMAD.MOV.U32 R66, RZ, RZ, R6 ;  /* 0x000000ffff427224 */ /* 0x000fe200078e0006 */
[----:B------:R-:W-:Y:S01]  /*34d70*/  TEX.LL RZ, R158, R158, R0, UR6, 2D, 0x1 ;  /* 0x28ff06009e9e7f60 */ /* 0x000fe200089e01ff */
[----:B------:R-:W-:Y:S01]  /*34d80*/  IMAD.MOV.U32 R67, RZ, RZ, R27 ;  /* 0x000000ffff437224 */ /* 0x000fe200078e001b */
[----:B0-----:R-:W3:Y:S05]  /*34d90*/  LDL.LU.64 R48, [R1+0xe88] ;  /* 0x000e880001307983 */ /* 0x001eea0000300a00 */
[----:B------:R-:W5:Y:S01]  /*34da0*/  TEX.LL RZ, R66, R66, R0, UR8, 2D, 0x3 ;  /* 0x28ff080042427f60 */ /* 0x000f6200089e03ff */
[----:B------:R-:W-:-:S04]  /*34db0*/  DEPBAR.LE SB5, 0x4 ;  /* 0x0000d1000000791a */ /* 0x000fc80000000000 */
[----:B------:R0:W-:Y:S01]  /*34dc0*/  STL.64 [R1+0x210], R52 ;  /* 0x0002103401007387 */ /* 0x0001e20000100a00 */
[----:B------:R-:W-:-:S03]  /*34dd0*/  IMAD.MOV.U32 R2, RZ, RZ, R57 ;  /* 0x000000ffff027224 */ /* 0x000fc600078e0039 */
[----:B0-----:R-:W3:Y:S04]  /*34de0*/  LDL.LU.64 R52, [R1+0xe80] ;  /* 0x000e800001347983 */ /* 0x001ee80000300a00 */
[----:B------:R0:W-:Y:S04]  /*34df0*/  STL.64 [R1+0x288], R56 ;  /* 0x0002883801007387 */ /* 0x0001e80000100a00 */
[----:B0-----:R-:W3:Y:S04]  /*34e00*/  LDL.LU.64 R56, [R1+0xe78] ;  /* 0x000e780001387983 */ /* 0x001ee80000300a00 */
[----:B------:R-:W2:Y:S04]  /*34e10*/  LDL.LU.64 R70, [R1+0xe70] ;  /* 0x000e700001467983 */ /* 0x000ea80000300a00 */
[----:B-1----:R-:W3:Y:S01]  /*34e20*/  LDL.LU.64 R74, [R1+0xe68] ;  /* 0x000e6800014a7983 */ /* 0x002ee20000300a00 */
[----:B------:R-:W-:-:S04]  /*34e30*/  DEPBAR.LE SB5, 0x1 ;  /* 0x0000d0400000791a */ /* 0x000fc80000000000 */
[----:B------:R-:W-:Y:S04]  /*34e40*/  STL.64 [R1+0x280], R152 ;  /* 0x0002809801007387 */ /* 0x000fe80000100a00 */
[----:B------:R-:W-:Y:S04]  /*34e50*/  STL.64 [R1+0x278], R156 ;  /* 0x0002789c01007387 */ /* 0x000fe80000100a00 */
[----:B------:R0:W-:Y:S02]  /*34e60*/  STL.64 [R1+0x270], R160 ;  /* 0x000270a001007387 */ /* 0x0001e40000100a00 */
[----:B0-----:R-:W-:-:S02]  /*34e70*/  IMAD.MOV.U32 R160, RZ, RZ, R64 ;  /* 0x000000ffffa07224 */ /* 0x001fc400078e0040 */
[----:B------:R-:W-:-:S06]  /*34e80*/  IMAD.MOV.U32 R161, RZ, RZ, R27 ;  /* 0x000000ffffa17224 */ /* 0x000fcc00078e001b */
[----:B------:R-:W5:Y:S01]  /*34e90*/  TEX.LL RZ, R160, R160, R0, UR10, 2D, 0x3 ;  /* 0x28ff0a00a0a07f60 */ /* 0x000f6200089e03ff */
[----:B------:R-:W-:Y:S01]  /*34ea0*/  MOV R88, R20 ;  /* 0x0000001400587202 */ /* 0x000fe20000000f00 */
[----:B------:R-:W-:Y:S01]  /*34eb0*/  IMAD.MOV.U32 R153, RZ, RZ, R27 ;  /* 0x000000ffff997224 */ /* 0x000fe200078e001b */
[----:B------:R-:W-:-:S03]  /*34ec0*/  MOV R156, R79 ;  /* 0x0000004f009c7202 */ /* 0x000fc60000000f00 */
[----:B------:R-:W-:Y:S01]  /*34ed0*/  IMAD.MOV.U32 R152, RZ, RZ, R88 ;  /* 0x000000ffff987224 */ /* 0x000fe200078e0058 */
[----:B------:R-:W-:Y:S01]  /*34ee0*/  MOV R157, R27 ;  /* 0x0000001b009d7202 */ /* 0x000fe20000000f00 */
[--C-:B------:R-:W-:Y:S02]  /*34ef0*/  IMAD.MOV.U32 R165, RZ, RZ, R11.reuse ;  /* 0x000000ffffa57224 */ /* 0x100fe400078e000b */
[----:B------:R-:W-:Y:S02]  /*34f00*/  IMAD.MOV.U32 R163, RZ, RZ, R11 ;  /* 0x000000ffffa37224 */ /* 0x000fe400078e000b */
[----:B------:R-:W-:Y:S01]  /*34f10*/  TEX.LL RZ, R152, R152, R0, UR4, 2D, 0x1 ;  /* 0x28ff040098987f60 */ /* 0x000fe200089e01ff */
[----:B------:R-:W-:Y:S01]  /*34f20*/  TEX.LL RZ, R151, R156, R0, UR6, 2D, 0x1 ;  /* 0x28ff06009c977f60 */ /* 0x000fe200089e01ff */
[----:B------:R-:W5:Y:S01]  /*34f30*/  TEX.LL RZ, R156, R164, R0, UR10, 2D, 0x3 ;  /* 0x28ff0a00a49c7f60 */ /* 0x000f6200089e03ff */
[----:B------:R-:W-:Y:S01]  /*34f40*/  TEX.LL RZ, R162, R162, R0, UR6, 2D, 0x1 ;  /* 0x28ff0600a2a27f60 */ /* 0x000fe200089e01ff */
[----:B------:R-:W-:Y:S01]  /*34f50*/  IMAD.MOV.U32 R169, RZ, RZ, R13 ;  /* 0x000000ffffa97224 */ /* 0x000fe200078e000d */
[----:B------:R-:W-:-:S04]  /*34f60*/  DEPBAR.LE SB5, 0x1 ;  /* 0x0000d0400000791a */ /* 0x000fc80000000000 */
[----:B------:R0:W-:Y:S04]  /*34f70*/  STL.64 [R1+0x208], R66 ;  /* 0x0002084201007387 */ /* 0x0001e80000100a00 */
[----:B0-----:R-:W3:Y:S04]  /*34f80*/  LDL.LU.64 R66, [R1+0xe60] ;  /* 0x000e600001427983 */ /* 0x001ee80000300a00 */
[----:B------:R0:W-:Y:S02]  /*34f90*/  STL.64 [R1+0x268], R160 ;  /* 0x000268a001007387 */ /* 0x0001e40000100a00 */
[----:B0-----:R-:W5:Y:S01]  /*34fa0*/  TEX.LL RZ, R160, R168, R0, UR10, 2D, 0x3 ;  /* 0x28ff0a00a8a07f60 */ /* 0x001f6200089e03ff */
[--C-:B------:R-:W-:Y:S01]  /*34fb0*/  IMAD.MOV.U32 R173, RZ, RZ, R15.reuse ;  /* 0x000000ffffad7224 */ /* 0x100fe200078e000f */
[----:B------:R-:W-:Y:S01]  /*34fc0*/  MOV R167, R13 ;  /* 0x0000000d00a77202 */ /* 0x000fe20000000f00 */
[----:B------:R-:W-:Y:S01]  /*34fd0*/  IMAD.MOV.U32 R171, RZ, RZ, R15 ;  /* 0x000000ffffab7224 */ /* 0x000fe200078e000f */
[----:B------:R-:W-:Y:S01]  /*34fe0*/  MOV R175, R17 ;  /* 0x0000001100af7202 */ /* 0x000fe20000000f00 */
[----:B------:R-:W-:Y:S01]  /*34ff0*/  IMAD.MOV.U32 R177, RZ, RZ, R17 ;  /* 0x000000ffffb17224 */ /* 0x000fe200078e0011 */
[----:B------:R-:W-:Y:S01]  /*35000*/  TEX.LL RZ, R166, R166, R0, UR6, 2D, 0x1 ;  /* 0x28ff0600a6a67f60 */ /* 0x000fe200089e01ff */
[----:B------:R-:W-:Y:S01]  /*35010*/  TEX.LL RZ, R172, R172, R0, UR10, 2D, 0x3 ;  /* 0x28ff0a00acac7f60 */ /* 0x000fe200089e03ff */
[----:B------:R-:W-:Y:S01]  /*35020*/  TEX.LL RZ, R170, R170, R0, UR6, 2D, 0x1 ;  /* 0x28ff0600aaaa7f60 */ /* 0x000fe200089e01ff */
[----:B------:R-:W-:Y:S01]  /*35030*/  TEX.LL RZ, R168, R176, R0, UR10, 2D, 0x3 ;  /* 0x28ff0a00b0a87f60 */ /* 0x000fe200089e03ff */
[----:B------:R-:W-:Y:S01]  /*35040*/  TEX.LL RZ, R174, R174, R0, UR6, 2D, 0x1 ;  /* 0x28ff0600aeae7f60 */ /* 0x000fe200089e01ff */
[--C-:B------:R-:W-:Y:S01]  /*35050*/  IMAD.MOV.U32 R181, RZ, RZ, R19.reuse ;  /* 0x000000ffffb57224 */ /* 0x100fe200078e0013 */
[----:B-----5:R-:W-:Y:S04]  /*35060*/  STL.64 [R1+0x260], R156 ;  /* 0x0002609c01007387 */ /* 0x020fe80000100a00 */
[----:B------:R0:W-:Y:S02]  /*35070*/  STL.64 [R1+0x258], R160 ;  /* 0x000258a001007387 */ /* 0x0001e40000100a00 */
[----:B0-----:R-:W5:Y:S01]  /*35080*/  TEX.LL RZ, R160, R180, R0, UR10, 2D, 0x3 ;  /* 0x28ff0a00b4a07f60 */ /* 0x001f6200089e03ff */
[----:B------:R-:W-:Y:S01]  /*35090*/  IMAD.MOV.U32 R179, RZ, RZ, R19 ;  /* 0x000000ffffb37224 */ /* 0x000fe200078e0013 */
[----:B------:R-:W-:Y:S01]  /*350a0*/  MOV R148, R144 ;  /* 0x0000009000947202 */ /* 0x000fe20000000f00 */
[----:B------:R-:W-:Y:S01]  /*350b0*/  IMAD.MOV.U32 R145, RZ, RZ, R3 ;  /* 0x000000ffff917224 */ /* 0x000fe200078e0003 */
[----:B------:R-:W-:Y:S01]  /*350c0*/  MOV R149, R3 ;  /* 0x0000000300957202 */ /* 0x000fe20000000f00 */
[----:B------:R-:W-:Y:S01]  /*350d0*/  IMAD.MOV.U32 R60, RZ, RZ, R144 ;  /* 0x000000ffff3c7224 */ /* 0x000fe200078e0090 */
[----:B------:R-:W-:Y:S01]  /*350e0*/  TEX.LL RZ, R178, R178, R0, UR6, 2D, 0x1 ;  /* 0x28ff0600b2b27f60 */ /* 0x000fe200089e01ff */
[----:B------:R-:W-:Y:S01]  /*350f0*/  TEX.LL RZ, R176, R144, R0, UR10, 2D, 0x3 ;  /* 0x28ff0a0090b07f60 */ /* 0x000fe200089e03ff */
[----:B------:R-:W-:Y:S01]  /*35100*/  TEX.LL RZ, R148, R148, R0, UR6, 2D, 0x1 ;  /* 0x28ff060094947f60 */ /* 0x000fe200089e01ff */
[----:B------:R-:W-:Y:S01]  /*35110*/  IMAD.MOV.U32 R164, RZ, RZ, R60 ;  /* 0x000000ffffa47224 */ /* 0x000fe200078e003c */
[----:B------:R-:W-:Y:S01]  /*35120*/  MOV R23, R31 ;  /* 0x0000001f00177202 */ /* 0x000fe20000000f00 */
[----:B------:R-:W-:-:S02]  /*35130*/  IMAD.MOV.U32 R165, RZ, RZ, R31 ;  /* 0x000000ffffa57224 */ /* 0x000fc400078e001f */
[----:B------:R-:W-:Y:S02]  /*35140*/  IMAD.MOV.U32 R40, RZ, RZ, R144 ;  /* 0x000000ffff287224 */ /* 0x000fe400078e0090 */
[----:B------:R-:W-:Y:S02]  /*35150*/  IMAD.MOV.U32 R41, RZ, RZ, R31 ;  /* 0x000000ffff297224 */ /* 0x000fe400078e001f */
[--C-:B------:R-:W-:Y:S02]  /*35160*/  IMAD.MOV.U32 R183, RZ, RZ, R5.reuse ;  /* 0x000000ffffb77224 */ /* 0x100fe400078e0005 */
[--C-:B------:R-:W-:Y:S02]  /*35170*/  IMAD.MOV.U32 R185, RZ, RZ, R5.reuse ;  /* 0x000000ffffb97224 */ /* 0x100fe400078e0005 */
[--C-:B------:R-:W-:Y:S02]  /*35180*/  IMAD.MOV.U32 R135, RZ, RZ, R5.reuse ;  /* 0x000000ffff877224 */ /* 0x100fe400078e0005 */
[----:B------:R-:W-:-:S02]  /*35190*/  IMAD.MOV.U32 R109, RZ, RZ, R5 ;  /* 0x000000ffff6d7224 */ /* 0x000fc400078e0005 */
[C---:B------:R-:W-:Y:S02]  /*351a0*/  VIADD R138, R4.reuse, 0x1 ;  /* 0x00000001048a7836 */ /* 0x040fe40000000000 */
[----:B------:R-:W-:Y:S02]  /*351b0*/  VIADD R36, R4, 0x2 ;  /* 0x0000000204247836 */ /* 0x000fe40000000000 */
[--C-:B------:R-:W-:Y:S02]  /*351c0*/  IMAD.MOV.U32 R4, RZ, RZ, R144.reuse ;  /* 0x000000ffff047224 */ /* 0x100fe400078e0090 */
[----:B------:R-:W-:Y:S02]  /*351d0*/  IMAD.MOV.U32 R5, RZ, RZ, R35 ;  /* 0x000000ffff057224 */ /* 0x000fe400078e0023 */
[--C-:B------:R-:W-:Y:S01]  /*351e0*/  IMAD.MOV.U32 R182, RZ, RZ, R144.reuse ;  /* 0x000000ffffb67224 */ /* 0x100fe200078e0090 */
[----:B------:R-:W-:Y:S01]  /*351f0*/  MOV R37, R3 ;  /* 0x0000000300257202 */ /* 0x000fe20000000f00 */
[--C-:B------:R-:W-:Y:S01]  /*35200*/  IMAD.MOV.U32 R184, RZ, RZ, R144.reuse ;  /* 0x000000ffffb87224 */ /* 0x100fe200078e0090 */
[-C--:B------:R-:W-:Y:S01]  /*35210*/  MOV R188, R144.reuse ;  /* 0x0000009000bc7202 */ /* 0x080fe20000000f00 */
[----:B------:R-:W-:Y:S01]  /*35220*/  IMAD.MOV.U32 R115, RZ, RZ, R3 ;  /* 0x000000ffff737224 */ /* 0x000fe200078e0003 */
        /* <DEDUP_REMOVED lines=16> */
[----:B-----5:R0:W-:Y:S01]  /*35330*/  STL [R1+0x240], R160 ;  /* 0x000240a001007387 */ /* 0x0201e20000100800 */
[----:B------:R-:W-:Y:S02]  /*35340*/  IMAD.MOV.U32 R88, RZ, RZ, R161 ;  /* 0x000000ffff587224 */ /* 0x000fe400078e00a1 */
[----:B------:R-:W-:Y:S01]  /*35350*/  IMAD.MOV.U32 R161, RZ, RZ, R31 ;  /* 0x000000ffffa17224 */ /* 0x000fe200078e001f */
[----:B------:R1:W-:Y:S01]  /*35360*/  STL.64 [R1+0x250], R172 ;  /* 0x000250ac01007387 */ /* 0x0003e20000100a00 */
[----:B0-----:R-:W-:Y:S01]  /*35370*/  MOV R160, R22 ;  /* 0x0000001600a07202 */ /* 0x001fe20000000f00 */
[----:B-1----:R-:W-:Y:S01]  /*35380*/  TEX.LL RZ, R172, R22, R0, UR8, 2D, 0x3 ;  /* 0x28ff080016ac7f60 */ /* 0x002fe200089e03ff */
[----:B------:R-:W-:Y:S02]  /*35390*/  TEX.LL RZ, R164, R164, R0, UR10, 2D, 0x3 ;  /* 0x28ff0a00a4a47f60 */ /* 0x000fe400089e03ff */
[----:B------:R0:W-:Y:S01]  /*353a0*/  TEX.LL RZ, R153, R160, R0, UR4, 2D, 0x1 ;  /* 0x28ff0400a0997f60 */ /* 0x0001e200089e01ff */
[----:B------:R1:W-:Y:S01]  /*353b0*/  TEX.LL RZ, R145, R40, R0, UR6, 2D, 0x1 ;  /* 0x28ff060028917f60 */ /* 0x0003e200089e01ff */
[----:B------:R-:W-:Y:S01]  /*353c0*/  IMAD.MOV.U32 R95, RZ, RZ, R35 ;  /* 0x000000ffff5f7224 */ /* 0x000fe200078e0023 */
[----:B------:R2:W-:Y:S01]  /*353d0*/  STL.64 [R1+0x248], R168 ;  /* 0x000248a801007387 */ /* 0x0005e20000100a00 */
[----:B0-----:R-:W-:Y:S01]  /*353e0*/  MOV R161, R35 ;  /* 0x0000002300a17202 */ /* 0x001fe20000000f00 */
[----:B-1----:R-:W-:-:S02]  /*353f0*/  IMAD.MOV.U32 R40, RZ, RZ, R22 ;  /* 0x000000ffff287224 */ /* 0x002fc400078e0016 */
[----:B------:R-:W-:Y:S01]  /*35400*/  IMAD.MOV.U32 R41, RZ, RZ, R35 ;  /* 0x000000ffff297224 */ /* 0x000fe200078e0023 */
[----:B--2---:R-:W-:Y:S01]  /*35410*/  TEX.LL RZ, R168, R160, R0, UR8, 2D, 0x3 ;  /* 0x28ff0800a0a87f60 */ /* 0x004fe200089e03ff */
[----:B------:R-:W5:Y:S02]  /*35420*/  TEX.LL RZ, R94, R94, R0, UR10, 2D, 0x3 ;  /* 0x28ff0a005e5e7f60 */ /* 0x000f6400089e03ff */
[----:B------:R-:W-:Y:S01]  /*35430*/  TEX.LL RZ, R149, R40, R0, UR4, 2D, 0x1 ;  /* 0x28ff040028957f60 */ /* 0x000fe200089e01ff */
[----:B------:R-:W-:Y:S01]  /*35440*/  TEX.LL RZ, R144, R4, R0, UR6, 2D, 0x1 ;  /* 0x28ff060004907f60 */ /* 0x000fe200089e01ff */
[----:B------:R-:W5:Y:S01]  /*35450*/  TEX.LL RZ, R4, R184, R0, UR10, 2D, 0x3 ;  /* 0x28ff0a00b8047f60 */ /* 0x000f6200089e03ff */
[----:B------:R-:W-:Y:S01]  /*35460*/  TEX.LL RZ, R182, R182, R0, UR6, 2D, 0x1 ;  /* 0x28ff0600b6b67f60 */ /* 0x000fe200089e01ff */
[----:B------:R-:W5:Y:S01]  /*35470*/  TEX.LL RZ, R40, R188, R0, UR10, 2D, 0x3 ;  /* 0x28ff0a00bc287f60 */ /* 0x000f6200089e03ff */
[----:B------:R-:W-:Y:S01]  /*35480*/  MOV R187, R7 ;  /* 0x0000000700bb7202 */ /* 0x000fe20000000f00 */
[----:B------:R-:W-:-:S02]  /*35490*/  IMAD.MOV.U32 R193, RZ, RZ, R9 ;  /* 0x000000ffffc17224 */ /* 0x000fc400078e0009 */
[----:B------:R-:W-:Y:S01]  /*354a0*/  IMAD.MOV.U32 R156, RZ, RZ, R3 ;  /* 0x000000ffff9c7224 */ /* 0x000fe200078e0003 */
[----:B------:R-:W-:Y:S01]  /*354b0*/  TEX.LL RZ, R186, R186, R0, UR6, 2D, 0x1 ;  /* 0x28ff0600baba7f60 */ /* 0x000fe200089e01ff */
[----:B-----5:R0:W-:Y:S04]  /*354c0*/  STL.64 [R1+0x1e0], R94 ;  /* 0x0001e05e01007387 */ /* 0x0201e80000100a00 */
[----:B------:R1:W-:Y:S01]  /*354d0*/  STL.64 [R1+0x1d8], R4 ;  /* 0x0001d80401007387 */ /* 0x0003e20000100a00 */
[----:B------:R-:W-:-:S03]  /*354e0*/  IMAD.MOV.U32 R3, RZ, RZ, R41 ;  /* 0x000000ffff037224 */ /* 0x000fc600078e0029 */
[----:B------:R2:W-:Y:S01]  /*354f0*/  STL.64 [R1+0x1d0], R40 ;  /* 0x0001d02801007387 */ /* 0x0005e20000100a00 */
[----:B0-----:R-:W-:Y:S01]  /*35500*/  MOV R94, R4 ;  /* 0x00000004005e7202 */ /* 0x001fe20000000f00 */
[----:B-1----:R-:W-:Y:S02]  /*35510*/  IMAD.MOV.U32 R4, RZ, RZ, R5 ;  /* 0x000000ffff047224 */ /* 0x002fe400078e0005 */
[----:B------:R-:W-:Y:S02]  /*35520*/  IMAD.MOV.U32 R5, RZ, RZ, R40 ;  /* 0x000000ffff057224 */ /* 0x000fe400078e0028 */
[----:B--2---:R-:W5:Y:S01]  /*35530*/  TEX.LL RZ, R40, R192, R0, UR10, 2D, 0x3 ;  /* 0x28ff0a00c0287f60 */ /* 0x004f6200089e03ff */
[----:B------:R-:W-:Y:S02]  /*35540*/  IMAD.MOV.U32 R191, RZ, RZ, R9 ;  /* 0x000000ffffbf7224 */ /* 0x000fe400078e0009 */
[----:B------:R-:W-:Y:S02]  /*35550*/  IMAD.MOV.U32 R90, RZ, RZ, R22 ;  /* 0x000000ffff5a7224 */ /* 0x000fe400078e0016 */
[--C-:B------:R-:W-:Y:S01]  /*35560*/  IMAD.MOV.U32 R91, RZ, RZ, R27.reuse ;  /* 0x000000ffff5b7224 */ /* 0x100fe200078e001b */
[----:B------:R-:W-:Y:S01]  /*35570*/  STL.64 [R1+0x3b8], R176 ;  /* 0x0003b8b001007387 */ /* 0x000fe20000100a00 */
[----:B------:R-:W-:Y:S01]  /*35580*/  TEX.LL RZ, R190, R190, R0, UR6, 2D, 0x1 ;  /* 0x28ff0600bebe7f60 */ /* 0x000fe200089e01ff */
[-C--:B------:R-:W-:Y:S01]  /*35590*/  MOV R157, R27.reuse ;  /* 0x0000001b009d7202 */ /* 0x080fe20000000f00 */
[----:B------:R-:W-:Y:S01]  /*355a0*/  IMAD.MOV.U32 R87, RZ, RZ, R27 ;  /* 0x000000ffff577224 */ /* 0x000fe200078e001b */
[----:B------:R-:W-:Y:S01]  /*355b0*/  MOV R86, R22 ;  /* 0x0000001600567202 */ /* 0x000fe20000000f00 */
[----:B------:R-:W5:Y:S01]  /*355c0*/  TEX.LL RZ, R160, R90, R0, UR8, 2D, 0x3 ;  /* 0x28ff08005aa07f60 */ /* 0x000f6200089e03ff */
[----:B------:R-:W-:Y:S01]  /*355d0*/  MOV R83, R27 ;  /* 0x0000001b00537202 */ /* 0x000fe20000000f00 */
[----:B------:R-:W-:Y:S01]  /*355e0*/  IMAD.MOV.U32 R197, RZ, RZ, R11 ;  /* 0x000000ffffc57224 */ /* 0x000fe200078e000b */
[----:B------:R-:W-:-:S04]  /*355f0*/  DEPBAR.LE SB5, 0x1 ;  /* 0x0000d0400000791a */ /* 0x000fc80000000000 */
[----:B------:R-:W-:Y:S04]  /*35600*/  STL.64 [R1+0x1c8], R40 ;  /* 0x0001c82801007387 */ /* 0x000fe80000100a00 */
[----:B------:R-:W-:Y:S04]  /*35610*/  STL.64 [R1+0x200], R172 ;  /* 0x000200ac01007387 */ /* 0x000fe80000100a00 */
[----:B------:R0:W-:Y:S02]  /*35620*/  STL.64 [R1+0x1f8], R164 ;  /* 0x0001f8a401007387 */ /* 0x0001e40000100a00 */
[----:B0-----:R-:W-:Y:S01]  /*35630*/  TEX.LL RZ, R164, R156, R0, UR10, 2D, 0x3 ;  /* 0x28ff0a009ca47f60 */ /* 0x001fe200089e03ff */
[----:B------:R-:W-:Y:S01]  /*35640*/  TEX.LL RZ, R156, R86, R0, UR4, 2D, 0x1 ;  /* 0x28ff0400569c7f60 */ /* 0x000fe200089e01ff */
[----:B------:R-:W-:Y:S01]  /*35650*/  TEX.LL RZ, R155, R82, R0, UR6, 2D, 0x1 ;  /* 0x28ff0600529b7f60 */ /* 0x000fe200089e01ff */
[----:B------:R-:W5:Y:S01]  /*35660*/  TEX.LL RZ, R82, R196, R0, UR10, 2D, 0x3 ;  /* 0x28ff0a00c4527f60 */ /* 0x000f6200089e03ff */
[----:B------:R-:W-:-:S02]  /*35670*/  IMAD.MOV.U32 R195, RZ, RZ, R11 ;  /* 0x000000ffffc37224 */ /* 0x000fc400078e000b */
[----:B------:R-:W-:Y:S01]  /*35680*/  IMAD.MOV.U32 R201, RZ, RZ, R13 ;  /* 0x000000ffffc97224 */ /* 0x000fe200078e000d */
[----:B-----5:R-:W-:Y:S01]  /*35690*/  STL.64 [R1+0x1c0], R160 ;  /* 0x0001c0a001007387 */ /* 0x020fe20000100a00 */
[----:B------:R-:W-:Y:S03]  /*356a0*/  TEX.LL RZ, R194, R194, R0, UR6, 2D, 0x1 ;  /* 0x28ff0600c2c27f60 */ /* 0x000fe600089e01ff */
[----:B------:R0:W-:Y:S01]  /*356b0*/  STL.64 [R1+0x1b0], R82 ;  /* 0x0001b05201007387 */ /* 0x0001e20000100a00 */
[----:B------:R-:W-:Y:S02]  /*356c0*/  IMAD.MOV.U32 R60, RZ, RZ, R83 ;  /* 0x000000ffff3c7224 */ /* 0x000fe400078e0053 */
[----:B0-----:R-:W5:Y:S01]  /*356d0*/  TEX.LL RZ, R82, R200, R0, UR10, 2D, 0x3 ;  /* 0x28ff0a00c8527f60 */ /* 0x001f6200089e03ff */
[----:B------:R-:W-:Y:S01]  /*356e0*/  MOV R199, R13 ;  /* 0x0000000d00c77202 */ /* 0x000fe20000000f00 */
[--C-:B------:R-:W-:Y:S01]  /*356f0*/  IMAD.MOV.U32 R205, RZ, RZ, R15.reuse ;  /* 0x000000ffffcd7224 */ /* 0x100fe200078e000f */
[----:B------:R-:W-:Y:S01]  /*35700*/  STL.64 [R1+0x1f0], R168 ;  /* 0x0001f0a801007387 */ /* 0x000fe20000100a00 */
[----:B------:R-:W-:Y:S01]  /*35710*/  IMAD.MOV.U32 R203, RZ, RZ, R15 ;  /* 0x000000ffffcb7224 */ /* 0x000fe200078e000f */
[----:B------:R-:W-:Y:S01]  /*35720*/  MOV R207, R17 ;  /* 0x0000001100cf7202 */ /* 0x000fe20000000f00 */
[----:B------:R-:W-:Y:S01]  /*35730*/  IMAD.MOV.U32 R209, RZ, RZ, R17 ;  /* 0x000000ffffd17224 */ /* 0x000fe200078e0011 */
[----:B------:R-:W-:Y:S01]  /*35740*/  TEX.LL RZ, R198, R198, R0, UR6, 2D, 0x1 ;  /* 0x28ff0600c6c67f60 */ /* 0x000fe200089e01ff */
[----:B------:R-:W-:-:S02]  /*35750*/  IMAD.MOV.U32 R213, RZ, RZ, R19 ;  /* 0x000000ffffd57224 */ /* 0x000fc400078e0013 */
[----:B------:R-:W-:Y:S02]  /*35760*/  IMAD.MOV.U32 R91, RZ, RZ, R160 ;  /* 0x000000ffff5b7224 */ /* 0x000fe400078e00a0 */
[----:B------:R-:W-:Y:S01]  /*35770*/  IMAD.MOV.U32 R90, RZ, RZ, R161 ;  /* 0x000000ffff5a7224 */ /* 0x000fe200078e00a1 */
[----:B-----5:R-:W-:Y:S01]  /*35780*/  MOV R87, R82 ;  /* 0x0000005200577202 */ /* 0x020fe20000000f00 */
[----:B------:R0:W-:Y:S01]  /*35790*/  STL.64 [R1+0x1a8], R82 ;  /* 0x0001a85201007387 */ /* 0x0001e20000100a00 */
[----:B------:R-:W-:Y:S02]  /*357a0*/  IMAD.MOV.U32 R64, RZ, RZ, R83 ;  /* 0x000000ffff407224 */ /* 0x000fe400078e0053 */
[----:B0-----:R-:W5:Y:S01]  /*357b0*/  TEX.LL RZ, R82, R204, R0, UR10, 2D, 0x3 ;  /* 0x28ff0a00cc527f60 */ /* 0x001f6200089e03ff */
[----:B------:R-:W-:Y:S01]  /*357c0*/  TEX.LL RZ, R202, R202, R0, UR6, 2D, 0x1 ;  /* 0x28ff0600caca7f60 */ /* 0x000fe200089e01ff */
[----:B------:R-:W5:Y:S01]  /*357d0*/  TEX.LL RZ, R160, R208, R0, UR10, 2D, 0x3 ;  /* 0x28ff0a00d0a07f60 */ /* 0x000f6200089e03ff */
[----:B------:R-:W-:Y:S01]  /*357e0*/  TEX.LL RZ, R206, R206, R0, UR6, 2D, 0x1 ;  /* 0x28ff0600cece7f60 */ /* 0x000fe200089e01ff */
[----:B------:R-:W-:Y:S01]  /*357f0*/  MOV R180, R71 ;  /* 0x0000004700b47202 */ /* 0x000fe20000000f00 */
[----:B------:R-:W-:-:S02]  /*35800*/  IMAD.MOV.U32 R176, RZ, RZ, R70 ;  /* 0x000000ffffb07224 */ /* 0x000fc400078e0046 */
[----:B------:R-:W5:Y:S01]  /*35810*/  TEX.LL RZ, R70, R212, R0, UR10, 2D, 0x3 ;  /* 0x28ff0a00d4467f60 */ /* 0x000f6200089e03ff */
[----:B------:R-:W-:Y:S02]  /*35820*/  IMAD.MOV.U32 R211, RZ, RZ, R19 ;  /* 0x000000ffffd37224 */ /* 0x000fe400078e0013 */
[----:B------:R-:W-:Y:S02]  /*35830*/  IMAD.MOV.U32 R25, RZ, RZ, R31 ;  /* 0x000000ffff197224 */ /* 0x000fe400078e001f */
[----:B------:R-:W-:Y:S01]  /*35840*/  IMAD.MOV.U32 R192, RZ, RZ, R78 ;  /* 0x000000ffffc07224 */ /* 0x000fe200078e004e */
[----:B------:R-:W-:Y:S01]  /*35850*/  TEX.LL RZ, R210, R210, R0, UR6, 2D, 0x1 ;  /* 0x28ff0600d2d27f60 */ /* 0x000fe200089e01ff */
[----:B---3--:R-:W-:Y:S02]  /*35860*/  IMAD.MOV.U32 R184, RZ, RZ, R75 ;  /* 0x000000ffffb87224 */ /* 0x008fe400078e004b */
[----:B------:R-:W-:Y:S01]  /*35870*/  IMAD.MOV.U32 R172, RZ, RZ, R140 ;  /* 0x000000ffffac7224 */ /* 0x000fe200078e008c */
[----:B------:R-:W-:-:S04]  /*35880*/  DEPBAR.LE SB5, 0x1 ;  /* 0x0000d0400000791a */ /* 0x000fc80000000000 */
[----:B------:R0:W-:Y:S01]  /*35890*/  STL.64 [R1+0x1a0], R82 ;  /* 0x0001a05201007387 */ /* 0x0001e20000100a00 */
[----:B------:R-:W-:-:S03]  /*358a0*/  IMAD.MOV.U32 R86, RZ, RZ, R82 ;  /* 0x000000ffff567224 */ /* 0x000fc600078e0052 */
[----:B------:R-:W-:Y:S01]  /*358b0*/  STL.64 [R1+0x198], R160 ;  /* 0x000198a001007387 */ /* 0x000fe20000100a00 */
[----:B-----5:R-:W-:-:S03]  /*358c0*/  IMAD.MOV.U32 R78, RZ, RZ, R70 ;  /* 0x000000ffff4e7224 */ /* 0x020fc600078e0046 */
[----:B------:R-:W-:Y:S01]  /*358d0*/  STL.64 [R1+0x1b8], R164 ;  /* 0x0001b8a401007387 */ /* 0x000fe20000100a00 */
[----:B------:R-:W-:-:S03]  /*358e0*/  IMAD.MOV.U32 R75, RZ, RZ, R71 ;  /* 0x000000ffff4b7224 */ /* 0x000fc600078e0047 */
[----:B------:R1:W-:Y:S01]  /*358f0*/  STL.64 [R1+0x190], R70 ;  /* 0x0001904601007387 */ /* 0x0003e20000100a00 */
[----:B0-----:R-:W-:Y:S01]  /*35900*/  IMAD.MOV.U32 R82, RZ, RZ, R160 ;  /* 0x000000ffff527224 */ /* 0x001fe200078e00a0 */
[----:B-1----:R-:W5:Y:S01]  /*35910*/  TEX.LL RZ, R70, R140, R0, UR10, 2D, 0x3 ;  /* 0x28ff0a008c467f60 */ /* 0x002f6200089e03ff */
[----:B------:R-:W-:Y:S01]  /*35920*/  TEX.LL RZ, R160, R66, R0, UR6, 2D, 0x1 ;  /* 0x28ff060042a07f60 */ /* 0x000fe200089e01ff */
[----:B------:R-:W5:Y:S01]  /*35930*/  TEX.LL RZ, R66, R24, R0, UR8, 2D, 0x3 ;  /* 0x28ff080018427f60 */ /* 0x000f6200089e03ff */
[----:B------:R-:W-:-:S04]  /*35940*/  IMAD.MOV.U32 R193, RZ, RZ, R31 ;  /* 0x000000ffffc17224 */ /* 0x000fc800078e001f */
[----:B------:R-:W5:Y:S01]  /*35950*/  TEX.LL RZ, R140, R192, R0, UR10, 2D, 0x3 ;  /* 0x28ff0a00c08c7f60 */ /* 0x000f6200089e03ff */
[--C-:B------:R-:W-:Y:S01]  /*35960*/  IMAD.MOV.U32 R164, RZ, RZ, R24.reuse ;  /* 0x000000ffffa47224 */ /* 0x100fe200078e0018 */
[----:B------:R-:W-:Y:S01]  /*35970*/  MOV R185, R31 ;  /* 0x0000001f00b97202 */ /* 0x000fe20000000f00 */
[----:B------:R-:W-:Y:S02]  /*35980*/  IMAD.MOV.U32 R62, RZ, RZ, R24 ;  /* 0x000000ffff3e7224 */ /* 0x000fe400078e0018 */
[----:B------:R-:W-:Y:S02]  /*35990*/  IMAD.MOV.U32 R63, RZ, RZ, R35 ;  /* 0x000000ffff3f7224 */ /* 0x000fe400078e0023 */
[----:B------:R-:W-:Y:S02]  /*359a0*/  IMAD.MOV.U32 R165, RZ, RZ, R31 ;  /* 0x000000ffffa57224 */ /* 0x000fe400078e001f */
[----:B------:R-:W-:Y:S02]  /*359b0*/  IMAD.MOV.U32 R188, RZ, RZ, R74 ;  /* 0x000000ffffbc7224 */ /* 0x000fe400078e004a */
[----:B------:R-:W-:Y:S01]  /*359c0*/  TEX.LL RZ, R164, R164, R0, UR4, 2D, 0x1 ;  /* 0x28ff0400a4a47f60 */ /* 0x000fe200089e01ff */
[----:B------:R0:W-:Y:S01]  /*359d0*/  TEX.LL RZ, R159, R184, R0, UR6, 2D, 0x1 ;  /* 0x28ff0600b89f7f60 */ /* 0x0001e200089e01ff */
[----:B------:R-:W5:Y:S01]  /*359e0*/  TEX.LL RZ, R62, R62, R0, UR8, 2D, 0x3 ;  /* 0x28ff08003e3e7f60 */ /* 0x000f6200089e03ff */
[----:B------:R-:W-:Y:S01]  /*359f0*/  IMAD.MOV.U32 R189, RZ, RZ, R35 ;  /* 0x000000ffffbd7224 */ /* 0x000fe200078e0023 */
[----:B------:R-:W-:-:S04]  /*35a00*/  DEPBAR.LE SB5, 0x2 ;  /* 0x0000d0800000791a */ /* 0x000fc80000000000 */
[----:B------:R-:W-:Y:S01]  /*35a10*/  MOV R74, R70 ;  /* 0x00000046004a7202 */ /* 0x000fe20000000f00 */
[----:B------:R1:W-:Y:S04]  /*35a20*/  STL.64 [R1+0x188], R70 ;  /* 0x0001884601007387 */ /* 0x0003e80000100a00 */
[----:B------:R2:W-:Y:S01]  /*35a30*/  STL.64 [R1+0x170], R66 ;  /* 0x0001704201007387 */ /* 0x0005e20000100a00 */
[----:B------:R-:W-:-:S04]  /*35a40*/  DEPBAR.LE SB5, 0x1 ;  /* 0x0000d0400000791a */ /* 0x000fc80000000000 */
[----:B------:R-:W-:Y:S01]  /*35a50*/  MOV R217, R141 ;  /* 0x0000008d00d97202 */ /* 0x000fe20000000f00 */
[----:B------:R3:W-:Y:S01]  /*35a60*/  STL.64 [R1+0x168], R140 ;  /* 0x0001688c01007387 */ /* 0x0007e20000100a00 */
[----:B-1----:R-:W-:Y:S02]  /*35a70*/  IMAD.MOV.U32 R70, RZ, RZ, R66 ;  /* 0x000000ffff467224 */ /* 0x002fe400078e0042 */
[----:B--2---:R-:W-:Y:S02]  /*35a80*/  IMAD.MOV.U32 R66, RZ, RZ, R67 ;  /* 0x000000ffff427224 */ /* 0x004fe400078e0043 */
[----:B------:R-:W-:Y:S02]  /*35a90*/  IMAD.MOV.U32 R67, RZ, RZ, R140 ;  /* 0x000000ffff437224 */ /* 0x000fe400078e008c */
[----:B---3--:R-:W5:Y:S01]  /*35aa0*/  TEX.LL RZ, R140, R188, R0, UR10, 2D, 0x3 ;  /* 0x28ff0a00bc8c7f60 */ /* 0x008f6200089e03ff */
[----:B0-----:R-:W-:Y:S01]  /*35ab0*/  IMAD.MOV.U32 R184, RZ, RZ, R24 ;  /* 0x000000ffffb87224 */ /* 0x001fe200078e0018 */
[----:B------:R-:W-:Y:S01]  /*35ac0*/  MOV R181, R35 ;  /* 0x0000002300b57202 */ /* 0x000fe20000000f00 */
[----:B------:R-:W-:Y:S01]  /*35ad0*/  IMAD.MOV.U32 R185, RZ, RZ, R35 ;  /* 0x000000ffffb97224 */ /* 0x000fe200078e0023 */
[----:B------:R-:W-:-:S04]  /*35ae0*/  DEPBAR.LE SB5, 0x1 ;  /* 0x0000d0400000791a */ /* 0x000fc80000000000 */
[----:B------:R0:W-:Y:S01]  /*35af0*/  STL.64 [R1+0x160], R62 ;  /* 0x0001603e01007387 */ /* 0x0001e20000100a00 */
[----:B------:R-:W-:Y:S02]  /*35b00*/  IMAD.MOV.U32 R168, RZ, RZ, R48 ;  /* 0x000000ffffa87224 */ /* 0x000fe400078e0030 */
[----:B------:R-:W-:Y:S01]  /*35b10*/  IMAD.MOV.U32 R48, RZ, RZ, R62 ;  /* 0x000000ffff307224 */ /* 0x000fe200078e003e */
[----:B------:R-:W-:Y:S01]  /*35b20*/  TEX.LL RZ, R163, R184, R0, UR4, 2D, 0x1 ;  /* 0x28ff0400b8a37f60 */ /* 0x000fe200089e01ff */
[----:B------:R-:W-:Y:S01]  /*35b30*/  TEX.LL RZ, R157, R180, R0, UR6, 2D, 0x1 ;  /* 0x28ff0600b49d7f60 */ /* 0x000fe200089e01ff */
[----:B0-----:R-:W-:Y:S02]  /*35b40*/  IMAD.MOV.U32 R62, RZ, RZ, R63 ;  /* 0x000000ffff3e7224 */ /* 0x001fe400078e003f */
[----:B-----5:R-:W-:Y:S01]  /*35b50*/  IMAD.MOV.U32 R63, RZ, RZ, R140 ;  /* 0x000000ffff3f7224 */ /* 0x020fe200078e008c */
[----:B------:R0:W-:Y:S01]  /*35b60*/  STL.64 [R1+0x158], R140 ;  /* 0x0001588c01007387 */ /* 0x0001e20000100a00 */
[----:B------:R-:W-:-:S02]  /*35b70*/  MOV R231, R141 ;  /* 0x0000008d00e77202 */ /* 0x000fc40000000f00 */
[----:B0-----:R-:W5:Y:S01]  /*35b80*/  TEX.LL RZ, R140, R56, R0, UR10, 2D, 0x3 ;  /* 0x28ff0a00388c7f60 */ /* 0x001f6200089e03ff */
[----:B------:R-:W-:Y:S01]  /*35b90*/  IMAD.MOV.U32 R177, RZ, RZ, R55 ;  /* 0x000000ffffb17224 */ /* 0x000fe200078e0037 */
[----:B------:R-:W-:Y:S02]  /*35ba0*/  MOV R173, R7 ;  /* 0x0000000700ad7202 */ /* 0x000fe40000000f00 */
[----:B------:R-:W-:Y:S02]  /*35bb0*/  MOV R79, R161 ;  /* 0x000000a1004f7202 */ /* 0x000fe40000000f00 */
[----:B------:R-:W-:Y:S01]  /*35bc0*/  TEX.LL RZ, R161, R176, R0, UR6, 2D, 0x1 ;  /* 0x28ff0600b0a17f60 */ /* 0x000fe200089e01ff */
[----:B-----5:R-:W-:Y:S01]  /*35bd0*/  IMAD.MOV.U32 R57, RZ, RZ, R140 ;  /* 0x000000ffff397224 */ /* 0x020fe200078e008c */
[----:B------:R0:W-:Y:S01]  /*35be0*/  STL.64 [R1+0x150], R140 ;  /* 0x0001508c01007387 */ /* 0x0001e20000100a00 */
[----:B------:R-:W-:Y:S02]  /*35bf0*/  IMAD.MOV.U32 R56, RZ, RZ, R141 ;  /* 0x000000ffff387224 */ /* 0x000fe400078e008d */
[----:B0-----:R-:W5:Y:S01]  /*35c00*/  TEX.LL RZ, R140, R172, R0, UR10, 2D, 0x3 ;  /* 0x28ff0a00ac8c7f60 */ /* 0x001f6200089e03ff */
[----:B------:R-:W-:-:S04]  /*35c10*/  IMAD.MOV.U32 R169, RZ, RZ, R7 ;  /* 0x000000ffffa97224 */ /* 0x000fc800078e0007 */
[----:B------:R0:W-:Y:S01]  /*35c20*/  TEX.LL RZ, R167, R168, R0, UR6, 2D, 0x1 ;  /* 0x28ff0600a8a77f60 */ /* 0x0001e200089e01ff */
[----:B------:R-:W-:Y:S01]  /*35c30*/  MOV R208, R137 ;  /* 0x0000008900d07202 */ /* 0x000fe20000000f00 */
[----:B------:R-:W-:Y:S02]  /*35c40*/  IMAD.MOV.U32 R204, RZ, RZ, R50 ;  /* 0x000000ffffcc7224 */ /* 0x000fe400078e0032 */
[----:B------:R-:W-:Y:S02]  /*35c50*/  IMAD.MOV.U32 R200, RZ, RZ, R53 ;  /* 0x000000ffffc87224 */ /* 0x000fe400078e0035 */
[----:B0-----:R-:W-:Y:S02]  /*35c60*/  IMAD.MOV.U32 R168, RZ, RZ, R131 ;  /* 0x000000ffffa87224 */ /* 0x001fe400078e0083 */
[----:B------:R-:W-:-:S06]  /*35c70*/  IMAD.MOV.U32 R169, RZ, RZ, R9 ;  /* 0x000000ffffa97224 */ /* 0x000fcc00078e0009 */
[----:B------:R-:W5:Y:S01]  /*35c80*/  TEX.LL RZ, R168, R168, R0, UR10, 2D, 0x3 ;  /* 0x28ff0a00a8a87f60 */ /* 0x000f6200089e03ff */
[----:B------:R-:W-:-:S04]  /*35c90*/  DEPBAR.LE SB5, 0x1 ;  /* 0x0000d0400000791a */ /* 0x000fc80000000000 */
[----:B------:R-:W-:Y:S01]  /*35ca0*/  MOV R55, R140 ;  /* 0x0000008c00377202 */ /* 0x000fe20000000f00 */
[----:B------:R0:W-:Y:S04]  /*35cb0*/  STL.64 [R1+0x148], R140 ;  /* 0x0001488c01007387 */ /* 0x0001e80000100a00 */
[----:B------:R-:W2:Y:S01]  /*35cc0*/  LDL.LU R131, [R1+0xe5c] ;  /* 0x000e5c0001837983 */ /* 0x000ea20000300800 */
[----:B0-----:R-:W-:-:S03]  /*35cd0*/  IMAD.MOV.U32 R140, RZ, RZ, R139 ;  /* 0x000000ffff8c7224 */ /* 0x001fc600078e008b */
[----:B------:R-:W3:Y:S04]  /*35ce0*/  LDL.LU R139, [R1+0xe58] ;  /* 0x000e5800018b7983 */ /* 0x000ee80000300800 */
[----:B------:R-:W2:Y:S04]  /*35cf0*/  LDL.LU R137, [R1+0xe54] ;  /* 0x000e540001897983 */ /* 0x000ea80000300800 */
[----:B------:R-:W3:Y:S04]  /*35d00*/  LDL.LU R50, [R1+0xe50] ;  /* 0x000e500001327983 */ /* 0x000ee80000300800 */
[----:B------:R-:W2:Y:S01]  /*35d10*/  LDL.LU R53, [R1+0xe4c] ;  /* 0x000e4c0001357983 */ /* 0x000ea20000300800 */
[----:B------:R-:W-:Y:S01]  /*35d20*/  IMAD.MOV.U32 R51, RZ, RZ, R27 ;  /* 0x000000ffff337224 */ /* 0x000fe200078e001b */
[----:B------:R-:W-:Y:S01]  /*35d30*/  MOV R172, R81 ;  /* 0x0000005100ac7202 */ /* 0x000fe20000000f00 */
[----:B------:R-:W-:-:S02]  /*35d40*/  IMAD.MOV.U32 R196, RZ, RZ, R72 ;  /* 0x000000ffffc47224 */ /* 0x000fc400078e0048 */
[----:B------:R-:W3:Y:S01]  /*35d50*/  LDL.LU R72, [R1+0xe48] ;  /* 0x000e480001487983 */ /* 0x000ee20000300800 */
[----:B------:R-:W-:Y:S02]  /*35d60*/  IMAD.MOV.U32 R184, RZ, RZ, R54 ;  /* 0x000000ffffb87224 */ /* 0x000fe400078e0036 */
[----:B-----5:R-:W-:Y:S01]  /*35d70*/  IMAD.MOV.U32 R54, RZ, RZ, R168 ;  /* 0x000000ffff367224 */ /* 0x020fe200078e00a8 */
[----:B------:R-:W3:Y:S01]  /*35d80*/  LDL.LU R81, [R1+0xe44] ;  /* 0x000e440001517983 */ /* 0x000ee20000300800 */
[----:B------:R-:W-:-:S03]  /*35d90*/  IMAD.MOV.U32 R215, RZ, RZ, R141 ;  /* 0x000000ffffd77224 */ /* 0x000fc600078e008d */
[----:B------:R2:W-:Y:S02]  /*35da0*/  STL.64 [R1+0x140], R168 ;  /* 0x000140a801007387 */ /* 0x0005e40000100a00 */
[----:B--2---:R-:W-:Y:S01]  /*35db0*/  TEX.LL RZ, R168, R52, R0, UR6, 2D, 0x1 ;  /* 0x28ff060034a87f60 */ /* 0x004fe200089e01ff */
[----:B---3--:R-:W5:Y:S01]  /*35dc0*/  TEX.LL RZ, R50, R50, R0, UR8, 2D, 0x3 ;  /* 0x28ff080032327f60 */ /* 0x008f6200089e03ff */
[----:B------:R-:W-:-:S06]  /*35dd0*/  MOV R141, R27 ;  /* 0x0000001b008d7202 */ /* 0x000fcc0000000f00 */
[----:B------:R-:W5:Y:S01]  /*35de0*/  TEX.LL RZ, R140, R140, R0, UR10, 2D, 0x3 ;  /* 0x28ff0a008c8c7f60 */ /* 0x000f6200089e03ff */
[----:B------:R-:W-:Y:S02]  /*35df0*/  IMAD.MOV.U32 R212, RZ, RZ, R24 ;  /* 0x000000ffffd47224 */ /* 0x000fe400078e0018 */
[--C-:B------:R-:W-:Y:S02]  /*35e00*/  IMAD.MOV.U32 R213, RZ, RZ, R27.reuse ;  /* 0x000000ffffd57224 */ /* 0x100fe400078e001b */
[----:B------:R-:W-:Y:S02]  /*35e10*/  IMAD.MOV.U32 R209, RZ, RZ, R27 ;  /* 0x000000ffffd17224 */ /* 0x000fe400078e001b */
[----:B------:R-:W-:Y:S01]  /*35e20*/  IMAD.MOV.U32 R205, RZ, RZ, R11 ;  /* 0x000000ffffcd7224 */ /* 0x000fe200078e000b */
[----:B------:R-:W-:Y:S01]  /*35e30*/  TEX.LL RZ, R171, R212, R0, UR4, 2D, 0x1 ;  /* 0x28ff0400d4ab7f60 */ /* 0x000fe200089e01ff */
[----:B------:R-:W-:Y:S01]  /*35e40*/  TEX.LL RZ, R165, R208, R0, UR6, 2D, 0x1 ;  /* 0x28ff0600d0a57f60 */ /* 0x000fe200089e01ff */
[----:B-----5:R-:W-:Y:S01]  /*35e50*/  STL.64 [R1+0x138], R50 ;  /* 0x0001383201007387 */ /* 0x020fe20000100a00 */
[----:B------:R-:W-:-:S03]  /*35e60*/  MOV R52, R140 ;  /* 0x0000008c00347202 */ /* 0x000fc60000000f00 */
[----:B------:R0:W-:Y:S01]  /*35e70*/  STL.64 [R1+0x130], R140 ;  /* 0x0001308c01007387 */ /* 0x0001e20000100a00 */
[----:B------:R-:W-:Y:S02]  /*35e80*/  IMAD.MOV.U32 R233, RZ, RZ, R141 ;  /* 0x000000ffffe97224 */ /* 0x000fe400078e008d */
[----:B0-----:R-:W5:Y:S01]  /*35e90*/  TEX.LL RZ, R140, R204, R0, UR10, 2D, 0x3 ;  /* 0x28ff0a00cc8c7f60 */ /* 0x001f6200089e03ff */
[----:B------:R-:W-:Y:S02]  /*35ea0*/  IMAD.MOV.U32 R201, RZ, RZ, R11 ;  /* 0x000000ffffc97224 */ /* 0x000fe400078e000b */
[----:B------:R-:W-:Y:S02]  /*35eb0*/  IMAD.MOV.U32 R197, RZ, RZ, R13 ;  /* 0x000000ffffc57224 */ /* 0x000fe400078e000d */
[----:B------:R-:W-:Y:S02]  /*35ec0*/  IMAD.MOV.U32 R223, RZ, RZ, R169 ;  /* 0x000000ffffdf7224 */ /* 0x000fe400078e00a9 */
[----:B------:R-:W-:Y:S01]  /*35ed0*/  IMAD.MOV.U32 R53, RZ, RZ, R50 ;  /* 0x000000ffff357224 */ /* 0x000fe200078e0032 */
[----:B------:R-:W-:Y:S01]  /*35ee0*/  TEX.LL RZ, R169, R200, R0, UR6, 2D, 0x1 ;  /* 0x28ff0600c8a97f60 */ /* 0x000fe200089e01ff */
[----:B-----5:R-:W-:Y:S01]  /*35ef0*/  IMAD.MOV.U32 R50, RZ, RZ, R140 ;  /* 0x000000ffff327224 */ /* 0x020fe200078e008c */
[----:B------:R0:W-:Y:S01]  /*35f00*/  STL.64 [R1+0x128], R140 ;  /* 0x0001288c01007387 */ /* 0x0001e20000100a00 */
[----:B------:R-:W-:-:S02]  /*35f10*/  MOV R213, R141 ;  /* 0x0000008d00d57202 */ /* 0x000fc40000000f00 */
[----:B0-----:R-:W5:Y:S01]  /*35f20*/  TEX.LL RZ, R140, R196, R0, UR10, 2D, 0x3 ;  /* 0x28ff0a00c48c7f60 */ /* 0x001f6200089e03ff */
[----:B------:R-:W-:Y:S01]  /*35f30*/  IMAD.MOV.U32 R173, RZ, RZ, R13 ;  /* 0x000000ffffad7224 */ /* 0x000fe200078e000d */
[-C--:B------:R-:W-:Y:S01]  /*35f40*/  MOV R193, R15.reuse ;  /* 0x0000000f00c17202 */ /* 0x080fe20000000f00 */
[----:B------:R-:W-:Y:S02]  /*35f50*/  IMAD.MOV.U32 R192, RZ, RZ, R93 ;  /* 0x000000ffffc07224 */ /* 0x000fe400078e005d */
[----:B------:R-:W-:Y:S01]  /*35f60*/  TEX.LL RZ, R172, R172, R0, UR6, 2D, 0x1 ;  /* 0x28ff0600acac7f60 */ /* 0x000fe200089e01ff */
[----:B-----5:R-:W-:Y:S01]  /*35f70*/  IMAD.MOV.U32 R221, RZ, RZ, R140 ;  /* 0x000000ffffdd7224 */ /* 0x020fe200078e008c */
[----:B------:R0:W-:Y:S01]  /*35f80*/  STL.64 [R1+0x120], R140 ;  /* 0x0001208c01007387 */ /* 0x0001e20000100a00 */
[----:B------:R-:W-:Y:S02]  /*35f90*/  IMAD.MOV.U32 R219, RZ, RZ, R141 ;  /* 0x000000ffffdb7224 */ /* 0x000fe400078e008d */
[----:B0-----:R-:W5:Y:S01]  /*35fa0*/  TEX.LL RZ, R140, R192, R0, UR10, 2D, 0x3 ;  /* 0x28ff0a00c08c7f60 */ /* 0x001f6200089e03ff */
[----:B------:R-:W-:Y:S01]  /*35fb0*/  IMAD.MOV.U32 R188, RZ, RZ, R92 ;  /* 0x000000ffffbc7224 */ /* 0x000fe200078e005c */
[----:B------:R-:W-:Y:S01]  /*35fc0*/  MOV R189, R15 ;  /* 0x0000000f00bd7202 */ /* 0x000fe20000000f00 */
[----:B------:R-:W-:Y:S01]  /*35fd0*/  IMAD.MOV.U32 R185, RZ, RZ, R17 ;  /* 0x000000ffffb97224 */ /* 0x000fe200078e0011 */
[----:B------:R-:W-:Y:S01]  /*35fe0*/  MOV R180, R49 ;  /* 0x0000003100b47202 */ /* 0x000fe20000000f00 */
[----:B------:R-:W-:Y:S01]  /*35ff0*/  IMAD.MOV.U32 R176, RZ, RZ, R46 ;  /* 0x000000ffffb07224 */ /* 0x000fe200078e002e */
[----:B------:R-:W-:Y:S01]  /*36000*/  TEX.LL RZ, R173, R188, R0, UR6, 2D, 0x1 ;  /* 0x28ff0600bcad7f60 */ /* 0x000fe200089e01ff */
[----:B-----5:R-:W-:Y:S01]  /*36010*/  IMAD.MOV.U32 R49, RZ, RZ, R140 ;  /* 0x000000ffff317224 */ /* 0x020fe200078e008c */
[----:B------:R0:W-:Y:S01]  /*36020*/  STL.64 [R1+0x118], R140 ;  /* 0x0001188c01007387 */ /* 0x0001e20000100a00 */
[----:B------:R-:W-:-:S02]  /*36030*/  IMAD.MOV.U32 R46, RZ, RZ, R141 ;  /* 0x000000ffff2e7224 */ /* 0x000fc400078e008d */
[----:B0-----:R-:W5:Y:S01]  /*36040*/  TEX.LL RZ, R140, R184, R0, UR10, 2D, 0x3 ;  /* 0x28ff0a00b88c7f60 */ /* 0x001f6200089e03ff */
[----:B------:R-:W-:Y:S02]  /*36050*/  IMAD.MOV.U32 R181, RZ, RZ, R17 ;  /* 0x000000ffffb57224 */ /* 0x000fe400078e0011 */
[----:B------:R-:W-:Y:S01]  /*36060*/  IMAD.MOV.U32 R177, RZ, RZ, R19 ;  /* 0x000000ffffb17224 */ /* 0x000fe200078e0013 */
[----:B------:R-:W-:Y:S01]  /*36070*/  MOV R92, R44 ;  /* 0x0000002c005c7202 */ /* 0x000fe20000000f00 */
[----:B------:R-:W-:Y:S01]  /*36080*/  TEX.LL RZ, R175, R180, R0, UR6, 2D, 0x1 ;  /* 0x28ff0600b4af7f60 */ /* 0x000fe200089e01ff */
[----:B-----5:R-:W-:Y:S01]  /*36090*/  MOV R44, R140 ;  /* 0x0000008c002c7202 */ /* 0x020fe20000000f00 */
[----:B------:R0:W-:Y:S01]  /*360a0*/  STL.64 [R1+0x110], R140 ;  /* 0x0001108c01007387 */ /* 0x0001e20000100a00 */
[----:B------:R-:W-:Y:S02]  /*360b0*/  IMAD.MOV.U32 R212, RZ, RZ, R141 ;  /* 0x000000ffffd47224 */ /* 0x000fe400078e008d */
[----:B0-----:R-:W5:Y:S01]  /*360c0*/  TEX.LL RZ, R140, R176, R0, UR10, 2D, 0x3 ;  /* 0x28ff0a00b08c7f60 */ /* 0x001f6200089e03ff */
[----:B------:R-:W-:Y:S01]  /*360d0*/  IMAD.MOV.U32 R93, RZ, RZ, R19 ;  /* 0x000000ffff5d7224 */ /* 0x000fe200078e0013 */
[----:B------:R-:W-:Y:S01]  /*360e0*/  I2FP.F32.U32 R138, R138 ;  /* 0x0000008a008a7245 */ /* 0x000fe20000201000 */
[----:B-----5:R0:W-:Y:S01]  /*360f0*/  STL.64 [R1+0x108], R140 ;  /* 0x0001088c01007387 */ /* 0x0201e20000100a00 */
[----:B------:R-:W-:-:S02]  /*36100*/  MOV R209, R141 ;  /* 0x0000008d00d17202 */ /* 0x000fc40000000f00 */
[----:B0-----:R-:W-:Y:S01]  /*36110*/  TEX.LL RZ, R141, R92, R0, UR6, 2D, 0x1 ;  /* 0x28ff06005c8d7f60 */ /* 0x001fe200089e01ff */
[----:B------:R-:W5:Y:S01]  /*36120*/  TEX.LL RZ, R92, R138, R0, UR10, 2D, 0x3 ;  /* 0x28ff0a008a5c7f60 */ /* 0x000f6200089e03ff */
[--C-:B------:R-:W-:Y:S01]  /*36130*/  IMAD.MOV.U32 R136, RZ, RZ, R138.reuse ;  /* 0x000000ffff887224 */ /* 0x100fe200078e008a */
[----:B------:R-:W-:Y:S01]  /*36140*/  MOV R29, R31 ;  /* 0x0000001f001d7202 */ /* 0x000fe20000000f00 */
[----:B------:R-:W-:Y:S01]  /*36150*/  IMAD.MOV.U32 R89, RZ, RZ, R138 ;  /* 0x000000ffff597224 */ /* 0x000fe200078e008a */
        /* <DEDUP_REMOVED lines=23> */
[----:B-----5:R-:W-:Y:S01]  /*362d0*/  IMAD.MOV.U32 R197, RZ, RZ, R92 ;  /* 0x000000ffffc57224 */ /* 0x020fe200078e005c */
[----:B------:R0:W-:Y:S01]  /*362e0*/  STL.64 [R1+0x100], R92 ;  /* 0x0001005c01007387 */ /* 0x0001e20000100a00 */
[----:B------:R-:W-:Y:S02]  /*362f0*/  IMAD.MOV.U32 R196, RZ, RZ, R93 ;  /* 0x000000ffffc47224 */ /* 0x000fe400078e005d */
[----:B0-----:R-:W5:Y:S01]  /*36300*/  TEX.LL RZ, R92, R28, R0, UR8, 2D, 0x3 ;  /* 0x28ff08001c5c7f60 */ /* 0x001f6200089e03ff */
[----:B------:R-:W-:-:S02]  /*36310*/  IMAD.MOV.U32 R138, RZ, RZ, R89 ;  /* 0x000000ffff8a7224 */ /* 0x000fc400078e0059 */
[----:B------:R-:W-:-:S04]  /*36320*/  IMAD.MOV.U32 R139, RZ, RZ, R31 ;  /* 0x000000ffff8b7224 */ /* 0x000fc800078e001f */
[----:B------:R-:W5:Y:S01]  /*36330*/  TEX.LL RZ, R136, R138, R0, UR10, 2D, 0x3 ;  /* 0x28ff0a008a887f60 */ /* 0x000f6200089e03ff */
[----:B------:R-:W-:Y:S01]  /*36340*/  IMAD.MOV.U32 R200, RZ, RZ, R28 ;  /* 0x000000ffffc87224 */ /* 0x000fe200078e001c */
[----:B------:R-:W-:Y:S01]  /*36350*/  MOV R201, R31 ;  /* 0x0000001f00c97202 */ /* 0x000fe20000000f00 */
[----:B------:R-:W-:Y:S01]  /*36360*/  IMAD.MOV.U32 R192, RZ, RZ, R80 ;  /* 0x000000ffffc07224 */ /* 0x000fe200078e0050 */
[----:B------:R-:W-:Y:S01]  /*36370*/  MOV R181, R35 ;  /* 0x0000002300b57202 */ /* 0x000fe20000000f00 */
[----:B------:R-:W-:Y:S02]  /*36380*/  IMAD.MOV.U32 R193, RZ, RZ, R31 ;  /* 0x000000ffffc17224 */ /* 0x000fe400078e001f */
[----:B------:R-:W-:Y:S01]  /*36390*/  IMAD.MOV.U32 R180, RZ, RZ, R28 ;  /* 0x000000ffffb47224 */ /* 0x000fe200078e001c */
[----:B------:R-:W-:Y:S01]  /*363a0*/  TEX.LL RZ, R139, R200, R0, UR4, 2D, 0x1 ;  /* 0x28ff0400c88b7f60 */ /* 0x000fe200089e01ff */
[----:B------:R-:W-:Y:S01]  /*363b0*/  TEX.LL RZ, R138, R192, R0, UR6, 2D, 0x1 ;  /* 0x28ff0600c08a7f60 */ /* 0x000fe200089e01ff */
[----:B-----5:R-:W-:Y:S01]  /*363c0*/  STL.64 [R1+0xf8], R92 ;  /* 0x0000f85c01007387 */ /* 0x020fe20000100a00 */
[----:B------:R-:W-:-:S03]  /*363d0*/  IMAD.MOV.U32 R207, RZ, RZ, R136 ;  /* 0x000000ffffcf7224 */ /* 0x000fc600078e0088 */
[----:B------:R0:W-:Y:S01]  /*363e0*/  STL.64 [R1+0xf0], R136 ;  /* 0x0000f08801007387 */ /* 0x0001e20000100a00 */
[----:B------:R-:W-:Y:S02]  /*363f0*/  IMAD.MOV.U32 R204, RZ, RZ, R137 ;  /* 0x000000ffffcc7224 */ /* 0x000fe400078e0089 */
[----:B0-----:R-:W5:Y:S01]  /*36400*/  TEX.LL RZ, R136, R180, R0, UR8, 2D, 0x3 ;  /* 0x28ff0800b4887f60 */ /* 0x001f6200089e03ff */
[----:B------:R-:W-:Y:S02]  /*36410*/  IMAD.MOV.U32 R188, RZ, RZ, R73 ;  /* 0x000000ffffbc7224 */ /* 0x000fe400078e0049 */
[----:B------:R-:W-:Y:S02]  /*36420*/  IMAD.MOV.U32 R189, RZ, RZ, R35 ;  /* 0x000000ffffbd7224 */ /* 0x000fe400078e0023 */
[----:B-----5:R-:W-:Y:S01]  /*36430*/  IMAD.MOV.U32 R203, RZ, RZ, R136 ;  /* 0x000000ffffcb7224 */ /* 0x020fe200078e0088 */
[----:B------:R0:W-:Y:S01]  /*36440*/  STL.64 [R1+0xe8], R136 ;  /* 0x0000e88801007387 */ /* 0x0001e20000100a00 */
[----:B------:R-:W-:-:S02]  /*36450*/  MOV R200, R137 ;  /* 0x0000008900c87202 */ /* 0x000fc40000000f00 */
[----:B0-----:R-:W5:Y:S01]  /*36460*/  TEX.LL RZ, R136, R188, R0, UR10, 2D, 0x3 ;  /* 0x28ff0a00bc887f60 */ /* 0x001f6200089e03ff */
[----:B------:R-:W-:Y:S01]  /*36470*/  MOV R176, R61 ;  /* 0x0000003d00b07202 */ /* 0x000fe20000000f00 */
[----:B------:R-:W-:Y:S01]  /*36480*/  IMAD.MOV.U32 R177, RZ, RZ, R35 ;  /* 0x000000ffffb17224 */ /* 0x000fe200078e0023 */
[----:B------:R-:W-:Y:S01]  /*36490*/  MOV R133, R7 ;  /* 0x0000000700857202 */ /* 0x000fe20000000f00 */
[----:B------:R-:W-:Y:S02]  /*364a0*/  IMAD.MOV.U32 R129, RZ, RZ, R9 ;  /* 0x000000ffff817224 */ /* 0x000fe400078e0009 */
[----:B------:R-:W-:Y:S01]  /*364b0*/  IMAD.MOV.U32 R127, RZ, RZ, R7 ;  /* 0x000000ffff7f7224 */ /* 0x000fe200078e0007 */
[----:B-----5:R0:W-:Y:S01]  /*364c0*/  STL.64 [R1+0xe0], R136 ;  /* 0x0000e08801007387 */ /* 0x0201e20000100a00 */
[----:B------:R-:W-:Y:S01]  /*364d0*/  MOV R199, R137 ;  /* 0x0000008900c77202 */ /* 0x000fe20000000f00 */
[----:B------:R-:W-:Y:S01]  /*364e0*/  IMAD.MOV.U32 R201, RZ, RZ, R136 ;  /* 0x000000ffffc97224 */ /* 0x000fe200078e0088 */
[----:B0-----:R-:W-:Y:S01]  /*364f0*/  TEX.LL RZ, R137, R180, R0, UR4, 2D, 0x1 ;  /* 0x28ff0400b4897f60 */ /* 0x001fe200089e01ff */
[----:B------:R0:W-:Y:S01]  /*36500*/  TEX.LL RZ, R136, R176, R0, UR6, 2D, 0x1 ;  /* 0x28ff0600b0887f60 */ /* 0x0001e200089e01ff */
[----:B------:R-:W5:Y:S01]  /*36510*/  TEX.LL RZ, R134, R134, R0, UR10, 2D, 0x3 ;  /* 0x28ff0a0086867f60 */ /* 0x000f6200089e03ff */
[----:B------:R-:W-:Y:S01]  /*36520*/  TEX.LL RZ, R131, R130, R0, UR6, 2D, 0x1 ;  /* 0x28ff060082837f60 */ /* 0x000fe200089e01ff */
[----:B------:R-:W5:Y:S01]  /*36530*/  TEX.LL RZ, R132, R132, R0, UR10, 2D, 0x3 ;  /* 0x28ff0a0084847f60 */ /* 0x000f6200089e03ff */
[----:B------:R-:W-:Y:S01]  /*36540*/  TEX.LL RZ, R130, R126, R0, UR6, 2D, 0x1 ;  /* 0x28ff06007e827f60 */ /* 0x000fe200089e01ff */
[----:B------:R-:W5:Y:S01]  /*36550*/  TEX.LL RZ, R128, R128, R0, UR10, 2D, 0x3 ;  /* 0x28ff0a0080807f60 */ /* 0x000f6200089e03ff */
[----:B0-----:R-:W-:-:S02]  /*36560*/  IMAD.MOV.U32 R176, RZ, RZ, R28 ;  /* 0x000000ffffb07224 */ /* 0x001fc400078e001c */
[----:B------:R-:W-:Y:S01]  /*36570*/  IMAD.MOV.U32 R177, RZ, RZ, R27 ;  /* 0x000000ffffb17224 */ /* 0x000fe200078e001b */
[----:B-----5:R-:W-:Y:S04]  /*36580*/  STL.64 [R1+0xd8], R134 ;  /* 0x0000d88601007387 */ /* 0x020fe80000100a00 */
[----:B------:R-:W-:Y:S01]  /*36590*/  STL.64 [R1+0xd0], R132 ;  /* 0x0000d08401007387 */ /* 0x000fe20000100a00 */
[----:B------:R-:W-:-:S03]  /*365a0*/  IMAD.MOV.U32 R189, RZ, RZ, R128 ;  /* 0x000000ffffbd7224 */ /* 0x000fc600078e0080 */
[----:B------:R0:W-:Y:S02]  /*365b0*/  STL.64 [R1+0xc8], R128 ;  /* 0x0000c88001007387 */ /* 0x0001e40000100a00 */
[----:B0-----:R-:W-:Y:S01]  /*365c0*/  TEX.LL RZ, R128, R8, R0, UR6, 2D, 0x1 ;  /* 0x28ff060008807f60 */ /* 0x001fe200089e01ff */
[----:B------:R-:W5:Y:S01]  /*365d0*/  TEX.LL RZ, R126, R176, R0, UR8, 2D, 0x3 ;  /* 0x28ff0800b07e7f60 */ /* 0x000f6200089e03ff */
[----:B------:R-:W-:Y:S02]  /*365e0*/  IMAD.MOV.U32 R184, RZ, RZ, R47 ;  /* 0x000000ffffb87224 */ /* 0x000fe400078e002f */
[----:B------:R-:W-:Y:S02]  /*365f0*/  IMAD.MOV.U32 R185, RZ, RZ, R27 ;  /* 0x000000ffffb97224 */ /* 0x000fe400078e001b */
[----:B-----5:R-:W-:Y:S01]  /*36600*/  IMAD.MOV.U32 R187, RZ, RZ, R126 ;  /* 0x000000ffffbb7224 */ /* 0x020fe200078e007e */
[----:B------:R0:W-:Y:S01]  /*36610*/  STL.64 [R1+0xc0], R126 ;  /* 0x0000c07e01007387 */ /* 0x0001e20000100a00 */
[----:B------:R-:W-:-:S02]  /*36620*/  IMAD.MOV.U32 R181, RZ, RZ, R127 ;  /* 0x000000ffffb57224 */ /* 0x000fc400078e007f */
[----:B0-----:R-:W5:Y:S01]  /*36630*/  TEX.LL RZ, R126, R184, R0, UR10, 2D, 0x3 ;  /* 0x28ff0a00b87e7f60 */ /* 0x001f6200089e03ff */
[----:B------:R-:W-:Y:S01]  /*36640*/  IMAD.MOV.U32 R208, RZ, RZ, R92 ;  /* 0x000000ffffd07224 */ /* 0x000fe200078e005c */
[----:B------:R-:W-:Y:S01]  /*36650*/  MOV R205, R93 ;  /* 0x0000005d00cd7202 */ /* 0x000fe20000000f00 */
[----:B------:R-:W-:Y:S01]  /*36660*/  IMAD.MOV.U32 R92, RZ, RZ, R45 ;  /* 0x000000ffff5c7224 */ /* 0x000fe200078e002d */
[----:B------:R-:W-:Y:S01]  /*36670*/  MOV R93, R27 ;  /* 0x0000001b005d7202 */ /* 0x000fe20000000f00 */
[----:B------:R-:W-:Y:S01]  /*36680*/  IMAD.MOV.U32 R125, RZ, RZ, R11 ;  /* 0x000000ffff7d7224 */ /* 0x000fe200078e000b */
[----:B-----5:R0:W-:Y:S01]  /*36690*/  STL.64 [R1+0xb8], R126 ;  /* 0x0000b87e01007387 */ /* 0x0201e20000100a00 */
[----:B------:R-:W-:Y:S02]  /*366a0*/  IMAD.MOV.U32 R180, RZ, RZ, R127 ;  /* 0x000000ffffb47224 */ /* 0x000fe400078e007f */
[----:B------:R-:W-:Y:S01]  /*366b0*/  IMAD.MOV.U32 R185, RZ, RZ, R126 ;  /* 0x000000ffffb97224 */ /* 0x000fe200078e007e */
[----:B0-----:R-:W-:Y:S01]  /*366c0*/  TEX.LL RZ, R127, R176, R0, UR4, 2D, 0x1 ;  /* 0x28ff0400b07f7f60 */ /* 0x001fe200089e01ff */
[----:B------:R-:W-:Y:S01]  /*366d0*/  TEX.LL RZ, R126, R92, R0, UR6, 2D, 0x1 ;  /* 0x28ff06005c7e7f60 */ /* 0x000fe200089e01ff */
[----:B------:R-:W5:Y:S01]  /*366e0*/  TEX.LL RZ, R92, R124, R0, UR10, 2D, 0x3 ;  /* 0x28ff0a007c5c7f60 */ /* 0x000f6200089e03ff */
[----:B------:R-:W-:Y:S01]  /*366f0*/  TEX.LL RZ, R59, R10, R0, UR6, 2D, 0x1 ;  /* 0x28ff06000a3b7f60 */ /* 0x000fe200089e01ff */
[----:B------:R-:W-:-:S02]  /*36700*/  IMAD.MOV.U32 R123, RZ, RZ, R13 ;  /* 0x000000ffff7b7224 */ /* 0x000fc400078e000d */
[----:B-----5:R-:W-:Y:S01]  /*36710*/  IMAD.MOV.U32 R177, RZ, RZ, R92 ;  /* 0x000000ffffb17224 */ /* 0x020fe200078e005c */
[----:B------:R0:W-:Y:S01]  /*36720*/  STL.64 [R1+0xb0], R92 ;  /* 0x0000b05c01007387 */ /* 0x0001e20000100a00 */
[----:B------:R-:W-:Y:S02]  /*36730*/  MOV R176, R93 ;  /* 0x0000005d00b07202 */ /* 0x000fe40000000f00 */
[----:B0-----:R-:W5:Y:S01]  /*36740*/  TEX.LL RZ, R92, R122, R0, UR10, 2D, 0x3 ;  /* 0x28ff0a007a5c7f60 */ /* 0x001f6200089e03ff */
[----:B------:R-:W-:Y:S01]  /*36750*/  TEX.LL RZ, R47, R12, R0, UR6, 2D, 0x1 ;  /* 0x28ff06000c2f7f60 */ /* 0x000fe200089e01ff */
[----:B------:R-:W-:Y:S01]  /*36760*/  MOV R121, R15 ;  /* 0x0000000f00797202 */ /* 0x000fe20000000f00 */
[----:B-----5:R-:W-:Y:S01]  /*36770*/  IMAD.MOV.U32 R184, RZ, RZ, R92 ;  /* 0x000000ffffb87224 */ /* 0x020fe200078e005c */
[----:B------:R0:W-:Y:S01]  /*36780*/  STL.64 [R1+0xa8], R92 ;  /* 0x0000a85c01007387 */ /* 0x0001e20000100a00 */
[----:B------:R-:W-:Y:S02]  /*36790*/  IMAD.MOV.U32 R183, RZ, RZ, R93 ;  /* 0x000000ffffb77224 */ /* 0x000fe400078e005d */
[----:B0-----:R-:W5:Y:S01]  /*367a0*/  TEX.LL RZ, R92, R120, R0, UR10, 2D, 0x3 ;  /* 0x28ff0a00785c7f60 */ /* 0x001f6200089e03ff */
[----:B------:R-:W-:Y:S01]  /*367b0*/  TEX.LL RZ, R45, R14, R0, UR6, 2D, 0x1 ;  /* 0x28ff06000e2d7f60 */ /* 0x000fe200089e01ff */
[----:B------:R-:W-:-:S02]  /*367c0*/  IMAD.MOV.U32 R119, RZ, RZ, R17 ;  /* 0x000000ffff777224 */ /* 0x000fc400078e0011 */
[----:B------:R-:W-:Y:S02]  /*367d0*/  IMAD.MOV.U32 R193, RZ, RZ, R135 ;  /* 0x000000ffffc17224 */ /* 0x000fe400078e0087 */
[----:B-----5:R-:W-:Y:S01]  /*367e0*/  IMAD.MOV.U32 R179, RZ, RZ, R92 ;  /* 0x000000ffffb37224 */ /* 0x020fe200078e005c */
[----:B------:R0:W-:Y:S01]  /*367f0*/  STL.64 [R1+0xa0], R92 ;  /* 0x0000a05c01007387 */ /* 0x0001e20000100a00 */
[----:B------:R-:W-:Y:S02]  /*36800*/  MOV R135, R93 ;  /* 0x0000005d00877202 */ /* 0x000fe40000000f00 */
[----:B0-----:R-:W5:Y:S01]  /*36810*/  TEX.LL RZ, R92, R118, R0, UR10, 2D, 0x3 ;  /* 0x28ff0a00765c7f60 */ /* 0x001f6200089e03ff */
[----:B------:R-:W-:Y:S01]  /*36820*/  TEX.LL RZ, R41, R16, R0, UR6, 2D, 0x1 ;  /* 0x28ff060010297f60 */ /* 0x000fe200089e01ff */
[----:B------:R-:W-:Y:S01]  /*36830*/  IMAD.MOV.U32 R117, RZ, RZ, R19 ;  /* 0x000000ffff757224 */ /* 0x000fe200078e0013 */
[----:B------:R-:W-:Y:S01]  /*36840*/  MOV R191, R133 ;  /* 0x0000008500bf7202 */ /* 0x000fe20000000f00 */
[----:B------:R-:W-:-:S02]  /*36850*/  IMAD.MOV.U32 R195, RZ, RZ, R134 ;  /* 0x000000ffffc37224 */ /* 0x000fc400078e0086 */
[----:B-----5:R-:W-:Y:S01]  /*36860*/  IMAD.MOV.U32 R134, RZ, RZ, R92 ;  /* 0x000000ffff867224 */ /* 0x020fe200078e005c */
[----:B------:R0:W-:Y:S01]  /*36870*/  STL.64 [R1+0x98], R92 ;  /* 0x0000985c01007387 */ /* 0x0001e20000100a00 */
[----:B------:R-:W-:Y:S02]  /*36880*/  IMAD.MOV.U32 R133, RZ, RZ, R93 ;  /* 0x000000ffff857224 */ /* 0x000fe400078e005d */
[----:B0-----:R-:W5:Y:S01]  /*36890*/  TEX.LL RZ, R92, R116, R0, UR10, 2D, 0x3 ;  /* 0x28ff0a00745c7f60 */ /* 0x001f6200089e03ff */
[----:B------:R-:W-:Y:S01]  /*368a0*/  TEX.LL RZ, R39, R18, R0, UR6, 2D, 0x1 ;  /* 0x28ff060012277f60 */ /* 0x000fe200089e01ff */
[----:B------:R-:W-:Y:S01]  /*368b0*/  I2FP.F32.U32 R36, R36 ;  /* 0x0000002400247245 */ /* 0x000fe20000201000 */
[----:B------:R-:W-:Y:S01]  /*368c0*/  IMAD.MOV.U32 R192, RZ, RZ, R132 ;  /* 0x000000ffffc07224 */ /* 0x000fe200078e0084 */
[----:B------:R-:W-:Y:S01]  /*368d0*/  MOV R188, R129 ;  /* 0x0000008100bc7202 */ /* 0x000fe20000000f00 */
[----:B-----5:R-:W-:Y:S01]  /*368e0*/  IMAD.MOV.U32 R132, RZ, RZ, R92 ;  /* 0x000000ffff847224 */ /* 0x020fe200078e005c */
[----:B------:R0:W-:Y:S01]  /*368f0*/  STL.64 [R1+0x90], R92 ;  /* 0x0000905c01007387 */ /* 0x0001e20000100a00 */
[----:B------:R-:W-:-:S02]  /*36900*/  MOV R129, R93 ;  /* 0x0000005d00817202 */ /* 0x000fc40000000f00 */
[----:B0-----:R-:W5:Y:S01]  /*36910*/  TEX.LL RZ, R92, R36, R0, UR10, 2D, 0x3 ;  /* 0x28ff0a00245c7f60 */ /* 0x001f6200089e03ff */
[----:B------:R-:W-:Y:S02]  /*36920*/  IMAD.MOV.U32 R114, RZ, RZ, R36 ;  /* 0x000000ffff727224 */ /* 0x000fe400078e0024 */
        /* <DEDUP_REMOVED lines=8> */
[----:B------:R-:W-:-:S02]  /*369b0*/  IMAD.MOV.U32 R117, RZ, RZ, R31 ;  /* 0x000000ffff757224 */ /* 0x000fc400078e001f */
[----:B------:R-:W-:Y:S02]  /*369c0*/  IMAD.MOV.U32 R118, RZ, RZ, R36 ;  /* 0x000000ffff767224 */ /* 0x000fe400078e0024 */
[----:B-----5:R-:W-:Y:S01]  /*369d0*/  IMAD.MOV.U32 R123, RZ, RZ, R92 ;  /* 0x000000ffff7b7224 */ /* 0x020fe200078e005c */
[----:B------:R0:W-:Y:S01]  /*369e0*/  STL.64 [R1+0x2b0], R92 ;  /* 0x0002b05c01007387 */ /* 0x0001e20000100a00 */
[----:B------:R-:W-:Y:S01]  /*369f0*/  MOV R121, R93 ;  /* 0x0000005d00797202 */ /* 0x000fe20000000f00 */
[----:B0-----:R-:W-:Y:S02]  /*36a00*/  IMAD.MOV.U32 R92, RZ, RZ, R36 ;  /* 0x000000ffff5c7224 */ /* 0x001fe400078e0024 */
[----:B------:R-:W-:-:S06]  /*36a10*/  IMAD.MOV.U32 R93, RZ, RZ, R31 ;  /* 0x000000ffff5d7224 */ /* 0x000fcc00078e001f */
[----:B------:R-:W5:Y:S01]  /*36a20*/  TEX.LL RZ, R92, R92, R0, UR10, 2D, 0x3 ;  /* 0x28ff0a005c5c7f60 */ /* 0x000f6200089e03ff */
[----:B------:R0:W-:Y:S01]  /*36a30*/  TEX.LL RZ, R33, R116, R0, UR4, 2D, 0x1 ;  /* 0x28ff040074217f60 */ /* 0x0001e200089e01ff */
[----:B------:R1:W-:Y:S01]  /*36a40*/  TEX.LL RZ, R30, R118, R0, UR6, 2D, 0x1 ;  /* 0x28ff0600761e7f60 */ /* 0x0003e200089e01ff */
[----:B0-----:R-:W-:-:S04]  /*36a50*/  IMAD.MOV.U32 R117, RZ, RZ, R35 ;  /* 0x000000ffff757224 */ /* 0x001fc800078e0023 */
[----:B------:R-:W5:Y:S01]  /*36a60*/  TEX.LL RZ, R114, R116, R0, UR8, 2D, 0x3 ;  /* 0x28ff080074727f60 */ /* 0x000f6200089e03ff */
[--C-:B-1----:R-:W-:Y:S01]  /*36a70*/  IMAD.MOV.U32 R119, RZ, RZ, R35.reuse ;  /* 0x000000ffff777224 */ /* 0x102fe200078e0023 */
[----:B------:R-:W-:Y:S01]  /*36a80*/  MOV R85, R35 ;  /* 0x0000002300557202 */ /* 0x000fe20000000f00 */
[----:B------:R-:W-:Y:S02]  /*36a90*/  IMAD.MOV.U32 R84, RZ, RZ, R32 ;  /* 0x000000ffff547224 */ /* 0x000fe400078e0020 */
[--C-:B------:R-:W-:Y:S02]  /*36aa0*/  IMAD.MOV.U32 R76, RZ, RZ, R36.reuse ;  /* 0x000000ffff4c7224 */ /* 0x100fe400078e0024 */
[----:B------:R-:W-:Y:S02]  /*36ab0*/  IMAD.MOV.U32 R77, RZ, RZ, R35 ;  /* 0x000000ffff4d7224 */ /* 0x000fe400078e0023 */
[----:B------:R-:W-:Y:S01]  /*36ac0*/  IMAD.MOV.U32 R112, RZ, RZ, R36 ;  /* 0x000000ffff707224 */ /* 0x000fe200078e0024 */
[----:B-----5:R-:W-:Y:S01]  /*36ad0*/  STL.64 [R1+0x80], R92 ;  /* 0x0000805c01007387 */ /* 0x020fe20000100a00 */
[----:B------:R-:W-:-:S03]  /*36ae0*/  IMAD.MOV.U32 R120, RZ, RZ, R114 ;  /* 0x000000ffff787224 */ /* 0x000fc600078e0072 */
[----:B------:R0:W-:Y:S01]  /*36af0*/  STL.64 [R1+0x2b8], R114 ;  /* 0x0002b87201007387 */ /* 0x0001e20000100a00 */
[----:B------:R-:W-:Y:S02]  /*36b00*/  MOV R80, R115 ;  /* 0x0000007300507202 */ /* 0x000fe40000000f00 */
[----:B0-----:R-:W5:Y:S01]  /*36b10*/  TEX.LL RZ, R114, R118, R0, UR10, 2D, 0x3 ;  /* 0x28ff0a0076727f60 */ /* 0x001f6200089e03ff */
[----:B------:R-:W-:Y:S01]  /*36b20*/  TEX.LL RZ, R29, R84, R0, UR4, 2D, 0x1 ;  /* 0x28ff0400541d7f60 */ /* 0x000fe200089e01ff */
[----:B------:R-:W-:Y:S01]  /*36b30*/  TEX.LL RZ, R26, R76, R0, UR6, 2D, 0x1 ;  /* 0x28ff06004c1a7f60 */ /* 0x000fe200089e01ff */
[----:B------:R-:W5:Y:S01]  /*36b40*/  TEX.LL RZ, R76, R112, R0, UR10, 2D, 0x3 ;  /* 0x28ff0a00704c7f60 */ /* 0x000f6200089e03ff */
[----:B------:R-:W-:Y:S01]  /*36b50*/  MOV R108, R36 ;  /* 0x00000024006c7202 */ /* 0x000fe20000000f00 */
[----:B------:R-:W-:-:S03]  /*36b60*/  IMAD.MOV.U32 R110, RZ, RZ, R36 ;  /* 0x000000ffff6e7224 */ /* 0x000fc600078e0024 */
[----:B------:R-:W-:Y:S01]  /*36b70*/  TEX.LL RZ, R25, R108, R0, UR6, 2D, 0x1 ;  /* 0x28ff06006c197f60 */ /* 0x000fe200089e01ff */
[----:B-----5:R-:W-:Y:S01]  /*36b80*/  STL.64 [R1+0x78], R114 ;  /* 0x0000787201007387 */ /* 0x020fe20000100a00 */
[----:B------:R-:W-:-:S03]  /*36b90*/  IMAD.MOV.U32 R118, RZ, RZ, R76 ;  /* 0x000000ffff767224 */ /* 0x000fc600078e004c */
[----:B------:R0:W-:Y:S01]  /*36ba0*/  STL.64 [R1+0x70], R76 ;  /* 0x0000704c01007387 */ /* 0x0001e20000100a00 */
[----:B------:R-:W-:Y:S02]  /*36bb0*/  MOV R117, R77 ;  /* 0x0000004d00757202 */ /* 0x000fe40000000f00 */
[----:B0-----:R-:W5:Y:S01]  /*36bc0*/  TEX.LL RZ, R76, R110, R0, UR10, 2D, 0x3 ;  /* 0x28ff0a006e4c7f60 */ /* 0x001f6200089e03ff */
[----:B------:R-:W-:Y:S01]  /*36bd0*/  IMAD.MOV.U32 R6, RZ, RZ, R36 ;  /* 0x000000ffff067224 */ /* 0x000fe200078e0024 */
[----:B------:R-:W-:Y:S01]  /*36be0*/  MOV R237, R9 ;  /* 0x0000000900ed7202 */ /* 0x000fe20000000f00 */
[----:B------:R-:W-:Y:S01]  /*36bf0*/  IMAD.MOV.U32 R68, RZ, RZ, R32 ;  /* 0x000000ffff447224 */ /* 0x000fe200078e0020 */
[----:B------:R-:W-:Y:S01]  /*36c00*/  MOV R238, R36 ;  /* 0x0000002400ee7202 */ /* 0x000fe20000000f00 */
[----:B------:R-:W-:Y:S02]  /*36c10*/  IMAD.MOV.U32 R236, RZ, RZ, R36 ;  /* 0x000000ffffec7224 */ /* 0x000fe400078e0024 */
[----:B------:R-:W-:-:S02]  /*36c20*/  IMAD.MOV.U32 R69, RZ, RZ, R27 ;  /* 0x000000ffff457224 */ /* 0x000fc400078e001b */
[----:B------:R-:W-:Y:S01]  /*36c30*/  IMAD.MOV.U32 R239, RZ, RZ, R9 ;  /* 0x000000ffffef7224 */ /* 0x000fe200078e0009 */
[----:B------:R-:W-:Y:S01]  /*36c40*/  TEX.LL RZ, R23, R6, R0, UR6, 2D, 0x1 ;  /* 0x28ff060006177f60 */ /* 0x000fe200089e01ff */
[----:B------:R-:W-:Y:S01]  /*36c50*/  IMAD.MOV.U32 R73, RZ, RZ, R115 ;  /* 0x000000ffff497224 */ /* 0x000fe200078e0073 */
[----:B------:R-:W-:Y:S01]  /*36c60*/  MOV R21, R27 ;  /* 0x0000001b00157202 */ /* 0x000fe20000000f00 */
[--C-:B------:R-:W-:Y:S02]  /*36c70*/  IMAD.MOV.U32 R20, RZ, RZ, R36.reuse ;  /* 0x000000ffff147224 */ /* 0x100fe400078e0024 */
[----:B------:R-:W-:Y:S02]  /*36c80*/  IMAD.MOV.U32 R241, RZ, RZ, R11 ;  /* 0x000000fffff17224 */ /* 0x000fe400078e000b */
[----:B------:R-:W-:Y:S02]  /*36c90*/  IMAD.MOV.U32 R240, RZ, RZ, R36 ;  /* 0x000000fffff07224 */ /* 0x000fe400078e0024 */
[----:B-----5:R-:W-:Y:S01]  /*36ca0*/  IMAD.MOV.U32 R116, RZ, RZ, R76 ;  /* 0x000000ffff747224 */ /* 0x020fe200078e004c */
[----:B------:R0:W-:Y:S01]  /*36cb0*/  STL.64 [R1+0x68], R76 ;  /* 0x0000684c01007387 */ /* 0x0001e20000100a00 */
[----:B------:R-:W-:-:S02]  /*36cc0*/  IMAD.MOV.U32 R115, RZ, RZ, R77 ;  /* 0x000000ffff737224 */ /* 0x000fc400078e004d */
[----:B0-----:R-:W5:Y:S01]  /*36cd0*/  TEX.LL RZ, R76, R236, R0, UR10, 2D, 0x3 ;  /* 0x28ff0a00ec4c7f60 */ /* 0x001f6200089e03ff */
        /* <DEDUP_REMOVED lines=8> */
[----:B------:R-:W5:Y:S01]  /*36d60*/  TEX.LL RZ, R20, R240, R0, UR10, 2D, 0x3 ;  /* 0x28ff0a00f0147f60 */ /* 0x000f6200089e03ff */
[----:B------:R-:W-:Y:S01]  /*36d70*/  IMAD.MOV.U32 R243, RZ, RZ, R11 ;  /* 0x000000fffff37224 */ /* 0x000fe200078e000b */
[----:B------:R-:W-:Y:S01]  /*36d80*/  MOV R245, R13 ;  /* 0x0000000d00f57202 */ /* 0x000fe20000000f00 */
[----:B------:R-:W-:Y:S01]  /*36d90*/  IMAD.MOV.U32 R242, RZ, RZ, R36 ;  /* 0x000000fffff27224 */ /* 0x000fe200078e0024 */
[----:B------:R-:W-:-:S03]  /*36da0*/  MOV R244, R36 ;  /* 0x0000002400f47202 */ /* 0x000fc60000000f00 */
[----:B------:R-:W-:Y:S01]  /*36db0*/  TEX.LL RZ, R8, R242, R0, UR6, 2D, 0x1 ;  /* 0x28ff0600f2087f60 */ /* 0x000fe200089e01ff */
[----:B------:R-:W-:-:S04]  /*36dc0*/  DEPBAR.LE SB5, 0x1 ;  /* 0x0000d0400000791a */ /* 0x000fc80000000000 */
[----:B------:R-:W-:Y:S04]  /*36dd0*/  STL.64 [R1+0x60], R76 ;  /* 0x0000604c01007387 */ /* 0x000fe80000100a00 */
[----:B------:R-:W-:Y:S04]  /*36de0*/  STL.64 [R1+0x2c0], R68 ;  /* 0x0002c04401007387 */ /* 0x000fe80000100a00 */
[----:B------:R-:W-:Y:S01]  /*36df0*/  STL.64 [R1+0x58], R108 ;  /* 0x0000586c01007387 */ /* 0x000fe20000100a00 */
[----:B-----5:R-:W-:-:S03]  /*36e00*/  MOV R113, R20 ;  /* 0x0000001400717202 */ /* 0x020fc60000000f00 */
[----:B------:R0:W-:Y:S01]  /*36e10*/  STL.64 [R1+0x50], R20 ;  /* 0x0000501401007387 */ /* 0x0001e20000100a00 */
[----:B------:R-:W-:Y:S02]  /*36e20*/  IMAD.MOV.U32 R112, RZ, RZ, R21 ;  /* 0x000000ffff707224 */ /* 0x000fe400078e0015 */
[----:B0-----:R-:W5:Y:S01]  /*36e30*/  TEX.LL RZ, R20, R244, R0, UR10, 2D, 0x3 ;  /* 0x28ff0a00f4147f60 */ /* 0x001f6200089e03ff */
[----:B------:R-:W-:Y:S01]  /*36e40*/  IMAD.MOV.U32 R122, RZ, RZ, R92 ;  /* 0x000000ffff7a7224 */ /* 0x000fe200078e005c */
[----:B------:R-:W-:Y:S01]  /*36e50*/  MOV R92, R93 ;  /* 0x0000005d005c7202 */ /* 0x000fe20000000f00 */
[----:B------:R-:W-:Y:S02]  /*36e60*/  IMAD.MOV.U32 R247, RZ, RZ, R15 ;  /* 0x000000fffff77224 */ /* 0x000fe400078e000f */
[----:B------:R-:W-:Y:S02]  /*36e70*/  IMAD.MOV.U32 R246, RZ, RZ, R36 ;  /* 0x000000fffff67224 */ /* 0x000fe400078e0024 */
[----:B------:R-:W-:-:S02]  /*36e80*/  IMAD.MOV.U32 R119, RZ, RZ, R114 ;  /* 0x000000ffff777224 */ /* 0x000fc400078e0072 */
[----:B------:R-:W-:Y:S02]  /*36e90*/  IMAD.MOV.U32 R114, RZ, RZ, R68 ;  /* 0x000000ffff727224 */ /* 0x000fe400078e0044 */
[----:B------:R-:W-:Y:S02]  /*36ea0*/  IMAD.MOV.U32 R68, RZ, RZ, R69 ;  /* 0x000000ffff447224 */ /* 0x000fe400078e0045 */
[----:B------:R-:W-:Y:S02]  /*36eb0*/  IMAD.MOV.U32 R69, RZ, RZ, R108 ;  /* 0x000000ffff457224 */ /* 0x000fe400078e006c */
[----:B------:R-:W-:Y:S02]  /*36ec0*/  IMAD.MOV.U32 R61, RZ, RZ, R109 ;  /* 0x000000ffff3d7224 */ /* 0x000fe400078e006d */
[----:B------:R-:W5:Y:S01]  /*36ed0*/  TEX.LL RZ, R108, R246, R0, UR10, 2D, 0x3 ;  /* 0x28ff0a00f66c7f60 */ /* 0x000f6200089e03ff */
[----:B------:R-:W-:-:S04]  /*36ee0*/  DEPBAR.LE SB5, 0x1 ;  /* 0x0000d0400000791a */ /* 0x000fc80000000000 */
[----:B------:R-:W-:Y:S01]  /*36ef0*/  IMAD.MOV.U32 R93, RZ, RZ, R20 ;  /* 0x000000ffff5d7224 */ /* 0x000fe200078e0014 */
[----:B------:R0:W-:Y:S01]  /*36f00*/  STL.64 [R1+0x48], R20 ;  /* 0x0000481401007387 */ /* 0x0001e20000100a00 */
[----:B------:R-:W-:Y:S01]  /*36f10*/  IMAD.MOV.U32 R89, RZ, RZ, R21 ;  /* 0x000000ffff597224 */ /* 0x000fe200078e0015 */
[----:B0-----:R-:W-:Y:S01]  /*36f20*/  MOV R20, R36 ;  /* 0x0000002400147202 */ /* 0x001fe20000000f00 */
[----:B------:R-:W-:-:S04]  /*36f30*/  IMAD.MOV.U32 R21, RZ, RZ, R13 ;  /* 0x000000ffff157224 */ /* 0x000fc800078e000d */
[----:B------:R0:W-:Y:S02]  /*36f40*/  TEX.LL RZ, R6, R20, R0, UR6, 2D, 0x1 ;  /* 0x28ff060014067f60 */ /* 0x0001e400089e01ff */
[----:B0-----:R-:W-:-:S04]  /*36f50*/  IMAD.MOV.U32 R21, RZ, RZ, R17 ;  /* 0x000000ffff157224 */ /* 0x001fc800078e0011 */
[----:B------:R-:W5:Y:S01]  /*36f60*/  TEX.LL RZ, R236, R20, R0, UR10, 2D, 0x3 ;  /* 0x28ff0a0014ec7f60 */ /* 0x000f6200089e03ff */
[----:B------:R-:W-:Y:S01]  /*36f70*/  IMAD.MOV.U32 R85, RZ, RZ, R76 ;  /* 0x000000ffff557224 */ /* 0x000fe200078e004c */
[----:B------:R-:W-:Y:S01]  /*36f80*/  MOV R76, R77 ;  /* 0x0000004d004c7202 */ /* 0x000fe20000000f00 */
[----:B------:R-:W-:-:S04]  /*36f90*/  DEPBAR.LE SB5, 0x1 ;  /* 0x0000d0400000791a */ /* 0x000fc80000000000 */
[----:B------:R0:W-:Y:S01]  /*36fa0*/  STL.64 [R1+0x40], R108 ;  /* 0x0000406c01007387 */ /* 0x0001e20000100a00 */
[----:B------:R-:W-:Y:S02]  /*36fb0*/  IMAD.MOV.U32 R77, RZ, RZ, R109 ;  /* 0x000000ffff4d7224 */ /* 0x000fe400078e006d */
[----:B------:R-:W-:Y:S02]  /*36fc0*/  IMAD.MOV.U32 R84, RZ, RZ, R108 ;  /* 0x000000ffff547224 */ /* 0x000fe400078e006c */
[----:B------:R-:W-:Y:S02]  /*36fd0*/  IMAD.MOV.U32 R111, RZ, RZ, R15 ;  /* 0x000000ffff6f7224 */ /* 0x000fe400078e000f */
[----:B0-----:R-:W-:Y:S01]  /*36fe0*/  IMAD.MOV.U32 R109, RZ, RZ, R17 ;  /* 0x000000ffff6d7224 */ /* 0x001fe200078e0011 */
[----:B------:R-:W-:Y:S01]  /*36ff0*/  MOV R108, R36 ;  /* 0x00000024006c7202 */ /* 0x000fe20000000f00 */
[----:B------:R-:W5:Y:S03]  /*37000*/  TEX.LL RZ, R14, R110, R0, UR6, 2D, 0x1 ;  /* 0x28ff06006e0e7f60 */ /* 0x000f6600089e01ff */
[----:B------:R0:W5:Y:S01]  /*37010*/  TEX.LL RZ, R18, R108, R0, UR6, 2D, 0x1 ;  /* 0x28ff06006c127f60 */ /* 0x00016200089e01ff */
[----:B------:R-:W1:Y:S01]  /*37020*/  LDC R243, c[0x0][0x3a4] ;  /* 0x0000e900fff37b82 */ /* 0x000e620000000800 */
[----:B------:R-:W-:-:S04]  /*37030*/  DEPBAR.LE SB5, 0x2 ;  /* 0x0000d0800000791a */ /* 0x000fc80000000000 */
[----:B------:R-:W-:Y:S04]  /*37040*/  STL.64 [R1+0x38], R236 ;  /* 0x000038ec01007387 */ /* 0x000fe80000100a00 */
[----:B0-----:R-:W2:Y:S04]  /*37050*/  LDL.LU R109, [R1+0x3a4] ;  /* 0x0003a400016d7983 */ /* 0x001ea80000300800 */
        /* <DEDUP_REMOVED lines=8> */
[----:B------:R-:W3:Y:S04]  /*370e0*/  LDL R239, [R1+0x93c] ;  /* 0x00093c0001ef7983 */ /* 0x000ee80000100800 */
[----:B------:R0:W-:Y:S04]  /*370f0*/  STL [R1+0xe40], R27 ;  /* 0x000e401b01007387 */ /* 0x0001e80000100800 */
[----:B0-----:R-:W3:Y:S04]  /*37100*/  LDL.LU R27, [R1+0x620] ;  /* 0x00062000011b7983 */ /* 0x001ee80000300800 */
[----:B------:R-:W-:Y:S04]  /*37110*/  STL [R1+0xe3c], R35 ;  /* 0x000e3c2301007387 */ /* 0x000fe80000100800 */
[----:B------:R-:W-:Y:S04]  /*37120*/  STL [R1+0xe38], R31 ;  /* 0x000e381f01007387 */ /* 0x000fe80000100800 */
[----:B------:R-:W-:Y:S04]  /*37130*/  STL [R1+0xe34], R38 ;  /* 0x000e342601007387 */ /* 0x000fe80000100800 */
[----:B------:R-:W-:Y:S04]  /*37140*/  STL [R1+0xa88], R58 ;  /* 0x000a883a01007387 */ /* 0x000fe80000100800 */
[----:B------:R-:W-:Y:S04]  /*37150*/  STL [R1+0xa10], R32 ;  /* 0x000a102001007387 */ /* 0x000fe80000100800 */
[----:B------:R-:W-:Y:S04]  /*37160*/  STL [R1+0xa0c], R28 ;  /* 0x000a0c1c01007387 */ /* 0x000fe80000100800 */
[----:B------:R-:W-:Y:S04]  /*37170*/  STL [R1+0xa08], R24 ;  /* 0x000a081801007387 */ /* 0x000fe80000100800 */
[----:B------:R0:W-:Y:S02]  /*37180*/  STL [R1+0xa04], R22 ;  /* 0x000a041601007387 */ /* 0x0001e40000100800 */
[----:B0-----:R-:W-:-:S02]  /*37190*/  LOP3.LUT R22, R65, 0xff, RZ, 0xc0, !PT ;  /* 0x000000ff41167812 */ /* 0x001fc400078ec0ff */
[----:B------:R-:W-:-:S04]  /*371a0*/  LOP3.LUT R65, R252, 0xff, RZ, 0xc0, !PT ;  /* 0x000000fffc417812 */ /* 0x000fc800078ec0ff */
[----:B------:R-:W-:Y:S02]  /*371b0*/  VABSDIFF.U32 R108, R22, R65, RZ ;  /* 0x00000041166c7214 */ /* 0x000fe400000e00ff */
[----:B------:R-:W-:Y:S02]  /*371c0*/  MOV R21, R236 ;  /* 0x000000ec00157202 */ /* 0x000fe40000000f00 */
[----:B------:R-:W3:Y:S01]  /*371d0*/  LDL.LU R236, [R1+0x39c] ;  /* 0x00039c0001ec7983 */ /* 0x000ee20000300800 */
[----:B------:R-:W-:-:S03]  /*371e0*/  IMAD.MOV.U32 R20, RZ, RZ, R237 ;  /* 0x000000ffff147224 */ /* 0x000fc600078e00ed */
[----:B------:R-:W3:Y:S04]  /*371f0*/  LDL.LU R240, [R1+0x394] ;  /* 0x0003940001f07983 */ /* 0x000ee80000300800 */
[----:B------:R-:W-:Y:S04]  /*37200*/  STL [R1+0xa8c], R22 ;  /* 0x000a8c1601007387 */ /* 0x000fe80000100800 */
[----:B------:R-:W3:Y:S01]  /*37210*/  LDL R237, [R1+0x234] ;  /* 0x0002340001ed7983 */ /* 0x000ee20000100800 */
[----:B--2---:R-:W-:-:S03]  /*37220*/  IMAD.IADD R108, R109, 0x1, R108 ;  /* 0x000000016d6c7824 */ /* 0x004fc600078e026c */
[----:B------:R-:W2:Y:S01]  /*37230*/  LDL R109, [R1+0x230] ;  /* 0x00023000016d7983 */ /* 0x000ea20000100800 */
[----:B---3--:R-:W-:Y:S02]  /*37240*/  IMAD.IADD R37, R37, 0x1, R111 ;  /* 0x0000000125257824 */ /* 0x008fe400078e026f */
[----:B-1----:R-:W-:Y:S01]  /*37250*/  IMAD.WIDE.U32 R110, R243, UR18, RZ ;  /* 0x00000012f36e7c25 */ /* 0x002fe2000f8e00ff */
[----:B------:R-:W-:Y:S03]  /*37260*/  STL [R1+0xd90], R81 ;  /* 0x000d905101007387 */ /* 0x000fe60000100800 */
[----:B------:R-:W-:Y:S01]  /*37270*/  IMAD R108, R37, 0x9, R108 ;  /* 0x00000009256c7824 */ /* 0x000fe200078e026c */
[C---:B------:R-:W-:Y:S01]  /*37280*/  LEA R241, P0, R110.reuse, R241, 0x2 ;  /* 0x000000f16ef17211 */ /* 0x040fe200078010ff */
[----:B------:R-:W-:Y:S01]  /*37290*/  IMAD R37, R243, UR17, R111 ;  /* 0x00000011f3257c24 */ /* 0x000fe2000f8e026f */
[----:B------:R-:W-:Y:S04]  /*372a0*/  STL [R1+0xd8c], R72 ;  /* 0x000d8c4801007387 */ /* 0x000fe80000100800 */
[----:B------:R-:W-:Y:S01]  /*372b0*/  STL [R1+0xd88], R65 ;  /* 0x000d884101007387 */ /* 0x000fe20000100800 */
[----:B------:R-:W-:-:S03]  /*372c0*/  LEA.HI.X R238, R110, R238, R37, 0x2, P0 ;  /* 0x000000ee6eee7211 */ /* 0x000fc600000f1425 */
[----:B------:R-:W3:Y:S04]  /*372d0*/  LDL.LU R244, [R1+0x398] ;  /* 0x0003980001f47983 */ /* 0x000ee80000300800 */
[----:B------:R-:W2:Y:S04]  /*372e0*/  LDL.LU R243, [R1+0x28] ;  /* 0x0000280001f37983 */ /* 0x000ea80000300800 */
[----:B------:R-:W3:Y:S04]  /*372f0*/  LDL.LU.64 R110, [R1+0x178] ;  /* 0x00017800016e7983 */ /* 0x000ee80000300a00 */
[----:B------:R0:W-:Y:S04]  /*37300*/  STL [R1+0x928], R241 ;  /* 0x000928f101007387 */ /* 0x0001e80000100800 */
[----:B0-----:R-:W2:Y:S04]  /*37310*/  LDL R241, [R1+0x228] ;  /* 0x0002280001f17983 */ /* 0x001ea80000100800 */
[----:B------:R0:W-:Y:S01]  /*37320*/  STL [R1+0x924], R238 ;  /* 0x000924ee01007387 */ /* 0x0001e20000100800 */
[----:B------:R-:W-:-:S03]  /*37330*/  LOP3.LUT R37, R245, R247, RZ, 0x3c, !PT ;  /* 0x000000f7f5257212 */ /* 0x000fc600078e3cff */
[----:B------:R-:W2:Y:S04]  /*37340*/  LDL R245, [R1+0x938] ;  /* 0x0009380001f57983 */ /* 0x000ea80000100800 */
[----:B0-----:R-:W2:Y:S01]  /*37350*/  LDL R238, [R1+0x22c] ;  /* 0x00022c0001ee7983 */ /* 0x001ea20000100800 */
[----:B------:R-:W-:Y:S01]  /*37360*/  POPC R37, R37 ;  /* 0x0000002500257309 */ /* 0x000fe20000000000 */
[----:B------:R-:W-:Y:S02]  /*37370*/  LOP3.LUT R22, R236, 0xff, RZ, 0xc0, !PT ;  /* 0x000000ffec167812 */ /* 0x000fe400078ec0ff */
[----:B------:R-:W2:Y:S01]  /*37380*/  LDL R236, [R1+0x82c] ;  /* 0x00082c0001ec7983 */ /* 0x000ea20000100800 */
[----:B------:R-:W-:-:S03]  /*37390*/  LOP3.LUT R251, R251, R237, RZ, 0x3c, !PT ;  /* 0x000000edfbfb7212 */ /* 0x000fc600078e3cff */
[----:B---3--:R0:W-:Y:S02]  /*373a0*/  STG.E desc[UR14][R110.64], R108 ;  /* 0x0000006c6e007986 */ /* 0x0081e4000c10190e */
[----:B0-----:R-:W-:-:S06]  /*373b0*/  LOP3.LUT R108, R246, R27, RZ, 0x3c, !PT ;  /* 0x0000001bf66c7212 */ /* 0x001fcc00078e3cff */
[----:B------:R-:W0:Y:S02]  /*373c0*/  POPC R108, R108 ;  /* 0x0000006c006c7309 */ /* 0x000e240000000000 */
[----:B0-----:R-:W-:Y:S02]  /*373d0*/  IADD3 R37, PT, PT, R108, R37, RZ ;  /* 0x000000256c257210 */ /* 0x001fe40007ffe0ff */
[----:B------:R-:W-:-:S04]  /*373e0*/  LOP3.LUT R108, R242, 0xff, RZ, 0xc0, !PT ;  /* 0x000000fff26c7812 */ /* 0x000fc800078ec0ff */
[----:B------:R-:W-:Y:S02]  /*373f0*/  VABSDIFF.U32 R108, R239, R108, RZ ;  /* 0x0000006cef6c7214 */ /* 0x000fe400000e00ff */
[----:B------:R-:W3:Y:S04]  /*37400*/  LDL R239, [R1+0x828] ;  /* 0x0008280001ef7983 */ /* 0x000ee80000100800 */
[----:B------:R0:W-:Y:S04]  /*37410*/  STL [R1+0x614], R22 ;  /* 0x0006141601007387 */ /* 0x0001e80000100800 */
[----:B------:R-:W3:Y:S01]  /*37420*/  LDL R237, [R1+0x834] ;  /* 0x0008340001ed7983 */ /* 0x000ee20000100800 */
[----:B------:R-:W-:Y:S01]  /*37430*/  IMAD R37, R37, 0x9, R108 ;  /* 0x0000000925257824 */ /* 0x000fe200078e026c */
[----:B------:R-:W-:-:S02]  /*37440*/  LOP3.LUT R108, R240, 0xff, RZ, 0xc0, !PT ;  /* 0x000000fff06c7812 */ /* 0x000fc400078ec0ff */
[----:B------:R-:W3:Y:S02]  /*37450*/  LDL R240, [R1+0x830] ;  /* 0x0008300001f07983 */ /* 0x000ee40000100800 */
[----:B------:R-:W-:Y:S02]  /*37460*/  VABSDIFF.U32 R108, R22, R108, RZ ;  /* 0x0000006c166c7214 */ /* 0x000fe400000e00ff */
[----:B0-----:R-:W-:Y:S01]  /*37470*/  LOP3.LUT R22, R244, 0xff, RZ, 0xc0, !PT ;  /* 0x000000fff4167812 */ /* 0x001fe200078ec0ff */
[----:B------:R-:W3:Y:S01]  /*37480*/  LDL R242, [R1+0x940] ;  /* 0x0009400001f27983 */ /* 0x000ee20000100800 */
[----:B--2---:R-:W-:-:S03]  /*37490*/  LOP3.LUT R248, R248, R241, RZ, 0x3c, !PT ;  /* 0x000000f1f8f87212 */ /* 0x004fc600078e3cff */
[----:B------:R0:W-:Y:S04]  /*374a0*/  STL [R1+0x610], R22 ;  /* 0x0006101601007387 */ /* 0x0001e80000100800 */
[----:B------:R-:W2:Y:S01]  /*374b0*/  LDL R241, [R1+0x838] ;  /* 0x0008380001f17983 */ /* 0x000ea20000100800 */
[----:B------:R-:W-:-:S03]  /*374c0*/  LOP3.LUT R249, R249, R238, RZ, 0x3c, !PT ;  /* 0x000000eef9f97212 */ /* 0x000fc600078e3cff */
[----:B------:R-:W2:Y:S01]  /*374d0*/  LDL R238, [R1+0x83c] ;  /* 0x00083c0001ee7983 */ /* 0x000ea20000100800 */
[----:B------:R-:W-:Y:S01]  /*374e0*/  LOP3.LUT R250, R250, R109, RZ, 0x3c, !PT ;  /* 0x0000006dfafa7212 */ /* 0x000fe200078e3cff */
[----:B------:R-:W-:Y:S02]  /*374f0*/  IMAD.IADD R108, R37, 0x1, R108 ;  /* 0x00000001256c7824 */ /* 0x000fe400078e026c */
[----:B------:R-:W-:Y:S08]  /*37500*/  POPC R37, R251 ;  /* 0x000000fb00257309 */ /* 0x000ff00000000000 */
[----:B------:R-:W1:Y:S01]  /*37510*/  POPC R109, R250 ;  /* 0x000000fa006d7309 */ /* 0x000e620000000000 */
[----:B------:R-:W-:-:S02]  /*37520*/  LOP3.LUT R235, R235, R236, RZ, 0x3c, !PT ;  /* 0x000000ecebeb7212 */ /* 0x000fc400078e3cff */
[----:B------:R-:W2:Y:S01]  /*37530*/  LDL R236, [R1+0x224] ;  /* 0x0002240001ec7983 */ /* 0x000ea20000100800 */
[----:B-1----:R-:W-:-:S04]  /*37540*/  IMAD.IADD R37, R109, 0x1, R37 ;  /* 0x000000016d257824 */ /* 0x002fc800078e0225 */
[----:B------:R-:W-:Y:S01]  /*37550*/  IMAD R37, R37, 0x9, R108 ;  /* 0x0000000925257824 */ /* 0x000fe200078e026c */
[----:B------:R-:W-:Y:S02]  /*37560*/  LOP3.LUT R108, R243, 0xff, RZ, 0xc0, !PT ;  /* 0x000000fff36c7812 */ /* 0x000fe400078ec0ff */
[----:B------:R-:W2:Y:S02]  /*37570*/  LDL R243, [R1+0x944] ;  /* 0x0009440001f37983 */ /* 0x000ea40000100800 */
[----:B------:R-:W-:Y:S01]  /*37580*/  VABSDIFF.U32 R108, R22, R108, RZ ;  /* 0x0000006c166c7214 */ /* 0x000fe200000e00ff */
[----:B------:R-:W-:Y:S04]  /*37590*/  POPC R109, R248 ;  /* 0x000000f8006d7309 */ /* 0x000fe80000000000 */
[----:B------:R-:W-:-:S04]  /*375a0*/  IMAD.IADD R108, R37, 0x1, R108 ;  /* 0x00000001256c7824 */ /* 0x000fc800078e026c */
[----:B------:R-:W1:Y:S02]  /*375b0*/  POPC R37, R249 ;  /* 0x000000f900257309 */ /* 0x000e640000000000 */
[----:B-1----:R-:W-:-:S05]  /*375c0*/  IADD3 R37, PT, PT, R109, R37, RZ ;  /* 0x000000256d257210 */ /* 0x002fca0007ffe0ff */
[----:B------:R-:W-:Y:S01]  /*375d0*/  IMAD R37, R37, 0x9, R108 ;  /* 0x0000000925257824 */ /* 0x000fe200078e026c */
[----:B------:R-:W-:Y:S02]  /*375e0*/  LOP3.LUT R108, R232, 0xff, RZ, 0xc0, !PT ;  /* 0x000000ffe86c7812 */ /* 0x000fe400078ec0ff */
[----:B---3--:R-:W-:Y:S02]  /*375f0*/  LOP3.LUT R234, R234, R239, RZ, 0x3c, !PT ;  /* 0x000000efeaea7212 */ /* 0x008fe400078e3cff */
[----:B------:R-:W3:Y:S01]  /*37600*/  LDL R239, [R1+0x220] ;  /* 0x0002200001ef7983 */ /* 0x000ee20000100800 */
[----:B------:R-:W-:-:S03]  /*37610*/  LOP3.LUT R225, R225, R237, RZ, 0x3c, !PT ;  /* 0x000000ede1e17212 */ /* 0x000fc600078e3cff */
[----:B------:R-:W3:Y:S01]  /*37620*/  LDL R237, [R1+0x84c] ;  /* 0x00084c0001ed7983 */ /* 0x000ee20000100800 */
[----:B------:R-:W-:Y:S02]  /*37630*/  VABSDIFF.U32 R108, R245, R108, RZ ;  /* 0x0000006cf56c7214 */ /* 0x000fe400000e00ff */
[----:B------:R-:W-:Y:S01]  /*37640*/  LOP3.LUT R224, R224, R240, RZ, 0x3c, !PT ;  /* 0x000000f0e0e07212 */ /* 0x000fe200078e3cff */
[----:B------:R-:W3:Y:S04]  /*37650*/  LDL R245, [R1+0x948] ;  /* 0x0009480001f57983 */ /* 0x000ee80000100800 */
[----:B------:R-:W3:Y:S01]  /*37660*/  LDL R240, [R1+0x848] ;  /* 0x0008480001f07983 */ /* 0x000ee20000100800 */
[----:B------:R-:W-:Y:S01]  /*37670*/  IMAD.IADD R108, R37, 0x1, R108 ;  /* 0x00000001256c7824 */ /* 0x000fe200078e026c */
[----:B--2---:R-:W-:-:S02]  /*37680*/  LOP3.LUT R42, R42, R241, RZ, 0x3c, !PT ;  /* 0x000000f12a2a7212 */ /* 0x004fc400078e3cff */
[----:B------:R-:W2:Y:S01]  /*37690*/  LDL R241, [R1+0x94c] ;  /* 0x00094c0001f17983 */ /* 0x000ea20000100800 */
[----:B------:R-:W-:Y:S08]  /*376a0*/  POPC R109, R234 ;  /* 0x000000ea006d7309 */ /* 0x000ff00000000000 */
[----:B------:R-:W1:Y:S01]  /*376b0*/  POPC R37, R235 ;  /* 0x000000eb00257309 */ /* 0x000e620000000000 */
[----:B------:R-:W-:-:S02]  /*376c0*/  LOP3.LUT R43, R43, R238, RZ, 0x3c, !PT ;  /* 0x000000ee2b2b7212 */ /* 0x000fc400078e3cff */
[----:B------:R-:W2:Y:S01]  /*376d0*/  LDL R238, [R1+0x854] ;  /* 0x0008540001ee7983 */ /* 0x000ea20000100800 */
[----:B-1----:R-:W-:-:S04]  /*376e0*/  IMAD.IADD R37, R109, 0x1, R37 ;  /* 0x000000016d257824 */ /* 0x002fc800078e0225 */
[----:B------:R-:W-:Y:S01]  /*376f0*/  IMAD R37, R37, 0x9, R108 ;  /* 0x0000000925257824 */ /* 0x000fe200078e026c */
[----:B------:R-:W-:-:S04]  /*37700*/  LOP3.LUT R108, R230, 0xff, RZ, 0xc0, !PT ;  /* 0x000000ffe66c7812 */ /* 0x000fc800078ec0ff */
[----:B------:R-:W-:Y:S02]  /*37710*/  VABSDIFF.U32 R108, R242, R108, RZ ;  /* 0x0000006cf26c7214 */ /* 0x000fe400000e00ff */
[----:B------:R-:W2:Y:S01]  /*37720*/  LDL R242, [R1+0x850] ;  /* 0x0008500001f27983 */ /* 0x000ea20000100800 */
[----:B------:R-:W-:Y:S02]  /*37730*/  POPC R109, R224 ;  /* 0x000000e0006d7309 */ /* 0x000fe40000000000 */
[----:B------:R-:W-:-:S06]  /*37740*/  IMAD.IADD R108, R37, 0x1, R108 ;  /* 0x00000001256c7824 */ /* 0x000fcc00078e026c */
[----:B------:R-:W1:Y:S01]  /*37750*/  POPC R37, R225 ;  /* 0x000000e100257309 */ /* 0x000e620000000000 */
[----:B0-----:R-:W-:Y:S02]  /*37760*/  LOP3.LUT R22, R229, 0xff, RZ, 0xc0, !PT ;  /* 0x000000ffe5167812 */ /* 0x001fe400078ec0ff */
[----:B------:R-:W-:Y:S02]  /*37770*/  LOP3.LUT R97, R97, R236, RZ, 0x3c, !PT ;  /* 0x000000ec61617212 */ /* 0x000fe400078e3cff */
[----:B-1----:R-:W-:-:S05]  /*37780*/  IADD3 R37, PT, PT, R109, R37, RZ ;  /* 0x000000256d257210 */ /* 0x002fca0007ffe0ff */
[----:B------:R-:W-:Y:S01]  /*37790*/  IMAD R37, R37, 0x9, R108 ;  /* 0x0000000925257824 */ /* 0x000fe200078e026c */
[----:B------:R-:W-:Y:S01]  /*377a0*/  LOP3.LUT R108, R228, 0xff, RZ, 0xc0, !PT ;  /* 0x000000ffe46c7812 */ /* 0x000fe200078ec0ff */
[----:B------:R0:W-:Y:S03]  /*377b0*/  STL [R1+0x60c], R22 ;  /* 0x00060c1601007387 */ /* 0x0001e60000100800 */
[----:B------:R-:W-:Y:S01]  /*377c0*/  VABSDIFF.U32 R108, R243, R108, RZ ;  /* 0x0000006cf36c7214 */ /* 0x000fe200000e00ff */
[----:B------:R-:W2:Y:S04]  /*377d0*/  LDL R236, [R1+0x85c] ;  /* 0x00085c0001ec7983 */ /* 0x000ea80000100800 */
[----:B------:R-:W2:Y:S01]  /*377e0*/  LDL R243, [R1+0x950] ;  /* 0x0009500001f37983 */ /* 0x000ea20000100800 */
[----:B------:R-:W-:Y:S01]  /*377f0*/  IMAD.IADD R108, R37, 0x1, R108 ;  /* 0x00000001256c7824 */ /* 0x000fe200078e026c */
[----:B------:R-:W-:Y:S02]  /*37800*/  POPC R42, R42 ;  /* 0x0000002a002a7309 */ /* 0x000fe40000000000 */
[----:B------:R-:W2:Y:S04]  /*37810*/  LDL R32, [R1+0x86c] ;  /* 0x00086c0001207983 */ /* 0x000ea80000100800 */
[----:B------:R-:W2:Y:S02]  /*37820*/  LDL R24, [R1+0x868] ;  /* 0x0008680001187983 */ /* 0x000ea40000100800 */
[----:B------:R-:W1:Y:S02]  /*37830*/  POPC R37, R43 ;  /* 0x0000002b00257309 */ /* 0x000e640000000000 */
[----:B------:R-:W2:Y:S04]  /*37840*/  LDL R246, [R1+0x878] ;  /* 0x0008780001f67983 */ /* 0x000ea80000100800 */
[----:B------:R-:W2:Y:S04]  /*37850*/  LDL R247, [R1+0x2a8] ;  /* 0x0002a80001f77983 */ /* 0x000ea80000100800 */
[----:B------:R-:W2:Y:S01]  /*37860*/  LDL R244, [R1+0x87c] ;  /* 0x00087c0001f47983 */ /* 0x000ea20000100800 */
[----:B-1----:R-:W-:Y:S01]  /*37870*/  IMAD.IADD R37, R42, 0x1, R37 ;  /* 0x000000012a257824 */ /* 0x002fe200078e0225 */
[----:B------:R-:W-:-:S02]  /*37880*/  LOP3.LUT R42, R226, 0xff, RZ, 0xc0, !PT ;  /* 0x000000ffe22a7812 */ /* 0x000fc400078ec0ff */
[----:B---3--:R-:W-:Y:S02]  /*37890*/  LOP3.LUT R96, R96, R239, RZ, 0x3c, !PT ;  /* 0x000000ef60607212 */ /* 0x008fe400078e3cff */
[----:B------:R-:W3:Y:S01]  /*378a0*/  LDL R239, [R1+0x858] ;  /* 0x0008580001ef7983 */ /* 0x000ee20000100800 */
[----:B------:R-:W-:-:S03]  /*378b0*/  LOP3.LUT R99, R99, R237, RZ, 0x3c, !PT ;  /* 0x000000ed63637212 */ /* 0x000fc600078e3cff */
[----:B------:R-:W3:Y:S01]  /*378c0*/  LDL R237, [R1+0x954] ;  /* 0x0009540001ed7983 */ /* 0x000ee20000100800 */
[----:B------:R-:W-:Y:S01]  /*378d0*/  IMAD R37, R37, 0x9, R108 ;  /* 0x0000000925257824 */ /* 0x000fe200078e026c */
[----:B------:R-:W-:Y:S01]  /*378e0*/  VABSDIFF.U32 R42, R22, R42, RZ ;  /* 0x0000002a162a7214 */ /* 0x000fe200000e00ff */
[----:B------:R-:W-:Y:S04]  /*378f0*/  POPC R43, R96 ;  /* 0x00000060002b7309 */ /* 0x000fe80000000000 */
[----:B------:R-:W-:-:S04]  /*37900*/  IMAD.IADD R42, R37, 0x1, R42 ;  /* 0x00000001252a7824 */ /* 0x000fc800078e022a */
[----:B------:R-:W1:Y:S01]  /*37910*/  POPC R37, R97 ;  /* 0x0000006100257309 */ /* 0x000e620000000000 */
[----:B------:R-:W-:Y:S02]  /*37920*/  LOP3.LUT R98, R98, R240, RZ, 0x3c, !PT ;  /* 0x000000f062627212 */ /* 0x000fe400078e3cff */
[----:B------:R-:W3:Y:S01]  /*37930*/  LDL R240, [R1+0x860] ;  /* 0x0008600001f07983 */ /* 0x000ee20000100800 */
[----:B-1----:R-:W-:-:S05]  /*37940*/  IADD3 R37, PT, PT, R43, R37, RZ ;  /* 0x000000252b257210 */ /* 0x002fca0007ffe0ff */
[----:B------:R-:W-:Y:S01]  /*37950*/  IMAD R37, R37, 0x9, R42 ;  /* 0x0000000925257824 */ /* 0x000fe200078e022a */
[----:B------:R-:W-:-:S04]  /*37960*/  LOP3.LUT R42, R227, 0xff, RZ, 0xc0, !PT ;  /* 0x000000ffe32a7812 */ /* 0x000fc800078ec0ff */
[----:B------:R-:W-:Y:S01]  /*37970*/  VABSDIFF.U32 R42, R245, R42, RZ ;  /* 0x0000002af52a7214 */ /* 0x000fe200000e00ff */
[----:B------:R-:W-:Y:S01]  /*37980*/  POPC R43, R98 ;  /* 0x00000062002b7309 */ /* 0x000fe20000000000 */
[----:B--2---:R-:W-:Y:S01]  /*37990*/  LOP3.LUT R101, R101, R238, RZ, 0x3c, !PT ;  /* 0x000000ee65657212 */ /* 0x004fe200078e3cff */
[----:B------:R-:W2:Y:S02]  /*379a0*/  LDL R245, [R1+0x2ac] ;  /* 0x0002ac0001f57983 */ /* 0x000ea40000100800 */
[----:B------:R-:W-:Y:S02]  /*379b0*/  IMAD.IADD R42, R37, 0x1, R42 ;  /* 0x00000001252a7824 */ /* 0x000fe400078e022a */
[----:B------:R-:W2:Y:S02]  /*379c0*/  LDL R238, [R1+0x958] ;  /* 0x0009580001ee7983 */ /* 0x000ea40000100800 */
[----:B------:R-:W1:Y:S02]  /*379d0*/  POPC R37, R99 ;  /* 0x0000006300257309 */ /* 0x000e640000000000 */
[----:B-1----:R-:W-:-:S04]  /*379e0*/  IMAD.IADD R37, R43, 0x1, R37 ;  /* 0x000000012b257824 */ /* 0x002fc800078e0225 */
[----:B------:R-:W-:Y:S01]  /*379f0*/  IMAD R37, R37, 0x9, R42 ;  /* 0x0000000925257824 */ /* 0x000fe200078e022a */
[----:B------:R-:W-:-:S04]  /*37a00*/  LOP3.LUT R42, R222, 0xff, RZ, 0xc0, !PT ;  /* 0x000000ffde2a7812 */ /* 0x000fc800078ec0ff */
[----:B------:R-:W-:Y:S02]  /*37a10*/  VABSDIFF.U32 R42, R241, R42, RZ ;  /* 0x0000002af12a7214 */ /* 0x000fe400000e00ff */
[----:B------:R-:W2:Y:S01]  /*37a20*/  LDL R241, [R1+0x864] ;  /* 0x0008640001f17983 */ /* 0x000ea20000100800 */
[----:B------:R-:W-:Y:S02]  /*37a30*/  LOP3.LUT R100, R100, R242, RZ, 0x3c, !PT ;  /* 0x000000f264647212 */ /* 0x000fe400078e3cff */
[----:B------:R-:W-:Y:S01]  /*37a40*/  IMAD.IADD R42, R37, 0x1, R42 ;  /* 0x00000001252a7824 */ /* 0x000fe200078e022a */
[----:B------:R-:W2:Y:S01]  /*37a50*/  LDL R242, [R1+0x95c] ;  /* 0x00095c0001f27983 */ /* 0x000ea20000100800 */
[----:B------:R-:W-:Y:S08]  /*37a60*/  POPC R43, R100 ;  /* 0x00000064002b7309 */ /* 0x000ff00000000000 */
[----:B------:R-:W1:Y:S01]  /*37a70*/  POPC R37, R101 ;  /* 0x0000006500257309 */ /* 0x000e620000000000 */
[----:B------:R-:W-:-:S02]  /*37a80*/  LOP3.LUT R103, R103, R236, RZ, 0x3c, !PT ;  /* 0x000000ec67677212 */ /* 0x000fc400078e3cff */
[----:B------:R-:W2:Y:S01]  /*37a90*/  LDL R236, [R1+0x21c] ;  /* 0x00021c0001ec7983 */ /* 0x000ea20000100800 */
[----:B-1----:R-:W-:-:S05]  /*37aa0*/  IADD3 R37, PT, PT, R43, R37, RZ ;  /* 0x000000252b257210 */ /* 0x002fca0007ffe0ff */
[----:B------:R-:W-:Y:S01]  /*37ab0*/  IMAD R37, R37, 0x9, R42 ;  /* 0x0000000925257824 */ /* 0x000fe200078e022a */
[----:B------:R-:W-:-:S04]  /*37ac0*/  LOP3.LUT R42, R220, 0xff, RZ, 0xc0, !PT ;  /* 0x000000ffdc2a7812 */ /* 0x000fc800078ec0ff */
[----:B------:R-:W-:Y:S02]  /*37ad0*/  VABSDIFF.U32 R42, R243, R42, RZ ;  /* 0x0000002af32a7214 */ /* 0x000fe400000e00ff */
[----:B------:R-:W2:Y:S03]  /*37ae0*/  LDL R243, [R1+0x218] ;  /* 0x0002180001f37983 */ /* 0x000ea60000100800 */
[----:B------:R-:W-:Y:S02]  /*37af0*/  IMAD.IADD R42, R37, 0x1, R42 ;  /* 0x00000001252a7824 */ /* 0x000fe400078e022a */
[----:B------:R-:W-:Y:S01]  /*37b00*/  POPC R37, R103 ;  /* 0x0000006700257309 */ /* 0x000fe20000000000 */
[----:B---3--:R-:W-:Y:S02]  /*37b10*/  LOP3.LUT R102, R102, R239, RZ, 0x3c, !PT ;  /* 0x000000ef66667212 */ /* 0x008fe400078e3cff */
[----:B------:R-:W3:Y:S05]  /*37b20*/  LDL R239, [R1+0x290] ;  /* 0x0002900001ef7983 */ /* 0x000eea0000100800 */
[----:B------:R-:W1:Y:S02]  /*37b30*/  POPC R43, R102 ;  /* 0x00000066002b7309 */ /* 0x000e640000000000 */
[----:B-1----:R-:W-:-:S04]  /*37b40*/  IMAD.IADD R37, R43, 0x1, R37 ;  /* 0x000000012b257824 */ /* 0x002fc800078e0225 */
[----:B------:R-:W-:Y:S01]  /*37b50*/  IMAD R37, R37, 0x9, R42 ;  /* 0x0000000925257824 */ /* 0x000fe200078e022a */
[----:B------:R-:W-:-:S04]  /*37b60*/  LOP3.LUT R42, R218, 0xff, RZ, 0xc0, !PT ;  /* 0x000000ffda2a7812 */ /* 0x000fc800078ec0ff */
[----:B------:R-:W-:Y:S02]  /*37b70*/  VABSDIFF.U32 R42, R237, R42, RZ ;  /* 0x0000002aed2a7214 */ /* 0x000fe400000e00ff */
[----:B------:R-:W3:Y:S01]  /*37b80*/  LDL R237, [R1+0x294] ;  /* 0x0002940001ed7983 */ /* 0x000ee20000100800 */
[----:B------:R-:W-:Y:S02]  /*37b90*/  LOP3.LUT R104, R104, R240, RZ, 0x3c, !PT ;  /* 0x000000f068687212 */ /* 0x000fe400078e3cff */
[----:B------:R-:W-:Y:S01]  /*37ba0*/  IMAD.IADD R37, R37, 0x1, R42 ;  /* 0x0000000125257824 */ /* 0x000fe200078e022a */
[----:B------:R-:W-:Y:S01]  /*37bb0*/  LOP3.LUT R107, R107, R32, RZ, 0x3c, !PT ;  /* 0x000000206b6b7212 */ /* 0x000fe200078e3cff */
[----:B------:R-:W-:Y:S01]  /*37bc0*/  POPC R43, R104 ;  /* 0x00000068002b7309 */ /* 0x000fe20000000000 */
[----:B------:R-:W-:Y:S01]  /*37bd0*/  LOP3.LUT R106, R106, R24, RZ, 0x3c, !PT ;  /* 0x000000186a6a7212 */ /* 0x000fe200078e3cff */
[----:B------:R-:W3:Y:S06]  /*37be0*/  LDL R240, [R1+0x210] ;  /* 0x0002100001f07983 */ /* 0x000eec0000100800 */
[----:B------:R-:W-:Y:S01]  /*37bf0*/  POPC R107, R107 ;  /* 0x0000006b006b7309 */ /* 0x000fe20000000000 */
[----:B--2---:R-:W-:-:S02]  /*37c00*/  LOP3.LUT R105, R105, R241, RZ, 0x3c, !PT ;  /* 0x000000f169697212 */ /* 0x004fc400078e3cff */
[----:B------:R-:W2:Y:S05]  /*37c10*/  LDL R241, [R1+0x288] ;  /* 0x0002880001f17983 */ /* 0x000eaa0000100800 */
[----:B------:R-:W1:Y:S02]  /*37c20*/  POPC R42, R105 ;  /* 0x00000069002a7309 */ /* 0x000e640000000000 */
[----:B-1----:R-:W-:-:S05]  /*37c30*/  IADD3 R42, PT, PT, R43, R42, RZ ;  /* 0x0000002a2b2a7210 */ /* 0x002fca0007ffe0ff */
[----:B------:R-:W-:Y:S01]  /*37c40*/  IMAD R37, R42, 0x9, R37 ;  /* 0x000000092a257824 */ /* 0x000fe200078e0225 */
[----:B------:R-:W-:-:S04]  /*37c50*/  LOP3.LUT R42, R216, 0xff, RZ, 0xc0, !PT ;  /* 0x000000ffd82a7812 */ /* 0x000fc800078ec0ff */
[----:B------:R-:W-:Y:S02]  /*37c60*/  VABSDIFF.U32 R42, R238, R42, RZ ;  /* 0x0000002aee2a7214 */ /* 0x000fe400000e00ff */
[----:B------:R-:W-:Y:S01]  /*37c70*/  LOP3.LUT R43, R245, R244, RZ, 0x3c, !PT ;  /* 0x000000f4f52b7212 */ /* 0x000fe200078e3cff */
[----:B------:R-:W2:Y:S02]  /*37c80*/  LDL R238, [R1+0x214] ;  /* 0x0002140001ee7983 */ /* 0x000ea40000100800 */
[----:B------:R-:W-:Y:S02]  /*37c90*/  IMAD.IADD R37, R37, 0x1, R42 ;  /* 0x0000000125257824 */ /* 0x000fe400078e022a */
[----:B------:R-:W1:Y:S02]  /*37ca0*/  POPC R42, R106 ;  /* 0x0000006a002a7309 */ /* 0x000e640000000000 */
[----:B-1----:R-:W-:-:S04]  /*37cb0*/  IMAD.IADD R42, R42, 0x1, R107 ;  /* 0x000000012a2a7824 */ /* 0x002fc800078e026b */
[----:B------:R-:W-:Y:S01]  /*37cc0*/  IMAD R37, R42, 0x9, R37 ;  /* 0x000000092a257824 */ /* 0x000fe200078e0225 */
[----:B------:R-:W-:Y:S01]  /*37cd0*/  LOP3.LUT R42, R247, R246, RZ, 0x3c, !PT ;  /* 0x000000f6f72a7212 */ /* 0x000fe200078e3cff */
[----:B------:R-:W-:Y:S01]  /*37ce0*/  POPC R43, R43 ;  /* 0x0000002b002b7309 */ /* 0x000fe20000000000 */
[----:B0-----:R-:W-:-:S07]  /*37cf0*/  LOP3.LUT R22, R146, 0xff, RZ, 0xc0, !PT ;  /* 0x000000ff92167812 */ /* 0x001fce00078ec0ff */
[----:B------:R-:W0:Y:S01]  /*37d00*/  POPC R42, R42 ;  /* 0x0000002a002a7309 */ /* 0x000e220000000000 */
[----:B------:R-:W-:Y:S01]  /*37d10*/  VABSDIFF.U32 R96, R242, R22, RZ ;  /* 0x00000016f2607214 */ /* 0x000fe200000e00ff */
[----:B------:R-:W-:Y:S04]  /*37d20*/  STL [R1+0xd9c], R24 ;  /* 0x000d9c1801007387 */ /* 0x000fe80000100800 */
[----:B------:R-:W-:Y:S01]  /*37d30*/  IMAD.IADD R37, R37, 0x1, R96 ;  /* 0x0000000125257824 */ /* 0x000fe200078e0260 */
[----:B------:R-:W-:Y:S01]  /*37d40*/  STL [R1+0xd98], R32 ;  /* 0x000d982001007387 */ /* 0x000fe20000100800 */
[----:B0-----:R-:W-:-:S03]  /*37d50*/  IADD3 R42, PT, PT, R42, R43, RZ ;  /* 0x0000002b2a2a7210 */ /* 0x001fc60007ffe0ff */
[----:B------:R0:W-:Y:S02]  /*37d60*/  STL [R1+0x2a0], R22 ;  /* 0x0002a01601007387 */ /* 0x0001e40000100800 */
[----:B------:R-:W-:Y:S02]  /*37d70*/  IMAD R37, R42, 0x9, R37 ;  /* 0x000000092a257824 */ /* 0x000fe400078e0225 */
[----:B------:R-:W2:Y:S01]  /*37d80*/  LDL R27, [R1+0x888] ;  /* 0x00088800011b7983 */ /* 0x000ea20000100800 */
[----:B---3--:R-:W-:-:S03]  /*37d90*/  LOP3.LUT R42, R239, R243, RZ, 0x3c, !PT ;  /* 0x000000f3ef2a7212 */ /* 0x008fc600078e3cff */
[----:B------:R-:W3:Y:S04]  /*37da0*/  LDL R243, [R1+0x280] ;  /* 0x0002800001f37983 */ /* 0x000ee80000100800 */
[----:B------:R-:W3:Y:S01]  /*37db0*/  LDL R239, [R1+0x88c] ;  /* 0x00088c0001ef7983 */ /* 0x000ee20000100800 */
[----:B------:R-:W-:-:S03]  /*37dc0*/  LOP3.LUT R43, R237, R236, RZ, 0x3c, !PT ;  /* 0x000000eced2b7212 */ /* 0x000fc600078e3cff */
[----:B------:R-:W3:Y:S04]  /*37dd0*/  LDL R236, [R1+0x284] ;  /* 0x0002840001ec7983 */ /* 0x000ee80000100800 */
[----:B------:R-:W3:Y:S01]  /*37de0*/  LDL R237, [R1+0x960] ;  /* 0x0009600001ed7983 */ /* 0x000ee20000100800 */
[----:B0-----:R-:W-:Y:S01]  /*37df0*/  LOP3.LUT R22, R214, 0xff, RZ, 0xc0, !PT ;  /* 0x000000ffd6167812 */ /* 0x001fe200078ec0ff */
[----:B------:R-:W-:Y:S01]  /*37e00*/  POPC R42, R42 ;  /* 0x0000002a002a7309 */ /* 0x000fe20000000000 */
[----:B------:R-:W-:-:S03]  /*37e10*/  LOP3.LUT R24, R143, 0xff, RZ, 0xc0, !PT ;  /* 0x000000ff8f187812 */ /* 0x000fc600078ec0ff */
[----:B------:R0:W-:Y:S04]  /*37e20*/  STL [R1+0x5fc], R22 ;  /* 0x0005fc1601007387 */ /* 0x0001e80000100800 */
[----:B------:R-:W1:Y:S01]  /*37e30*/  POPC R43, R43 ;  /* 0x0000002b002b7309 */ /* 0x000e620000000000 */
[----:B------:R0:W-:Y:S04]  /*37e40*/  STL [R1+0x298], R24 ;  /* 0x0002981801007387 */ /* 0x0001e80000100800 */
[----:B------:R-:W3:Y:S04]  /*37e50*/  LDL R246, [R1+0x890] ;  /* 0x0008900001f67983 */ /* 0x000ee80000100800 */
[----:B------:R-:W3:Y:S04]  /*37e60*/  LDL R247, [R1+0x278] ;  /* 0x0002780001f77983 */ /* 0x000ee80000100800 */
[----:B------:R-:W3:Y:S04]  /*37e70*/  LDL R244, [R1+0x894] ;  /* 0x0008940001f47983 */ /* 0x000ee80000100800 */
[----:B------:R-:W3:Y:S01]  /*37e80*/  LDL R245, [R1+0x27c] ;  /* 0x00027c0001f57983 */ /* 0x000ee20000100800 */
[----:B------:R-:W-:Y:S01]  /*37e90*/  VABSDIFF.U32 R96, R22, R24, RZ ;  /* 0x0000001816607214 */ /* 0x000fe200000e00ff */
[----:B-1----:R-:W-:-:S02]  /*37ea0*/  IMAD.IADD R42, R42, 0x1, R43 ;  /* 0x000000012a2a7824 */ /* 0x002fc400078e022b */
[----:B------:R-:W3:Y:S02]  /*37eb0*/  LDL R242, [R1+0x898] ;  /* 0x0008980001f27983 */ /* 0x000ee40000100800 */
[----:B------:R-:W-:-:S04]  /*37ec0*/  IMAD.IADD R37, R37, 0x1, R96 ;  /* 0x0000000125257824 */ /* 0x000fc800078e0260 */
[----:B------:R-:W-:Y:S01]  /*37ed0*/  IMAD R37, R42, 0x9, R37 ;  /* 0x000000092a257824 */ /* 0x000fe200078e0225 */
[----:B--2---:R-:W-:Y:S02]  /*37ee0*/  LOP3.LUT R42, R241, R240, RZ, 0x3c, !PT ;  /* 0x000000f0f12a7212 */ /* 0x004fe400078e3cff */
[----:B------:R-:W2:Y:S04]  /*37ef0*/  LDL R240, [R1+0x270] ;  /* 0x0002700001f07983 */ /* 0x000ea80000100800 */
[----:B------:R-:W-:Y:S01]  /*37f00*/  POPC R42, R42 ;  /* 0x0000002a002a7309 */ /* 0x000fe20000000000 */
[----:B------:R-:W2:Y:S01]  /*37f10*/  LDL R241, [R1+0x89c] ;  /* 0x00089c0001f17983 */ /* 0x000ea20000100800 */
[----:B0-----:R-:W-:Y:S02]  /*37f20*/  LOP3.LUT R22, R147, 0xff, RZ, 0xc0, !PT ;  /* 0x000000ff93167812 */ /* 0x001fe400078ec0ff */
[----:B------:R-:W-:-:S02]  /*37f30*/  LOP3.LUT R24, R142, 0xff, RZ, 0xc0, !PT ;  /* 0x000000ff8e187812 */ /* 0x000fc400078ec0ff */
[----:B------:R-:W-:Y:S02]  /*37f40*/  LOP3.LUT R43, R2, R238, RZ, 0x3c, !PT ;  /* 0x000000ee022b7212 */ /* 0x000fe400078e3cff */
[----:B------:R-:W2:Y:S04]  /*37f50*/  LDL R2, [R1+0x964] ;  /* 0x0009640001027983 */ /* 0x000ea80000100800 */
[----:B------:R-:W0:Y:S01]  /*37f60*/  POPC R43, R43 ;  /* 0x0000002b002b7309 */ /* 0x000e220000000000 */
[----:B------:R-:W2:Y:S01]  /*37f70*/  LDL R238, [R1+0x274] ;  /* 0x0002740001ee7983 */ /* 0x000ea20000100800 */
[----:B------:R-:W-:-:S05]  /*37f80*/  VABSDIFF.U32 R96, R22, R24, RZ ;  /* 0x0000001816607214 */ /* 0x000fca00000e00ff */
[----:B------:R-:W-:Y:S01]  /*37f90*/  IMAD.IADD R37, R37, 0x1, R96 ;  /* 0x0000000125257824 */ /* 0x000fe200078e0260 */
[----:B------:R1:W-:Y:S01]  /*37fa0*/  STL [R1+0x5f0], R22 ;  /* 0x0005f01601007387 */ /* 0x0003e20000100800 */
[----:B0-----:R-:W-:-:S03]  /*37fb0*/  IADD3 R42, PT, PT, R42, R43, RZ ;  /* 0x0000002b2a2a7210 */ /* 0x001fc60007ffe0ff */
[----:B------:R-:W-:Y:S02]  /*37fc0*/  STL [R1+0x29c], R24 ;  /* 0x00029c1801007387 */ /* 0x000fe40000100800 */
[----:B------:R-:W-:Y:S01]  /*37fd0*/  IMAD R37, R42, 0x9, R37 ;  /* 0x000000092a257824 */ /* 0x000fe200078e0225 */
[----:B-1----:R-:W-:Y:S01]  /*37fe0*/  LOP3.LUT R22, R150, 0xff, RZ, 0xc0, !PT ;  /* 0x000000ff96167812 */ /* 0x002fe200078ec0ff */
[----:B------:R-:W2:Y:S01]  /*37ff0*/  LDL R72, [R1+0x20c] ;  /* 0x00020c0001487983 */ /* 0x000ea20000100800 */
[----:B---3--:R-:W-:-:S03]  /*38000*/  LOP3.LUT R42, R243, R27, RZ, 0x3c, !PT ;  /* 0x0000001bf32a7212 */ /* 0x008fc600078e3cff */
[----:B------:R-:W3:Y:S04]  /*38010*/  LDL R243, [R1+0x968] ;  /* 0x0009680001f37983 */ /* 0x000ee80000100800 */
[----:B------:R0:W-:Y:S01]  /*38020*/  STL [R1+0x2a4], R22 ;  /* 0x0002a41601007387 */ /* 0x0001e20000100800 */
[----:B------:R-:W-:-:S03]  /*38030*/  LOP3.LUT R43, R236, R239, RZ, 0x3c, !PT ;  /* 0x000000efec2b7212 */ /* 0x000fc600078e3cff */
[----:B------:R-:W3:Y:S04]  /*38040*/  LDL R239, [R1+0x208] ;  /* 0x0002080001ef7983 */ /* 0x000ee80000100800 */
[----:B------:R-:W3:Y:S01]  /*38050*/  LDL R236, [R1+0x268] ;  /* 0x0002680001ec7983 */ /* 0x000ee20000100800 */
[----:B------:R-:W-:-:S03]  /*38060*/  VABSDIFF.U32 R96, R237, R22, RZ ;  /* 0x00000016ed607214 */ /* 0x000fc600000e00ff */
[----:B------:R-:W3:Y:S01]  /*38070*/  LDL R237, [R1+0x26c] ;  /* 0x00026c0001ed7983 */ /* 0x000ee20000100800 */
[----:B------:R-:W-:Y:S08]  /*38080*/  POPC R42, R42 ;  /* 0x0000002a002a7309 */ /* 0x000ff00000000000 */
[----:B------:R-:W1:Y:S01]  /*38090*/  POPC R43, R43 ;  /* 0x0000002b002b7309 */ /* 0x000e620000000000 */
[----:B------:R-:W-:-:S02]  /*380a0*/  IMAD.IADD R37, R37, 0x1, R96 ;  /* 0x0000000125257824 */ /* 0x000fc400078e0260 */
[----:B-1----:R-:W-:Y:S01]  /*380b0*/  IMAD.IADD R42, R42, 0x1, R43 ;  /* 0x000000012a2a7824 */ /* 0x002fe200078e022b */
[----:B------:R-:W-:-:S03]  /*380c0*/  LOP3.LUT R43, R245, R244, RZ, 0x3c, !PT ;  /* 0x000000f4f52b7212 */ /* 0x000fc600078e3cff */
[----:B------:R-:W-:Y:S01]  /*380d0*/  IMAD R37, R42, 0x9, R37 ;  /* 0x000000092a257824 */ /* 0x000fe200078e0225 */
[----:B------:R-:W-:Y:S02]  /*380e0*/  LOP3.LUT R42, R247, R246, RZ, 0x3c, !PT ;  /* 0x000000f6f72a7212 */ /* 0x000fe400078e3cff */
[----:B------:R-:W-:Y:S01]  /*380f0*/  POPC R43, R43 ;  /* 0x0000002b002b7309 */ /* 0x000fe20000000000 */
[----:B0-----:R-:W-:-:S07]  /*38100*/  LOP3.LUT R22, R154, 0xff, RZ, 0xc0, !PT ;  /* 0x000000ff9a167812 */ /* 0x001fce00078ec0ff */
[----:B------:R-:W0:Y:S01]  /*38110*/  POPC R42, R42 ;  /* 0x0000002a002a7309 */ /* 0x000e220000000000 */
[----:B------:R1:W-:Y:S04]  /*38120*/  STL [R1+0x2cc], R22 ;  /* 0x0002cc1601007387 */ /* 0x0003e80000100800 */
[----:B------:R-:W3:Y:S04]  /*38130*/  LDL R247, [R1+0x8a0] ;  /* 0x0008a00001f77983 */ /* 0x000ee80000100800 */
[----:B------:R-:W3:Y:S01]  /*38140*/  LDL R244, [R1+0x260] ;  /* 0x0002600001f47983 */ /* 0x000ee20000100800 */
[----:B0-----:R-:W-:-:S02]  /*38150*/  IADD3 R42, PT, PT, R42, R43, RZ ;  /* 0x0000002b2a2a7210 */ /* 0x001fc40007ffe0ff */
[----:B--2---:R-:W-:Y:S02]  /*38160*/  VABSDIFF.U32 R96, R2, R22, RZ ;  /* 0x0000001602607214 */ /* 0x004fe400000e00ff */
[----:B------:R-:W2:Y:S03]  /*38170*/  LDL R2, [R1+0x8ac] ;  /* 0x0008ac0001027983 */ /* 0x000ea60000100800 */
[----:B------:R-:W-:Y:S01]  /*38180*/  IMAD.IADD R37, R37, 0x1, R96 ;  /* 0x0000000125257824 */ /* 0x000fe200078e0260 */
[----:B------:R-:W-:Y:S02]  /*38190*/  LOP3.LUT R43, R238, R241, RZ, 0x3c, !PT ;  /* 0x000000f1ee2b7212 */ /* 0x000fe400078e3cff */
[----:B------:R-:W2:Y:S01]  /*381a0*/  LDL R241, [R1+0x264] ;  /* 0x0002640001f17983 */ /* 0x000ea20000100800 */
[----:B------:R-:W-:Y:S01]  /*381b0*/  IMAD R37, R42, 0x9, R37 ;  /* 0x000000092a257824 */ /* 0x000fe200078e0225 */
[----:B------:R-:W-:-:S02]  /*381c0*/  LOP3.LUT R42, R240, R242, RZ, 0x3c, !PT ;  /* 0x000000f2f02a7212 */ /* 0x000fc400078e3cff */
[----:B------:R-:W2:Y:S01]  /*381d0*/  LDL R240, [R1+0x8a4] ;  /* 0x0008a40001f07983 */ /* 0x000ea20000100800 */
[----:B------:R-:W-:Y:S01]  /*381e0*/  POPC R43, R43 ;  /* 0x0000002b002b7309 */ /* 0x000fe20000000000 */
[----:B-1----:R-:W-:Y:S02]  /*381f0*/  LOP3.LUT R22, R158, 0xff, RZ, 0xc0, !PT ;  /* 0x000000ff9e167812 */ /* 0x002fe400078ec0ff */
[----:B------:R-:W2:Y:S04]  /*38200*/  LDL R238, [R1+0x96c] ;  /* 0x00096c0001ee7983 */ /* 0x000ea80000100800 */
[----:B------:R-:W2:Y:S01]  /*38210*/  LDL.LU R24, [R1+0x258] ;  /* 0x0002580001187983 */ /* 0x000ea20000300800 */
[----:B------:R-:W0:Y:S03]  /*38220*/  POPC R42, R42 ;  /* 0x0000002a002a7309 */ /* 0x000e260000000000 */
[----:B------:R-:W2:Y:S04]  /*38230*/  LDL.LU R252, [R1+0x25c] ;  /* 0x00025c0001fc7983 */ /* 0x000ea80000300800 */
[----:B------:R1:W-:Y:S01]  /*38240*/  STL [R1+0x2d0], R22 ;  /* 0x0002d01601007387 */ /* 0x0003e20000100800 */
[----:B0-----:R-:W-:Y:S01]  /*38250*/  IMAD.IADD R42, R42, 0x1, R43 ;  /* 0x000000012a2a7824 */ /* 0x001fe200078e022b */
[----:B------:R-:W-:-:S02]  /*38260*/  LOP3.LUT R27, R151, 0xff, RZ, 0xc0, !PT ;  /* 0x000000ff971b7812 */ /* 0x000fc400078ec0ff */
[----:B---3--:R-:W-:-:S05]  /*38270*/  VABSDIFF.U32 R96, R243, R22, RZ ;  /* 0x00000016f3607214 */ /* 0x008fca00000e00ff */
[----:B------:R-:W-:-:S04]  /*38280*/  IMAD.IADD R37, R37, 0x1, R96 ;  /* 0x0000000125257824 */ /* 0x000fc800078e0260 */
[----:B------:R-:W-:Y:S01]  /*38290*/  IMAD R37, R42, 0x9, R37 ;  /* 0x000000092a257824 */ /* 0x000fe200078e0225 */
[----:B-1----:R-:W-:Y:S02]  /*382a0*/  LOP3.LUT R22, R152, 0xff, RZ, 0xc0, !PT ;  /* 0x000000ff98167812 */ /* 0x002fe400078ec0ff */
[----:B------:R-:W-:Y:S02]  /*382b0*/  LOP3.LUT R42, R236, R239, RZ, 0x3c, !PT ;  /* 0x000000efec2a7212 */ /* 0x000fe400078e3cff */
[----:B------:R-:W3:Y:S04]  /*382c0*/  LDL R239, [R1+0x8a8] ;  /* 0x0008a80001ef7983 */ /* 0x000ee80000100800 */
[----:B------:R-:W3:Y:S01]  /*382d0*/  LDL.LU R32, [R1+0x250] ;  /* 0x0002500001207983 */ /* 0x000ee20000300800 */
[----:B------:R-:W-:-:S03]  /*382e0*/  LOP3.LUT R43, R237, R72, RZ, 0x3c, !PT ;  /* 0x00000048ed2b7212 */ /* 0x000fc600078e3cff */
[----:B------:R-:W3:Y:S04]  /*382f0*/  LDL R236, [R1+0x970] ;  /* 0x0009700001ec7983 */ /* 0x000ee80000100800 */
[----:B------:R-:W-:Y:S04]  /*38300*/  STL [R1+0xd94], R72 ;  /* 0x000d944801007387 */ /* 0x000fe80000100800 */
[----:B------:R-:W-:Y:S04]  /*38310*/  STL [R1+0x5e4], R22 ;  /* 0x0005e41601007387 */ /* 0x000fe80000100800 */
[----:B------:R0:W-:Y:S04]  /*38320*/  STL [R1+0x2d4], R27 ;  /* 0x0002d41b01007387 */ /* 0x0001e80000100800 */
[----:B------:R-:W3:Y:S04]  /*38330*/  LDL R242, [R1+0x8b4] ;  /* 0x0008b40001f27983 */ /* 0x000ee80000100800 */
[----:B------:R-:W3:Y:S01]  /*38340*/  LDL R237, [R1+0x254] ;  /* 0x0002540001ed7983 */ /* 0x000ee20000100800 */
[----:B------:R-:W-:Y:S03]  /*38350*/  POPC R42, R42 ;  /* 0x0000002a002a7309 */ /* 0x000fe60000000000 */
[----:B------:R-:W3:Y:S01]  /*38360*/  LDL R245, [R1+0x8b0] ;  /* 0x0008b00001f57983 */ /* 0x000ee20000100800 */
[----:B------:R-:W-:-:S03]  /*38370*/  VABSDIFF.U32 R96, R22, R27, RZ ;  /* 0x0000001b16607214 */ /* 0x000fc600000e00ff */
[----:B------:R-:W3:Y:S01]  /*38380*/  LDL R243, [R1+0x974] ;  /* 0x0009740001f37983 */ /* 0x000ee20000100800 */
[----:B------:R-:W1:Y:S01]  /*38390*/  POPC R43, R43 ;  /* 0x0000002b002b7309 */ /* 0x000e620000000000 */
[----:B------:R-:W-:Y:S01]  /*383a0*/  IMAD.IADD R37, R37, 0x1, R96 ;  /* 0x0000000125257824 */ /* 0x000fe200078e0260 */
[----:B0-----:R-:W-:Y:S01]  /*383b0*/  LOP3.LUT R27, R162, 0xff, RZ, 0xc0, !PT ;  /* 0x000000ffa21b7812 */ /* 0x001fe200078ec0ff */
[----:B------:R-:W3:Y:S01]  /*383c0*/  LDL.LU R22, [R1+0x24c] ;  /* 0x00024c0001167983 */ /* 0x000ee20000300800 */
[----:B-1----:R-:W-:-:S05]  /*383d0*/  IADD3 R42, PT, PT, R42, R43, RZ ;  /* 0x0000002b2a2a7210 */ /* 0x002fca0007ffe0ff */
[----:B------:R-:W-:Y:S01]  /*383e0*/  IMAD R37, R42, 0x9, R37 ;  /* 0x000000092a257824 */ /* 0x000fe200078e0225 */
[----:B------:R-:W-:-:S06]  /*383f0*/  LOP3.LUT R42, R244, R247, RZ, 0x3c, !PT ;  /* 0x000000f7f42a7212 */ /* 0x000fcc00078e3cff */
[----:B------:R-:W-:Y:S01]  /*38400*/  POPC R42, R42 ;  /* 0x0000002a002a7309 */ /* 0x000fe20000000000 */
[----:B------:R0:W-:Y:S01]  /*38410*/  STL [R1+0x2d8], R27 ;  /* 0x0002d81b01007387 */ /* 0x0001e20000100800 */
[----:B--2---:R-:W-:-:S03]  /*38420*/  LOP3.LUT R43, R241, R240, RZ, 0x3c, !PT ;  /* 0x000000f0f12b7212 */ /* 0x004fc600078e3cff */
[----:B------:R-:W2:Y:S03]  /*38430*/  LDL R240, [R1+0x8c0] ;  /* 0x0008c00001f07983 */ /* 0x000ea60000100800 */
[----:B------:R-:W1:Y:S01]  /*38440*/  POPC R43, R43 ;  /* 0x0000002b002b7309 */ /* 0x000e620000000000 */
[----:B------:R-:W2:Y:S01]  /*38450*/  LDL R241, [R1+0x248] ;  /* 0x0002480001f17983 */ /* 0x000ea20000100800 */
[----:B------:R-:W-:-:S03]  /*38460*/  VABSDIFF.U32 R96, R238, R27, RZ ;  /* 0x0000001bee607214 */ /* 0x000fc600000e00ff */
[----:B------:R-:W2:Y:S02]  /*38470*/  LDL R238, [R1+0x8c4] ;  /* 0x0008c40001ee7983 */ /* 0x000ea40000100800 */
[----:B------:R-:W-:Y:S02]  /*38480*/  IMAD.IADD R37, R37, 0x1, R96 ;  /* 0x0000000125257824 */ /* 0x000fe400078e0260 */
[----:B------:R-:W2:Y:S04]  /*38490*/  LDL.LU R28, [R1+0x240] ;  /* 0x00024000011c7983 */ /* 0x000ea80000300800 */
[----:B0-----:R-:W2:Y:S01]  /*384a0*/  LDL R27, [R1+0x978] ;  /* 0x00097800011b7983 */ /* 0x001ea20000100800 */
[----:B-1----:R-:W-:Y:S01]  /*384b0*/  IMAD.IADD R42, R42, 0x1, R43 ;  /* 0x000000012a2a7824 */ /* 0x002fe200078e022b */
[----:B------:R-:W-:-:S03]  /*384c0*/  LOP3.LUT R43, R252, R2, RZ, 0x3c, !PT ;  /* 0x00000002fc2b7212 */ /* 0x000fc600078e3cff */
[----:B------:R-:W-:-:S03]  /*384d0*/  IMAD R37, R42, 0x9, R37 ;  /* 0x000000092a257824 */ /* 0x000fc600078e0225 */
[----:B------:R-:W-:Y:S01]  /*384e0*/  POPC R43, R43 ;  /* 0x0000002b002b7309 */ /* 0x000fe20000000000 */
[----:B------:R-:W-:Y:S01]  /*384f0*/  LOP3.LUT R31, R166, 0xff, RZ, 0xc0, !PT ;  /* 0x000000ffa61f7812 */ /* 0x000fe200078ec0ff */
[----:B------:R0:W-:Y:S04]  /*38500*/  STL [R1+0xd84], R2 ;  /* 0x000d840201007387 */ /* 0x0001e80000100800 */
[----:B------:R-:W-:Y:S01]  /*38510*/  STL [R1+0x2dc], R31 ;  /* 0x0002dc1f01007387 */ /* 0x000fe20000100800 */
[----:B---3--:R-:W-:-:S03]  /*38520*/  LOP3.LUT R42, R24, R239, RZ, 0x3c, !PT ;  /* 0x000000ef182a7212 */ /* 0x008fc600078e3cff */
[----:B------:R-:W3:Y:S03]  /*38530*/  LDL R239, [R1+0x8b8] ;  /* 0x0008b80001ef7983 */ /* 0x000ee60000100800 */
[----:B------:R-:W1:Y:S01]  /*38540*/  POPC R42, R42 ;  /* 0x0000002a002a7309 */ /* 0x000e620000000000 */
[----:B------:R-:W-:Y:S02]  /*38550*/  VABSDIFF.U32 R96, R236, R31, RZ ;  /* 0x0000001fec607214 */ /* 0x000fe400000e00ff */
[----:B------:R-:W3:Y:S01]  /*38560*/  LDL R236, [R1+0x8bc] ;  /* 0x0008bc0001ec7983 */ /* 0x000ee20000100800 */
[----:B-1----:R-:W-:Y:S02]  /*38570*/  IADD3 R42, PT, PT, R42, R43, RZ ;  /* 0x0000002b2a2a7210 */ /* 0x002fe40007ffe0ff */
[----:B------:R-:W-:Y:S02]  /*38580*/  LOP3.LUT R43, R237, R242, RZ, 0x3c, !PT ;  /* 0x000000f2ed2b7212 */ /* 0x000fe400078e3cff */
[----:B------:R-:W3:Y:S01]  /*38590*/  LDL R237, [R1+0x97c] ;  /* 0x00097c0001ed7983 */ /* 0x000ee20000100800 */
[----:B------:R-:W-:Y:S01]  /*385a0*/  IMAD.IADD R37, R37, 0x1, R96 ;  /* 0x0000000125257824 */ /* 0x000fe200078e0260 */
[----:B0-----:R-:W-:-:S03]  /*385b0*/  LOP3.LUT R2, R170, 0xff, RZ, 0xc0, !PT ;  /* 0x000000ffaa027812 */ /* 0x001fc600078ec0ff */
[----:B------:R-:W-:Y:S01]  /*385c0*/  IMAD R37, R42, 0x9, R37 ;  /* 0x000000092a257824 */ /* 0x000fe200078e0225 */
[----:B------:R-:W-:Y:S01]  /*385d0*/  LOP3.LUT R42, R32, R245, RZ, 0x3c, !PT ;  /* 0x000000f5202a7212 */ /* 0x000fe200078e3cff */
[----:B------:R0:W-:Y:S04]  /*385e0*/  STL [R1+0x2e0], R2 ;  /* 0x0002e00201007387 */ /* 0x0001e80000100800 */
[----:B------:R-:W3:Y:S04]  /*385f0*/  LDL R246, [R1+0x8c8] ;  /* 0x0008c80001f67983 */ /* 0x000ee80000100800 */
[----:B------:R-:W3:Y:S04]  /*38600*/  LDL R247, [R1+0x3b8] ;  /* 0x0003b80001f77983 */ /* 0x000ee80000100800 */
[----:B------:R-:W3:Y:S04]  /*38610*/  LDL R244, [R1+0x8cc] ;  /* 0x0008cc0001f47983 */ /* 0x000ee80000100800 */
[----:B------:R-:W3:Y:S01]  /*38620*/  LDL R245, [R1+0x3bc] ;  /* 0x0003bc0001f57983 */ /* 0x000ee20000100800 */
[----:B------:R-:W-:Y:S03]  /*38630*/  POPC R42, R42 ;  /* 0x0000002a002a7309 */ /* 0x000fe60000000000 */
[----:B------:R-:W3:Y:S05]  /*38640*/  LDL R242, [R1+0x980] ;  /* 0x0009800001f27983 */ /* 0x000eea0000100800 */
[----:B------:R-:W1:Y:S01]  /*38650*/  POPC R43, R43 ;  /* 0x0000002b002b7309 */ /* 0x000e620000000000 */
[----:B------:R-:W-:-:S02]  /*38660*/  VABSDIFF.U32 R96, R243, R2, RZ ;  /* 0x00000002f3607214 */ /* 0x000fc400000e00ff */
[----:B------:R-:W3:Y:S03]  /*38670*/  LDL R243, [R1+0x200] ;  /* 0x0002000001f37983 */ /* 0x000ee60000100800 */
[----:B------:R-:W-:Y:S02]  /*38680*/  IMAD.IADD R37, R37, 0x1, R96 ;  /* 0x0000000125257824 */ /* 0x000fe400078e0260 */
[----:B-1----:R-:W-:-:S04]  /*38690*/  IMAD.IADD R42, R42, 0x1, R43 ;  /* 0x000000012a2a7824 */ /* 0x002fc800078e022b */
[----:B------:R-:W-:Y:S01]  /*386a0*/  IMAD R37, R42, 0x9, R37 ;  /* 0x000000092a257824 */ /* 0x000fe200078e0225 */
[----:B--2---:R-:W-:Y:S02]  /*386b0*/  LOP3.LUT R42, R241, R240, RZ, 0x3c, !PT ;  /* 0x000000f0f12a7212 */ /* 0x004fe400078e3cff */
[----:B------:R-:W2:Y:S01]  /*386c0*/  LDL R240, [R1+0x1f8] ;  /* 0x0001f80001f07983 */ /* 0x000ea20000100800 */
[----:B------:R-:W-:-:S03]  /*386d0*/  LOP3.LUT R43, R22, R238, RZ, 0x3c, !PT ;  /* 0x000000ee162b7212 */ /* 0x000fc600078e3cff */
[----:B------:R-:W2:Y:S01]  /*386e0*/  LDL R241, [R1+0x204] ;  /* 0x0002040001f17983 */ /* 0x000ea20000100800 */
[----:B------:R-:W-:Y:S03]  /*386f0*/  POPC R42, R42 ;  /* 0x0000002a002a7309 */ /* 0x000fe60000000000 */
[----:B------:R-:W2:Y:S05]  /*38700*/  LDL R238, [R1+0x1fc] ;  /* 0x0001fc0001ee7983 */ /* 0x000eaa0000100800 */
[----:B------:R-:W1:Y:S01]  /*38710*/  POPC R43, R43 ;  /* 0x0000002b002b7309 */ /* 0x000e620000000000 */
[----:B0-----:R-:W-:-:S04]  /*38720*/  LOP3.LUT R2, R174, 0xff, RZ, 0xc0, !PT ;  /* 0x000000ffae027812 */ /* 0x001fc800078ec0ff */
[----:B------:R-:W-:Y:S01]  /*38730*/  VABSDIFF.U32 R96, R27, R2, RZ ;  /* 0x000000021b607214 */ /* 0x000fe200000e00ff */
[----:B------:R0:W-:Y:S04]  /*38740*/  STL [R1+0x2e4], R2 ;  /* 0x0002e40201007387 */ /* 0x0001e80000100800 */
[----:B------:R-:W-:Y:S01]  /*38750*/  IMAD.IADD R37, R37, 0x1, R96 ;  /* 0x0000000125257824 */ /* 0x000fe200078e0260 */
[----:B-1----:R-:W-:Y:S02]  /*38760*/  IADD3 R42, PT, PT, R42, R43, RZ ;  /* 0x0000002b2a2a7210 */ /* 0x002fe40007ffe0ff */
[----:B0-----:R-:W-:-:S03]  /*38770*/  LOP3.LUT R2, R178, 0xff, RZ, 0xc0, !PT ;  /* 0x000000ffb2027812 */ /* 0x001fc600078ec0ff */
[----:B------:R-:W-:Y:S01]  /*38780*/  IMAD R37, R42, 0x9, R37 ;  /* 0x000000092a257824 */ /* 0x000fe200078e0225 */
[----:B---3--:R-:W-:Y:S02]  /*38790*/  LOP3.LUT R42, R28, R239, RZ, 0x3c, !PT ;  /* 0x000000ef1c2a7212 */ /* 0x008fe400078e3cff */
[----:B------:R-:W3:Y:S01]  /*387a0*/  LDL R239, [R1+0x1f0] ;  /* 0x0001f00001ef7983 */ /* 0x000ee20000100800 */
[----:B------:R-:W-:-:S03]  /*387b0*/  LOP3.LUT R43, R88, R236, RZ, 0x3c, !PT ;  /* 0x000000ec582b7212 */ /* 0x000fc600078e3cff */
[----:B------:R-:W3:Y:S04]  /*387c0*/  LDL R236, [R1+0x1e0] ;  /* 0x0001e00001ec7983 */ /* 0x000ee80000100800 */
[----:B------:R0:W-:Y:S01]  /*387d0*/  STL [R1+0x2e8], R2 ;  /* 0x0002e80201007387 */ /* 0x0001e20000100800 */
[----:B------:R-:W-:-:S03]  /*387e0*/  VABSDIFF.U32 R96, R237, R2, RZ ;  /* 0x00000002ed607214 */ /* 0x000fc600000e00ff */
[----:B------:R-:W3:Y:S01]  /*387f0*/  LDL R237, [R1+0x1f4] ;  /* 0x0001f40001ed7983 */ /* 0x000ee20000100800 */
[----:B------:R-:W-:Y:S08]  /*38800*/  POPC R42, R42 ;  /* 0x0000002a002a7309 */ /* 0x000ff00000000000 */
[----:B------:R-:W1:Y:S01]  /*38810*/  POPC R43, R43 ;  /* 0x0000002b002b7309 */ /* 0x000e620000000000 */
[----:B------:R-:W-:Y:S01]  /*38820*/  IMAD.IADD R37, R37, 0x1, R96 ;  /* 0x0000000125257824 */ /* 0x000fe200078e0260 */
[----:B0-----:R-:W-:Y:S01]  /*38830*/  LOP3.LUT R2, R148, 0xff, RZ, 0xc0, !PT ;  /* 0x000000ff94027812 */ /* 0x001fe200078ec0ff */
[----:B-1----:R-:W-:Y:S01]  /*38840*/  IMAD.IADD R42, R42, 0x1, R43 ;  /* 0x000000012a2a7824 */ /* 0x002fe200078e022b */
[----:B------:R-:W-:-:S03]  /*38850*/  LOP3.LUT R43, R245, R244, RZ, 0x3c, !PT ;  /* 0x000000f4f52b7212 */ /* 0x000fc600078e3cff */
[----:B------:R-:W-:Y:S01]  /*38860*/  IMAD R37, R42, 0x9, R37 ;  /* 0x000000092a257824 */ /* 0x000fe200078e0225 */
[----:B------:R-:W-:Y:S02]  /*38870*/  LOP3.LUT R42, R247, R246, RZ, 0x3c, !PT ;  /* 0x000000f6f72a7212 */ /* 0x000fe400078e3cff */
[----:B------:R-:W-:Y:S01]  /*38880*/  POPC R43, R43 ;  /* 0x0000002b002b7309 */ /* 0x000fe20000000000 */
[----:B------:R0:W-:Y:S01]  /*38890*/  STL [R1+0x594], R2 ;  /* 0x0005940201007387 */ /* 0x0001e20000100800 */
[----:B------:R-:W-:-:S03]  /*388a0*/  VABSDIFF.U32 R96, R242, R2, RZ ;  /* 0x00000002f2607214 */ /* 0x000fc600000e00ff */
[----:B------:R-:W3:Y:S03]  /*388b0*/  LDL R245, [R1+0x8d0] ;  /* 0x0008d00001f57983 */ /* 0x000ee60000100800 */
[----:B------:R-:W1:Y:S01]  /*388c0*/  POPC R42, R42 ;  /* 0x0000002a002a7309 */ /* 0x000e620000000000 */
[----:B------:R-:W3:Y:S01]  /*388d0*/  LDL R242, [R1+0x8d4] ;  /* 0x0008d40001f27983 */ /* 0x000ee20000100800 */
[----:B------:R-:W-:-:S03]  /*388e0*/  IMAD.IADD R37, R37, 0x1, R96 ;  /* 0x0000000125257824 */ /* 0x000fc600078e0260 */
[----:B------:R-:W3:Y:S01]  /*388f0*/  LDL.LU R27, [R1+0xe40] ;  /* 0x000e4000011b7983 */ /* 0x000ee20000300800 */
[----:B-1----:R-:W-:-:S05]  /*38900*/  IADD3 R42, PT, PT, R42, R43, RZ ;  /* 0x0000002b2a2a7210 */ /* 0x002fca0007ffe0ff */
[----:B------:R-:W-:Y:S01]  /*38910*/  IMAD R37, R42, 0x9, R37 ;  /* 0x000000092a257824 */ /* 0x000fe200078e0225 */
[----:B--2---:R-:W-:Y:S02]  /*38920*/  LOP3.LUT R42, R240, R243, RZ, 0x3c, !PT ;  /* 0x000000f3f02a7212 */ /* 0x004fe400078e3cff */
[----:B------:R-:W2:Y:S01]  /*38930*/  LDL R243, [R1+0x984] ;  /* 0x0009840001f37983 */ /* 0x000ea20000100800 */
[----:B0-----:R-:W-:Y:S02]  /*38940*/  LOP3.LUT R2, R153, 0xff, RZ, 0xc0, !PT ;  /* 0x000000ff99027812 */ /* 0x001fe400078ec0ff */
[----:B------:R-:W-:-:S03]  /*38950*/  LOP3.LUT R31, R145, 0xff, RZ, 0xc0, !PT ;  /* 0x000000ff911f7812 */ /* 0x000fc600078ec0ff */
[----:B------:R-:W-:Y:S01]  /*38960*/  STL [R1+0x5e0], R2 ;  /* 0x0005e00201007387 */ /* 0x000fe20000100800 */
[----:B------:R-:W-:-:S03]  /*38970*/  LOP3.LUT R43, R238, R241, RZ, 0x3c, !PT ;  /* 0x000000f1ee2b7212 */ /* 0x000fc600078e3cff */
[----:B------:R0:W-:Y:S04]  /*38980*/  STL [R1+0x58c], R31 ;  /* 0x00058c1f01007387 */ /* 0x0001e80000100800 */
[----:B------:R-:W2:Y:S04]  /*38990*/  LDL R240, [R1+0x8d8] ;  /* 0x0008d80001f07983 */ /* 0x000ea80000100800 */
[----:B------:R-:W2:Y:S01]  /*389a0*/  LDL R241, [R1+0x8dc] ;  /* 0x0008dc0001f17983 */ /* 0x000ea20000100800 */
[----:B------:R-:W-:Y:S01]  /*389b0*/  POPC R42, R42 ;  /* 0x0000002a002a7309 */ /* 0x000fe20000000000 */
[----:B------:R-:W-:-:S02]  /*389c0*/  VABSDIFF.U32 R96, R2, R31, RZ ;  /* 0x0000001f02607214 */ /* 0x000fc400000e00ff */
[----:B------:R-:W2:Y:S05]  /*389d0*/  LDL R238, [R1+0x988] ;  /* 0x0009880001ee7983 */ /* 0x000eaa0000100800 */
[----:B------:R-:W1:Y:S01]  /*389e0*/  POPC R43, R43 ;  /* 0x0000002b002b7309 */ /* 0x000e620000000000 */
[----:B------:R-:W-:Y:S01]  /*389f0*/  IMAD.IADD R37, R37, 0x1, R96 ;  /* 0x0000000125257824 */ /* 0x000fe200078e0260 */
[----:B------:R-:W2:Y:S04]  /*38a00*/  LDL.LU R35, [R1+0xe3c] ;  /* 0x000e3c0001237983 */ /* 0x000ea80000300800 */
[----:B0-----:R-:W2:Y:S04]  /*38a10*/  LDL.LU R31, [R1+0xe38] ;  /* 0x000e3800011f7983 */ /* 0x001ea80000300800 */
[----:B------:R-:W2:Y:S01]  /*38a20*/  LDL.LU R38, [R1+0xe34] ;  /* 0x000e340001267983 */ /* 0x000ea20000300800 */
[----:B-1----:R-:W-:-:S04]  /*38a30*/  IMAD.IADD R42, R42, 0x1, R43 ;  /* 0x000000012a2a7824 */ /* 0x002fc800078e022b */
[----:B------:R-:W-:Y:S01]  /*38a40*/  IMAD R37, R42, 0x9, R37 ;  /* 0x000000092a257824 */ /* 0x000fe200078e0225 */
[----:B------:R-:W-:Y:S02]  /*38a50*/  LOP3.LUT R2, R149, 0xff, RZ, 0xc0, !PT ;  /* 0x000000ff95027812 */ /* 0x000fe400078ec0ff */
[----:B------:R-:W-:Y:S02]  /*38a60*/  LOP3.LUT R58, R144, 0xff, RZ, 0xc0, !PT ;  /* 0x000000ff903a7812 */ /* 0x000fe400078ec0ff */
[----:B---3--:R-:W-:Y:S02]  /*38a70*/  LOP3.LUT R42, R236, R239, RZ, 0x3c, !PT ;  /* 0x000000efec2a7212 */ /* 0x008fe400078e3cff */
[----:B------:R-:W-:Y:S02]  /*38a80*/  LOP3.LUT R43, R95, R237, RZ, 0x3c, !PT ;  /* 0x000000ed5f2b7212 */ /* 0x000fe400078e3cff */
[----:B------:R-:W3:Y:S04]  /*38a90*/  LDL.LU R95, [R1+0xe30] ;  /* 0x000e3000015f7983 */ /* 0x000ee80000300800 */
[----:B------:R-:W3:Y:S04]  /*38aa0*/  LDL R239, [R1+0x8e8] ;  /* 0x0008e80001ef7983 */ /* 0x000ee80000100800 */
[----:B------:R-:W3:Y:S04]  /*38ab0*/  LDL R72, [R1+0x1cc] ;  /* 0x0001cc0001487983 */ /* 0x000ee80000100800 */
[----:B------:R0:W-:Y:S04]  /*38ac0*/  STL [R1+0x5dc], R2 ;  /* 0x0005dc0201007387 */ /* 0x0001e80000100800 */
[----:B------:R1:W-:Y:S04]  /*38ad0*/  STL [R1+0x588], R58 ;  /* 0x0005883a01007387 */ /* 0x0003e80000100800 */
[----:B------:R-:W3:Y:S04]  /*38ae0*/  LDL R236, [R1+0x8ec] ;  /* 0x0008ec0001ec7983 */ /* 0x000ee80000100800 */
[----:B------:R-:W3:Y:S04]  /*38af0*/  LDL R237, [R1+0x98c] ;  /* 0x00098c0001ed7983 */ /* 0x000ee80000100800 */
[----:B------:R-:W3:Y:S04]  /*38b00*/  LDL R81, [R1+0x1b8] ;  /* 0x0001b80001517983 */ /* 0x000ee80000100800 */
[----:B------:R-:W3:Y:S01]  /*38b10*/  LDL R65, [R1+0x1bc] ;  /* 0x0001bc0001417983 */ /* 0x000ee20000100800 */
[----:B------:R-:W-:Y:S08]  /*38b20*/  POPC R42, R42 ;  /* 0x0000002a002a7309 */ /* 0x000ff00000000000 */
[----:B------:R-:W0:Y:S01]  /*38b30*/  POPC R43, R43 ;  /* 0x0000002b002b7309 */ /* 0x000e220000000000 */
[----:B------:R-:W-:-:S05]  /*38b40*/  VABSDIFF.U32 R96, R2, R58, RZ ;  /* 0x0000003a02607214 */ /* 0x000fca00000e00ff */
[----:B------:R-:W-:Y:S01]  /*38b50*/  IMAD.IADD R37, R37, 0x1, R96 ;  /* 0x0000000125257824 */ /* 0x000fe200078e0260 */
[----:B0-----:R-:W-:Y:S02]  /*38b60*/  IADD3 R42, PT, PT, R42, R43, RZ ;  /* 0x0000002b2a2a7210 */ /* 0x001fe40007ffe0ff */
[----:B------:R-:W-:-:S03]  /*38b70*/  LOP3.LUT R43, R4, R242, RZ, 0x3c, !PT ;  /* 0x000000f2042b7212 */ /* 0x000fc600078e3cff */
[----:B------:R-:W-:Y:S01]  /*38b80*/  IMAD R37, R42, 0x9, R37 ;  /* 0x000000092a257824 */ /* 0x000fe200078e0225 */
[----:B------:R-:W-:Y:S02]  /*38b90*/  LOP3.LUT R42, R94, R245, RZ, 0x3c, !PT ;  /* 0x000000f55e2a7212 */ /* 0x000fe400078e3cff */
[----:B------:R-:W-:Y:S01]  /*38ba0*/  POPC R43, R43 ;  /* 0x0000002b002b7309 */ /* 0x000fe20000000000 */
[----:B------:R-:W-:Y:S01]  /*38bb0*/  LOP3.LUT R2, R182, 0xff, RZ, 0xc0, !PT ;  /* 0x000000ffb6027812 */ /* 0x000fe200078ec0ff */
[----:B------:R-:W3:Y:S06]  /*38bc0*/  LDL.LU R94, [R1+0xe2c] ;  /* 0x000e2c00015e7983 */ /* 0x000eec0000300800 */
[----:B------:R-:W0:Y:S01]  /*38bd0*/  POPC R42, R42 ;  /* 0x0000002a002a7309 */ /* 0x000e220000000000 */
[----:B--2---:R-:W-:Y:S01]  /*38be0*/  VABSDIFF.U32 R96, R243, R2, RZ ;  /* 0x00000002f3607214 */ /* 0x004fe200000e00ff */
[----:B------:R-:W2:Y:S04]  /*38bf0*/  LDL.LU R4, [R1+0xe28] ;  /* 0x000e280001047983 */ /* 0x000ea80000300800 */
[----:B------:R-:W-:-:S02]  /*38c00*/  IMAD.IADD R37, R37, 0x1, R96 ;  /* 0x0000000125257824 */ /* 0x000fc400078e0260 */
[----:B0-----:R-:W-:Y:S01]  /*38c10*/  IMAD.IADD R42, R42, 0x1, R43 ;  /* 0x000000012a2a7824 */ /* 0x001fe200078e022b */
[----:B------:R-:W-:-:S03]  /*38c20*/  LOP3.LUT R43, R3, R241, RZ, 0x3c, !PT ;  /* 0x000000f1032b7212 */ /* 0x000fc600078e3cff */
[----:B------:R-:W-:Y:S01]  /*38c30*/  IMAD R37, R42, 0x9, R37 ;  /* 0x000000092a257824 */ /* 0x000fe200078e0225 */
[----:B------:R-:W-:Y:S02]  /*38c40*/  LOP3.LUT R42, R5, R240, RZ, 0x3c, !PT ;  /* 0x000000f0052a7212 */ /* 0x000fe400078e3cff */
[----:B------:R-:W-:Y:S01]  /*38c50*/  POPC R43, R43 ;  /* 0x0000002b002b7309 */ /* 0x000fe20000000000 */
[----:B-1----:R-:W-:Y:S01]  /*38c60*/  LOP3.LUT R58, R186, 0xff, RZ, 0xc0, !PT ;  /* 0x000000ffba3a7812 */ /* 0x002fe200078ec0ff */
[----:B------:R0:W-:Y:S06]  /*38c70*/  STL [R1+0x584], R2 ;  /* 0x0005840201007387 */ /* 0x0001ec0000100800 */
[----:B------:R-:W1:Y:S01]  /*38c80*/  POPC R42, R42 ;  /* 0x0000002a002a7309 */ /* 0x000e620000000000 */
[----:B0-----:R-:W2:Y:S04]  /*38c90*/  LDL R2, [R1+0x1b0] ;  /* 0x0001b00001027983 */ /* 0x001ea80000100800 */
[----:B------:R-:W2:Y:S04]  /*38ca0*/  LDL.LU R5, [R1+0xe24] ;  /* 0x000e240001057983 */ /* 0x000ea80000300800 */
[----:B------:R-:W2:Y:S04]  /*38cb0*/  LDL.LU R3, [R1+0xe20] ;  /* 0x000e200001037983 */ /* 0x000ea80000300800 */
[----:B------:R0:W-:Y:S04]  /*38cc0*/  STL [R1+0x580], R58 ;  /* 0x0005803a01007387 */ /* 0x0001e80000100800 */
[----:B------:R-:W2:Y:S04]  /*38cd0*/  LDL R240, [R1+0x8f0] ;  /* 0x0008f00001f07983 */ /* 0x000ea80000100800 */
[----:B------:R-:W2:Y:S01]  /*38ce0*/  LDL R241, [R1+0x8f4] ;  /* 0x0008f40001f17983 */ /* 0x000ea20000100800 */
[----:B------:R-:W-:-:S02]  /*38cf0*/  VABSDIFF.U32 R96, R238, R58, RZ ;  /* 0x0000003aee607214 */ /* 0x000fc400000e00ff */
[----:B-1----:R-:W-:-:S03]  /*38d00*/  IADD3 R42, PT, PT, R42, R43, RZ ;  /* 0x0000002b2a2a7210 */ /* 0x002fc60007ffe0ff */
[----:B------:R-:W-:-:S04]  /*38d10*/  IMAD.IADD R37, R37, 0x1, R96 ;  /* 0x0000000125257824 */ /* 0x000fc800078e0260 */
[----:B------:R-:W-:Y:S01]  /*38d20*/  IMAD R37, R42, 0x9, R37 ;  /* 0x000000092a257824 */ /* 0x000fe200078e0225 */
[----:B0-----:R-:W-:Y:S02]  /*38d30*/  LOP3.LUT R58, R190, 0xff, RZ, 0xc0, !PT ;  /* 0x000000ffbe3a7812 */ /* 0x001fe400078ec0ff */
[----:B---3--:R-:W-:Y:S02]  /*38d40*/  LOP3.LUT R42, R40, R239, RZ, 0x3c, !PT ;  /* 0x000000ef282a7212 */ /* 0x008fe400078e3cff */
[----:B------:R-:W3:Y:S04]  /*38d50*/  LDL.LU R40, [R1+0xe1c] ;  /* 0x000e1c0001287983 */ /* 0x000ee80000300800 */
[----:B------:R-:W3:Y:S04]  /*38d60*/  LDL R238, [R1+0x990] ;  /* 0x0009900001ee7983 */ /* 0x000ee80000100800 */
[----:B------:R0:W-:Y:S04]  /*38d70*/  STL [R1+0x57c], R58 ;  /* 0x00057c3a01007387 */ /* 0x0001e80000100800 */
[----:B------:R-:W3:Y:S01]  /*38d80*/  LDL R239, [R1+0x8f8] ;  /* 0x0008f80001ef7983 */ /* 0x000ee20000100800 */
[----:B------:R-:W-:Y:S01]  /*38d90*/  LOP3.LUT R43, R72, R236, RZ, 0x3c, !PT ;  /* 0x000000ec482b7212 */ /* 0x000fe200078e3cff */
[----:B------:R-:W-:Y:S02]  /*38da0*/  POPC R42, R42 ;  /* 0x0000002a002a7309 */ /* 0x000fe40000000000 */
[----:B------:R-:W3:Y:S06]  /*38db0*/  LDL R236, [R1+0x8fc] ;  /* 0x0008fc0001ec7983 */ /* 0x000eec0000100800 */
[----:B------:R-:W1:Y:S01]  /*38dc0*/  POPC R43, R43 ;  /* 0x0000002b002b7309 */ /* 0x000e620000000000 */
[----:B------:R-:W-:-:S05]  /*38dd0*/  VABSDIFF.U32 R96, R237, R58, RZ ;  /* 0x0000003aed607214 */ /* 0x000fca00000e00ff */
[----:B------:R-:W-:Y:S02]  /*38de0*/  IMAD.IADD R37, R37, 0x1, R96 ;  /* 0x0000000125257824 */ /* 0x000fe400078e0260 */
[----:B-1----:R-:W-:Y:S01]  /*38df0*/  IMAD.IADD R42, R42, 0x1, R43 ;  /* 0x000000012a2a7824 */ /* 0x002fe200078e022b */
[----:B------:R-:W-:-:S03]  /*38e00*/  LOP3.LUT R43, R65, R90, RZ, 0x3c, !PT ;  /* 0x0000005a412b7212 */ /* 0x000fc600078e3cff */
[----:B------:R-:W-:Y:S01]  /*38e10*/  IMAD R37, R42, 0x9, R37 ;  /* 0x000000092a257824 */ /* 0x000fe200078e0225 */
[----:B------:R-:W-:Y:S02]  /*38e20*/  LOP3.LUT R42, R81, R91, RZ, 0x3c, !PT ;  /* 0x0000005b512a7212 */ /* 0x000fe400078e3cff */
[----:B------:R-:W3:Y:S04]  /*38e30*/  LDL.LU R91, [R1+0xe18] ;  /* 0x000e1800015b7983 */ /* 0x000ee80000300800 */
[----:B------:R-:W3:Y:S04]  /*38e40*/  LDL.LU R90, [R1+0xe14] ;  /* 0x000e1400015a7983 */ /* 0x000ee80000300800 */
[----:B------:R-:W3:Y:S01]  /*38e50*/  LDL R237, [R1+0x994] ;  /* 0x0009940001ed7983 */ /* 0x000ee20000100800 */
[----:B0-----:R-:W-:-:S02]  /*38e60*/  LOP3.LUT R58, R156, 0xff, RZ, 0xc0, !PT ;  /* 0x000000ff9c3a7812 */ /* 0x001fc400078ec0ff */
[----:B------:R-:W-:-:S03]  /*38e70*/  LOP3.LUT R96, R155, 0xff, RZ, 0xc0, !PT ;  /* 0x000000ff9b607812 */ /* 0x000fc600078ec0ff */
[----:B------:R-:W-:Y:S04]  /*38e80*/  STL [R1+0x5d8], R58 ;  /* 0x0005d83a01007387 */ /* 0x000fe80000100800 */
[----:B------:R0:W-:Y:S04]  /*38e90*/  STL [R1+0x578], R96 ;  /* 0x0005786001007387 */ /* 0x0001e80000100800 */
[----:B------:R-:W3:Y:S04]  /*38ea0*/  LDL R246, [R1+0x768] ;  /* 0x0007680001f67983 */ /* 0x000ee80000100800 */
[----:B------:R-:W3:Y:S01]  /*38eb0*/  LDL R247, [R1+0x76c] ;  /* 0x00076c0001f77983 */ /* 0x000ee20000100800 */
[----:B------:R-:W-:Y:S08]  /*38ec0*/  POPC R42, R42 ;  /* 0x0000002a002a7309 */ /* 0x000ff00000000000 */
[----:B------:R-:W1:Y:S01]  /*38ed0*/  POPC R43, R43 ;  /* 0x0000002b002b7309 */ /* 0x000e620000000000 */
[----:B0-----:R-:W-:Y:S01]  /*38ee0*/  VABSDIFF.U32 R96, R58, R96, RZ ;  /* 0x000000603a607214 */ /* 0x001fe200000e00ff */
[----:B------:R-:W3:Y:S01]  /*38ef0*/  LDL R244, [R1+0x92c] ;  /* 0x00092c0001f47983 */ /* 0x000ee20000100800 */
[----:B------:R-:W-:-:S03]  /*38f00*/  LOP3.LUT R58, R194, 0xff, RZ, 0xc0, !PT ;  /* 0x000000ffc23a7812 */ /* 0x000fc600078ec0ff */
[----:B------:R-:W-:Y:S01]  /*38f10*/  IMAD.IADD R37, R37, 0x1, R96 ;  /* 0x0000000125257824 */ /* 0x000fe200078e0260 */
[----:B------:R-:W3:Y:S01]  /*38f20*/  LDL R245, [R1+0x780] ;  /* 0x0007800001f57983 */ /* 0x000ee20000100800 */
[----:B-1----:R-:W-:-:S03]  /*38f30*/  IADD3 R42, PT, PT, R42, R43, RZ ;  /* 0x0000002b2a2a7210 */ /* 0x002fc60007ffe0ff */
[----:B------:R0:W-:Y:S02]  /*38f40*/  STL [R1+0x574], R58 ;  /* 0x0005743a01007387 */ /* 0x0001e40000100800 */
[----:B------:R-:W-:Y:S02]  /*38f50*/  IMAD R37, R42, 0x9, R37 ;  /* 0x000000092a257824 */ /* 0x000fe400078e0225 */
[----:B------:R-:W3:Y:S04]  /*38f60*/  LDL R242, [R1+0x784] ;  /* 0x0007840001f27983 */ /* 0x000ee80000100800 */
[----:B------:R-:W3:Y:S01]  /*38f70*/  LDL R243, [R1+0x900] ;  /* 0x0009000001f37983 */ /* 0x000ee20000100800 */
[----:B--2---:R-:W-:Y:S02]  /*38f80*/  LOP3.LUT R42, R2, R240, RZ, 0x3c, !PT ;  /* 0x000000f0022a7212 */ /* 0x004fe400078e3cff */
[----:B------:R-:W-:-:S04]  /*38f90*/  LOP3.LUT R43, R60, R241, RZ, 0x3c, !PT ;  /* 0x000000f13c2b7212 */ /* 0x000fc800078e3cff */
[----:B------:R-:W-:Y:S08]  /*38fa0*/  POPC R42, R42 ;  /* 0x0000002a002a7309 */ /* 0x000ff00000000000 */
[----:B------:R-:W1:Y:S02]  /*38fb0*/  POPC R43, R43 ;  /* 0x0000002b002b7309 */ /* 0x000e640000000000 */
[----:B-1----:R-:W-:Y:S01]  /*38fc0*/  IMAD.IADD R42, R42, 0x1, R43 ;  /* 0x000000012a2a7824 */ /* 0x002fe200078e022b */
[----:B---3--:R-:W-:-:S05]  /*38fd0*/  VABSDIFF.U32 R96, R238, R58, RZ ;  /* 0x0000003aee607214 */ /* 0x008fca00000e00ff */
[----:B------:R-:W-:-:S04]  /*38fe0*/  IMAD.IADD R37, R37, 0x1, R96 ;  /* 0x0000000125257824 */ /* 0x000fc800078e0260 */
[----:B------:R-:W-:Y:S01]  /*38ff0*/  IMAD R37, R42, 0x9, R37 ;  /* 0x000000092a257824 */ /* 0x000fe200078e0225 */
[----:B------:R-:W-:Y:S02]  /*39000*/  LOP3.LUT R42, R87, R239, RZ, 0x3c, !PT ;  /* 0x000000ef572a7212 */ /* 0x000fe400078e3cff */
[----:B------:R-:W2:Y:S04]  /*39010*/  LDL.LU R87, [R1+0xe10] ;  /* 0x000e100001577983 */ /* 0x000ea80000300800 */
[----:B------:R-:W3:Y:S04]  /*39020*/  LDL R240, [R1+0x788] ;  /* 0x0007880001f07983 */ /* 0x000ee80000100800 */
[----:B------:R-:W2:Y:S04]  /*39030*/  LDL R241, [R1+0x78c] ;  /* 0x00078c0001f17983 */ /* 0x000ea80000100800 */
[----:B------:R-:W2:Y:S01]  /*39040*/  LDL R238, [R1+0x8e4] ;  /* 0x0008e40001ee7983 */ /* 0x000ea20000100800 */
[----:B0-----:R-:W-:-:S02]  /*39050*/  LOP3.LUT R58, R198, 0xff, RZ, 0xc0, !PT ;  /* 0x000000ffc63a7812 */ /* 0x001fc400078ec0ff */
[----:B------:R-:W-:-:S03]  /*39060*/  LOP3.LUT R43, R64, R236, RZ, 0x3c, !PT ;  /* 0x000000ec402b7212 */ /* 0x000fc600078e3cff */
[----:B------:R0:W-:Y:S04]  /*39070*/  STL [R1+0x570], R58 ;  /* 0x0005703a01007387 */ /* 0x0001e80000100800 */
[----:B------:R-:W2:Y:S04]  /*39080*/  LDL R239, [R1+0x7a8] ;  /* 0x0007a80001ef7983 */ /* 0x000ea80000100800 */
[----:B------:R-:W2:Y:S01]  /*39090*/  LDL R236, [R1+0x7ac] ;  /* 0x0007ac0001ec7983 */ /* 0x000ea20000100800 */
[----:B------:R-:W-:-:S03]  /*390a0*/  VABSDIFF.U32 R96, R237, R58, RZ ;  /* 0x0000003aed607214 */ /* 0x000fc600000e00ff */
[----:B------:R-:W2:Y:S01]  /*390b0*/  LDL R237, [R1+0x8e0] ;  /* 0x0008e00001ed7983 */ /* 0x000ea20000100800 */
[----:B------:R-:W-:Y:S08]  /*390c0*/  POPC R42, R42 ;  /* 0x0000002a002a7309 */ /* 0x000ff00000000000 */
[----:B------:R-:W1:Y:S01]  /*390d0*/  POPC R43, R43 ;  /* 0x0000002b002b7309 */ /* 0x000e620000000000 */
[----:B------:R-:W-:Y:S01]  /*390e0*/  IMAD.IADD R37, R37, 0x1, R96 ;  /* 0x0000000125257824 */ /* 0x000fe200078e0260 */
[----:B-1----:R-:W-:-:S02]  /*390f0*/  IADD3 R42, PT, PT, R42, R43, RZ ;  /* 0x0000002b2a2a7210 */ /* 0x002fc40007ffe0ff */
[----:B------:R-:W-:-:S03]  /*39100*/  LOP3.LUT R43, R83, R247, RZ, 0x3c, !PT ;  /* 0x000000f7532b7212 */ /* 0x000fc600078e3cff */
[----:B------:R-:W-:Y:S01]  /*39110*/  IMAD R37, R42, 0x9, R37 ;  /* 0x000000092a257824 */ /* 0x000fe200078e0225 */
[----:B------:R-:W-:Y:S02]  /*39120*/  LOP3.LUT R42, R86, R246, RZ, 0x3c, !PT ;  /* 0x000000f6562a7212 */ /* 0x000fe400078e3cff */
[----:B------:R-:W-:Y:S01]  /*39130*/  POPC R43, R43 ;  /* 0x0000002b002b7309 */ /* 0x000fe20000000000 */
[----:B0-----:R-:W-:Y:S01]  /*39140*/  LOP3.LUT R58, R202, 0xff, RZ, 0xc0, !PT ;  /* 0x000000ffca3a7812 */ /* 0x001fe200078ec0ff */
[----:B------:R-:W2:Y:S06]  /*39150*/  LDL.LU R86, [R1+0xe0c] ;  /* 0x000e0c0001567983 */ /* 0x000eac0000300800 */
[----:B------:R-:W0:Y:S01]  /*39160*/  POPC R42, R42 ;  /* 0x0000002a002a7309 */ /* 0x000e220000000000 */
[----:B------:R-:W-:Y:S01]  /*39170*/  VABSDIFF.U32 R96, R244, R58, RZ ;  /* 0x0000003af4607214 */ /* 0x000fe200000e00ff */
[----:B------:R-:W2:Y:S04]  /*39180*/  LDL.LU R83, [R1+0xe08] ;  /* 0x000e080001537983 */ /* 0x000ea80000300800 */
[----:B------:R-:W-:-:S02]  /*39190*/  IMAD.IADD R37, R37, 0x1, R96 ;  /* 0x0000000125257824 */ /* 0x000fc400078e0260 */
[----:B0-----:R-:W-:Y:S01]  /*391a0*/  IMAD.IADD R42, R42, 0x1, R43 ;  /* 0x000000012a2a7824 */ /* 0x001fe200078e022b */
[----:B------:R-:W-:-:S03]  /*391b0*/  LOP3.LUT R43, R79, R242, RZ, 0x3c, !PT ;  /* 0x000000f24f2b7212 */ /* 0x000fc600078e3cff */
[----:B------:R-:W-:Y:S01]  /*391c0*/  IMAD R37, R42, 0x9, R37 ;  /* 0x000000092a257824 */ /* 0x000fe200078e0225 */
[----:B------:R-:W-:Y:S02]  /*391d0*/  LOP3.LUT R42, R82, R245, RZ, 0x3c, !PT ;  /* 0x000000f5522a7212 */ /* 0x000fe400078e3cff */
[----:B------:R-:W-:Y:S01]  /*391e0*/  POPC R43, R43 ;  /* 0x0000002b002b7309 */ /* 0x000fe20000000000 */
[----:B------:R0:W-:Y:S04]  /*391f0*/  STL [R1+0x56c], R58 ;  /* 0x00056c3a01007387 */ /* 0x0001e80000100800 */
[----:B------:R-:W2:Y:S03]  /*39200*/  LDL.LU R82, [R1+0xe04] ;  /* 0x000e040001527983 */ /* 0x000ea60000300800 */
[----:B------:R-:W1:Y:S01]  /*39210*/  POPC R42, R42 ;  /* 0x0000002a002a7309 */ /* 0x000e620000000000 */
[----:B------:R-:W2:Y:S01]  /*39220*/  LDL.LU R79, [R1+0xe00] ;  /* 0x000e0000014f7983 */ /* 0x000ea20000300800 */
[----:B0-----:R-:W-:-:S04]  /*39230*/  LOP3.LUT R58, R206, 0xff, RZ, 0xc0, !PT ;  /* 0x000000ffce3a7812 */ /* 0x001fc800078ec0ff */
[----:B------:R-:W-:-:S05]  /*39240*/  VABSDIFF.U32 R96, R243, R58, RZ ;  /* 0x0000003af3607214 */ /* 0x000fca00000e00ff */
[----:B------:R-:W-:Y:S01]  /*39250*/  IMAD.IADD R37, R37, 0x1, R96 ;  /* 0x0000000125257824 */ /* 0x000fe200078e0260 */
[----:B-1----:R-:W-:-:S05]  /*39260*/  IADD3 R42, PT, PT, R42, R43, RZ ;  /* 0x0000002b2a2a7210 */ /* 0x002fca0007ffe0ff */
[----:B------:R-:W-:Y:S01]  /*39270*/  IMAD R37, R42, 0x9, R37 ;  /* 0x000000092a257824 */ /* 0x000fe200078e0225 */
[----:B------:R0:W-:Y:S02]  /*39280*/  STL [R1+0x568], R58 ;  /* 0x0005683a01007387 */ /* 0x0001e40000100800 */
[----:B0-----:R-:W-:Y:S02]  /*39290*/  LOP3.LUT R58, R210, 0xff, RZ, 0xc0, !PT ;  /* 0x000000ffd23a7812 */ /* 0x001fe400078ec0ff */
[----:B---3--:R-:W-:Y:S02]  /*392a0*/  LOP3.LUT R42, R78, R240, RZ, 0x3c, !PT ;  /* 0x000000f04e2a7212 */ /* 0x008fe400078e3cff */
[----:B------:R-:W3:Y:S01]  /*392b0*/  LDL.LU R78, [R1+0xdfc] ;  /* 0x000dfc00014e7983 */ /* 0x000ee20000300800 */
[----:B--2---:R-:W-:-:S03]  /*392c0*/  LOP3.LUT R43, R75, R241, RZ, 0x3c, !PT ;  /* 0x000000f14b2b7212 */ /* 0x004fc600078e3cff */
[----:B------:R-:W-:Y:S01]  /*392d0*/  POPC R42, R42 ;  /* 0x0000002a002a7309 */ /* 0x000fe20000000000 */
[----:B------:R-:W2:Y:S07]  /*392e0*/  LDL.LU R75, [R1+0xdf8] ;  /* 0x000df800014b7983 */ /* 0x000eae0000300800 */
[----:B------:R-:W0:Y:S01]  /*392f0*/  POPC R43, R43 ;  /* 0x0000002b002b7309 */ /* 0x000e220000000000 */
[----:B------:R-:W-:Y:S01]  /*39300*/  VABSDIFF.U32 R96, R238, R58, RZ ;  /* 0x0000003aee607214 */ /* 0x000fe200000e00ff */
[----:B------:R1:W-:Y:S04]  /*39310*/  STL [R1+0x564], R58 ;  /* 0x0005643a01007387 */ /* 0x0003e80000100800 */
[----:B------:R-:W-:-:S02]  /*39320*/  IMAD.IADD R37, R37, 0x1, R96 ;  /* 0x0000000125257824 */ /* 0x000fc400078e0260 */
[----:B0-----:R-:W-:Y:S01]  /*39330*/  IMAD.IADD R42, R42, 0x1, R43 ;  /* 0x000000012a2a7824 */ /* 0x001fe200078e022b */
[----:B-1----:R-:W-:Y:S02]  /*39340*/  LOP3.LUT R58, R160, 0xff, RZ, 0xc0, !PT ;  /* 0x000000ffa03a7812 */ /* 0x002fe400078ec0ff */
[----:B------:R-:W-:Y:S01]  /*39350*/  LOP3.LUT R43, R71, R236, RZ, 0x3c, !PT ;  /* 0x000000ec472b7212 */ /* 0x000fe200078e3cff */
[----:B------:R-:W-:Y:S01]  /*39360*/  IMAD R37, R42, 0x9, R37 ;  /* 0x000000092a257824 */ /* 0x000fe200078e0225 */
[----:B------:R-:W-:Y:S02]  /*39370*/  LOP3.LUT R42, R74, R239, RZ, 0x3c, !PT ;  /* 0x000000ef4a2a7212 */ /* 0x000fe400078e3cff */
[----:B------:R-:W3:Y:S04]  /*39380*/  LDL.LU R74, [R1+0xdf4] ;  /* 0x000df400014a7983 */ /* 0x000ee80000300800 */
[----:B------:R-:W2:Y:S01]  /*39390*/  LDL.LU R71, [R1+0xdf0] ;  /* 0x000df00001477983 */ /* 0x000ea20000300800 */
[----:B------:R-:W-:Y:S03]  /*393a0*/  POPC R42, R42 ;  /* 0x0000002a002a7309 */ /* 0x000fe60000000000 */
[----:B------:R0:W-:Y:S04]  /*393b0*/  STL [R1+0x560], R58 ;  /* 0x0005603a01007387 */ /* 0x0001e80000100800 */
[----:B------:R-:W3:Y:S01]  /*393c0*/  LDL R243, [R1+0x658] ;  /* 0x0006580001f37983 */ /* 0x000ee20000100800 */
[----:B------:R-:W1:Y:S03]  /*393d0*/  POPC R43, R43 ;  /* 0x0000002b002b7309 */ /* 0x000e660000000000 */
[----:B------:R-:W2:Y:S01]  /*393e0*/  LDL R240, [R1+0x65c] ;  /* 0x00065c0001f07983 */ /* 0x000ea20000100800 */
[----:B------:R-:W-:-:S03]  /*393f0*/  VABSDIFF.U32 R96, R237, R58, RZ ;  /* 0x0000003aed607214 */ /* 0x000fc600000e00ff */
[----:B------:R-:W2:Y:S02]  /*39400*/  LDL R241, [R1+0x844] ;  /* 0x0008440001f17983 */ /* 0x000ea40000100800 */
[----:B------:R-:W-:Y:S01]  /*39410*/  IMAD.IADD R37, R37, 0x1, R96 ;  /* 0x0000000125257824 */ /* 0x000fe200078e0260 */
[----:B-1----:R-:W-:Y:S02]  /*39420*/  IADD3 R42, PT, PT, R42, R43, RZ ;  /* 0x0000002b2a2a7210 */ /* 0x002fe40007ffe0ff */
[----:B------:R-:W-:-:S03]  /*39430*/  LOP3.LUT R43, R217, R66, RZ, 0x3c, !PT ;  /* 0x00000042d92b7212 */ /* 0x000fc600078e3cff */
[----:B------:R-:W-:Y:S01]  /*39440*/  IMAD R37, R42, 0x9, R37 ;  /* 0x000000092a257824 */ /* 0x000fe200078e0225 */
[----:B------:R-:W-:Y:S02]  /*39450*/  LOP3.LUT R42, R67, R70, RZ, 0x3c, !PT ;  /* 0x00000046432a7212 */ /* 0x000fe400078e3cff */
[----:B------:R-:W2:Y:S04]  /*39460*/  LDL.LU R70, [R1+0xdec] ;  /* 0x000dec0001467983 */ /* 0x000ea80000300800 */
[----:B------:R-:W2:Y:S04]  /*39470*/  LDL.LU R67, [R1+0xde8] ;  /* 0x000de80001437983 */ /* 0x000ea80000300800 */
[----:B------:R-:W2:Y:S04]  /*39480*/  LDL.LU R66, [R1+0xde4] ;  /* 0x000de40001427983 */ /* 0x000ea80000300800 */
[----:B------:R-:W2:Y:S04]  /*39490*/  LDL R238, [R1+0x660] ;  /* 0x0006600001ee7983 */ /* 0x000ea80000100800 */
[----:B------:R-:W2:Y:S01]  /*394a0*/  LDL R237, [R1+0x664] ;  /* 0x0006640001ed7983 */ /* 0x000ea20000100800 */
[----:B------:R-:W-:Y:S01]  /*394b0*/  POPC R42, R42 ;  /* 0x0000002a002a7309 */ /* 0x000fe20000000000 */
[----:B0-----:R-:W-:-:S02]  /*394c0*/  LOP3.LUT R58, R164, 0xff, RZ, 0xc0, !PT ;  /* 0x000000ffa43a7812 */ /* 0x001fc400078ec0ff */
[----:B------:R-:W-:-:S05]  /*394d0*/  LOP3.LUT R96, R159, 0xff, RZ, 0xc0, !PT ;  /* 0x000000ff9f607812 */ /* 0x000fca00078ec0ff */
[----:B------:R-:W0:Y:S01]  /*394e0*/  POPC R43, R43 ;  /* 0x0000002b002b7309 */ /* 0x000e220000000000 */
[----:B------:R-:W-:Y:S04]  /*394f0*/  STL [R1+0x5d4], R58 ;  /* 0x0005d43a01007387 */ /* 0x000fe80000100800 */
[----:B------:R1:W-:Y:S04]  /*39500*/  STL [R1+0x55c], R96 ;  /* 0x00055c6001007387 */ /* 0x0003e80000100800 */
[----:B------:R-:W2:Y:S01]  /*39510*/  LDL R217, [R1+0x840] ;  /* 0x0008400001d97983 */ /* 0x000ea20000100800 */
[----:B-1----:R-:W-:Y:S01]  /*39520*/  VABSDIFF.U32 R96, R58, R96, RZ ;  /* 0x000000603a607214 */ /* 0x002fe200000e00ff */
[----:B0-----:R-:W-:-:S04]  /*39530*/  IMAD.IADD R42, R42, 0x1, R43 ;  /* 0x000000012a2a7824 */ /* 0x001fc800078e022b */
[----:B------:R-:W-:Y:S01]  /*39540*/  IMAD.IADD R37, R37, 0x1, R96 ;  /* 0x0000000125257824 */ /* 0x000fe200078e0260 */
[----:B------:R-:W-:-:S03]  /*39550*/  LOP3.LUT R43, R231, R62, RZ, 0x3c, !PT ;  /* 0x0000003ee72b7212 */ /* 0x000fc600078e3cff */
[----:B------:R-:W-:Y:S01]  /*39560*/  IMAD R37, R42, 0x9, R37 ;  /* 0x000000092a257824 */ /* 0x000fe200078e0225 */
[----:B------:R-:W-:Y:S02]  /*39570*/  LOP3.LUT R42, R63, R48, RZ, 0x3c, !PT ;  /* 0x000000303f2a7212 */ /* 0x000fe400078e3cff */
[----:B------:R-:W2:Y:S04]  /*39580*/  LDL.LU R48, [R1+0xde0] ;  /* 0x000de00001307983 */ /* 0x000ea80000300800 */
[----:B------:R-:W2:Y:S04]  /*39590*/  LDL.LU R63, [R1+0xddc] ;  /* 0x000ddc00013f7983 */ /* 0x000ea80000300800 */
[----:B------:R-:W2:Y:S04]  /*395a0*/  LDL.LU R62, [R1+0xdd8] ;  /* 0x000dd800013e7983 */ /* 0x000ea80000300800 */
[----:B------:R-:W2:Y:S04]  /*395b0*/  LDL R239, [R1+0x7c0] ;  /* 0x0007c00001ef7983 */ /* 0x000ea80000100800 */
[----:B------:R-:W2:Y:S04]  /*395c0*/  LDL R231, [R1+0x7fc] ;  /* 0x0007fc0001e77983 */ /* 0x000ea80000100800 */
[----:B------:R-:W2:Y:S01]  /*395d0*/  LDL R236, [R1+0x7c4] ;  /* 0x0007c40001ec7983 */ /* 0x000ea20000100800 */
[----:B------:R-:W-:Y:S01]  /*395e0*/  POPC R42, R42 ;  /* 0x0000002a002a7309 */ /* 0x000fe20000000000 */
[----:B------:R-:W-:-:S02]  /*395f0*/  LOP3.LUT R58, R163, 0xff, RZ, 0xc0, !PT ;  /* 0x000000ffa33a7812 */ /* 0x000fc400078ec0ff */
[----:B------:R-:W-:-:S05]  /*39600*/  LOP3.LUT R96, R157, 0xff, RZ, 0xc0, !PT ;  /* 0x000000ff9d607812 */ /* 0x000fca00078ec0ff */
[----:B------:R-:W0:Y:S01]  /*39610*/  POPC R43, R43 ;  /* 0x0000002b002b7309 */ /* 0x000e220000000000 */
[----:B------:R-:W-:Y:S04]  /*39620*/  STL [R1+0x5cc], R58 ;  /* 0x0005cc3a01007387 */ /* 0x000fe80000100800 */
[----:B------:R1:W-:Y:S02]  /*39630*/  STL [R1+0x558], R96 ;  /* 0x0005586001007387 */ /* 0x0003e40000100800 */
[----:B-1----:R-:W-:Y:S02]  /*39640*/  VABSDIFF.U32 R96, R58, R96, RZ ;  /* 0x000000603a607214 */ /* 0x002fe400000e00ff */
[----:B0-----:R-:W-:-:S03]  /*39650*/  IADD3 R42, PT, PT, R42, R43, RZ ;  /* 0x0000002b2a2a7210 */ /* 0x001fc60007ffe0ff */
[----:B------:R-:W-:-:S04]  /*39660*/  IMAD.IADD R37, R37, 0x1, R96 ;  /* 0x0000000125257824 */ /* 0x000fc800078e0260 */
[----:B------:R-:W-:Y:S01]  /*39670*/  IMAD R37, R42, 0x9, R37 ;  /* 0x000000092a257824 */ /* 0x000fe200078e0225 */
[----:B------:R-:W-:Y:S02]  /*39680*/  LOP3.LUT R58, R161, 0xff, RZ, 0xc0, !PT ;  /* 0x000000ffa13a7812 */ /* 0x000fe400078ec0ff */
        /* <DEDUP_REMOVED lines=8> */
[----:B------:R-:W-:Y:S01]  /*39710*/  IMAD.IADD R37, R37, 0x1, R96 ;  /* 0x0000000125257824 */ /* 0x000fe200078e0260 */
[----:B-1----:R-:W-:Y:S01]  /*39720*/  LOP3.LUT R58, R167, 0xff, RZ, 0xc0, !PT ;  /* 0x000000ffa73a7812 */ /* 0x002fe200078ec0ff */
[----:B0-----:R-:W-:-:S04]  /*39730*/  IMAD.IADD R42, R42, 0x1, R43 ;  /* 0x000000012a2a7824 */ /* 0x001fc800078e022b */
[----:B------:R-:W-:Y:S01]  /*39740*/  IMAD R37, R42, 0x9, R37 ;  /* 0x000000092a257824 */ /* 0x000fe200078e0225 */
[----:B------:R-:W-:Y:S02]  /*39750*/  LOP3.LUT R42, R55, R238, RZ, 0x3c, !PT ;  /* 0x000000ee372a7212 */ /* 0x000fe400078e3cff */
[----:B------:R-:W2:Y:S01]  /*39760*/  LDL.LU R55, [R1+0xdcc] ;  /* 0x000dcc0001377983 */ /* 0x000ea20000300800 */
[----:B------:R-:W-:-:S03]  /*39770*/  LOP3.LUT R43, R215, R237, RZ, 0x3c, !PT ;  /* 0x000000edd72b7212 */ /* 0x000fc600078e3cff */
[----:B------:R0:W-:Y:S04]  /*39780*/  STL [R1+0x550], R58 ;  /* 0x0005503a01007387 */ /* 0x0001e80000100800 */
[----:B------:R-:W3:Y:S01]  /*39790*/  LDL R237, [R1+0x668] ;  /* 0x0006680001ed7983 */ /* 0x000ee20000100800 */
[----:B------:R-:W-:Y:S03]  /*397a0*/  POPC R42, R42 ;  /* 0x0000002a002a7309 */ /* 0x000fe60000000000 */
[----:B------:R-:W2:Y:S05]  /*397b0*/  LDL R215, [R1+0x66c] ;  /* 0x00066c0001d77983 */ /* 0x000eaa0000100800 */
[----:B------:R-:W1:Y:S01]  /*397c0*/  POPC R43, R43 ;  /* 0x0000002b002b7309 */ /* 0x000e620000000000 */
[----:B------:R-:W-:-:S02]  /*397d0*/  VABSDIFF.U32 R96, R217, R58, RZ ;  /* 0x0000003ad9607214 */ /* 0x000fc400000e00ff */
[----:B0-----:R-:W-:Y:S01]  /*397e0*/  LOP3.LUT R58, R168, 0xff, RZ, 0xc0, !PT ;  /* 0x000000ffa83a7812 */ /* 0x001fe200078ec0ff */
[----:B------:R-:W2:Y:S02]  /*397f0*/  LDL R217, [R1+0x7f8] ;  /* 0x0007f80001d97983 */ /* 0x000ea40000100800 */
[----:B------:R-:W-:Y:S01]  /*39800*/  IMAD.IADD R37, R37, 0x1, R96 ;  /* 0x0000000125257824 */ /* 0x000fe200078e0260 */
[----:B-1----:R-:W-:-:S05]  /*39810*/  IADD3 R42, PT, PT, R42, R43, RZ ;  /* 0x0000002b2a2a7210 */ /* 0x002fca0007ffe0ff */
[----:B------:R-:W-:Y:S01]  /*39820*/  IMAD R37, R42, 0x9, R37 ;  /* 0x000000092a257824 */ /* 0x000fe200078e0225 */
[----:B------:R-:W-:Y:S02]  /*39830*/  LOP3.LUT R42, R54, R239, RZ, 0x3c, !PT ;  /* 0x000000ef362a7212 */ /* 0x000fe400078e3cff */
[----:B------:R-:W2:Y:S01]  /*39840*/  LDL.LU R54, [R1+0xdc8] ;  /* 0x000dc80001367983 */ /* 0x000ea20000300800 */
[----:B------:R-:W-:-:S03]  /*39850*/  VABSDIFF.U32 R96, R231, R58, RZ ;  /* 0x0000003ae7607214 */ /* 0x000fc600000e00ff */
[----:B------:R0:W-:Y:S04]  /*39860*/  STL [R1+0x54c], R58 ;  /* 0x00054c3a01007387 */ /* 0x0001e80000100800 */
[----:B------:R-:W2:Y:S01]  /*39870*/  LDL R231, [R1+0x7d4] ;  /* 0x0007d40001e77983 */ /* 0x000ea20000100800 */
[----:B------:R-:W-:-:S03]  /*39880*/  LOP3.LUT R43, R223, R236, RZ, 0x3c, !PT ;  /* 0x000000ecdf2b7212 */ /* 0x000fc600078e3cff */
[----:B------:R-:W2:Y:S01]  /*39890*/  LDL R223, [R1+0x7d0] ;  /* 0x0007d00001df7983 */ /* 0x000ea20000100800 */
[----:B------:R-:W-:Y:S08]  /*398a0*/  POPC R42, R42 ;  /* 0x0000002a002a7309 */ /* 0x000ff00000000000 */
[----:B------:R-:W1:Y:S01]  /*398b0*/  POPC R43, R43 ;  /* 0x0000002b002b7309 */ /* 0x000e620000000000 */
[----:B------:R-:W-:-:S02]  /*398c0*/  IMAD.IADD R37, R37, 0x1, R96 ;  /* 0x0000000125257824 */ /* 0x000fc400078e0260 */
[----:B-1----:R-:W-:Y:S01]  /*398d0*/  IMAD.IADD R42, R42, 0x1, R43 ;  /* 0x000000012a2a7824 */ /* 0x002fe200078e022b */
[----:B------:R-:W-:-:S03]  /*398e0*/  LOP3.LUT R43, R233, R51, RZ, 0x3c, !PT ;  /* 0x00000033e92b7212 */ /* 0x000fc600078e3cff */
[----:B------:R-:W-:Y:S01]  /*398f0*/  IMAD R37, R42, 0x9, R37 ;  /* 0x000000092a257824 */ /* 0x000fe200078e0225 */
[----:B------:R-:W-:Y:S02]  /*39900*/  LOP3.LUT R42, R52, R53, RZ, 0x3c, !PT ;  /* 0x00000035342a7212 */ /* 0x000fe400078e3cff */
[----:B------:R-:W2:Y:S04]  /*39910*/  LDL.LU R53, [R1+0xdc4] ;  /* 0x000dc40001357983 */ /* 0x000ea80000300800 */
[----:B------:R-:W2:Y:S04]  /*39920*/  LDL.LU R52, [R1+0xdc0] ;  /* 0x000dc00001347983 */ /* 0x000ea80000300800 */
[----:B------:R-:W2:Y:S04]  /*39930*/  LDL.LU R51, [R1+0xdbc] ;  /* 0x000dbc0001337983 */ /* 0x000ea80000300800 */
[----:B------:R-:W2:Y:S01]  /*39940*/  LDL R233, [R1+0x7cc] ;  /* 0x0007cc0001e97983 */ /* 0x000ea20000100800 */
[----:B0-----:R-:W-:-:S02]  /*39950*/  LOP3.LUT R58, R171, 0xff, RZ, 0xc0, !PT ;  /* 0x000000ffab3a7812 */ /* 0x001fc400078ec0ff */
[----:B------:R-:W-:-:S03]  /*39960*/  LOP3.LUT R96, R165, 0xff, RZ, 0xc0, !PT ;  /* 0x000000ffa5607812 */ /* 0x000fc600078ec0ff */
[----:B------:R-:W-:Y:S01]  /*39970*/  STL [R1+0x5c4], R58 ;  /* 0x0005c43a01007387 */ /* 0x000fe20000100800 */
[----:B------:R-:W-:Y:S03]  /*39980*/  POPC R42, R42 ;  /* 0x0000002a002a7309 */ /* 0x000fe60000000000 */
[----:B------:R0:W-:Y:S04]  /*39990*/  STL [R1+0x548], R96 ;  /* 0x0005486001007387 */ /* 0x0001e80000100800 */
[----:B------:R-:W2:Y:S01]  /*399a0*/  LDL R238, [R1+0x7d8] ;  /* 0x0007d80001ee7983 */ /* 0x000ea20000100800 */
[----:B------:R-:W1:Y:S03]  /*399b0*/  POPC R43, R43 ;  /* 0x0000002b002b7309 */ /* 0x000e660000000000 */
[----:B------:R-:W2:Y:S01]  /*399c0*/  LDL R239, [R1+0x7dc] ;  /* 0x0007dc0001ef7983 */ /* 0x000ea20000100800 */
[----:B0-----:R-:W-:-:S03]  /*399d0*/  VABSDIFF.U32 R96, R58, R96, RZ ;  /* 0x000000603a607214 */ /* 0x001fc600000e00ff */
[----:B------:R-:W2:Y:S02]  /*399e0*/  LDL R236, [R1+0x7c8] ;  /* 0x0007c80001ec7983 */ /* 0x000ea40000100800 */
[----:B------:R-:W-:Y:S01]  /*399f0*/  IMAD.IADD R37, R37, 0x1, R96 ;  /* 0x0000000125257824 */ /* 0x000fe200078e0260 */
[----:B------:R-:W-:Y:S02]  /*39a00*/  LOP3.LUT R58, R169, 0xff, RZ, 0xc0, !PT ;  /* 0x000000ffa93a7812 */ /* 0x000fe400078ec0ff */
[----:B-1----:R-:W-:-:S05]  /*39a10*/  IADD3 R42, PT, PT, R42, R43, RZ ;  /* 0x0000002b2a2a7210 */ /* 0x002fca0007ffe0ff */
[----:B------:R-:W-:Y:S01]  /*39a20*/  IMAD R37, R42, 0x9, R37 ;  /* 0x000000092a257824 */ /* 0x000fe200078e0225 */
[----:B---3--:R-:W-:Y:S02]  /*39a30*/  LOP3.LUT R42, R50, R237, RZ, 0x3c, !PT ;  /* 0x000000ed322a7212 */ /* 0x008fe400078e3cff */
[----:B------:R-:W3:Y:S01]  /*39a40*/  LDL.LU R50, [R1+0xdb8] ;  /* 0x000db80001327983 */ /* 0x000ee20000300800 */
[----:B--2---:R-:W-:-:S03]  /*39a50*/  LOP3.LUT R43, R213, R215, RZ, 0x3c, !PT ;  /* 0x000000d7d52b7212 */ /* 0x004fc600078e3cff */
[----:B------:R-:W2:Y:S04]  /*39a60*/  LDL R237, [R1+0x7e0] ;  /* 0x0007e00001ed7983 */ /* 0x000ea80000100800 */
[----:B------:R0:W-:Y:S04]  /*39a70*/  STL [R1+0x544], R58 ;  /* 0x0005443a01007387 */ /* 0x0001e80000100800 */
[----:B------:R-:W3:Y:S01]  /*39a80*/  LDL R213, [R1+0x7e4] ;  /* 0x0007e40001d57983 */ /* 0x000ee20000100800 */
[----:B------:R-:W-:Y:S03]  /*39a90*/  POPC R42, R42 ;  /* 0x0000002a002a7309 */ /* 0x000fe60000000000 */
[----:B------:R-:W3:Y:S05]  /*39aa0*/  LDL R215, [R1+0x7bc] ;  /* 0x0007bc0001d77983 */ /* 0x000eea0000100800 */
[----:B------:R-:W1:Y:S01]  /*39ab0*/  POPC R43, R43 ;  /* 0x0000002b002b7309 */ /* 0x000e620000000000 */
[----:B------:R-:W-:-:S02]  /*39ac0*/  VABSDIFF.U32 R96, R217, R58, RZ ;  /* 0x0000003ad9607214 */ /* 0x000fc400000e00ff */
[----:B------:R-:W3:Y:S01]  /*39ad0*/  LDL R217, [R1+0x7e8] ;  /* 0x0007e80001d97983 */ /* 0x000ee20000100800 */
[----:B-1----:R-:W-:Y:S02]  /*39ae0*/  IMAD.IADD R42, R42, 0x1, R43 ;  /* 0x000000012a2a7824 */ /* 0x002fe400078e022b */
[----:B------:R-:W-:Y:S01]  /*39af0*/  IMAD.IADD R37, R37, 0x1, R96 ;  /* 0x0000000125257824 */ /* 0x000fe200078e0260 */
[----:B------:R-:W-:Y:S02]  /*39b00*/  LOP3.LUT R43, R219, R231, RZ, 0x3c, !PT ;  /* 0x000000e7db2b7212 */ /* 0x000fe400078e3cff */
[----:B------:R-:W3:Y:S01]  /*39b10*/  LDL R219, [R1+0x7ec] ;  /* 0x0007ec0001db7983 */ /* 0x000ee20000100800 */
[----:B------:R-:W-:Y:S01]  /*39b20*/  IMAD R37, R42, 0x9, R37 ;  /* 0x000000092a257824 */ /* 0x000fe200078e0225 */
[----:B------:R-:W-:Y:S02]  /*39b30*/  LOP3.LUT R42, R221, R223, RZ, 0x3c, !PT ;  /* 0x000000dfdd2a7212 */ /* 0x000fe400078e3cff */
[----:B------:R-:W3:Y:S01]  /*39b40*/  LDL R221, [R1+0x7b4] ;  /* 0x0007b40001dd7983 */ /* 0x000ee20000100800 */
[----:B0-----:R-:W-:-:S05]  /*39b50*/  LOP3.LUT R58, R172, 0xff, RZ, 0xc0, !PT ;  /* 0x000000ffac3a7812 */ /* 0x001fca00078ec0ff */
[----:B------:R0:W-:Y:S04]  /*39b60*/  STL [R1+0x53c], R58 ;  /* 0x00053c3a01007387 */ /* 0x0001e80000100800 */
[----:B------:R-:W3:Y:S04]  /*39b70*/  LDL R223, [R1+0x7f0] ;  /* 0x0007f00001df7983 */ /* 0x000ee80000100800 */
[----:B------:R-:W3:Y:S01]  /*39b80*/  LDL R231, [R1+0x7f4] ;  /* 0x0007f40001e77983 */ /* 0x000ee20000100800 */
[----:B------:R-:W-:-:S03]  /*39b90*/  VABSDIFF.U32 R96, R233, R58, RZ ;  /* 0x0000003ae9607214 */ /* 0x000fc600000e00ff */
[----:B------:R-:W3:Y:S01]  /*39ba0*/  LDL R233, [R1+0x7b0] ;  /* 0x0007b00001e97983 */ /* 0x000ee20000100800 */
        /* <DEDUP_REMOVED lines=9> */
[----:B------:R-:W3:Y:S06]  /*39c40*/  LDL.LU R49, [R1+0xdb4] ;  /* 0x000db40001317983 */ /* 0x000eec0000300800 */
[----:B------:R-:W0:Y:S01]  /*39c50*/  POPC R42, R42 ;  /* 0x0000002a002a7309 */ /* 0x000e220000000000 */
[----:B------:R-:W-:Y:S01]  /*39c60*/  VABSDIFF.U32 R96, R236, R58, RZ ;  /* 0x0000003aec607214 */ /* 0x000fe200000e00ff */
[----:B------:R-:W3:Y:S04]  /*39c70*/  LDL.LU R46, [R1+0xdb0] ;  /* 0x000db000012e7983 */ /* 0x000ee80000300800 */
[----:B------:R-:W-:-:S02]  /*39c80*/  IMAD.IADD R37, R37, 0x1, R96 ;  /* 0x0000000125257824 */ /* 0x000fc400078e0260 */
[----:B0-----:R-:W-:-:S04]  /*39c90*/  IMAD.IADD R42, R42, 0x1, R43 ;  /* 0x000000012a2a7824 */ /* 0x001fc800078e022b */
[----:B------:R-:W-:Y:S01]  /*39ca0*/  IMAD R37, R42, 0x9, R37 ;  /* 0x000000092a257824 */ /* 0x000fe200078e0225 */
[----:B------:R0:W-:Y:S02]  /*39cb0*/  STL [R1+0x538], R58 ;  /* 0x0005383a01007387 */ /* 0x0001e40000100800 */
[----:B0-----:R-:W-:Y:S02]  /*39cc0*/  LOP3.LUT R58, R175, 0xff, RZ, 0xc0, !PT ;  /* 0x000000ffaf3a7812 */ /* 0x001fe400078ec0ff */
[----:B--2---:R-:W-:Y:S02]  /*39cd0*/  LOP3.LUT R42, R44, R237, RZ, 0x3c, !PT ;  /* 0x000000ed2c2a7212 */ /* 0x004fe400078e3cff */
[----:B------:R-:W2:Y:S01]  /*39ce0*/  LDL.LU R44, [R1+0xdac] ;  /* 0x000dac00012c7983 */ /* 0x000ea20000300800 */
[----:B---3--:R-:W-:-:S03]  /*39cf0*/  LOP3.LUT R43, R212, R213, RZ, 0x3c, !PT ;  /* 0x000000d5d42b7212 */ /* 0x008fc600078e3cff */
[----:B------:R-:W-:Y:S08]  /*39d00*/  POPC R42, R42 ;  /* 0x0000002a002a7309 */ /* 0x000ff00000000000 */
[----:B------:R-:W0:Y:S01]  /*39d10*/  POPC R43, R43 ;  /* 0x0000002b002b7309 */ /* 0x000e220000000000 */
[----:B------:R-:W-:-:S05]  /*39d20*/  VABSDIFF.U32 R96, R215, R58, RZ ;  /* 0x0000003ad7607214 */ /* 0x000fca00000e00ff */
[----:B------:R-:W-:Y:S01]  /*39d30*/  IMAD.IADD R37, R37, 0x1, R96 ;  /* 0x0000000125257824 */ /* 0x000fe200078e0260 */
[----:B0-----:R-:W-:-:S05]  /*39d40*/  IADD3 R42, PT, PT, R42, R43, RZ ;  /* 0x0000002b2a2a7210 */ /* 0x001fca0007ffe0ff */
[----:B------:R-:W-:Y:S01]  /*39d50*/  IMAD R37, R42, 0x9, R37 ;  /* 0x000000092a257824 */ /* 0x000fe200078e0225 */
[----:B------:R-:W-:Y:S02]  /*39d60*/  LOP3.LUT R42, R211, R217, RZ, 0x3c, !PT ;  /* 0x000000d9d32a7212 */ /* 0x000fe400078e3cff */
[----:B------:R-:W-:-:S04]  /*39d70*/  LOP3.LUT R43, R209, R219, RZ, 0x3c, !PT ;  /* 0x000000dbd12b7212 */ /* 0x000fc800078e3cff */
[----:B------:R-:W-:Y:S01]  /*39d80*/  POPC R42, R42 ;  /* 0x0000002a002a7309 */ /* 0x000fe20000000000 */
[----:B------:R0:W-:Y:S07]  /*39d90*/  STL [R1+0x534], R58 ;  /* 0x0005343a01007387 */ /* 0x0001ee0000100800 */
[----:B------:R-:W1:Y:S01]  /*39da0*/  POPC R43, R43 ;  /* 0x0000002b002b7309 */ /* 0x000e620000000000 */
[----:B0-----:R-:W-:-:S04]  /*39db0*/  LOP3.LUT R58, R141, 0xff, RZ, 0xc0, !PT ;  /* 0x000000ff8d3a7812 */ /* 0x001fc800078ec0ff */
[----:B------:R-:W-:Y:S01]  /*39dc0*/  VABSDIFF.U32 R96, R221, R58, RZ ;  /* 0x0000003add607214 */ /* 0x000fe200000e00ff */
[----:B------:R0:W-:Y:S04]  /*39dd0*/  STL [R1+0x530], R58 ;  /* 0x0005303a01007387 */ /* 0x0001e80000100800 */
[----:B------:R-:W-:Y:S02]  /*39de0*/  IMAD.IADD R37, R37, 0x1, R96 ;  /* 0x0000000125257824 */ /* 0x000fe400078e0260 */
[----:B-1----:R-:W-:Y:S01]  /*39df0*/  IMAD.IADD R42, R42, 0x1, R43 ;  /* 0x000000012a2a7824 */ /* 0x002fe200078e022b */
[----:B0-----:R-:W-:-:S03]  /*39e00*/  LOP3.LUT R58, R140, 0xff, RZ, 0xc0, !PT ;  /* 0x000000ff8c3a7812 */ /* 0x001fc600078ec0ff */
[----:B------:R-:W-:Y:S01]  /*39e10*/  IMAD R42, R42, 0x9, R37 ;  /* 0x000000092a2a7824 */ /* 0x000fe200078e0225 */
[----:B------:R-:W-:Y:S02]  /*39e20*/  LOP3.LUT R37, R197, R223, RZ, 0x3c, !PT ;  /* 0x000000dfc5257212 */ /* 0x000fe400078e3cff */
[----:B------:R-:W-:Y:S01]  /*39e30*/  LOP3.LUT R43, R196, R231, RZ, 0x3c, !PT ;  /* 0x000000e7c42b7212 */ /* 0x000fe200078e3cff */
[----:B------:R0:W-:Y:S04]  /*39e40*/  STL [R1+0x528], R58 ;  /* 0x0005283a01007387 */ /* 0x0001e80000100800 */
[----:B------:R-:W3:Y:S04]  /*39e50*/  LDL R196, [R1+0x670] ;  /* 0x0006700001c47983 */ /* 0x000ee80000100800 */
[----:B------:R-:W2:Y:S04]  /*39e60*/  LDL R197, [R1+0x674] ;  /* 0x0006740001c57983 */ /* 0x000ea80000100800 */
[----:B------:R-:W2:Y:S04]  /*39e70*/  LDL R215, [R1+0x764] ;  /* 0x0007640001d77983 */ /* 0x000ea80000100800 */
[----:B------:R-:W2:Y:S04]  /*39e80*/  LDL R219, [R1+0x67c] ;  /* 0x00067c0001db7983 */ /* 0x000ea80000100800 */
[----:B------:R-:W2:Y:S01]  /*39e90*/  LDL R217, [R1+0x678] ;  /* 0x0006780001d97983 */ /* 0x000ea20000100800 */
[----:B------:R-:W-:-:S02]  /*39ea0*/  VABSDIFF.U32 R96, R233, R58, RZ ;  /* 0x0000003ae9607214 */ /* 0x000fc400000e00ff */
[----:B0-----:R-:W-:-:S03]  /*39eb0*/  LOP3.LUT R58, R139, 0xff, RZ, 0xc0, !PT ;  /* 0x000000ff8b3a7812 */ /* 0x001fc600078ec0ff */
[----:B------:R-:W-:Y:S01]  /*39ec0*/  IMAD.IADD R42, R42, 0x1, R96 ;  /* 0x000000012a2a7824 */ /* 0x000fe200078e0260 */
[----:B------:R-:W-:Y:S01]  /*39ed0*/  LOP3.LUT R96, R138, 0xff, RZ, 0xc0, !PT ;  /* 0x000000ff8a607812 */ /* 0x000fe200078ec0ff */
[----:B------:R-:W-:Y:S04]  /*39ee0*/  STL [R1+0x5b8], R58 ;  /* 0x0005b83a01007387 */ /* 0x000fe80000100800 */
[----:B------:R0:W-:Y:S04]  /*39ef0*/  STL [R1+0x524], R96 ;  /* 0x0005246001007387 */ /* 0x0001e80000100800 */
[----:B------:R-:W2:Y:S04]  /*39f00*/  LDL R221, [R1+0x760] ;  /* 0x0007600001dd7983 */ /* 0x000ea80000100800 */
[----:B------:R-:W2:Y:S04]  /*39f10*/  LDL R223, [R1+0x918] ;  /* 0x0009180001df7983 */ /* 0x000ea80000100800 */
[----:B------:R-:W2:Y:S04]  /*39f20*/  LDL R231, [R1+0x91c] ;  /* 0x00091c0001e77983 */ /* 0x000ea80000100800 */
[----:B------:R-:W2:Y:S01]  /*39f30*/  LDL R233, [R1+0x75c] ;  /* 0x00075c0001e97983 */ /* 0x000ea20000100800 */
        /* <DEDUP_REMOVED lines=8> */
[----:B0-----:R-:W-:-:S05]  /*39fc0*/  VABSDIFF.U32 R96, R58, R96, RZ ;  /* 0x000000603a607214 */ /* 0x001fca00000e00ff */
[----:B------:R-:W-:Y:S02]  /*39fd0*/  IMAD.IADD R42, R42, 0x1, R96 ;  /* 0x000000012a2a7824 */ /* 0x000fe400078e0260 */
[----:B-1----:R-:W-:Y:S01]  /*39fe0*/  IMAD.IADD R37, R37, 0x1, R43 ;  /* 0x0000000125257824 */ /* 0x002fe200078e022b */
        /* <DEDUP_REMOVED lines=13> */
[----:B------:R-:W-:-:S05]  /*3a0c0*/  LOP3.LUT R58, R131, 0xff, RZ, 0xc0, !PT ;  /* 0x000000ff833a7812 */ /* 0x000fca00078ec0ff */
[----:B------:R0:W-:Y:S01]  /*3a0d0*/  STL [R1+0x518], R58 ;  /* 0x0005183a01007387 */ /* 0x0001e20000100800 */
[----:B---3--:R-:W-:Y:S02]  /*3a0e0*/  LOP3.LUT R42, R195, R196, RZ, 0x3c, !PT ;  /* 0x000000c4c32a7212 */ /* 0x008fe400078e3cff */
[----:B--2---:R-:W-:-:S04]  /*3a0f0*/  LOP3.LUT R43, R193, R197, RZ, 0x3c, !PT ;  /* 0x000000c5c12b7212 */ /* 0x004fc800078e3cff */
[----:B------:R-:W-:Y:S08]  /*3a100*/  POPC R42, R42 ;  /* 0x0000002a002a7309 */ /* 0x000ff00000000000 */
[----:B------:R-:W1:Y:S01]  /*3a110*/  POPC R43, R43 ;  /* 0x0000002b002b7309 */ /* 0x000e620000000000 */
[----:B------:R-:W-:Y:S02]  /*3a120*/  VABSDIFF.U32 R96, R215, R58, RZ ;  /* 0x0000003ad7607214 */ /* 0x000fe400000e00ff */
[----:B0-----:R-:W-:-:S03]  /*3a130*/  LOP3.LUT R58, R130, 0xff, RZ, 0xc0, !PT ;  /* 0x000000ff823a7812 */ /* 0x001fc600078ec0ff */
[----:B------:R-:W-:Y:S02]  /*3a140*/  IMAD.IADD R37, R37, 0x1, R96 ;  /* 0x0000000125257824 */ /* 0x000fe400078e0260 */
[----:B------:R0:W-:Y:S01]  /*3a150*/  STL [R1+0x514], R58 ;  /* 0x0005143a01007387 */ /* 0x0001e20000100800 */
[----:B-1----:R-:W-:Y:S01]  /*3a160*/  IMAD.IADD R42, R42, 0x1, R43 ;  /* 0x000000012a2a7824 */ /* 0x002fe200078e022b */
[----:B------:R-:W-:Y:S02]  /*3a170*/  LOP3.LUT R43, R191, R219, RZ, 0x3c, !PT ;  /* 0x000000dbbf2b7212 */ /* 0x000fe400078e3cff */
[----:B------:R-:W2:Y:S01]  /*3a180*/  LDL R219, [R1+0x684] ;  /* 0x0006840001db7983 */ /* 0x000ea20000100800 */
[----:B------:R-:W-:Y:S01]  /*3a190*/  IMAD R42, R42, 0x9, R37 ;  /* 0x000000092a2a7824 */ /* 0x000fe200078e0225 */
[----:B------:R-:W-:Y:S02]  /*3a1a0*/  LOP3.LUT R37, R192, R217, RZ, 0x3c, !PT ;  /* 0x000000d9c0257212 */ /* 0x000fe400078e3cff */
[----:B------:R-:W3:Y:S01]  /*3a1b0*/  LDL R217, [R1+0x680] ;  /* 0x0006800001d97983 */ /* 0x000ee20000100800 */
[----:B------:R-:W-:Y:S08]  /*3a1c0*/  POPC R43, R43 ;  /* 0x0000002b002b7309 */ /* 0x000ff00000000000 */
[----:B------:R-:W1:Y:S01]  /*3a1d0*/  POPC R37, R37 ;  /* 0x0000002500257309 */ /* 0x000e620000000000 */
[----:B------:R-:W-:-:S02]  /*3a1e0*/  VABSDIFF.U32 R96, R221, R58, RZ ;  /* 0x0000003add607214 */ /* 0x000fc400000e00ff */
[----:B------:R-:W3:Y:S01]  /*3a1f0*/  LDL R221, [R1+0x758] ;  /* 0x0007580001dd7983 */ /* 0x000ee20000100800 */
[----:B0-----:R-:W-:Y:S02]  /*3a200*/  LOP3.LUT R58, R128, 0xff, RZ, 0xc0, !PT ;  /* 0x000000ff803a7812 */ /* 0x001fe400078ec0ff */
[----:B------:R-:W-:-:S03]  /*3a210*/  IMAD.IADD R42, R42, 0x1, R96 ;  /* 0x000000012a2a7824 */ /* 0x000fc600078e0260 */
[----:B------:R0:W-:Y:S01]  /*3a220*/  STL [R1+0x510], R58 ;  /* 0x0005103a01007387 */ /* 0x0001e20000100800 */
[----:B-1----:R-:W-:Y:S02]  /*3a230*/  IADD3 R37, PT, PT, R37, R43, RZ ;  /* 0x0000002b25257210 */ /* 0x002fe40007ffe0ff */
[----:B------:R-:W-:Y:S02]  /*3a240*/  LOP3.LUT R43, R188, R231, RZ, 0x3c, !PT ;  /* 0x000000e7bc2b7212 */ /* 0x000fe400078e3cff */
[----:B------:R-:W3:Y:S01]  /*3a250*/  LDL R231, [R1+0x804] ;  /* 0x0008040001e77983 */ /* 0x000ee20000100800 */
[----:B------:R-:W-:Y:S01]  /*3a260*/  IMAD R37, R37, 0x9, R42 ;  /* 0x0000000925257824 */ /* 0x000fe200078e022a */
[----:B------:R-:W-:Y:S02]  /*3a270*/  LOP3.LUT R42, R189, R223, RZ, 0x3c, !PT ;  /* 0x000000dfbd2a7212 */ /* 0x000fe400078e3cff */
[----:B------:R-:W3:Y:S01]  /*3a280*/  LDL R223, [R1+0x800] ;  /* 0x0008000001df7983 */ /* 0x000ee20000100800 */
[----:B------:R-:W-:-:S03]  /*3a290*/  VABSDIFF.U32 R96, R233, R58, RZ ;  /* 0x0000003ae9607214 */ /* 0x000fc600000e00ff */
[----:B------:R-:W3:Y:S01]  /*3a2a0*/  LDL R233, [R1+0x754] ;  /* 0x0007540001e97983 */ /* 0x000ee20000100800 */
[----:B------:R-:W-:Y:S08]  /*3a2b0*/  POPC R42, R42 ;  /* 0x0000002a002a7309 */ /* 0x000ff00000000000 */
[----:B------:R-:W1:Y:S01]  /*3a2c0*/  POPC R43, R43 ;  /* 0x0000002b002b7309 */ /* 0x000e620000000000 */
[----:B------:R-:W-:Y:S01]  /*3a2d0*/  IMAD.IADD R37, R37, 0x1, R96 ;  /* 0x0000000125257824 */ /* 0x000fe200078e0260 */
[----:B0-----:R-:W-:-:S02]  /*3a2e0*/  LOP3.LUT R58, R127, 0xff, RZ, 0xc0, !PT ;  /* 0x000000ff7f3a7812 */ /* 0x001fc400078ec0ff */
[----:B------:R-:W-:-:S03]  /*3a2f0*/  LOP3.LUT R96, R126, 0xff, RZ, 0xc0, !PT ;  /* 0x000000ff7e607812 */ /* 0x000fc600078ec0ff */
[----:B------:R-:W-:Y:S01]  /*3a300*/  STL [R1+0x5a8], R58 ;  /* 0x0005a83a01007387 */ /* 0x000fe20000100800 */
[----:B-1----:R-:W-:Y:S01]  /*3a310*/  IMAD.IADD R42, R42, 0x1, R43 ;  /* 0x000000012a2a7824 */ /* 0x002fe200078e022b */
[----:B------:R-:W-:Y:S02]  /*3a320*/  LOP3.LUT R43, R180, R181, RZ, 0x3c, !PT ;  /* 0x000000b5b42b7212 */ /* 0x000fe400078e3cff */
[----:B------:R0:W-:Y:S01]  /*3a330*/  STL [R1+0x50c], R96 ;  /* 0x00050c6001007387 */ /* 0x0001e20000100800 */
[----:B------:R-:W-:Y:S01]  /*3a340*/  IMAD R37, R42, 0x9, R37 ;  /* 0x000000092a257824 */ /* 0x000fe200078e0225 */
[----:B------:R-:W-:Y:S02]  /*3a350*/  LOP3.LUT R42, R185, R187, RZ, 0x3c, !PT ;  /* 0x000000bbb92a7212 */ /* 0x000fe400078e3cff */
        /* <DEDUP_REMOVED lines=8> */
[----:B-1----:R-:W-:-:S05]  /*3a3e0*/  IADD3 R42, PT, PT, R42, R43, RZ ;  /* 0x0000002b2a2a7210 */ /* 0x002fca0007ffe0ff */
[----:B------:R-:W-:Y:S01]  /*3a3f0*/  IMAD R42, R42, 0x9, R37 ;  /* 0x000000092a2a7824 */ /* 0x000fe200078e0225 */
[----:B------:R-:W-:Y:S02]  /*3a400*/  LOP3.LUT R47, R47, 0xff, RZ, 0xc0, !PT ;  /* 0x000000ff2f2f7812 */ /* 0x000fe400078ec0ff */
[----:B--2---:R-:W-:Y:S02]  /*3a410*/  LOP3.LUT R43, R176, R219, RZ, 0x3c, !PT ;  /* 0x000000dbb02b7212 */ /* 0x004fe400078e3cff */
[----:B------:R-:W2:Y:S01]  /*3a420*/  LDL R176, [R1+0x810] ;  /* 0x0008100001b07983 */ /* 0x000ea20000100800 */
[----:B---3--:R-:W-:-:S03]  /*3a430*/  LOP3.LUT R37, R177, R217, RZ, 0x3c, !PT ;  /* 0x000000d9b1257212 */ /* 0x008fc600078e3cff */
[----:B------:R-:W-:Y:S04]  /*3a440*/  STL [R1+0x508], R58 ;  /* 0x0005083a01007387 */ /* 0x000fe80000100800 */
[----:B------:R-:W3:Y:S04]  /*3a450*/  LDL R177, [R1+0x814] ;  /* 0x0008140001b17983 */ /* 0x000ee80000100800 */
[----:B------:R-:W3:Y:S04]  /*3a460*/  LDL R215, [R1+0x74c] ;  /* 0x00074c0001d77983 */ /* 0x000ee80000100800 */
[----:B------:R-:W3:Y:S04]  /*3a470*/  LDL R217, [R1+0x818] ;  /* 0x0008180001d97983 */ /* 0x000ee80000100800 */
[----:B------:R-:W3:Y:S01]  /*3a480*/  LDL R219, [R1+0x81c] ;  /* 0x00081c0001db7983 */ /* 0x000ee20000100800 */
[----:B------:R-:W-:Y:S08]  /*3a490*/  POPC R37, R37 ;  /* 0x0000002500257309 */ /* 0x000ff00000000000 */
[----:B------:R-:W0:Y:S01]  /*3a4a0*/  POPC R43, R43 ;  /* 0x0000002b002b7309 */ /* 0x000e220000000000 */
[----:B------:R-:W-:-:S02]  /*3a4b0*/  VABSDIFF.U32 R59, R221, R58, RZ ;  /* 0x0000003add3b7214 */ /* 0x000fc400000e00ff */
[----:B------:R-:W3:Y:S03]  /*3a4c0*/  LDL R221, [R1+0x748] ;  /* 0x0007480001dd7983 */ /* 0x000ee60000100800 */
[----:B------:R-:W-:Y:S01]  /*3a4d0*/  IMAD.IADD R42, R42, 0x1, R59 ;  /* 0x000000012a2a7824 */ /* 0x000fe200078e023b */
[----:B------:R1:W-:Y:S01]  /*3a4e0*/  STL [R1+0x500], R47 ;  /* 0x0005002f01007387 */ /* 0x0003e20000100800 */
[----:B0-----:R-:W-:Y:S01]  /*3a4f0*/  IMAD.IADD R37, R37, 0x1, R43 ;  /* 0x0000000125257824 */ /* 0x001fe200078e022b */
[----:B------:R-:W-:Y:S02]  /*3a500*/  LOP3.LUT R43, R183, R231, RZ, 0x3c, !PT ;  /* 0x000000e7b72b7212 */ /* 0x000fe400078e3cff */
[----:B------:R-:W3:Y:S01]  /*3a510*/  LDL R231, [R1+0x824] ;  /* 0x0008240001e77983 */ /* 0x000ee20000100800 */
[----:B------:R-:W-:Y:S01]  /*3a520*/  IMAD R37, R37, 0x9, R42 ;  /* 0x0000000925257824 */ /* 0x000fe200078e022a */
[----:B------:R-:W-:-:S02]  /*3a530*/  LOP3.LUT R42, R184, R223, RZ, 0x3c, !PT ;  /* 0x000000dfb82a7212 */ /* 0x000fc400078e3cff */
[----:B------:R-:W3:Y:S01]  /*3a540*/  LDL R223, [R1+0x820] ;  /* 0x0008200001df7983 */ /* 0x000ee20000100800 */
[----:B-1----:R-:W-:-:S03]  /*3a550*/  VABSDIFF.U32 R47, R233, R47, RZ ;  /* 0x0000002fe92f7214 */ /* 0x002fc600000e00ff */
[----:B------:R-:W3:Y:S01]  /*3a560*/  LDL R233, [R1+0x744] ;  /* 0x0007440001e97983 */ /* 0x000ee20000100800 */
[----:B------:R-:W-:Y:S08]  /*3a570*/  POPC R42, R42 ;  /* 0x0000002a002a7309 */ /* 0x000ff00000000000 */
[----:B------:R-:W0:Y:S01]  /*3a580*/  POPC R43, R43 ;  /* 0x0000002b002b7309 */ /* 0x000e220000000000 */
[----:B------:R-:W-:Y:S01]  /*3a590*/  IMAD.IADD R37, R37, 0x1, R47 ;  /* 0x0000000125257824 */ /* 0x000fe200078e022f */
[----:B0-----:R-:W-:-:S02]  /*3a5a0*/  IADD3 R42, PT, PT, R42, R43, RZ ;  /* 0x0000002b2a2a7210 */ /* 0x001fc40007ffe0ff */
[----:B------:R-:W-:-:S03]  /*3a5b0*/  LOP3.LUT R43, R135, R180, RZ, 0x3c, !PT ;  /* 0x000000b4872b7212 */ /* 0x000fc600078e3cff */
[----:B------:R-:W-:Y:S01]  /*3a5c0*/  IMAD R42, R42, 0x9, R37 ;  /* 0x000000092a2a7824 */ /* 0x000fe200078e0225 */
[----:B------:R-:W-:Y:S02]  /*3a5d0*/  LOP3.LUT R37, R179, R185, RZ, 0x3c, !PT ;  /* 0x000000b9b3257212 */ /* 0x000fe400078e3cff */
[----:B------:R-:W-:Y:S01]  /*3a5e0*/  POPC R43, R43 ;  /* 0x0000002b002b7309 */ /* 0x000fe20000000000 */
[----:B------:R-:W-:-:S07]  /*3a5f0*/  LOP3.LUT R45, R45, 0xff, RZ, 0xc0, !PT ;  /* 0x000000ff2d2d7812 */ /* 0x000fce00078ec0ff */
[----:B------:R-:W0:Y:S01]  /*3a600*/  POPC R37, R37 ;  /* 0x0000002500257309 */ /* 0x000e220000000000 */
[----:B------:R1:W-:Y:S02]  /*3a610*/  STL [R1+0x4fc], R45 ;  /* 0x0004fc2d01007387 */ /* 0x0003e40000100800 */
[----:B-1----:R-:W-:Y:S01]  /*3a620*/  VABSDIFF.U32 R45, R181, R45, RZ ;  /* 0x0000002db52d7214 */ /* 0x002fe200000e00ff */
[----:B0-----:R-:W-:-:S04]  /*3a630*/  IMAD.IADD R37, R37, 0x1, R43 ;  /* 0x0000000125257824 */ /* 0x001fc800078e022b */
[----:B------:R-:W-:-:S04]  /*3a640*/  IMAD.IADD R42, R42, 0x1, R45 ;  /* 0x000000012a2a7824 */ /* 0x000fc800078e022d */
[----:B------:R-:W-:Y:S01]  /*3a650*/  IMAD R37, R37, 0x9, R42 ;  /* 0x0000000925257824 */ /* 0x000fe200078e022a */
[----:B------:R-:W-:-:S05]  /*3a660*/  LOP3.LUT R41, R41, 0xff, RZ, 0xc0, !PT ;  /* 0x000000ff29297812 */ /* 0x000fca00078ec0ff */
[----:B------:R0:W-:Y:S01]  /*3a670*/  STL [R1+0x4f8], R41 ;  /* 0x0004f82901007387 */ /* 0x0001e20000100800 */
[----:B------:R-:W-:Y:S02]  /*3a680*/  LOP3.LUT R39, R39, 0xff, RZ, 0xc0, !PT ;  /* 0x000000ff27277812 */ /* 0x000fe400078ec0ff */
[----:B------:R-:W-:-:S03]  /*3a690*/  LOP3.LUT R34, R34, 0xff, RZ, 0xc0, !PT ;  /* 0x000000ff22227812 */ /* 0x000fc600078ec0ff */
[----:B------:R1:W-:Y:S04]  /*3a6a0*/  STL [R1+0x4f4], R39 ;  /* 0x0004f42701007387 */ /* 0x0003e80000100800 */
[----:B------:R1:W-:Y:S01]  /*3a6b0*/  STL [R1+0x4ec], R34 ;  /* 0x0004ec2201007387 */ /* 0x0003e20000100800 */
[----:B------:R-:W-:Y:S02]  /*3a6c0*/  LOP3.LUT R33, R33, 0xff, RZ, 0xc0, !PT ;  /* 0x000000ff21217812 */ /* 0x000fe400078ec0ff */
[----:B------:R-:W-:Y:S02]  /*3a6d0*/  LOP3.LUT R30, R30, 0xff, RZ, 0xc0, !PT ;  /* 0x000000ff1e1e7812 */ /* 0x000fe400078ec0ff */
[----:B--2---:R-:W-:Y:S02]  /*3a6e0*/  LOP3.LUT R42, R134, R176, RZ, 0x3c, !PT ;  /* 0x000000b0862a7212 */ /* 0x004fe400078e3cff */
[----:B---3--:R-:W-:-:S04]  /*3a6f0*/  LOP3.LUT R43, R133, R177, RZ, 0x3c, !PT ;  /* 0x000000b1852b7212 */ /* 0x008fc800078e3cff */
[----:B------:R-:W-:Y:S08]  /*3a700*/  POPC R42, R42 ;  /* 0x0000002a002a7309 */ /* 0x000ff00000000000 */
[----:B------:R-:W2:Y:S01]  /*3a710*/  POPC R43, R43 ;  /* 0x0000002b002b7309 */ /* 0x000ea20000000000 */
[----:B0-----:R-:W-:-:S05]  /*3a720*/  VABSDIFF.U32 R41, R215, R41, RZ ;  /* 0x00000029d7297214 */ /* 0x001fca00000e00ff */
[----:B------:R-:W-:Y:S01]  /*3a730*/  IMAD.IADD R41, R37, 0x1, R41 ;  /* 0x0000000125297824 */ /* 0x000fe200078e0229 */
[----:B------:R-:W-:Y:S02]  /*3a740*/  LOP3.LUT R37, R132, R217, RZ, 0x3c, !PT ;  /* 0x000000d984257212 */ /* 0x000fe400078e3cff */
[----:B------:R-:W3:Y:S01]  /*3a750*/  LDL R217, [R1+0x688] ;  /* 0x0006880001d97983 */ /* 0x000ee20000100800 */
[----:B--2---:R-:W-:-:S05]  /*3a760*/  IADD3 R42, PT, PT, R42, R43, RZ ;  /* 0x0000002b2a2a7210 */ /* 0x004fca0007ffe0ff */
[----:B------:R-:W-:Y:S01]  /*3a770*/  IMAD R41, R42, 0x9, R41 ;  /* 0x000000092a297824 */ /* 0x000fe200078e0229 */
[----:B------:R-:W-:Y:S01]  /*3a780*/  LOP3.LUT R42, R129, R219, RZ, 0x3c, !PT ;  /* 0x000000db812a7212 */ /* 0x000fe200078e3cff */
[----:B------:R-:W-:Y:S01]  /*3a790*/  POPC R37, R37 ;  /* 0x0000002500257309 */ /* 0x000fe20000000000 */
[----:B------:R-:W2:Y:S07]  /*3a7a0*/  LDL R219, [R1+0x68c] ;  /* 0x00068c0001db7983 */ /* 0x000eae0000100800 */
[----:B------:R-:W0:Y:S01]  /*3a7b0*/  POPC R42, R42 ;  /* 0x0000002a002a7309 */ /* 0x000e220000000000 */
[----:B-1----:R-:W-:-:S02]  /*3a7c0*/  VABSDIFF.U32 R39, R221, R39, RZ ;  /* 0x00000027dd277214 */ /* 0x002fc400000e00ff */
[----:B------:R-:W2:Y:S03]  /*3a7d0*/  LDL R221, [R1+0x740] ;  /* 0x0007400001dd7983 */ /* 0x000ea60000100800 */
[----:B------:R-:W-:Y:S01]  /*3a7e0*/  IMAD.IADD R39, R41, 0x1, R39 ;  /* 0x0000000129277824 */ /* 0x000fe200078e0227 */
[----:B------:R-:W-:Y:S02]  /*3a7f0*/  LOP3.LUT R41, R124, R231, RZ, 0x3c, !PT ;  /* 0x000000e77c297212 */ /* 0x000fe400078e3cff */
[----:B------:R-:W2:Y:S01]  /*3a800*/  LDL R231, [R1+0x694] ;  /* 0x0006940001e77983 */ /* 0x000ea20000100800 */
[----:B0-----:R-:W-:-:S04]  /*3a810*/  IMAD.IADD R37, R37, 0x1, R42 ;  /* 0x0000000125257824 */ /* 0x001fc800078e022a */
[----:B------:R-:W-:Y:S01]  /*3a820*/  IMAD R37, R37, 0x9, R39 ;  /* 0x0000000925257824 */ /* 0x000fe200078e0227 */
[----:B------:R-:W-:Y:S01]  /*3a830*/  LOP3.LUT R39, R125, R223, RZ, 0x3c, !PT ;  /* 0x000000df7d277212 */ /* 0x000fe200078e3cff */
[----:B------:R-:W-:Y:S01]  /*3a840*/  POPC R41, R41 ;  /* 0x0000002900297309 */ /* 0x000fe20000000000 */
[----:B------:R-:W2:Y:S07]  /*3a850*/  LDL R223, [R1+0x690] ;  /* 0x0006900001df7983 */ /* 0x000eae0000100800 */
[----:B------:R-:W0:Y:S01]  /*3a860*/  POPC R39, R39 ;  /* 0x0000002700277309 */ /* 0x000e220000000000 */
[----:B------:R-:W-:Y:S01]  /*3a870*/  VABSDIFF.U32 R34, R233, R34, RZ ;  /* 0x00000022e9227214 */ /* 0x000fe200000e00ff */
[----:B------:R-:W-:Y:S04]  /*3a880*/  STL [R1+0x59c], R33 ;  /* 0x00059c2101007387 */ /* 0x000fe80000100800 */
[----:B------:R1:W-:Y:S01]  /*3a890*/  STL [R1+0x4e8], R30 ;  /* 0x0004e81e01007387 */ /* 0x0003e20000100800 */
[----:B------:R-:W-:-:S03]  /*3a8a0*/  IMAD.IADD R34, R37, 0x1, R34 ;  /* 0x0000000125227824 */ /* 0x000fc600078e0222 */
[----:B------:R-:W2:Y:S01]  /*3a8b0*/  LDL R233, [R1+0x73c] ;  /* 0x00073c0001e97983 */ /* 0x000ea20000100800 */
[----:B0-----:R-:W-:Y:S02]  /*3a8c0*/  IADD3 R39, PT, PT, R39, R41, RZ ;  /* 0x0000002927277210 */ /* 0x001fe40007ffe0ff */
[----:B-1----:R-:W-:-:S03]  /*3a8d0*/  VABSDIFF.U32 R30, R33, R30, RZ ;  /* 0x0000001e211e7214 */ /* 0x002fc600000e00ff */
[----:B------:R-:W-:Y:S01]  /*3a8e0*/  IMAD R34, R39, 0x9, R34 ;  /* 0x0000000927227824 */ /* 0x000fe200078e0222 */
[----:B------:R-:W-:Y:S02]  /*3a8f0*/  LOP3.LUT R39, R92, R121, RZ, 0x3c, !PT ;  /* 0x000000795c277212 */ /* 0x000fe400078e3cff */
[----:B------:R-:W2:Y:S01]  /*3a900*/  LDL R92, [R1+0x698] ;  /* 0x00069800015c7983 */ /* 0x000ea20000100800 */
[----:B------:R-:W-:Y:S01]  /*3a910*/  IMAD.IADD R30, R34, 0x1, R30 ;  /* 0x00000001221e7824 */ /* 0x000fe200078e021e */
[----:B------:R-:W-:Y:S02]  /*3a920*/  LOP3.LUT R34, R73, R80, RZ, 0x3c, !PT ;  /* 0x0000005049227212 */ /* 0x000fe400078e3cff */
[----:B------:R-:W2:Y:S04]  /*3a930*/  LDL R80, [R1+0x69c] ;  /* 0x00069c0001507983 */ /* 0x000ea80000100800 */
[----:B------:R-:W2:Y:S01]  /*3a940*/  LDL R73, [R1+0x738] ;  /* 0x0007380001497983 */ /* 0x000ea20000100800 */
[----:B------:R-:W-:Y:S01]  /*3a950*/  LOP3.LUT R37, R122, R123, RZ, 0x3c, !PT ;  /* 0x0000007b7a257212 */ /* 0x000fe200078e3cff */
[----:B------:R-:W-:Y:S01]  /*3a960*/  POPC R39, R39 ;  /* 0x0000002700277309 */ /* 0x000fe20000000000 */
[----:B------:R-:W-:-:S07]  /*3a970*/  LOP3.LUT R33, R119, R120, RZ, 0x3c, !PT ;  /* 0x0000007877217212 */ /* 0x000fce00078e3cff */
[----:B------:R-:W0:Y:S01]  /*3a980*/  POPC R37, R37 ;  /* 0x0000002500257309 */ /* 0x000e220000000000 */
[----:B------:R-:W-:Y:S02]  /*3a990*/  LOP3.LUT R29, R29, 0xff, RZ, 0xc0, !PT ;  /* 0x000000ff1d1d7812 */ /* 0x000fe400078ec0ff */
[----:B------:R-:W-:-:S05]  /*3a9a0*/  LOP3.LUT R26, R26, 0xff, RZ, 0xc0, !PT ;  /* 0x000000ff1a1a7812 */ /* 0x000fca00078ec0ff */
[----:B------:R-:W-:Y:S08]  /*3a9b0*/  POPC R33, R33 ;  /* 0x0000002100217309 */ /* 0x000ff00000000000 */
[----:B------:R-:W1:Y:S01]  /*3a9c0*/  POPC R34, R34 ;  /* 0x0000002200227309 */ /* 0x000e620000000000 */
[----:B0-----:R-:W-:Y:S01]  /*3a9d0*/  IMAD.IADD R37, R37, 0x1, R39 ;  /* 0x0000000125257824 */ /* 0x001fe200078e0227 */
[----:B------:R-:W-:Y:S04]  /*3a9e0*/  STL [R1+0x598], R29 ;  /* 0x0005981d01007387 */ /* 0x000fe80000100800 */
[----:B------:R0:W-:Y:S01]  /*3a9f0*/  STL [R1+0x4e4], R26 ;  /* 0x0004e41a01007387 */ /* 0x0001e20000100800 */
[----:B------:R-:W-:Y:S01]  /*3aa00*/  IMAD R30, R37, 0x9, R30 ;  /* 0x00000009251e7824 */ /* 0x000fe200078e021e */
[----:B0-----:R-:W-:-:S02]  /*3aa10*/  VABSDIFF.U32 R26, R29, R26, RZ ;  /* 0x0000001a1d1a7214 */ /* 0x001fc400000e00ff */
[----:B-1----:R-:W-:-:S03]  /*3aa20*/  IADD3 R29, PT, PT, R33, R34, RZ ;  /* 0x00000022211d7210 */ /* 0x002fc60007ffe0ff */
[----:B------:R-:W-:-:S04]  /*3aa30*/  IMAD.IADD R26, R30, 0x1, R26 ;  /* 0x000000011e1a7824 */ /* 0x000fc800078e021a */
[----:B------:R-:W-:Y:S01]  /*3aa40*/  IMAD R29, R29, 0x9, R26 ;  /* 0x000000091d1d7824 */ /* 0x000fe200078e021a */
[----:B------:R-:W-:-:S05]  /*3aa50*/  LOP3.LUT R25, R25, 0xff, RZ, 0xc0, !PT ;  /* 0x000000ff19197812 */ /* 0x000fca00078ec0ff */
[----:B------:R0:W-:Y:S01]  /*3aa60*/  STL [R1+0x4dc], R25 ;  /* 0x0004dc1901007387 */ /* 0x0001e20000100800 */
[----:B------:R-:W-:-:S05]  /*3aa70*/  LOP3.LUT R23, R23, 0xff, RZ, 0xc0, !PT ;  /* 0x000000ff17177812 */ /* 0x000fca00078ec0ff */
[----:B------:R1:W-:Y:S01]  /*3aa80*/  STL [R1+0x4d8], R23 ;  /* 0x0004d81701007387 */ /* 0x0003e20000100800 */
[----:B------:R-:W-:Y:S02]  /*3aa90*/  LOP3.LUT R16, R16, 0xff, RZ, 0xc0, !PT ;  /* 0x000000ff10107812 */ /* 0x000fe400078ec0ff */
[----:B---3--:R-:W-:-:S06]  /*3aaa0*/  LOP3.LUT R26, R118, R217, RZ, 0x3c, !PT ;  /* 0x000000d9761a7212 */ /* 0x008fcc00078e3cff */
[----:B------:R-:W-:Y:S01]  /*3aab0*/  POPC R26, R26 ;  /* 0x0000001a001a7309 */ /* 0x000fe20000000000 */
[----:B--2---:R-:W-:-:S07]  /*3aac0*/  LOP3.LUT R30, R117, R219, RZ, 0x3c, !PT ;  /* 0x000000db751e7212 */ /* 0x004fce00078e3cff */
[----:B------:R-:W2:Y:S01]  /*3aad0*/  POPC R30, R30 ;  /* 0x0000001e001e7309 */ /* 0x000ea20000000000 */
[----:B0-----:R-:W-:Y:S02]  /*3aae0*/  VABSDIFF.U32 R25, R221, R25, RZ ;  /* 0x00000019dd197214 */ /* 0x001fe400000e00ff */
[----:B------:R-:W3:Y:S03]  /*3aaf0*/  LDL R221, [R1+0x6a0] ;  /* 0x0006a00001dd7983 */ /* 0x000ee60000100800 */
[----:B------:R-:W-:Y:S01]  /*3ab00*/  IMAD.IADD R25, R29, 0x1, R25 ;  /* 0x000000011d197824 */ /* 0x000fe200078e0219 */
[----:B------:R-:W-:Y:S02]  /*3ab10*/  LOP3.LUT R29, R115, R231, RZ, 0x3c, !PT ;  /* 0x000000e7731d7212 */ /* 0x000fe400078e3cff */
[----:B------:R-:W3:Y:S01]  /*3ab20*/  LDL R231, [R1+0x734] ;  /* 0x0007340001e77983 */ /* 0x000ee20000100800 */
[----:B--2---:R-:W-:-:S04]  /*3ab30*/  IMAD.IADD R26, R26, 0x1, R30 ;  /* 0x000000011a1a7824 */ /* 0x004fc800078e021e */
[----:B------:R-:W-:Y:S01]  /*3ab40*/  IMAD R25, R26, 0x9, R25 ;  /* 0x000000091a197824 */ /* 0x000fe200078e0219 */
[----:B------:R-:W-:Y:S01]  /*3ab50*/  LOP3.LUT R26, R116, R223, RZ, 0x3c, !PT ;  /* 0x000000df741a7212 */ /* 0x000fe200078e3cff */
[----:B------:R-:W-:Y:S01]  /*3ab60*/  POPC R29, R29 ;  /* 0x0000001d001d7309 */ /* 0x000fe20000000000 */
[----:B------:R-:W2:Y:S07]  /*3ab70*/  LDL R223, [R1+0x6a4] ;  /* 0x0006a40001df7983 */ /* 0x000eae0000100800 */
[----:B------:R-:W0:Y:S01]  /*3ab80*/  POPC R26, R26 ;  /* 0x0000001a001a7309 */ /* 0x000e220000000000 */
[----:B-1----:R-:W-:-:S05]  /*3ab90*/  VABSDIFF.U32 R23, R233, R23, RZ ;  /* 0x00000017e9177214 */ /* 0x002fca00000e00ff */
[----:B------:R-:W-:Y:S01]  /*3aba0*/  IMAD.IADD R25, R25, 0x1, R23 ;  /* 0x0000000119197824 */ /* 0x000fe200078e0217 */
[----:B0-----:R-:W-:-:S05]  /*3abb0*/  IADD3 R26, PT, PT, R26, R29, RZ ;  /* 0x0000001d1a1a7210 */ /* 0x001fca0007ffe0ff */
[----:B------:R-:W-:Y:S01]  /*3abc0*/  IMAD R25, R26, 0x9, R25 ;  /* 0x000000091a197824 */ /* 0x000fe200078e0219 */
[----:B------:R-:W-:Y:S02]  /*3abd0*/  LOP3.LUT R23, R85, R92, RZ, 0x3c, !PT ;  /* 0x0000005c55177212 */ /* 0x000fe400078e3cff */
[----:B------:R-:W-:Y:S01]  /*3abe0*/  LOP3.LUT R26, R76, R80, RZ, 0x3c, !PT ;  /* 0x000000504c1a7212 */ /* 0x000fe200078e3cff */
[----:B------:R0:W-:Y:S03]  /*3abf0*/  STL [R1+0x4d4], R16 ;  /* 0x0004d41001007387 */ /* 0x0001e60000100800 */
[----:B------:R-:W-:Y:S01]  /*3ac00*/  POPC R23, R23 ;  /* 0x0000001700177309 */ /* 0x000fe20000000000 */
[----:B------:R-:W2:Y:S04]  /*3ac10*/  LDL R233, [R1+0x6a8] ;  /* 0x0006a80001e97983 */ /* 0x000ea80000100800 */
[----:B------:R-:W2:Y:S03]  /*3ac20*/  LDL R92, [R1+0x6ac] ;  /* 0x0006ac00015c7983 */ /* 0x000ea60000100800 */
[----:B------:R-:W1:Y:S01]  /*3ac30*/  POPC R26, R26 ;  /* 0x0000001a001a7309 */ /* 0x000e620000000000 */
[----:B0-----:R-:W-:Y:S01]  /*3ac40*/  VABSDIFF.U32 R16, R73, R16, RZ ;  /* 0x0000001049107214 */ /* 0x001fe200000e00ff */
[----:B------:R-:W2:Y:S04]  /*3ac50*/  LDL R80, [R1+0x6b4] ;  /* 0x0006b40001507983 */ /* 0x000ea80000100800 */
[----:B------:R-:W-:Y:S01]  /*3ac60*/  IMAD.IADD R16, R25, 0x1, R16 ;  /* 0x0000000119107824 */ /* 0x000fe200078e0210 */
[----:B------:R-:W2:Y:S01]  /*3ac70*/  LDL R73, [R1+0x870] ;  /* 0x0008700001497983 */ /* 0x000ea20000100800 */
[----:B------:R-:W-:-:S02]  /*3ac80*/  LOP3.LUT R12, R12, 0xff, RZ, 0xc0, !PT ;  /* 0x000000ff0c0c7812 */ /* 0x000fc400078ec0ff */
[----:B------:R-:W-:Y:S01]  /*3ac90*/  LOP3.LUT R10, R10, 0xff, RZ, 0xc0, !PT ;  /* 0x000000ff0a0a7812 */ /* 0x000fe200078ec0ff */
[----:B------:R-:W2:Y:S01]  /*3aca0*/  LDL R85, [R1+0x6b0] ;  /* 0x0006b00001557983 */ /* 0x000ea20000100800 */
[----:B-1----:R-:W-:-:S03]  /*3acb0*/  IMAD.IADD R23, R23, 0x1, R26 ;  /* 0x0000000117177824 */ /* 0x002fc600078e021a */
[----:B------:R-:W2:Y:S01]  /*3acc0*/  LDL R76, [R1+0x77c] ;  /* 0x00077c00014c7983 */ /* 0x000ea20000100800 */
[----:B------:R-:W-:Y:S01]  /*3acd0*/  IMAD R16, R23, 0x9, R16 ;  /* 0x0000000917107824 */ /* 0x000fe200078e0210 */
[----:B------:R-:W-:Y:S02]  /*3ace0*/  LOP3.LUT R23, R69, R114, RZ, 0x3c, !PT ;  /* 0x0000007245177212 */ /* 0x000fe400078e3cff */
[----:B------:R-:W2:Y:S01]  /*3acf0*/  LDL R69, [R1+0x874] ;  /* 0x0008740001457983 */ /* 0x000ea20000100800 */
[----:B------:R-:W-:-:S03]  /*3ad00*/  LOP3.LUT R25, R61, R68, RZ, 0x3c, !PT ;  /* 0x000000443d197212 */ /* 0x000fc600078e3cff */
[----:B------:R-:W-:Y:S04]  /*3ad10*/  STL [R1+0x590], R12 ;  /* 0x0005900c01007387 */ /* 0x000fe80000100800 */
[----:B------:R0:W-:Y:S01]  /*3ad20*/  STL [R1+0x4cc], R10 ;  /* 0x0004cc0a01007387 */ /* 0x0001e20000100800 */
[----:B------:R-:W-:Y:S01]  /*3ad30*/  POPC R23, R23 ;  /* 0x0000001700177309 */ /* 0x000fe20000000000 */
[----:B------:R-:W-:Y:S02]  /*3ad40*/  LOP3.LUT R8, R8, 0xff, RZ, 0xc0, !PT ;  /* 0x000000ff08087812 */ /* 0x000fe400078ec0ff */
[----:B------:R-:W2:Y:S04]  /*3ad50*/  LDL R68, [R1+0x778] ;  /* 0x0007780001447983 */ /* 0x000ea80000100800 */
[----:B------:R-:W2:Y:S01]  /*3ad60*/  LDL R61, [R1+0x774] ;  /* 0x00077400013d7983 */ /* 0x000ea20000100800 */
[----:B0-----:R-:W-:Y:S01]  /*3ad70*/  VABSDIFF.U32 R10, R12, R10, RZ ;  /* 0x0000000a0c0a7214 */ /* 0x001fe200000e00ff */
[----:B------:R-:W0:Y:S04]  /*3ad80*/  POPC R25, R25 ;  /* 0x0000001900197309 */ /* 0x000e280000000000 */
[----:B------:R-:W-:Y:S01]  /*3ad90*/  IMAD.IADD R10, R16, 0x1, R10 ;  /* 0x00000001100a7824 */ /* 0x000fe200078e020a */
[----:B------:R1:W-:Y:S01]  /*3ada0*/  STL [R1+0x4c8], R8 ;  /* 0x0004c80801007387 */ /* 0x0003e20000100800 */
[----:B0-----:R-:W-:-:S05]  /*3adb0*/  IADD3 R23, PT, PT, R23, R25, RZ ;  /* 0x0000001917177210 */ /* 0x001fca0007ffe0ff */
[----:B------:R-:W-:Y:S01]  /*3adc0*/  IMAD R10, R23, 0x9, R10 ;  /* 0x00000009170a7824 */ /* 0x000fe200078e020a */
[----:B------:R-:W-:Y:S01]  /*3add0*/  LOP3.LUT R25, R6, 0xff, RZ, 0xc0, !PT ;  /* 0x000000ff06197812 */ /* 0x000fe200078ec0ff */
[----:B------:R-:W-:Y:S02]  /*3ade0*/  IMAD.MOV.U32 R129, RZ, RZ, R19 ;  /* 0x000000ffff817224 */ /* 0x000fe400078e0013 */
[----:B------:R-:W-:Y:S01]  /*3adf0*/  IMAD.MOV.U32 R128, RZ, RZ, R36 ;  /* 0x000000ffff807224 */ /* 0x000fe200078e0024 */
[----:B---3--:R-:W-:-:S06]  /*3ae00*/  LOP3.LUT R12, R113, R221, RZ, 0x3c, !PT ;  /* 0x000000dd710c7212 */ /* 0x008fcc00078e3cff */
[----:B------:R-:W-:Y:S01]  /*3ae10*/  POPC R12, R12 ;  /* 0x0000000c000c7309 */ /* 0x000fe20000000000 */
[----:B--2---:R-:W-:-:S07]  /*3ae20*/  LOP3.LUT R16, R112, R223, RZ, 0x3c, !PT ;  /* 0x000000df70107212 */ /* 0x004fce00078e3cff */
[----:B------:R-:W0:Y:S01]  /*3ae30*/  POPC R16, R16 ;  /* 0x0000001000107309 */ /* 0x000e220000000000 */
[----:B-1----:R-:W-:-:S05]  /*3ae40*/  VABSDIFF.U32 R8, R231, R8, RZ ;  /* 0x00000008e7087214 */ /* 0x002fca00000e00ff */
[----:B------:R-:W-:Y:S02]  /*3ae50*/  IMAD.IADD R8, R10, 0x1, R8 ;  /* 0x000000010a087824 */ /* 0x000fe400078e0208 */
[----:B0-----:R-:W-:-:S04]  /*3ae60*/  IMAD.IADD R16, R12, 0x1, R16 ;  /* 0x000000010c107824 */ /* 0x001fc800078e0210 */
[----:B------:R-:W-:Y:S01]  /*3ae70*/  IMAD R16, R16, 0x9, R8 ;  /* 0x0000000910107824 */ /* 0x000fe200078e0208 */
[----:B------:R-:W-:Y:S02]  /*3ae80*/  LOP3.LUT R12, R93, R233, RZ, 0x3c, !PT ;  /* 0x000000e95d0c7212 */ /* 0x000fe400078e3cff */
[----:B------:R-:W-:-:S04]  /*3ae90*/  LOP3.LUT R8, R89, R92, RZ, 0x3c, !PT ;  /* 0x0000005c59087212 */ /* 0x000fc800078e3cff */
[----:B------:R-:W-:Y:S08]  /*3aea0*/  POPC R12, R12 ;  /* 0x0000000c000c7309 */ /* 0x000ff00000000000 */
[----:B------:R-:W0:Y:S01]  /*3aeb0*/  POPC R8, R8 ;  /* 0x0000000800087309 */ /* 0x000e220000000000 */
[----:B------:R-:W-:-:S07]  /*3aec0*/  LOP3.LUT R23, R77, R80, RZ, 0x3c, !PT ;  /* 0x000000504d177212 */ /* 0x000fce00078e3cff */
[----:B------:R1:W-:Y:S01]  /*3aed0*/  POPC R6, R23 ;  /* 0x0000001700067309 */ /* 0x0003e20000000000 */
[----:B0-----:R-:W-:Y:S02]  /*3aee0*/  IADD3 R8, PT, PT, R12, R8, RZ ;  /* 0x000000080c087210 */ /* 0x001fe40007ffe0ff */
[----:B------:R-:W-:Y:S02]  /*3aef0*/  LOP3.LUT R12, R20, R69, RZ, 0x3c, !PT ;  /* 0x00000045140c7212 */ /* 0x000fe400078e3cff */
[----:B-1----:R-:W-:Y:S02]  /*3af00*/  LOP3.LUT R23, R21, R73, RZ, 0x3c, !PT ;  /* 0x0000004915177212 */ /* 0x002fe400078e3cff */
[----:B------:R-:W5:Y:S01]  /*3af10*/  TEX.LL RZ, R20, R128, R0, UR10, 2D, 0x3 ;  /* 0x28ff0a0080147f60 */ /* 0x000f6200089e03ff */
[----:B------:R0:W-:Y:S01]  /*3af20*/  STL [R1+0x4c4], R25 ;  /* 0x0004c41901007387 */ /* 0x0001e20000100800 */
[----:B------:R-:W-:-:S04]  /*3af30*/  DEPBAR.LE SB5, 0x2 ;  /* 0x0000d0800000791a */ /* 0x000fc80000000000 */
[----:B------:R-:W-:Y:S02]  /*3af40*/  LOP3.LUT R14, R14, 0xff, RZ, 0xc0, !PT ;  /* 0x000000ff0e0e7812 */ /* 0x000fe400078ec0ff */
[----:B0-----:R-:W-:-:S05]  /*3af50*/  VABSDIFF.U32 R25, R76, R25, RZ ;  /* 0x000000194c197214 */ /* 0x001fca00000e00ff */
[----:B------:R-:W-:-:S04]  /*3af60*/  IMAD.IADD R16, R16, 0x1, R25 ;  /* 0x0000000110107824 */ /* 0x000fc800078e0219 */
[----:B------:R-:W-:Y:S01]  /*3af70*/  IMAD R8, R8, 0x9, R16 ;  /* 0x0000000908087824 */ /* 0x000fe200078e0210 */
[----:B------:R-:W-:-:S04]  /*3af80*/  DEPBAR.LE SB5, 0x1 ;  /* 0x0000d0400000791a */ /* 0x000fc80000000000 */
[----:B------:R-:W-:Y:S01]  /*3af90*/  LOP3.LUT R16, R18, 0xff, RZ, 0xc0, !PT ;  /* 0x000000ff12107812 */ /* 0x000fe200078ec0ff */
[----:B------:R0:W-:Y:S03]  /*3afa0*/  STL [R1+0x4bc], R14 ;  /* 0x0004bc0e01007387 */ /* 0x0001e60000100800 */
[----:B------:R-:W-:Y:S02]  /*3afb0*/  VABSDIFF.U32 R143, R61, R16, RZ ;  /* 0x000000103d8f7214 */ /* 0x000fe400000e00ff */
[----:B------:R-:W1:Y:S01]  /*3afc0*/  S2R R61, SR_CTAID.X ;  /* 0x00000000003d7919 */ /* 0x000e620000002500 */
[----:B0-----:R-:W-:Y:S02]  /*3afd0*/  VABSDIFF.U32 R14, R68, R14, RZ ;  /* 0x0000000e440e7214 */ /* 0x001fe400000e00ff */
[----:B------:R-:W1:Y:S01]  /*3afe0*/  S2R R68, SR_TID.X ;  /* 0x0000000000447919 */ /* 0x000e620000002100 */
[----:B------:R-:W1:Y:S01]  /*3aff0*/  LDCU UR16, c[0x0][0x360] ;  /* 0x00006c00ff1077ac */ /* 0x000e620008000800 */
[----:B------:R-:W-:Y:S08]  /*3b000*/  POPC R142, R23 ;  /* 0x00000017008e7309 */ /* 0x000ff00000000000 */
[----:B------:R-:W0:Y:S01]  /*3b010*/  POPC R12, R12 ;  /* 0x0000000c000c7309 */ /* 0x000e220000000000 */
[----:B------:R-:W-:Y:S01]  /*3b020*/  IMAD.MOV.U32 R18, RZ, RZ, R36 ;  /* 0x000000ffff127224 */ /* 0x000fe200078e0024 */
[----:B------:R-:W-:Y:S01]  /*3b030*/  STL [R1+0x4b8], R16 ;  /* 0x0004b81001007387 */ /* 0x000fe20000100800 */
[----:B------:R-:W-:-:S02]  /*3b040*/  IMAD.MOV.U32 R115, RZ, RZ, R3 ;  /* 0x000000ffff737224 */ /* 0x000fc400078e0003 */
[----:B------:R-:W-:Y:S01]  /*3b050*/  TEX.LL RZ, R59, R18, R0, UR6, 2D, 0x1 ;  /* 0x28ff0600123b7f60 */ /* 0x000fe200089e01ff */
[----:B------:R-:W2:Y:S04]  /*3b060*/  LDL R233, [R1+0x880] ;  /* 0x0008800001e97983 */ /* 0x000ea80000100800 */
[----:B------:R-:W3:Y:S04]  /*3b070*/  LDL R93, [R1+0x884] ;  /* 0x00088400015d7983 */ /* 0x000ee80000100800 */
[----:B------:R-:W3:Y:S01]  /*3b080*/  LDL R89, [R1+0x770] ;  /* 0x0007700001597983 */ /* 0x000ee20000100800 */
[----:B0-----:R-:W-:Y:S01]  /*3b090*/  IADD3 R142, PT, PT, R142, R12, RZ ;  /* 0x0000000c8e8e7210 */ /* 0x001fe20007ffe0ff */
[----:B-1----:R-:W-:-:S05]  /*3b0a0*/  IMAD R12, R61, UR16, R68 ;  /* 0x000000103d0c7c24 */ /* 0x002fca000f8e0244 */
[----:B------:R-:W-:Y:S01]  /*3b0b0*/  I2FP.F32.S32 R114, R12 ;  /* 0x0000000c00727245 */ /* 0x000fe20000201400 */
[----:B-----5:R-:W-:Y:S01]  /*3b0c0*/  IMAD.MOV.U32 R128, RZ, RZ, R20 ;  /* 0x000000ffff807224 */ /* 0x020fe200078e0014 */
[----:B------:R0:W-:Y:S01]  /*3b0d0*/  STL.64 [R1+0x30], R20 ;  /* 0x0000301401007387 */ /* 0x0001e20000100a00 */
[----:B------:R-:W-:Y:S02]  /*3b0e0*/  IMAD.MOV.U32 R92, RZ, RZ, R21 ;  /* 0x000000ffff5c7224 */ /* 0x000fe400078e0015 */
[----:B0-----:R-:W5:Y:S01]  /*3b0f0*/  TEX.LL RZ, R20, R114, R0, UR8, 2D, 0x3 ;  /* 0x28ff080072147f60 */ /* 0x001f6200089e03ff */
[----:B------:R-:W-:-:S05]  /*3b100*/  VIADD R26, R4, 0x3 ;  /* 0x00000003041a7836 */ /* 0x000fca0000000000 */
[----:B------:R-:W-:Y:S02]  /*3b110*/  I2FP.F32.U32 R26, R26 ;  /* 0x0000001a001a7245 */ /* 0x000fe40000201000 */
[----:B------:R-:W-:-:S03]  /*3b120*/  MOV R127, R3 ;  /* 0x00000003007f7202 */ /* 0x000fc60000000f00 */
[----:B------:R-:W-:Y:S01]  /*3b130*/  IMAD.MOV.U32 R126, RZ, RZ, R26 ;  /* 0x000000ffff7e7224 */ /* 0x000fe200078e001a */
[----:B------:R-:W-:Y:S01]  /*3b140*/  LOP3.LUT R10, R84, R85, RZ, 0x3c, !PT ;  /* 0x00000055540a7212 */ /* 0x000fe200078e3cff */
[----:B-----5:R-:W-:Y:S01]  /*3b150*/  IMAD.MOV.U32 R85, RZ, RZ, R20 ;  /* 0x000000ffff557224 */ /* 0x020fe200078e0014 */
[----:B------:R0:W-:Y:S01]  /*3b160*/  STL.64 [R1+0x28], R20 ;  /* 0x0000281401007387 */ /* 0x0001e20000100a00 */
[----:B------:R-:W-:Y:S02]  /*3b170*/  MOV R80, R21 ;  /* 0x0000001500507202 */ /* 0x000fe40000000f00 */
[----:B0-----:R-:W5:Y:S01]  /*3b180*/  TEX.LL RZ, R20, R126, R0, UR10, 2D, 0x3 ;  /* 0x28ff0a007e147f60 */ /* 0x001f6200089e03ff */
[--C-:B------:R-:W-:Y:S01]  /*3b190*/  IMAD.MOV.U32 R123, RZ, RZ, R3.reuse ;  /* 0x000000ffff7b7224 */ /* 0x100fe200078e0003 */
[----:B------:R-:W-:Y:S01]  /*3b1a0*/  MOV R122, R26 ;  /* 0x0000001a007a7202 */ /* 0x000fe20000000f00 */
[----:B------:R-:W-:Y:S01]  /*3b1b0*/  IMAD.MOV.U32 R121, RZ, RZ, R3 ;  /* 0x000000ffff797224 */ /* 0x000fe200078e0003 */
[----:B------:R-:W-:Y:S01]  /*3b1c0*/  MOV R130, R114 ;  /* 0x0000007200827202 */ /* 0x000fe20000000f00 */
[----:B------:R-:W-:-:S02]  /*3b1d0*/  IMAD.MOV.U32 R120, RZ, RZ, R114 ;  /* 0x000000ffff787224 */ /* 0x000fc400078e0072 */
[----:B------:R-:W-:Y:S01]  /*3b1e0*/  IMAD.MOV.U32 R131, RZ, RZ, R31 ;  /* 0x000000ffff837224 */ /* 0x000fe200078e001f */
[----:B------:R-:W-:Y:S01]  /*3b1f0*/  TEX.LL RZ, R47, R122, R0, UR6, 2D, 0x1 ;  /* 0x28ff06007a2f7f60 */ /* 0x000fe200089e01ff */
[----:B------:R-:W-:Y:S01]  /*3b200*/  TEX.LL RZ, R45, R120, R0, UR4, 2D, 0x1 ;  /* 0x28ff0400782d7f60 */ /* 0x000fe200089e01ff */
[----:B-----5:R-:W-:Y:S01]  /*3b210*/  IMAD.MOV.U32 R84, RZ, RZ, R20 ;  /* 0x000000ffff547224 */ /* 0x020fe200078e0014 */
[----:B------:R0:W-:Y:S01]  /*3b220*/  STL.64 [R1+0x20], R20 ;  /* 0x0000201401007387 */ /* 0x0001e20000100a00 */
[----:B------:R-:W-:Y:S02]  /*3b230*/  IMAD.MOV.U32 R77, RZ, RZ, R21 ;  /* 0x000000ffff4d7224 */ /* 0x000fe400078e0015 */
[----:B0-----:R-:W5:Y:S01]  /*3b240*/  TEX.LL RZ, R20, R130, R0, UR8, 2D, 0x3 ;  /* 0x28ff080082147f60 */ /* 0x001f6200089e03ff */
[----:B------:R-:W-:Y:S02]  /*3b250*/  IMAD.MOV.U32 R124, RZ, RZ, R26 ;  /* 0x000000ffff7c7224 */ /* 0x000fe400078e001a */
[----:B------:R-:W-:-:S02]  /*3b260*/  IMAD.MOV.U32 R125, RZ, RZ, R31 ;  /* 0x000000ffff7d7224 */ /* 0x000fc400078e001f */
[----:B-----5:R-:W-:Y:S01]  /*3b270*/  IMAD.MOV.U32 R76, RZ, RZ, R20 ;  /* 0x000000ffff4c7224 */ /* 0x020fe200078e0014 */
[----:B------:R0:W-:Y:S01]  /*3b280*/  STL.64 [R1+0x18], R20 ;  /* 0x0000181401007387 */ /* 0x0001e20000100a00 */
[----:B------:R-:W-:Y:S02]  /*3b290*/  MOV R69, R21 ;  /* 0x0000001500457202 */ /* 0x000fe40000000f00 */
[----:B0-----:R-:W5:Y:S01]  /*3b2a0*/  TEX.LL RZ, R20, R124, R0, UR10, 2D, 0x3 ;  /* 0x28ff0a007c147f60 */ /* 0x001f6200089e03ff */
[----:B------:R-:W-:Y:S02]  /*3b2b0*/  IMAD.MOV.U32 R132, RZ, RZ, R114 ;  /* 0x000000ffff847224 */ /* 0x000fe400078e0072 */
[----:B------:R-:W-:Y:S02]  /*3b2c0*/  IMAD.MOV.U32 R133, RZ, RZ, R31 ;  /* 0x000000ffff857224 */ /* 0x000fe400078e001f */
[--C-:B------:R-:W-:Y:S02]  /*3b2d0*/  IMAD.MOV.U32 R30, RZ, RZ, R26.reuse ;  /* 0x000000ffff1e7224 */ /* 0x100fe400078e001a */
[----:B------:R-:W-:-:S02]  /*3b2e0*/  IMAD.MOV.U32 R118, RZ, RZ, R26 ;  /* 0x000000ffff767224 */ /* 0x000fc400078e001a */
[--C-:B------:R-:W-:Y:S02]  /*3b2f0*/  IMAD.MOV.U32 R119, RZ, RZ, R35.reuse ;  /* 0x000000ffff777224 */ /* 0x100fe400078e0023 */
[----:B------:R-:W-:Y:S02]  /*3b300*/  IMAD.MOV.U32 R134, RZ, RZ, R114 ;  /* 0x000000ffff867224 */ /* 0x000fe400078e0072 */
[----:B------:R-:W-:Y:S01]  /*3b310*/  IMAD.MOV.U32 R135, RZ, RZ, R35 ;  /* 0x000000ffff877224 */ /* 0x000fe200078e0023 */
[----:B------:R-:W-:Y:S01]  /*3b320*/  TEX.LL RZ, R41, R132, R0, UR4, 2D, 0x1 ;  /* 0x28ff040084297f60 */ /* 0x000fe200089e01ff */
[----:B------:R-:W5:Y:S01]  /*3b330*/  TEX.LL RZ, R39, R30, R0, UR6, 2D, 0x1 ;  /* 0x28ff06001e277f60 */ /* 0x000f6200089e01ff */
[----:B------:R-:W0:Y:S01]  /*3b340*/  POPC R10, R10 ;  /* 0x0000000a000a7309 */ /* 0x000e220000000000 */
[----:B------:R-:W-:Y:S01]  /*3b350*/  IMAD.IADD R8, R8, 0x1, R14 ;  /* 0x0000000108087824 */ /* 0x000fe200078e020e */
[----:B------:R-:W-:Y:S01]  /*3b360*/  MOV R97, R5 ;  /* 0x0000000500617202 */ /* 0x000fe20000000f00 */
[--C-:B------:R-:W-:Y:S01]  /*3b370*/  IMAD.MOV.U32 R136, RZ, RZ, R114.reuse ;  /* 0x000000ffff887224 */ /* 0x100fe200078e0072 */
[----:B------:R-:W-:Y:S01]  /*3b380*/  MOV R137, R35 ;  /* 0x0000002300897202 */ /* 0x000fe20000000f00 */
[----:B------:R-:W-:Y:S01]  /*3b390*/  IMAD.MOV.U32 R96, RZ, RZ, R114 ;  /* 0x000000ffff607224 */ /* 0x000fe200078e0072 */
[----:B------:R-:W-:Y:S01]  /*3b3a0*/  MOV R34, R26 ;  /* 0x0000001a00227202 */ /* 0x000fe20000000f00 */
[----:B------:R-:W-:-:S02]  /*3b3b0*/  IMAD.MOV.U32 R99, RZ, RZ, R5 ;  /* 0x000000ffff637224 */ /* 0x000fc400078e0005 */
[----:B------:R-:W-:Y:S01]  /*3b3c0*/  IMAD.MOV.U32 R98, RZ, RZ, R26 ;  /* 0x000000ffff627224 */ /* 0x000fe200078e001a */
[----:B------:R-:W-:Y:S01]  /*3b3d0*/  MOV R100, R114 ;  /* 0x0000007200647202 */ /* 0x000fe20000000f00 */
[--C-:B------:R-:W-:Y:S02]  /*3b3e0*/  IMAD.MOV.U32 R101, RZ, RZ, R5.reuse ;  /* 0x000000ffff657224 */ /* 0x100fe400078e0005 */
[----:B0-----:R-:W-:Y:S01]  /*3b3f0*/  IMAD.IADD R6, R10, 0x1, R6 ;  /* 0x000000010a067824 */ /* 0x001fe200078e0206 */
[----:B------:R-:W-:Y:S01]  /*3b400*/  MOV R103, R7 ;  /* 0x0000000700677202 */ /* 0x000fe20000000f00 */
[----:B------:R-:W-:Y:S02]  /*3b410*/  IMAD.MOV.U32 R117, RZ, RZ, R5 ;  /* 0x000000ffff757224 */ /* 0x000fe400078e0005 */
[----:B------:R-:W-:Y:S02]  /*3b420*/  IMAD R6, R6, 0x9, R8 ;  /* 0x0000000906067824 */ /* 0x000fe400078e0208 */
[----:B------:R-:W-:-:S02]  /*3b430*/  IMAD.MOV.U32 R116, RZ, RZ, R26 ;  /* 0x000000ffff747224 */ /* 0x000fc400078e001a */
[----:B------:R-:W-:Y:S02]  /*3b440*/  IMAD.MOV.U32 R102, RZ, RZ, R26 ;  /* 0x000000ffff667224 */ /* 0x000fe400078e001a */
[----:B------:R-:W-:Y:S02]  /*3b450*/  IMAD.MOV.U32 R113, RZ, RZ, R7 ;  /* 0x000000ffff717224 */ /* 0x000fe400078e0007 */
[----:B------:R-:W-:Y:S01]  /*3b460*/  IMAD.MOV.U32 R112, RZ, RZ, R114 ;  /* 0x000000ffff707224 */ /* 0x000fe200078e0072 */
[----:B------:R-:W-:Y:S01]  /*3b470*/  MOV R110, R26 ;  /* 0x0000001a006e7202 */ /* 0x000fe20000000f00 */
[----:B------:R-:W-:Y:S02]  /*3b480*/  IMAD.IADD R143, R6, 0x1, R143 ;  /* 0x00000001068f7824 */ /* 0x000fe400078e028f */
[----:B------:R-:W-:Y:S02]  /*3b490*/  IMAD.MOV.U32 R111, RZ, RZ, R7 ;  /* 0x000000ffff6f7224 */ /* 0x000fe400078e0007 */
[----:B------:R-:W-:-:S02]  /*3b4a0*/  IMAD.MOV.U32 R105, RZ, RZ, R9 ;  /* 0x000000ffff697224 */ /* 0x000fc400078e0009 */
[--C-:B------:R-:W-:Y:S02]  /*3b4b0*/  IMAD.MOV.U32 R104, RZ, RZ, R114.reuse ;  /* 0x000000ffff687224 */ /* 0x100fe400078e0072 */
[----:B------:R-:W-:Y:S01]  /*3b4c0*/  IMAD.MOV.U32 R6, RZ, RZ, R114 ;  /* 0x000000ffff067224 */ /* 0x000fe200078e0072 */
[----:B------:R-:W-:Y:S01]  /*3b4d0*/  MOV R109, R9 ;  /* 0x00000009006d7202 */ /* 0x000fe20000000f00 */
[----:B------:R-:W-:Y:S01]  /*3b4e0*/  IMAD.MOV.U32 R108, RZ, RZ, R26 ;  /* 0x000000ffff6c7224 */ /* 0x000fe200078e001a */
[----:B------:R-:W-:-:S04]  /*3b4f0*/  DEPBAR.LE SB5, 0x1 ;  /* 0x0000d0400000791a */ /* 0x000fc80000000000 */
[----:B------:R-:W-:Y:S01]  /*3b500*/  IMAD.MOV.U32 R73, RZ, RZ, R20 ;  /* 0x000000ffff497224 */ /* 0x000fe200078e0014 */
[----:B------:R0:W-:Y:S01]  /*3b510*/  STL.64 [R1+0x10], R20 ;  /* 0x0000101401007387 */ /* 0x0001e20000100a00 */
[----:B------:R-:W-:Y:S02]  /*3b520*/  IMAD.MOV.U32 R68, RZ, RZ, R21 ;  /* 0x000000ffff447224 */ /* 0x000fe400078e0015 */
[----:B0-----:R-:W5:Y:S01]  /*3b530*/  TEX.LL RZ, R20, R134, R0, UR8, 2D, 0x3 ;  /* 0x28ff080086147f60 */ /* 0x001f6200089e03ff */
        /* <DEDUP_REMOVED lines=12> */
[----:B------:R-:W5:Y:S01]  /*3b600*/  TEX.LL RZ, R116, R108, R0, UR10, 2D, 0x3 ;  /* 0x28ff0a006c747f60 */ /* 0x000f6200089e03ff */
[----:B------:R-:W-:Y:S01]  /*3b610*/  IMAD.MOV.U32 R107, RZ, RZ, R9 ;  /* 0x000000ffff6b7224 */ /* 0x000fe200078e0009 */
[----:B------:R-:W-:Y:S01]  /*3b620*/  MOV R8, R114 ;  /* 0x0000007200087202 */ /* 0x000fe20000000f00 */
[----:B------:R-:W-:Y:S01]  /*3b630*/  IMAD.MOV.U32 R106, RZ, RZ, R26 ;  /* 0x000000ffff6a7224 */ /* 0x000fe200078e001a */
[----:B------:R-:W-:Y:S01]  /*3b640*/  MOV R42, R26 ;  /* 0x0000001a002a7202 */ /* 0x000fe20000000f00 */
[--C-:B------:R-:W-:Y:S01]  /*3b650*/  IMAD.MOV.U32 R139, RZ, RZ, R27.reuse ;  /* 0x000000ffff8b7224 */ /* 0x100fe200078e001b */
[----:B------:R-:W-:Y:S01]  /*3b660*/  MOV R43, R27 ;  /* 0x0000001b002b7202 */ /* 0x000fe20000000f00 */
[--C-:B------:R-:W-:Y:S01]  /*3b670*/  IMAD.MOV.U32 R138, RZ, RZ, R114.reuse ;  /* 0x000000ffff8a7224 */ /* 0x100fe200078e0072 */
[----:B------:R-:W-:Y:S01]  /*3b680*/  TEX.LL RZ, R16, R106, R0, UR6, 2D, 0x1 ;  /* 0x28ff06006a107f60 */ /* 0x000fe200089e01ff */
[----:B------:R-:W5:Y:S01]  /*3b690*/  TEX.LL RZ, R14, R8, R0, UR4, 2D, 0x1 ;  /* 0x28ff0400080e7f60 */ /* 0x000f6200089e01ff */
[----:B------:R-:W-:Y:S01]  /*3b6a0*/  IMAD.MOV.U32 R141, RZ, RZ, R27 ;  /* 0x000000ffff8d7224 */ /* 0x000fe200078e001b */
[----:B------:R-:W-:Y:S01]  /*3b6b0*/  MOV R36, R114 ;  /* 0x0000007200247202 */ /* 0x000fe20000000f00 */
[----:B------:R-:W-:Y:S01]  /*3b6c0*/  IMAD.MOV.U32 R140, RZ, RZ, R114 ;  /* 0x000000ffff8c7224 */ /* 0x000fe200078e0072 */
[----:B------:R-:W-:Y:S01]  /*3b6d0*/  TEX.LL RZ, R106, R138, R0, UR8, 2D, 0x3 ;  /* 0x28ff08008a6a7f60 */ /* 0x000fe200089e03ff */
[----:B------:R-:W-:Y:S01]  /*3b6e0*/  TEX.LL RZ, R108, R42, R0, UR10, 2D, 0x3 ;  /* 0x28ff0a002a6c7f60 */ /* 0x000fe200089e03ff */
[----:B------:R-:W-:Y:S01]  /*3b6f0*/  TEX.LL RZ, R6, R26, R0, UR6, 2D, 0x1 ;  /* 0x28ff06001a067f60 */ /* 0x000fe200089e01ff */
[----:B------:R-:W5:Y:S01]  /*3b700*/  TEX.LL RZ, R8, R140, R0, UR4, 2D, 0x1 ;  /* 0x28ff04008c087f60 */ /* 0x000f6200089e01ff */
[----:B------:R-:W-:-:S02]  /*3b710*/  IMAD.MOV.U32 R37, RZ, RZ, R11 ;  /* 0x000000ffff257224 */ /* 0x000fc400078e000b */
[----:B------:R-:W-:Y:S02]  /*3b720*/  IMAD.MOV.U32 R10, RZ, RZ, R26 ;  /* 0x000000ffff0a7224 */ /* 0x000fe400078e001a */
[----:B------:R2:W-:Y:S02]  /*3b730*/  TEX.LL RZ, R110, R36, R0, UR8, 2D, 0x3 ;  /* 0x28ff0800246e7f60 */ /* 0x0005e400089e03ff */
[----:B------:R3:W5:Y:S01]  /*3b740*/  TEX.LL RZ, R112, R10, R0, UR10, 2D, 0x3 ;  /* 0x28ff0a000a707f60 */ /* 0x00076200089e03ff */
[----:B--2---:R-:W-:Y:S02]  /*3b750*/  LOP3.LUT R36, R128, R233, RZ, 0x3c, !PT ;  /* 0x000000e980247212 */ /* 0x004fe400078e3cff */
[----:B---3--:R-:W-:-:S04]  /*3b760*/  LOP3.LUT R10, R92, R93, RZ, 0x3c, !PT ;  /* 0x0000005d5c0a7212 */ /* 0x008fc800078e3cff */
[----:B------:R-:W-:Y:S01]  /*3b770*/  POPC R36, R36 ;  /* 0x0000002400247309 */ /* 0x000fe20000000000 */
[----:B------:R-:W-:-:S07]  /*3b780*/  LOP3.LUT R37, R59, 0xff, RZ, 0xc0, !PT ;  /* 0x000000ff3b257812 */ /* 0x000fce00078ec0ff */
[----:B------:R-:W0:Y:S01]  /*3b790*/  POPC R10, R10 ;  /* 0x0000000a000a7309 */ /* 0x000e220000000000 */
[----:B------:R-:W-:Y:S02]  /*3b7a0*/  IMAD R34, R142, 0x9, R143 ;  /* 0x000000098e227824 */ /* 0x000fe400078e028f */
[----:B0-----:R-:W-:Y:S01]  /*3b7b0*/  IMAD.IADD R10, R36, 0x1, R10 ;  /* 0x00000001240a7824 */ /* 0x001fe200078e020a */
[----:B------:R-:W-:-:S06]  /*3b7c0*/  LOP3.LUT R36, R84, R85, RZ, 0x3c, !PT ;  /* 0x0000005554247212 */ /* 0x000fcc00078e3cff */
[----:B------:R-:W-:Y:S01]  /*3b7d0*/  POPC R36, R36 ;  /* 0x0000002400247309 */ /* 0x000fe20000000000 */
[----:B------:R-:W-:Y:S01]  /*3b7e0*/  LOP3.LUT R42, R47, 0xff, RZ, 0xc0, !PT ;  /* 0x000000ff2f2a7812 */ /* 0x000fe200078ec0ff */
[----:B------:R-:W-:-:S04]  /*3b7f0*/  DEPBAR.LE SB5, 0x4 ;  /* 0x0000d1000000791a */ /* 0x000fc80000000000 */
[----:B------:R-:W-:Y:S01]  /*3b800*/  LOP3.LUT R39, R39, 0xff, RZ, 0xc0, !PT ;  /* 0x000000ff27277812 */ /* 0x000fe200078ec0ff */
[----:B------:R-:W-:Y:S04]  /*3b810*/  STL.64 [R1+0x8], R20 ;  /* 0x0000081401007387 */ /* 0x000fe80000100a00 */
[----:B------:R-:W-:Y:S04]  /*3b820*/  STL.64 [R1], R118 ;  /* 0x0000007601007387 */ /* 0x000fe80000100a00 */
[----:B------:R0:W-:Y:S02]  /*3b830*/  STL [R1+0x4a0], R37 ;  /* 0x0004a02501007387 */ /* 0x0001e40000100800 */
[----:B0-----:R-:W-:-:S05]  /*3b840*/  VABSDIFF.U32 R37, R89, R37, RZ ;  /* 0x0000002559257214 */ /* 0x001fca00000e00ff */
[----:B------:R-:W-:-:S04]  /*3b850*/  IMAD.IADD R34, R34, 0x1, R37 ;  /* 0x0000000122227824 */ /* 0x000fc800078e0225 */
[----:B------:R-:W-:Y:S01]  /*3b860*/  IMAD R10, R10, 0x9, R34 ;  /* 0x000000090a0a7824 */ /* 0x000fe200078e0222 */
[----:B------:R-:W-:Y:S02]  /*3b870*/  LOP3.LUT R34, R77, R80, RZ, 0x3c, !PT ;  /* 0x000000504d227212 */ /* 0x000fe400078e3cff */
[----:B------:R-:W-:-:S04]  /*3b880*/  LOP3.LUT R37, R45, 0xff, RZ, 0xc0, !PT ;  /* 0x000000ff2d257812 */ /* 0x000fc800078ec0ff */
[----:B------:R-:W0:Y:S01]  /*3b890*/  POPC R34, R34 ;  /* 0x0000002200227309 */ /* 0x000e220000000000 */
[----:B------:R1:W-:Y:S02]  /*3b8a0*/  STL [R1+0x608], R37 ;  /* 0x0006082501007387 */ /* 0x0003e40000100800 */
[----:B-1----:R-:W-:-:S04]  /*3b8b0*/  VABSDIFF.U32 R37, R37, R42, RZ ;  /* 0x0000002a25257214 */ /* 0x002fc800000e00ff */
[----:B------:R-:W-:Y:S01]  /*3b8c0*/  IADD3 R10, PT, PT, R10, R37, RZ ;  /* 0x000000250a0a7210 */ /* 0x000fe20007ffe0ff */
[----:B0-----:R-:W-:Y:S01]  /*3b8d0*/  IMAD.IADD R34, R36, 0x1, R34 ;  /* 0x0000000124227824 */ /* 0x001fe200078e0222 */
[----:B------:R-:W-:-:S03]  /*3b8e0*/  LOP3.LUT R36, R73, R76, RZ, 0x3c, !PT ;  /* 0x0000004c49247212 */ /* 0x000fc600078e3cff */
[----:B------:R-:W-:Y:S01]  /*3b8f0*/  IMAD R34, R34, 0x9, R10 ;  /* 0x0000000922227824 */ /* 0x000fe200078e020a */
[----:B------:R-:W-:Y:S02]  /*3b900*/  LOP3.LUT R10, R68, R69, RZ, 0x3c, !PT ;  /* 0x00000045440a7212 */ /* 0x000fe400078e3cff */
[----:B------:R-:W-:Y:S01]  /*3b910*/  POPC R36, R36 ;  /* 0x0000002400247309 */ /* 0x000fe20000000000 */
[----:B------:R-:W-:-:S07]  /*3b920*/  LOP3.LUT R37, R41, 0xff, RZ, 0xc0, !PT ;  /* 0x000000ff29257812 */ /* 0x000fce00078ec0ff */
[----:B------:R-:W0:Y:S01]  /*3b930*/  POPC R10, R10 ;  /* 0x0000000a000a7309 */ /* 0x000e220000000000 */
[----:B------:R-:W-:Y:S01]  /*3b940*/  STL [R1+0x49c], R42 ;  /* 0x00049c2a01007387 */ /* 0x000fe20000100800 */
[----:B------:R-:W-:-:S04]  /*3b950*/  DEPBAR.LE SB5, 0x3 ;  /* 0x0000d0c00000791a */ /* 0x000fc80000000000 */
[----:B------:R-:W-:Y:S04]  /*3b960*/  STL.64 [R1+0x1e8], R116 ;  /* 0x0001e87401007387 */ /* 0x000fe80000100a00 */
[----:B------:R1:W-:Y:S01]  /*3b970*/  STL [R1+0x604], R37 ;  /* 0x0006042501007387 */ /* 0x0003e20000100800 */
[----:B------:R-:W-:Y:S01]  /*3b980*/  IMAD.MOV.U32 R61, RZ, RZ, R20 ;  /* 0x000000ffff3d7224 */ /* 0x000fe200078e0014 */
[----:B------:R-:W-:Y:S01]  /*3b990*/  MOV R58, R118 ;  /* 0x00000076003a7202 */ /* 0x000fe20000000f00 */
[----:B------:R-:W-:Y:S01]  /*3b9a0*/  IMAD.MOV.U32 R20, RZ, RZ, R119 ;  /* 0x000000ffff147224 */ /* 0x000fe200078e0077 */
[----:B-1----:R-:W-:Y:S01]  /*3b9b0*/  VABSDIFF.U32 R37, R37, R39, RZ ;  /* 0x0000002725257214 */ /* 0x002fe200000e00ff */
[----:B0-----:R-:W-:-:S04]  /*3b9c0*/  IMAD.IADD R10, R36, 0x1, R10 ;  /* 0x00000001240a7824 */ /* 0x001fc800078e020a */
[----:B------:R-:W-:Y:S01]  /*3b9d0*/  IMAD.IADD R34, R34, 0x1, R37 ;  /* 0x0000000122227824 */ /* 0x000fe200078e0225 */
[----:B------:R-:W-:-:S03]  /*3b9e0*/  LOP3.LUT R36, R58, R61, RZ, 0x3c, !PT ;  /* 0x0000003d3a247212 */ /* 0x000fc600078e3cff */
[----:B------:R-:W-:Y:S01]  /*3b9f0*/  IMAD R10, R10, 0x9, R34 ;  /* 0x000000090a0a7824 */ /* 0x000fe200078e0222 */
[----:B------:R-:W-:Y:S02]  /*3ba00*/  LOP3.LUT R34, R20, R21, RZ, 0x3c, !PT ;  /* 0x0000001514227212 */ /* 0x000fe400078e3cff */
[----:B------:R-:W-:Y:S01]  /*3ba10*/  POPC R36, R36 ;  /* 0x0000002400247309 */ /* 0x000fe20000000000 */
[----:B------:R-:W-:-:S07]  /*3ba20*/  LOP3.LUT R20, R33, 0xff, RZ, 0xc0, !PT ;  /* 0x000000ff21147812 */ /* 0x000fce00078ec0ff */
[----:B------:R-:W0:Y:S01]  /*3ba30*/  POPC R34, R34 ;  /* 0x0000002200227309 */ /* 0x000e220000000000 */
[----:B------:R-:W-:-:S04]  /*3ba40*/  LOP3.LUT R21, R30, 0xff, RZ, 0xc0, !PT ;  /* 0x000000ff1e157812 */ /* 0x000fc800078ec0ff */
[----:B------:R-:W-:Y:S01]  /*3ba50*/  VABSDIFF.U32 R30, R20, R21, RZ ;  /* 0x00000015141e7214 */ /* 0x000fe200000e00ff */
[----:B------:R-:W-:Y:S03]  /*3ba60*/  STL [R1+0x498], R39 ;  /* 0x0004982701007387 */ /* 0x000fe60000100800 */
[----:B------:R-:W-:Y:S01]  /*3ba70*/  IADD3 R30, PT, PT, R10, R30, RZ ;  /* 0x0000001e0a1e7210 */ /* 0x000fe20007ffe0ff */
[----:B------:R-:W-:Y:S01]  /*3ba80*/  STL [R1+0x600], R20 ;  /* 0x0006001401007387 */ /* 0x000fe20000100800 */
[----:B------:R-:W-:Y:S01]  /*3ba90*/  LOP3.LUT R33, R98, R96, RZ, 0x3c, !PT ;  /* 0x0000006062217212 */ /* 0x000fe200078e3cff */
[----:B0-----:R-:W-:Y:S02]  /*3baa0*/  IMAD.IADD R10, R36, 0x1, R34 ;  /* 0x00000001240a7824 */ /* 0x001fe400078e0222 */
[----:B------:R-:W-:Y:S02]  /*3bab0*/  STL [R1+0x494], R21 ;  /* 0x0004941501007387 */ /* 0x000fe40000100800 */
[----:B------:R-:W-:-:S02]  /*3bac0*/  IMAD R10, R10, 0x9, R30 ;  /* 0x000000090a0a7824 */ /* 0x000fc400078e021e */
[----:B------:R0:W-:Y:S01]  /*3bad0*/  STL [R1+0xd78], R96 ;  /* 0x000d786001007387 */ /* 0x0001e20000100800 */
[----:B------:R-:W-:-:S03]  /*3bae0*/  LOP3.LUT R30, R99, R97, RZ, 0x3c, !PT ;  /* 0x00000061631e7212 */ /* 0x000fc600078e3cff */
[----:B0-----:R-:W2:Y:S04]  /*3baf0*/  LDL.LU R96, [R1+0x1ec] ;  /* 0x0001ec0001607983 */ /* 0x001ea80000300800 */
[----:B------:R0:W-:Y:S04]  /*3bb00*/  STL [R1+0xd7c], R97 ;  /* 0x000d7c6101007387 */ /* 0x0001e80000100800 */
[----:B0-----:R-:W3:Y:S01]  /*3bb10*/  LDL.LU R97, [R1+0x1e8] ;  /* 0x0001e80001617983 */ /* 0x001ee20000300800 */
[----:B------:R-:W-:Y:S01]  /*3bb20*/  POPC R33, R33 ;  /* 0x0000002100217309 */ /* 0x000fe20000000000 */
[----:B------:R-:W-:-:S02]  /*3bb30*/  LOP3.LUT R21, R29, 0xff, RZ, 0xc0, !PT ;  /* 0x000000ff1d157812 */ /* 0x000fc400078ec0ff */
[----:B------:R-:W-:-:S05]  /*3bb40*/  LOP3.LUT R20, R25, 0xff, RZ, 0xc0, !PT ;  /* 0x000000ff19147812 */ /* 0x000fca00078ec0ff */
[----:B------:R-:W0:Y:S01]  /*3bb50*/  POPC R30, R30 ;  /* 0x0000001e001e7309 */ /* 0x000e220000000000 */
[----:B------:R-:W-:-:S05]  /*3bb60*/  VABSDIFF.U32 R25, R20, R21, RZ ;  /* 0x0000001514197214 */ /* 0x000fca00000e00ff */
[----:B------:R-:W-:Y:S01]  /*3bb70*/  IMAD.IADD R25, R10, 0x1, R25 ;  /* 0x000000010a197824 */ /* 0x000fe200078e0219 */
[----:B------:R-:W-:Y:S01]  /*3bb80*/  LOP3.LUT R29, R102, R100, RZ, 0x3c, !PT ;  /* 0x00000064661d7212 */ /* 0x000fe200078e3cff */
[----:B0-----:R-:W-:-:S04]  /*3bb90*/  IMAD.IADD R10, R33, 0x1, R30 ;  /* 0x00000001210a7824 */ /* 0x001fc800078e021e */
[----:B------:R-:W-:Y:S01]  /*3bba0*/  IMAD R10, R10, 0x9, R25 ;  /* 0x000000090a0a7824 */ /* 0x000fe200078e0219 */
[----:B------:R-:W-:Y:S01]  /*3bbb0*/  LOP3.LUT R25, R103, R101, RZ, 0x3c, !PT ;  /* 0x0000006567197212 */ /* 0x000fe200078e3cff */
[----:B------:R-:W-:Y:S01]  /*3bbc0*/  POPC R29, R29 ;  /* 0x0000001d001d7309 */ /* 0x000fe20000000000 */
[----:B------:R-:W-:Y:S01]  /*3bbd0*/  LOP3.LUT R18, R18, 0xff, RZ, 0xc0, !PT ;  /* 0x000000ff12127812 */ /* 0x000fe200078ec0ff */
[----:B------:R0:W-:Y:S06]  /*3bbe0*/  STL [R1+0x5f8], R20 ;  /* 0x0005f81401007387 */ /* 0x0001ec0000100800 */
[----:B------:R-:W1:Y:S01]  /*3bbf0*/  POPC R25, R25 ;  /* 0x0000001900197309 */ /* 0x000e620000000000 */
[----:B------:R-:W-:Y:S01]  /*3bc00*/  STL [R1+0x490], R21 ;  /* 0x0004901501007387 */ /* 0x000fe20000100800 */
[----:B0-----:R-:W-:-:S03]  /*3bc10*/  LOP3.LUT R20, R23, 0xff, RZ, 0xc0, !PT ;  /* 0x000000ff17147812 */ /* 0x001fc600078ec0ff */
[----:B------:R0:W-:Y:S02]  /*3bc20*/  STL [R1+0x5f4], R18 ;  /* 0x0005f41201007387 */ /* 0x0001e40000100800 */
[----:B0-----:R-:W-:-:S04]  /*3bc30*/  VABSDIFF.U32 R18, R18, R20, RZ ;  /* 0x0000001412127214 */ /* 0x001fc800000e00ff */
[----:B------:R-:W-:Y:S01]  /*3bc40*/  IADD3 R18, PT, PT, R10, R18, RZ ;  /* 0x000000120a127210 */ /* 0x000fe20007ffe0ff */
[----:B-1----:R-:W-:-:S04]  /*3bc50*/  IMAD.IADD R10, R29, 0x1, R25 ;  /* 0x000000011d0a7824 */ /* 0x002fc800078e0219 */
[----:B------:R-:W-:Y:S01]  /*3bc60*/  IMAD R10, R10, 0x9, R18 ;  /* 0x000000090a0a7824 */ /* 0x000fe200078e0212 */
[----:B------:R-:W-:-:S04]  /*3bc70*/  DEPBAR.LE SB5, 0x2 ;  /* 0x0000d0800000791a */ /* 0x000fc80000000000 */
[----:B------:R-:W-:Y:S02]  /*3bc80*/  LOP3.LUT R14, R14, 0xff, RZ, 0xc0, !PT ;  /* 0x000000ff0e0e7812 */ /* 0x000fe400078ec0ff */
[----:B------:R-:W-:Y:S01]  /*3bc90*/  LOP3.LUT R16, R16, 0xff, RZ, 0xc0, !PT ;  /* 0x000000ff10107812 */ /* 0x000fe200078ec0ff */
[----:B------:R-:W-:Y:S04]  /*3bca0*/  STL [R1+0x488], R20 ;  /* 0x0004881401007387 */ /* 0x000fe80000100800 */
[----:B------:R0:W-:Y:S01]  /*3bcb0*/  STL [R1+0x5ec], R14 ;  /* 0x0005ec0e01007387 */ /* 0x0001e20000100800 */
[----:B------:R-:W-:-:S04]  /*3bcc0*/  DEPBAR.LE SB5, 0x1 ;  /* 0x0000d0400000791a */ /* 0x000fc80000000000 */
[----:B------:R-:W-:Y:S02]  /*3bcd0*/  LOP3.LUT R8, R8, 0xff, RZ, 0xc0, !PT ;  /* 0x000000ff08087812 */ /* 0x000fe400078ec0ff */
[----:B0-----:R-:W-:Y:S02]  /*3bce0*/  VABSDIFF.U32 R14, R14, R16, RZ ;  /* 0x000000100e0e7214 */ /* 0x001fe400000e00ff */
[----:B------:R-:W-:-:S03]  /*3bcf0*/  LOP3.LUT R6, R6, 0xff, RZ, 0xc0, !PT ;  /* 0x000000ff06067812 */ /* 0x000fc600078ec0ff */
[----:B------:R-:W-:Y:S01]  /*3bd00*/  IMAD.IADD R14, R10, 0x1, R14 ;  /* 0x000000010a0e7824 */ /* 0x000fe200078e020e */
[----:B------:R0:W-:Y:S04]  /*3bd10*/  STL [R1+0x484], R16 ;  /* 0x0004841001007387 */ /* 0x0001e80000100800 */
[----:B------:R1:W-:Y:S01]  /*3bd20*/  STL [R1+0x5e8], R8 ;  /* 0x0005e80801007387 */ /* 0x0003e20000100800 */
[----:B------:R-:W-:Y:S01]  /*3bd30*/  IMAD.MOV.U32 R143, RZ, RZ, R11 ;  /* 0x000000ffff8f7224 */ /* 0x000fe200078e000b */
[----:B0-----:R-:W-:Y:S02]  /*3bd40*/  LOP3.LUT R16, R108, R106, RZ, 0x3c, !PT ;  /* 0x0000006a6c107212 */ /* 0x001fe400078e3cff */
[----:B-1----:R-:W-:Y:S01]  /*3bd50*/  VABSDIFF.U32 R8, R8, R6, RZ ;  /* 0x0000000608087214 */ /* 0x002fe200000e00ff */
[----:B------:R-:W-:-:S03]  /*3bd60*/  IMAD.MOV.U32 R142, RZ, RZ, R26 ;  /* 0x000000ffff8e7224 */ /* 0x000fc600078e001a */
[----:B------:R-:W-:Y:S01]  /*3bd70*/  POPC R16, R16 ;  /* 0x0000001000107309 */ /* 0x000fe20000000000 */
[----:B------:R-:W5:Y:S01]  /*3bd80*/  TEX.LL RZ, R59, R142, R0, UR6, 2D, 0x1 ;  /* 0x28ff06008e3b7f60 */ /* 0x000f6200089e01ff */
[--C-:B------:R-:W-:Y:S02]  /*3bd90*/  IMAD.MOV.U32 R115, RZ, RZ, R13.reuse ;  /* 0x000000ffff737224 */ /* 0x100fe400078e000d */
[----:B------:R-:W-:Y:S02]  /*3bda0*/  IMAD.MOV.U32 R117, RZ, RZ, R13 ;  /* 0x000000ffff757224 */ /* 0x000fe400078e000d */
[----:B------:R-:W-:Y:S01]  /*3bdb0*/  IMAD.MOV.U32 R116, RZ, RZ, R26 ;  /* 0x000000ffff747224 */ /* 0x000fe200078e001a */
[----:B------:R0:W-:Y:S01]  /*3bdc0*/  STL [R1+0x478], R6 ;  /* 0x0004780601007387 */ /* 0x0001e20000100800 */
[----:B------:R-:W-:Y:S01]  /*3bdd0*/  IADD3 R36, PT, PT, R12, 0x1, RZ ;  /* 0x000000010c247810 */ /* 0x000fe20007ffe0ff */
[--C-:B------:R-:W-:Y:S02]  /*3bde0*/  IMAD.MOV.U32 R12, RZ, RZ, R114.reuse ;  /* 0x000000ffff0c7224 */ /* 0x100fe400078e0072 */
[----:B------:R-:W-:-:S02]  /*3bdf0*/  IMAD.MOV.U32 R118, RZ, RZ, R114 ;  /* 0x000000ffff767224 */ /* 0x000fc400078e0072 */
[--C-:B------:R-:W-:Y:S02]  /*3be00*/  IMAD.MOV.U32 R122, RZ, RZ, R114.reuse ;  /* 0x000000ffff7a7224 */ /* 0x100fe400078e0072 */
[----:B------:R-:W-:Y:S01]  /*3be10*/  IMAD.MOV.U32 R126, RZ, RZ, R114 ;  /* 0x000000ffff7e7224 */ /* 0x000fe200078e0072 */
[----:B------:R-:W-:Y:S01]  /*3be20*/  MOV R141, R13 ;  /* 0x0000000d008d7202 */ /* 0x000fe20000000f00 */
[--C-:B------:R-:W-:Y:S01]  /*3be30*/  IMAD.MOV.U32 R140, RZ, RZ, R26.reuse ;  /* 0x000000ffff8c7224 */ /* 0x100fe200078e001a */
[----:B------:R-:W-:Y:S01]  /*3be40*/  MOV R119, R15 ;  /* 0x0000000f00777202 */ /* 0x000fe20000000f00 */
[--C-:B------:R-:W-:Y:S02]  /*3be50*/  IMAD.MOV.U32 R121, RZ, RZ, R15.reuse ;  /* 0x000000ffff797224 */ /* 0x100fe400078e000f */
[----:B------:R-:W-:Y:S01]  /*3be60*/  IMAD.MOV.U32 R120, RZ, RZ, R26 ;  /* 0x000000ffff787224 */ /* 0x000fe200078e001a */
[----:B------:R-:W-:Y:S01]  /*3be70*/  MOV R138, R26 ;  /* 0x0000001a008a7202 */ /* 0x000fe20000000f00 */
[----:B------:R-:W-:Y:S01]  /*3be80*/  IMAD.MOV.U32 R139, RZ, RZ, R15 ;  /* 0x000000ffff8b7224 */ /* 0x000fe200078e000f */
[----:B------:R-:W-:Y:S01]  /*3be90*/  MOV R125, R17 ;  /* 0x00000011007d7202 */ /* 0x000fe20000000f00 */
[----:B------:R-:W-:-:S02]  /*3bea0*/  IMAD.MOV.U32 R123, RZ, RZ, R17 ;  /* 0x000000ffff7b7224 */ /* 0x000fc400078e0011 */
[----:B------:R-:W-:Y:S02]  /*3beb0*/  IMAD.MOV.U32 R137, RZ, RZ, R17 ;  /* 0x000000ffff897224 */ /* 0x000fe400078e0011 */
[--C-:B------:R-:W-:Y:S01]  /*3bec0*/  IMAD.MOV.U32 R136, RZ, RZ, R26.reuse ;  /* 0x000000ffff887224 */ /* 0x100fe200078e001a */
[----:B------:R-:W-:Y:S01]  /*3bed0*/  MOV R128, R26 ;  /* 0x0000001a00807202 */ /* 0x000fe20000000f00 */
[--C-:B------:R-:W-:Y:S02]  /*3bee0*/  IMAD.MOV.U32 R127, RZ, RZ, R19.reuse ;  /* 0x000000ffff7f7224 */ /* 0x100fe400078e0013 */
[----:B------:R-:W-:Y:S02]  /*3bef0*/  IMAD.MOV.U32 R131, RZ, RZ, R19 ;  /* 0x000000ffff837224 */ /* 0x000fe400078e0013 */
[----:B------:R-:W-:Y:S02]  /*3bf00*/  IMAD.MOV.U32 R130, RZ, RZ, R26 ;  /* 0x000000ffff827224 */ /* 0x000fe400078e001a */
[----:B------:R-:W-:Y:S01]  /*3bf10*/  VIADD R20, R40, 0x4 ;  /* 0x0000000428147836 */ /* 0x000fe20000000000 */
[----:B--2---:R-:W-:Y:S01]  /*3bf20*/  LOP3.LUT R18, R96, R105, RZ, 0x3c, !PT ;  /* 0x0000006960127212 */ /* 0x004fe200078e3cff */
[----:B------:R-:W-:Y:S01]  /*3bf30*/  IMAD.MOV.U32 R133, RZ, RZ, R3 ;  /* 0x000000ffff857224 */ /* 0x000fe200078e0003 */
[----:B---3--:R-:W-:-:S04]  /*3bf40*/  LOP3.LUT R23, R97, R104, RZ, 0x3c, !PT ;  /* 0x0000006861177212 */ /* 0x008fc800078e3cff */
[----:B------:R-:W-:Y:S01]  /*3bf50*/  POPC R18, R18 ;  /* 0x0000001200127309 */ /* 0x000fe20000000000 */
[--C-:B------:R-:W-:Y:S01]  /*3bf60*/  IMAD.MOV.U32 R37, RZ, RZ, R3.reuse ;  /* 0x000000ffff257224 */ /* 0x100fe200078e0003 */
[----:B------:R-:W-:Y:S01]  /*3bf70*/  I2FP.F32.S32 R36, R36 ;  /* 0x0000002400247245 */ /* 0x000fe20000201400 */
[----:B------:R-:W-:Y:S01]  /*3bf80*/  IMAD.MOV.U32 R145, RZ, RZ, R3 ;  /* 0x000000ffff917224 */ /* 0x000fe200078e0003 */
[----:B------:R-:W-:Y:S01]  /*3bf90*/  MOV R135, R3 ;  /* 0x0000000300877202 */ /* 0x000fe20000000f00 */
[--C-:B------:R-:W-:Y:S01]  /*3bfa0*/  IMAD.MOV.U32 R153, RZ, RZ, R31.reuse ;  /* 0x000000ffff997224 */ /* 0x100fe200078e001f */
[----:B------:R-:W-:Y:S01]  /*3bfb0*/  MOV R155, R31 ;  /* 0x0000001f009b7202 */ /* 0x000fe20000000f00 */
[----:B------:R-:W-:Y:S01]  /*3bfc0*/  IMAD.MOV.U32 R147, RZ, RZ, R31 ;  /* 0x000000ffff937224 */ /* 0x000fe200078e001f */
[----:B------:R-:W1:Y:S01]  /*3bfd0*/  POPC R23, R23 ;  /* 0x0000001700177309 */ /* 0x000e620000000000 */
[--C-:B------:R-:W-:Y:S01]  /*3bfe0*/  IMAD.MOV.U32 R157, RZ, RZ, R35.reuse ;  /* 0x000000ffff9d7224 */ /* 0x100fe200078e0023 */
[----:B------:R-:W-:Y:S01]  /*3bff0*/  MOV R149, R35 ;  /* 0x0000002300957202 */ /* 0x000fe20000000f00 */
[----:B------:R-:W-:Y:S01]  /*3c000*/  IMAD.MOV.U32 R159, RZ, RZ, R35 ;  /* 0x000000ffff9f7224 */ /* 0x000fe200078e0023 */
[----:B------:R-:W2:Y:S01]  /*3c010*/  LDL.LU R40, [R1+0xda8] ;  /* 0x000da80001287983 */ /* 0x000ea20000300800 */
[----:B------:R-:W-:Y:S01]  /*3c020*/  I2FP.F32.U32 R30, R20 ;  /* 0x00000014001e7245 */ /* 0x000fe20000201000 */
[--C-:B------:R-:W-:Y:S01]  /*3c030*/  IMAD.MOV.U32 R144, RZ, RZ, R36.reuse ;  /* 0x000000ffff907224 */ /* 0x100fe200078e0024 */
[----:B------:R-:W-:Y:S01]  /*3c040*/  MOV R152, R36 ;  /* 0x0000002400987202 */ /* 0x000fe20000000f00 */
[----:B------:R-:W-:Y:S01]  /*3c050*/  IMAD.MOV.U32 R154, RZ, RZ, R36 ;  /* 0x000000ffff9a7224 */ /* 0x000fe200078e0024 */
[----:B------:R-:W-:-:S04]  /*3c060*/  DEPBAR.LE SB5, 0x1 ;  /* 0x0000d0400000791a */ /* 0x000fc80000000000 */
[----:B------:R-:W-:Y:S01]  /*3c070*/  LOP3.LUT R162, R112, R110, RZ, 0x3c, !PT ;  /* 0x0000006e70a27212 */ /* 0x000fe200078e3cff */
[----:B-1----:R-:W-:Y:S01]  /*3c080*/  IMAD.IADD R10, R23, 0x1, R18 ;  /* 0x00000001170a7824 */ /* 0x002fe200078e0212 */
[----:B------:R-:W-:Y:S01]  /*3c090*/  LOP3.LUT R161, R113, R111, RZ, 0x3c, !PT ;  /* 0x0000006f71a17212 */ /* 0x000fe200078e3cff */
[----:B------:R-:W-:Y:S01]  /*3c0a0*/  IMAD.MOV.U32 R156, RZ, RZ, R36 ;  /* 0x000000ffff9c7224 */ /* 0x000fe200078e0024 */
[----:B------:R-:W3:Y:S01]  /*3c0b0*/  LDL.LU R58, [R1+0x434] ;  /* 0x00043400013a7983 */ /* 0x000ee20000300800 */
[----:B------:R-:W-:Y:S01]  /*3c0c0*/  IMAD R10, R10, 0x9, R14 ;  /* 0x000000090a0a7824 */ /* 0x000fe200078e020e */
[----:B------:R-:W-:Y:S01]  /*3c0d0*/  LOP3.LUT R14, R109, R107, RZ, 0x3c, !PT ;  /* 0x0000006b6d0e7212 */ /* 0x000fe200078e3cff */
[----:B------:R-:W-:Y:S01]  /*3c0e0*/  IMAD.MOV.U32 R18, RZ, RZ, R114 ;  /* 0x000000ffff127224 */ /* 0x000fe200078e0072 */
[----:B------:R-:W3:Y:S02]  /*3c0f0*/  LDL.LU R89, [R1+0x71c] ;  /* 0x00071c0001597983 */ /* 0x000ee40000300800 */
[----:B------:R-:W-:-:S02]  /*3c100*/  IADD3 R8, PT, PT, R10, R8, RZ ;  /* 0x000000080a087210 */ /* 0x000fc40007ffe0ff */
[----:B------:R-:W0:Y:S01]  /*3c110*/  POPC R14, R14 ;  /* 0x0000000e000e7309 */ /* 0x000e220000000000 */
[-C--:B------:R-:W-:Y:S01]  /*3c120*/  MOV R10, R114.reuse ;  /* 0x00000072000a7202 */ /* 0x080fe20000000f00 */
[--C-:B------:R-:W-:Y:S01]  /*3c130*/  IMAD.MOV.U32 R132, RZ, RZ, R30.reuse ;  /* 0x000000ffff847224 */ /* 0x100fe200078e001e */
[----:B------:R-:W3:Y:S02]  /*3c140*/  LDL.LU R84, [R1+0x718] ;  /* 0x0007180001547983 */ /* 0x000ee40000300800 */
[----:B------:R-:W5:Y:S01]  /*3c150*/  TEX.LL RZ, R47, R10, R0, UR4, 2D, 0x1 ;  /* 0x28ff04000a2f7f60 */ /* 0x000f6200089e01ff */
[--C-:B------:R-:W-:Y:S01]  /*3c160*/  IMAD.MOV.U32 R134, RZ, RZ, R30.reuse ;  /* 0x000000ffff867224 */ /* 0x100fe200078e001e */
[----:B------:R-:W3:Y:S01]  /*3c170*/  LDL.LU R80, [R1+0x428] ;  /* 0x0004280001507983 */ /* 0x000ee20000300800 */
[--C-:B------:R-:W-:Y:S02]  /*3c180*/  IMAD.MOV.U32 R146, RZ, RZ, R30.reuse ;  /* 0x000000ffff927224 */ /* 0x100fe400078e001e */
[----:B------:R-:W-:Y:S01]  /*3c190*/  IMAD.MOV.U32 R34, RZ, RZ, R30 ;  /* 0x000000ffff227224 */ /* 0x000fe200078e001e */
[----:B------:R-:W3:Y:S01]  /*3c1a0*/  LDL.LU R77, [R1+0x42c] ;  /* 0x00042c00014d7983 */ /* 0x000ee20000300800 */
[----:B0-----:R-:W-:Y:S01]  /*3c1b0*/  IMAD.IADD R6, R16, 0x1, R14 ;  /* 0x0000000110067824 */ /* 0x001fe200078e020e */
[----:B------:R-:W-:Y:S01]  /*3c1c0*/  MOV R16, R114 ;  /* 0x0000007200107202 */ /* 0x000fe20000000f00 */
[----:B------:R-:W-:Y:S01]  /*3c1d0*/  IMAD.MOV.U32 R14, RZ, RZ, R114 ;  /* 0x000000ffff0e7224 */ /* 0x000fe200078e0072 */
[----:B------:R-:W3:Y:S01]  /*3c1e0*/  LDL.LU R73, [R1+0x714] ;  /* 0x0007140001497983 */ /* 0x000ee20000300800 */
[----:B------:R-:W-:Y:S01]  /*3c1f0*/  TEX.LL RZ, R114, R114, R0, UR8, 2D, 0x3 ;  /* 0x28ff080072727f60 */ /* 0x000fe200089e03ff */
[----:B------:R-:W5:Y:S01]  /*3c200*/  TEX.LL RZ, R116, R116, R0, UR10, 2D, 0x3 ;  /* 0x28ff0a0074747f60 */ /* 0x000f6200089e03ff */
[----:B------:R-:W5:Y:S01]  /*3c210*/  TEX.LL RZ, R45, R140, R0, UR6, 2D, 0x1 ;  /* 0x28ff06008c2d7f60 */ /* 0x000f6200089e01ff */
[----:B------:R-:W5:Y:S01]  /*3c220*/  TEX.LL RZ, R41, R12, R0, UR4, 2D, 0x1 ;  /* 0x28ff04000c297f60 */ /* 0x000f6200089e01ff */
        /* <DEDUP_REMOVED lines=12> */
[----:B------:R0:W-:Y:S01]  /*3c2f0*/  TEX.LL RZ, R130, R36, R0, UR8, 2D, 0x3 ;  /* 0x28ff080024827f60 */ /* 0x0001e200089e03ff */
[----:B------:R-:W5:Y:S01]  /*3c300*/  TEX.LL RZ, R132, R132, R0, UR10, 2D, 0x3 ;  /* 0x28ff0a0084847f60 */ /* 0x000f6200089e03ff */
[----:B------:R-:W-:Y:S01]  /*3c310*/  TEX.LL RZ, R16, R134, R0, UR6, 2D, 0x1 ;  /* 0x28ff060086107f60 */ /* 0x000fe200089e01ff */
[----:B------:R-:W5:Y:S01]  /*3c320*/  TEX.LL RZ, R14, R144, R0, UR4, 2D, 0x1 ;  /* 0x28ff0400900e7f60 */ /* 0x000f6200089e01ff */
[----:B------:R-:W-:Y:S01]  /*3c330*/  TEX.LL RZ, R134, R152, R0, UR8, 2D, 0x3 ;  /* 0x28ff080098867f60 */ /* 0x000fe200089e03ff */
[----:B------:R-:W5:Y:S01]  /*3c340*/  TEX.LL RZ, R136, R30, R0, UR10, 2D, 0x3 ;  /* 0x28ff0a001e887f60 */ /* 0x000f6200089e03ff */
[----:B------:R1:W-:Y:S01]  /*3c350*/  TEX.LL RZ, R10, R146, R0, UR6, 2D, 0x1 ;  /* 0x28ff0600920a7f60 */ /* 0x0003e200089e01ff */
[----:B------:R-:W5:Y:S01]  /*3c360*/  TEX.LL RZ, R12, R154, R0, UR4, 2D, 0x1 ;  /* 0x28ff04009a0c7f60 */ /* 0x000f6200089e01ff */
[----:B------:R-:W-:Y:S01]  /*3c370*/  TEX.LL RZ, R138, R156, R0, UR8, 2D, 0x3 ;  /* 0x28ff08009c8a7f60 */ /* 0x000fe200089e03ff */
[----:B------:R-:W5:Y:S01]  /*3c380*/  TEX.LL RZ, R140, R34, R0, UR10, 2D, 0x3 ;  /* 0x28ff0a00228c7f60 */ /* 0x000f6200089e03ff */
[----:B------:R-:W-:-:S02]  /*3c390*/  IMAD.MOV.U32 R148, RZ, RZ, R30 ;  /* 0x000000ffff947224 */ /* 0x000fc400078e001e */
[----:B------:R-:W-:Y:S01]  /*3c3a0*/  IMAD.MOV.U32 R158, RZ, RZ, R36 ;  /* 0x000000ffff9e7224 */ /* 0x000fe200078e0024 */
[----:B------:R-:W-:Y:S01]  /*3c3b0*/  POPC R162, R162 ;  /* 0x000000a200a27309 */ /* 0x000fe20000000000 */
[----:B------:R-:W-:Y:S01]  /*3c3c0*/  IMAD R160, R6, 0x9, R8 ;  /* 0x0000000906a07824 */ /* 0x000fe200078e0208 */
[----:B------:R-:W3:Y:S01]  /*3c3d0*/  LDL.LU R68, [R1+0x710] ;  /* 0x0007100001447983 */ /* 0x000ee20000300800 */
[----:B------:R-:W-:Y:S01]  /*3c3e0*/  TEX.LL RZ, R6, R148, R0, UR6, 2D, 0x1 ;  /* 0x28ff060094067f60 */ /* 0x000fe200089e01ff */
[----:B------:R-:W5:Y:S01]  /*3c3f0*/  TEX.LL RZ, R8, R158, R0, UR4, 2D, 0x1 ;  /* 0x28ff04009e087f60 */ /* 0x000f6200089e01ff */
[----:B------:R-:W-:Y:S01]  /*3c400*/  IMAD.MOV.U32 R151, RZ, RZ, R5 ;  /* 0x000000ffff977224 */ /* 0x000fe200078e0005 */
[----:B------:R-:W3:Y:S01]  /*3c410*/  LDL.LU R61, [R1+0x70c] ;  /* 0x00070c00013d7983 */ /* 0x000ee20000300800 */
[----:B------:R-:W-:Y:S01]  /*3c420*/  IMAD.MOV.U32 R150, RZ, RZ, R36 ;  /* 0x000000ffff967224 */ /* 0x000fe200078e0024 */
[----:B------:R-:W0:Y:S01]  /*3c430*/  POPC R161, R161 ;  /* 0x000000a100a17309 */ /* 0x000e220000000000 */
[----:B------:R-:W-:Y:S01]  /*3c440*/  MOV R43, R5 ;  /* 0x00000005002b7202 */ /* 0x000fe20000000f00 */
[----:B------:R-:W-:Y:S01]  /*3c450*/  IMAD.MOV.U32 R42, RZ, RZ, R30 ;  /* 0x000000ffff2a7224 */ /* 0x000fe200078e001e */
[----:B------:R-:W3:Y:S01]  /*3c460*/  LDL.LU R93, [R1+0x6ec] ;  /* 0x0006ec00015d7983 */ /* 0x000ee20000300800 */
[----:B------:R1:W-:Y:S03]  /*3c470*/  TEX.LL RZ, R142, R150, R0, UR8, 2D, 0x3 ;  /* 0x28ff0800968e7f60 */ /* 0x0003e600089e03ff */
[----:B------:R-:W3:Y:S01]  /*3c480*/  LDL.LU R21, [R1+0x6e8] ;  /* 0x0006e80001157983 */ /* 0x000ee20000300800 */
[----:B------:R2:W5:Y:S03]  /*3c490*/  TEX.LL RZ, R144, R42, R0, UR10, 2D, 0x3 ;  /* 0x28ff0a002a907f60 */ /* 0x00056600089e03ff */
[----:B------:R2:W-:Y:S01]  /*3c4a0*/  STL [R1+0xa14], R20 ;  /* 0x000a141401007387 */ /* 0x0005e20000100800 */
[----:B------:R-:W-:-:S04]  /*3c4b0*/  DEPBAR.LE SB5, 0x14 ;  /* 0x0000d5000000791a */ /* 0x000fc80000000000 */
[----:B------:R-:W-:Y:S01]  /*3c4c0*/  LOP3.LUT R69, R59, 0xff, RZ, 0xc0, !PT ;  /* 0x000000ff3b457812 */ /* 0x000fe200078ec0ff */
[----:B0-----:R-:W-:Y:S01]  /*3c4d0*/  IMAD.IADD R37, R162, 0x1, R161 ;  /* 0x00000001a2257824 */ /* 0x001fe200078e02a1 */
[----:B-1----:R-:W-:Y:S01]  /*3c4e0*/  MOV R147, R7 ;  /* 0x0000000700937202 */ /* 0x002fe20000000f00 */
[----:B------:R-:W-:Y:S02]  /*3c4f0*/  IMAD.MOV.U32 R146, RZ, RZ, R36 ;  /* 0x000000ffff927224 */ /* 0x000fe400078e0024 */
[--C-:B------:R-:W-:Y:S02]  /*3c500*/  IMAD.MOV.U32 R153, RZ, RZ, R7.reuse ;  /* 0x000000ffff997224 */ /* 0x100fe400078e0007 */
[----:B------:R-:W-:Y:S02]  /*3c510*/  IMAD.MOV.U32 R151, RZ, RZ, R7 ;  /* 0x000000ffff977224 */ /* 0x000fe400078e0007 */
[----:B------:R-:W-:Y:S02]  /*3c520*/  IMAD.MOV.U32 R150, RZ, RZ, R30 ;  /* 0x000000ffff967224 */ /* 0x000fe400078e001e */
[----:B------:R-:W-:Y:S01]  /*3c530*/  IMAD.MOV.U32 R155, RZ, RZ, R9 ;  /* 0x000000ffff9b7224 */ /* 0x000fe200078e0009 */
[----:B------:R-:W-:-:S04]  /*3c540*/  DEPBAR.LE SB5, 0x13 ;  /* 0x0000d4c00000791a */ /* 0x000fc80000000000 */
[----:B--2---:R-:W-:-:S04]  /*3c550*/  LOP3.LUT R20, R47, 0xff, RZ, 0xc0, !PT ;  /* 0x000000ff2f147812 */ /* 0x004fc800078ec0ff */
[----:B------:R-:W-:-:S04]  /*3c560*/  VABSDIFF.U32 R34, R20, R69, RZ ;  /* 0x0000004514227214 */ /* 0x000fc800000e00ff */
[----:B------:R-:W-:-:S05]  /*3c570*/  IADD3 R34, PT, PT, R160, R34, RZ ;  /* 0x00000022a0227210 */ /* 0x000fca0007ffe0ff */
[----:B------:R-:W-:Y:S01]  /*3c580*/  IMAD R37, R37, 0x9, R34 ;  /* 0x0000000925257824 */ /* 0x000fe200078e0222 */
[----:B------:R-:W-:-:S04]  /*3c590*/  DEPBAR.LE SB5, 0x12 ;  /* 0x0000d4800000791a */ /* 0x000fc80000000000 */
[----:B------:R-:W-:Y:S02]  /*3c5a0*/  LOP3.LUT R42, R116, R114, RZ, 0x3c, !PT ;  /* 0x00000072742a7212 */ /* 0x000fe400078e3cff */
[----:B------:R-:W-:-:S04]  /*3c5b0*/  LOP3.LUT R34, R117, R115, RZ, 0x3c, !PT ;  /* 0x0000007375227212 */ /* 0x000fc800078e3cff */
[----:B------:R-:W-:Y:S01]  /*3c5c0*/  POPC R42, R42 ;  /* 0x0000002a002a7309 */ /* 0x000fe20000000000 */
[----:B------:R0:W-:Y:S01]  /*3c5d0*/  STL [R1+0x5d0], R20 ;  /* 0x0005d01401007387 */ /* 0x0001e20000100800 */
[----:B------:R-:W-:-:S04]  /*3c5e0*/  DEPBAR.LE SB5, 0x10 ;  /* 0x0000d4000000791a */ /* 0x000fc80000000000 */
[----:B------:R-:W-:Y:S02]  /*3c5f0*/  LOP3.LUT R43, R45, 0xff, RZ, 0xc0, !PT ;  /* 0x000000ff2d2b7812 */ /* 0x000fe400078ec0ff */
[----:B------:R-:W1:Y:S01]  /*3c600*/  POPC R34, R34 ;  /* 0x0000002200227309 */ /* 0x000e620000000000 */
[----:B0-----:R-:W-:-:S04]  /*3c610*/  LOP3.LUT R20, R41, 0xff, RZ, 0xc0, !PT ;  /* 0x000000ff29147812 */ /* 0x001fc800078ec0ff */
[----:B------:R-:W-:-:S05]  /*3c620*/  VABSDIFF.U32 R41, R20, R43, RZ ;  /* 0x0000002b14297214 */ /* 0x000fca00000e00ff */
[----:B------:R-:W-:Y:S02]  /*3c630*/  IMAD.IADD R37, R37, 0x1, R41 ;  /* 0x0000000125257824 */ /* 0x000fe400078e0229 */
[----:B-1----:R-:W-:Y:S01]  /*3c640*/  IMAD.IADD R34, R42, 0x1, R34 ;  /* 0x000000012a227824 */ /* 0x002fe200078e0222 */
        /* <DEDUP_REMOVED lines=9> */
[----:B------:R1:W-:Y:S01]  /*3c6e0*/  STL [R1+0x5c8], R20 ;  /* 0x0005c81401007387 */ /* 0x0003e20000100800 */
[----:B------:R-:W-:-:S04]  /*3c6f0*/  DEPBAR.LE SB5, 0xd ;  /* 0x0000d3400000791a */ /* 0x000fc80000000000 */
[----:B-1----:R-:W-:-:S04]  /*3c700*/  LOP3.LUT R20, R33, 0xff, RZ, 0xc0, !PT ;  /* 0x000000ff21147812 */ /* 0x002fc800078ec0ff */
[----:B------:R-:W-:-:S04]  /*3c710*/  VABSDIFF.U32 R33, R20, R39, RZ ;  /* 0x0000002714217214 */ /* 0x000fc800000e00ff */
[----:B------:R-:W-:Y:S01]  /*3c720*/  IADD3 R34, PT, PT, R34, R33, RZ ;  /* 0x0000002122227210 */ /* 0x000fe20007ffe0ff */
[----:B0-----:R-:W-:Y:S01]  /*3c730*/  IMAD.IADD R33, R41, 0x1, R37 ;  /* 0x0000000129217824 */ /* 0x001fe200078e0225 */
[----:B------:R-:W-:-:S04]  /*3c740*/  DEPBAR.LE SB5, 0xc ;  /* 0x0000d3000000791a */ /* 0x000fc80000000000 */
[----:B------:R-:W-:Y:S01]  /*3c750*/  LOP3.LUT R37, R124, R122, RZ, 0x3c, !PT ;  /* 0x0000007a7c257212 */ /* 0x000fe200078e3cff */
[----:B------:R-:W-:Y:S01]  /*3c760*/  IMAD R33, R33, 0x9, R34 ;  /* 0x0000000921217824 */ /* 0x000fe200078e0222 */
[----:B------:R-:W-:Y:S01]  /*3c770*/  LOP3.LUT R34, R125, R123, RZ, 0x3c, !PT ;  /* 0x0000007b7d227212 */ /* 0x000fe200078e3cff */
[----:B------:R-:W-:Y:S03]  /*3c780*/  STL [R1+0x394], R43 ;  /* 0x0003942b01007387 */ /* 0x000fe60000100800 */
[----:B------:R-:W-:Y:S01]  /*3c790*/  POPC R37, R37 ;  /* 0x0000002500257309 */ /* 0x000fe20000000000 */
[----:B------:R-:W-:-:S04]  /*3c7a0*/  DEPBAR.LE SB5, 0xb ;  /* 0x0000d2c00000791a */ /* 0x000fc80000000000 */
[----:B------:R-:W-:Y:S01]  /*3c7b0*/  LOP3.LUT R29, R29, 0xff, RZ, 0xc0, !PT ;  /* 0x000000ff1d1d7812 */ /* 0x000fe200078ec0ff */
[----:B------:R0:W-:Y:S02]  /*3c7c0*/  STL [R1+0x5c0], R20 ;  /* 0x0005c01401007387 */ /* 0x0001e40000100800 */
[----:B------:R-:W1:Y:S02]  /*3c7d0*/  POPC R34, R34 ;  /* 0x0000002200227309 */ /* 0x000e640000000000 */
[----:B------:R-:W-:Y:S01]  /*3c7e0*/  STL [R1+0x390], R39 ;  /* 0x0003902701007387 */ /* 0x000fe20000100800 */
[----:B------:R-:W-:-:S04]  /*3c7f0*/  DEPBAR.LE SB5, 0xa ;  /* 0x0000d2800000791a */ /* 0x000fc80000000000 */
[----:B0-----:R-:W-:-:S05]  /*3c800*/  LOP3.LUT R20, R25, 0xff, RZ, 0xc0, !PT ;  /* 0x000000ff19147812 */ /* 0x001fca00078ec0ff */
[----:B------:R-:W-:Y:S04]  /*3c810*/  STL [R1+0x5bc], R20 ;  /* 0x0005bc1401007387 */ /* 0x000fe80000100800 */
[----:B------:R0:W-:Y:S01]  /*3c820*/  STL [R1+0x388], R29 ;  /* 0x0003881d01007387 */ /* 0x0001e20000100800 */
[----:B-1----:R-:W-:Y:S01]  /*3c830*/  IMAD.IADD R25, R37, 0x1, R34 ;  /* 0x0000000125197824 */ /* 0x002fe200078e0222 */
[----:B0-----:R-:W-:-:S05]  /*3c840*/  VABSDIFF.U32 R29, R20, R29, RZ ;  /* 0x0000001d141d7214 */ /* 0x001fca00000e00ff */
[----:B------:R-:W-:Y:S01]  /*3c850*/  IMAD.IADD R29, R33, 0x1, R29 ;  /* 0x00000001211d7824 */ /* 0x000fe200078e021d */
        /* <DEDUP_REMOVED lines=10> */
[----:B------:R0:W-:Y:S03]  /*3c900*/  STL [R1+0x5b0], R18 ;  /* 0x0005b01201007387 */ /* 0x0001e60000100800 */
[----:B------:R-:W-:Y:S01]  /*3c910*/  IADD3 R23, PT, PT, R25, R23, RZ ;  /* 0x0000001719177210 */ /* 0x000fe20007ffe0ff */
[----:B------:R-:W-:-:S04]  /*3c920*/  DEPBAR.LE SB5, 0x6 ;  /* 0x0000d1800000791a */ /* 0x000fc80000000000 */
[----:B------:R-:W-:Y:S01]  /*3c930*/  LOP3.LUT R25, R132, R130, RZ, 0x3c, !PT ;  /* 0x0000008284197212 */ /* 0x000fe200078e3cff */
[----:B0-----:R-:W-:-:S04]  /*3c940*/  IMAD.IADD R18, R33, 0x1, R29 ;  /* 0x0000000121127824 */ /* 0x001fc800078e021d */
[----:B------:R-:W-:Y:S01]  /*3c950*/  IMAD R18, R18, 0x9, R23 ;  /* 0x0000000912127824 */ /* 0x000fe200078e0217 */
[----:B------:R-:W-:Y:S01]  /*3c960*/  LOP3.LUT R23, R133, R131, RZ, 0x3c, !PT ;  /* 0x0000008385177212 */ /* 0x000fe200078e3cff */
[----:B------:R-:W-:Y:S01]  /*3c970*/  POPC R25, R25 ;  /* 0x0000001900197309 */ /* 0x000fe20000000000 */
[----:B------:R-:W-:-:S04]  /*3c980*/  DEPBAR.LE SB5, 0x5 ;  /* 0x0000d1400000791a */ /* 0x000fc80000000000 */
[----:B------:R-:W-:Y:S02]  /*3c990*/  LOP3.LUT R14, R14, 0xff, RZ, 0xc0, !PT ;  /* 0x000000ff0e0e7812 */ /* 0x000fe400078ec0ff */
[----:B------:R-:W-:Y:S01]  /*3c9a0*/  LOP3.LUT R16, R16, 0xff, RZ, 0xc0, !PT ;  /* 0x000000ff10107812 */ /* 0x000fe200078ec0ff */
[----:B------:R-:W0:Y:S01]  /*3c9b0*/  POPC R23, R23 ;  /* 0x0000001700177309 */ /* 0x000e220000000000 */
[----:B------:R-:W-:Y:S04]  /*3c9c0*/  STL [R1+0x384], R20 ;  /* 0x0003841401007387 */ /* 0x000fe80000100800 */
[----:B------:R-:W-:Y:S04]  /*3c9d0*/  STL [R1+0x5ac], R14 ;  /* 0x0005ac0e01007387 */ /* 0x000fe80000100800 */
[----:B------:R1:W-:Y:S02]  /*3c9e0*/  STL [R1+0x37c], R16 ;  /* 0x00037c1001007387 */ /* 0x0003e40000100800 */
[----:B-1----:R-:W-:Y:S01]  /*3c9f0*/  VABSDIFF.U32 R16, R14, R16, RZ ;  /* 0x000000100e107214 */ /* 0x002fe200000e00ff */
[----:B0-----:R-:W-:-:S04]  /*3ca00*/  IMAD.IADD R14, R25, 0x1, R23 ;  /* 0x00000001190e7824 */ /* 0x001fc800078e0217 */
        /* <DEDUP_REMOVED lines=9> */
[----:B------:R-:W-:Y:S01]  /*3caa0*/  LOP3.LUT R10, R10, 0xff, RZ, 0xc0, !PT ;  /* 0x000000ff0a0a7812 */ /* 0x000fe200078ec0ff */
[----:B------:R1:W-:Y:S04]  /*3cab0*/  STL [R1+0x5a4], R12 ;  /* 0x0005a40c01007387 */ /* 0x0003e80000100800 */
[----:B------:R0:W-:Y:S01]  /*3cac0*/  STL [R1+0x378], R10 ;  /* 0x0003780a01007387 */ /* 0x0001e20000100800 */
[----:B-1----:R-:W-:-:S04]  /*3cad0*/  VABSDIFF.U32 R12, R12, R10, RZ ;  /* 0x0000000a0c0c7214 */ /* 0x002fc800000e00ff */
[----:B------:R-:W-:Y:S01]  /*3cae0*/  IADD3 R12, PT, PT, R14, R12, RZ ;  /* 0x0000000c0e0c7210 */ /* 0x000fe20007ffe0ff */
[----:B0-----:R-:W-:Y:S01]  /*3caf0*/  IMAD.IADD R10, R18, 0x1, R16 ;  /* 0x00000001120a7824 */ /* 0x001fe200078e0210 */
[----:B------:R-:W-:-:S04]  /*3cb00*/  DEPBAR.LE SB5, 0x2 ;  /* 0x0000d0800000791a */ /* 0x000fc80000000000 */
[----:B------:R-:W-:Y:S01]  /*3cb10*/  LOP3.LUT R14, R140, R138, RZ, 0x3c, !PT ;  /* 0x0000008a8c0e7212 */ /* 0x000fe200078e3cff */
[----:B------:R-:W-:Y:S01]  /*3cb20*/  IMAD R10, R10, 0x9, R12 ;  /* 0x000000090a0a7824 */ /* 0x000fe200078e020c */
[----:B------:R-:W-:-:S04]  /*3cb30*/  LOP3.LUT R12, R141, R139, RZ, 0x3c, !PT ;  /* 0x0000008b8d0c7212 */ /* 0x000fc800078e3cff */
[----:B------:R-:W-:Y:S01]  /*3cb40*/  POPC R14, R14 ;  /* 0x0000000e000e7309 */ /* 0x000fe20000000000 */
[----:B------:R-:W-:Y:S01]  /*3cb50*/  IMAD.MOV.U32 R43, RZ, RZ, R5 ;  /* 0x000000ffff2b7224 */ /* 0x000fe200078e0005 */
[----:B------:R-:W-:-:S04]  /*3cb60*/  DEPBAR.LE SB5, 0x1 ;  /* 0x0000d0400000791a */ /* 0x000fc80000000000 */
[----:B------:R-:W-:Y:S01]  /*3cb70*/  LOP3.LUT R8, R8, 0xff, RZ, 0xc0, !PT ;  /* 0x000000ff08087812 */ /* 0x000fe200078ec0ff */
[----:B------:R-:W-:Y:S01]  /*3cb80*/  IMAD.MOV.U32 R42, RZ, RZ, R30 ;  /* 0x000000ffff2a7224 */ /* 0x000fe200078e001e */
[----:B------:R-:W-:Y:S01]  /*3cb90*/  MOV R37, R5 ;  /* 0x0000000500257202 */ /* 0x000fe20000000f00 */
[----:B------:R-:W0:Y:S01]  /*3cba0*/  POPC R12, R12 ;  /* 0x0000000c000c7309 */ /* 0x000e220000000000 */
[----:B------:R-:W-:Y:S01]  /*3cbb0*/  LOP3.LUT R6, R6, 0xff, RZ, 0xc0, !PT ;  /* 0x000000ff06067812 */ /* 0x000fe200078ec0ff */
[----:B------:R-:W-:Y:S01]  /*3cbc0*/  TEX.LL RZ, R45, R42, R0, UR6, 2D, 0x1 ;  /* 0x28ff06002a2d7f60 */ /* 0x000fe200089e01ff */
[----:B------:R-:W5:Y:S01]  /*3cbd0*/  TEX.LL RZ, R43, R36, R0, UR4, 2D, 0x1 ;  /* 0x28ff0400242b7f60 */ /* 0x000f6200089e01ff */
[----:B------:R-:W-:Y:S01]  /*3cbe0*/  TEX.LL RZ, R146, R146, R0, UR8, 2D, 0x3 ;  /* 0x28ff080092927f60 */ /* 0x000fe200089e03ff */
[----:B------:R1:W-:Y:S04]  /*3cbf0*/  STL [R1+0x5a0], R8 ;  /* 0x0005a00801007387 */ /* 0x0003e80000100800 */
[----:B------:R0:W-:Y:S01]  /*3cc00*/  STL [R1+0x374], R6 ;  /* 0x0003740601007387 */ /* 0x0001e20000100800 */
[----:B-1----:R-:W-:Y:S01]  /*3cc10*/  VABSDIFF.U32 R8, R8, R6, RZ ;  /* 0x0000000608087214 */ /* 0x002fe200000e00ff */
[----:B0-----:R-:W-:-:S04]  /*3cc20*/  IMAD.IADD R6, R14, 0x1, R12 ;  /* 0x000000010e067824 */ /* 0x001fc800078e020c */
[----:B------:R-:W-:-:S04]  /*3cc30*/  IMAD.IADD R8, R10, 0x1, R8 ;  /* 0x000000010a087824 */ /* 0x000fc800078e0208 */
[----:B------:R-:W-:Y:S02]  /*3cc40*/  IMAD R47, R6, 0x9, R8 ;  /* 0x00000009062f7824 */ /* 0x000fe400078e0208 */
[----:B------:R-:W-:-:S04]  /*3cc50*/  IMAD.MOV.U32 R6, RZ, RZ, R30 ;  /* 0x000000ffff067224 */ /* 0x000fc800078e001e */
[----:B------:R-:W5:Y:S01]  /*3cc60*/  TEX.LL RZ, R148, R6, R0, UR10, 2D, 0x3 ;  /* 0x28ff0a0006947f60 */ /* 0x000f6200089e03ff */
[----:B------:R-:W5:Y:S01]  /*3cc70*/  TEX.LL RZ, R42, R150, R0, UR6, 2D, 0x1 ;  /* 0x28ff0600962a7f60 */ /* 0x000f6200089e01ff */
[----:B------:R-:W5:Y:S01]  /*3cc80*/  TEX.LL RZ, R41, R152, R0, UR4, 2D, 0x1 ;  /* 0x28ff040098297f60 */ /* 0x000f6200089e01ff */
[----:B------:R-:W-:Y:S01]  /*3cc90*/  MOV R8, R36 ;  /* 0x0000002400087202 */ /* 0x000fe20000000f00 */
[----:B------:R-:W-:-:S03]  /*3cca0*/  IMAD.MOV.U32 R154, RZ, RZ, R30 ;  /* 0x000000ffff9a7224 */ /* 0x000fc600078e001e */
[----:B------:R-:W-:Y:S01]  /*3ccb0*/  TEX.LL RZ, R150, R8, R0, UR8, 2D, 0x3 ;  /* 0x28ff080008967f60 */ /* 0x000fe200089e03ff */
[----:B------:R-:W5:Y:S01]  /*3ccc0*/  TEX.LL RZ, R152, R154, R0, UR10, 2D, 0x3 ;  /* 0x28ff0a009a987f60 */ /* 0x000f6200089e03ff */
[--C-:B------:R-:W-:Y:S01]  /*3ccd0*/  IMAD.MOV.U32 R157, RZ, RZ, R9.reuse ;  /* 0x000000ffff9d7224 */ /* 0x100fe200078e0009 */
[----:B------:R-:W-:Y:S01]  /*3cce0*/  MOV R156, R30 ;  /* 0x0000001e009c7202 */ /* 0x000fe20000000f00 */
[----:B------:R-:W-:-:S03]  /*3ccf0*/  IMAD.MOV.U32 R159, RZ, RZ, R9 ;  /* 0x000000ffff9f7224 */ /* 0x000fc600078e0009 */
[----:B------:R-:W-:Y:S01]  /*3cd00*/  TEX.LL RZ, R39, R156, R0, UR6, 2D, 0x1 ;  /* 0x28ff06009c277f60 */ /* 0x000fe200089e01ff */
[----:B------:R-:W5:Y:S01]  /*3cd10*/  TEX.LL RZ, R37, R158, R0, UR4, 2D, 0x1 ;  /* 0x28ff04009e257f60 */ /* 0x000f6200089e01ff */
[--C-:B------:R-:W-:Y:S02]  /*3cd20*/  IMAD.MOV.U32 R193, RZ, RZ, R27.reuse ;  /* 0x000000ffffc17224 */ /* 0x100fe400078e001b */
[----:B------:R-:W-:Y:S02]  /*3cd30*/  IMAD.MOV.U32 R192, RZ, RZ, R36 ;  /* 0x000000ffffc07224 */ /* 0x000fe400078e0024 */
[----:B------:R-:W-:Y:S02]  /*3cd40*/  IMAD.MOV.U32 R194, RZ, RZ, R30 ;  /* 0x000000ffffc27224 */ /* 0x000fe400078e001e */
[----:B------:R-:W-:Y:S01]  /*3cd50*/  IMAD.MOV.U32 R195, RZ, RZ, R27 ;  /* 0x000000ffffc37224 */ /* 0x000fe200078e001b */
[----:B------:R-:W-:Y:S03]  /*3cd60*/  TEX.LL RZ, R154, R192, R0, UR8, 2D, 0x3 ;  /* 0x28ff0800c09a7f60 */ /* 0x000fe600089e03ff */
[----:B------:R-:W5:Y:S01]  /*3cd70*/  TEX.LL RZ, R156, R194, R0, UR10, 2D, 0x3 ;  /* 0x28ff0a00c29c7f60 */ /* 0x000f6200089e03ff */
[----:B------:R-:W-:Y:S01]  /*3cd80*/  IMAD.MOV.U32 R198, RZ, RZ, R36 ;  /* 0x000000ffffc67224 */ /* 0x000fe200078e0024 */
[----:B------:R-:W-:Y:S01]  /*3cd90*/  MOV R197, R27 ;  /* 0x0000001b00c57202 */ /* 0x000fe20000000f00 */
[----:B------:R-:W-:-:S02]  /*3cda0*/  IMAD.MOV.U32 R196, RZ, RZ, R30 ;  /* 0x000000ffffc47224 */ /* 0x000fc400078e001e */
[----:B------:R-:W-:Y:S01]  /*3cdb0*/  IMAD.MOV.U32 R199, RZ, RZ, R27 ;  /* 0x000000ffffc77224 */ /* 0x000fe200078e001b */
[-C--:B------:R-:W-:Y:S01]  /*3cdc0*/  MOV R10, R36.reuse ;  /* 0x00000024000a7202 */ /* 0x080fe20000000f00 */
        /* <DEDUP_REMOVED lines=9> */
[----:B------:R-:W-:Y:S01]  /*3ce60*/  TEX.LL RZ, R36, R196, R0, UR6, 2D, 0x1 ;  /* 0x28ff0600c4247f60 */ /* 0x000fe200089e01ff */
[----:B------:R-:W5:Y:S01]  /*3ce70*/  TEX.LL RZ, R198, R198, R0, UR4, 2D, 0x1 ;  /* 0x28ff0400c6c67f60 */ /* 0x000f6200089e01ff */
[----:B------:R-:W-:Y:S01]  /*3ce80*/  TEX.LL RZ, R158, R10, R0, UR8, 2D, 0x3 ;  /* 0x28ff08000a9e7f60 */ /* 0x000fe200089e03ff */
[----:B------:R-:W-:Y:S02]  /*3ce90*/  IMAD.MOV.U32 R161, RZ, RZ, R11 ;  /* 0x000000ffffa17224 */ /* 0x000fe400078e000b */
[----:B------:R-:W-:-:S06]  /*3cea0*/  IMAD.MOV.U32 R160, RZ, RZ, R30 ;  /* 0x000000ffffa07224 */ /* 0x000fcc00078e001e */
[----:B------:R-:W5:Y:S01]  /*3ceb0*/  TEX.LL RZ, R160, R160, R0, UR10, 2D, 0x3 ;  /* 0x28ff0a00a0a07f60 */ /* 0x000f6200089e03ff */
[----:B------:R-:W-:Y:S01]  /*3cec0*/  IMAD.MOV.U32 R163, RZ, RZ, R11 ;  /* 0x000000ffffa37224 */ /* 0x000fe200078e000b */
[----:B------:R-:W-:Y:S02]  /*3ced0*/  MOV R162, R30 ;  /* 0x0000001e00a27202 */ /* 0x000fe40000000f00 */
[----:B------:R-:W-:Y:S02]  /*3cee0*/  MOV R165, R11 ;  /* 0x0000000b00a57202 */ /* 0x000fe40000000f00 */
[----:B------:R-:W-:Y:S02]  /*3cef0*/  TEX.LL RZ, R33, R162, R0, UR6, 2D, 0x1 ;  /* 0x28ff0600a2217f60 */ /* 0x000fe400089e01ff */
[----:B------:R-:W5:Y:S01]  /*3cf00*/  TEX.LL RZ, R29, R164, R0, UR4, 2D, 0x1 ;  /* 0x28ff0400a41d7f60 */ /* 0x000f6200089e01ff */
[----:B------:R-:W-:Y:S01]  /*3cf10*/  TEX.LL RZ, R162, R12, R0, UR8, 2D, 0x3 ;  /* 0x28ff08000ca27f60 */ /* 0x000fe200089e03ff */
[----:B------:R-:W-:-:S02]  /*3cf20*/  IMAD.MOV.U32 R167, RZ, RZ, R13 ;  /* 0x000000ffffa77224 */ /* 0x000fc400078e000d */
[----:B------:R-:W-:-:S04]  /*3cf30*/  IMAD.MOV.U32 R166, RZ, RZ, R30 ;  /* 0x000000ffffa67224 */ /* 0x000fc800078e001e */
[----:B------:R-:W5:Y:S01]  /*3cf40*/  TEX.LL RZ, R164, R166, R0, UR10, 2D, 0x3 ;  /* 0x28ff0a00a6a47f60 */ /* 0x000f6200089e03ff */
[----:B------:R-:W-:Y:S01]  /*3cf50*/  MOV R169, R13 ;  /* 0x0000000d00a97202 */ /* 0x000fe20000000f00 */
[--C-:B------:R-:W-:Y:S02]  /*3cf60*/  IMAD.MOV.U32 R168, RZ, RZ, R30.reuse ;  /* 0x000000ffffa87224 */ /* 0x100fe400078e001e */
[----:B------:R-:W-:Y:S02]  /*3cf70*/  IMAD.MOV.U32 R171, RZ, RZ, R13 ;  /* 0x000000ffffab7224 */ /* 0x000fe400078e000d */
[----:B------:R-:W5:Y:S02]  /*3cf80*/  TEX.LL RZ, R25, R168, R0, UR6, 2D, 0x1 ;  /* 0x28ff0600a8197f60 */ /* 0x000f6400089e01ff */
[----:B------:R-:W5:Y:S01]  /*3cf90*/  TEX.LL RZ, R23, R170, R0, UR4, 2D, 0x1 ;  /* 0x28ff0400aa177f60 */ /* 0x000f6200089e01ff */
[----:B------:R-:W-:Y:S01]  /*3cfa0*/  TEX.LL RZ, R166, R14, R0, UR8, 2D, 0x3 ;  /* 0x28ff08000ea67f60 */ /* 0x000fe200089e03ff */
[----:B------:R-:W-:Y:S01]  /*3cfb0*/  MOV R173, R15 ;  /* 0x0000000f00ad7202 */ /* 0x000fe20000000f00 */
[----:B------:R-:W-:-:S04]  /*3cfc0*/  IMAD.MOV.U32 R172, RZ, RZ, R30 ;  /* 0x000000ffffac7224 */ /* 0x000fc800078e001e */
[----:B------:R-:W5:Y:S01]  /*3cfd0*/  TEX.LL RZ, R168, R172, R0, UR10, 2D, 0x3 ;  /* 0x28ff0a00aca87f60 */ /* 0x000f6200089e03ff */
[--C-:B------:R-:W-:Y:S01]  /*3cfe0*/  IMAD.MOV.U32 R177, RZ, RZ, R15.reuse ;  /* 0x000000ffffb17224 */ /* 0x100fe200078e000f */
[----:B------:R-:W-:Y:S01]  /*3cff0*/  MOV R176, R30 ;  /* 0x0000001e00b07202 */ /* 0x000fe20000000f00 */
[----:B------:R-:W-:-:S03]  /*3d000*/  IMAD.MOV.U32 R179, RZ, RZ, R15 ;  /* 0x000000ffffb37224 */ /* 0x000fc600078e000f */
[----:B------:R-:W-:Y:S01]  /*3d010*/  TEX.LL RZ, R14, R176, R0, UR6, 2D, 0x1 ;  /* 0x28ff0600b00e7f60 */ /* 0x000fe200089e01ff */
[----:B------:R-:W5:Y:S01]  /*3d020*/  TEX.LL RZ, R12, R178, R0, UR4, 2D, 0x1 ;  /* 0x28ff0400b20c7f60 */ /* 0x000f6200089e01ff */
[----:B------:R-:W-:Y:S02]  /*3d030*/  IMAD.MOV.U32 R16, RZ, RZ, R30 ;  /* 0x000000ffff107224 */ /* 0x000fe400078e001e */
[--C-:B------:R-:W-:Y:S02]  /*3d040*/  IMAD.MOV.U32 R175, RZ, RZ, R17.reuse ;  /* 0x000000ffffaf7224 */ /* 0x100fe400078e0011 */
[----:B------:R-:W-:Y:S02]  /*3d050*/  TEX.LL RZ, R10, R16, R0, UR6, 2D, 0x1 ;  /* 0x28ff0600100a7f60 */ /* 0x000fe400089e01ff */
[----:B------:R-:W5:Y:S01]  /*3d060*/  TEX.LL RZ, R8, R174, R0, UR4, 2D, 0x1 ;  /* 0x28ff0400ae087f60 */ /* 0x000f6200089e01ff */
[--C-:B------:R-:W-:Y:S02]  /*3d070*/  IMAD.MOV.U32 R181, RZ, RZ, R17.reuse ;  /* 0x000000ffffb57224 */ /* 0x100fe400078e0011 */
[----:B------:R-:W-:-:S02]  /*3d080*/  IMAD.MOV.U32 R183, RZ, RZ, R17 ;  /* 0x000000ffffb77224 */ /* 0x000fc400078e0011 */
[--C-:B------:R-:W-:Y:S01]  /*3d090*/  IMAD.MOV.U32 R182, RZ, RZ, R30.reuse ;  /* 0x000000ffffb67224 */ /* 0x100fe200078e001e */
[----:B------:R-:W-:Y:S03]  /*3d0a0*/  TEX.LL RZ, R170, R180, R0, UR8, 2D, 0x3 ;  /* 0x28ff0800b4aa7f60 */ /* 0x000fe600089e03ff */
[----:B------:R-:W5:Y:S01]  /*3d0b0*/  TEX.LL RZ, R172, R182, R0, UR10, 2D, 0x3 ;  /* 0x28ff0a00b6ac7f60 */ /* 0x000f6200089e03ff */
[----:B------:R0:W-:Y:S01]  /*3d0c0*/  TEX.LL RZ, R174, R18, R0, UR8, 2D, 0x3 ;  /* 0x28ff080012ae7f60 */ /* 0x0001e200089e03ff */
[--C-:B------:R-:W-:Y:S01]  /*3d0d0*/  IMAD.MOV.U32 R185, RZ, RZ, R19.reuse ;  /* 0x000000ffffb97224 */ /* 0x100fe200078e0013 */
[----:B------:R-:W-:Y:S01]  /*3d0e0*/  MOV R186, R30 ;  /* 0x0000001e00ba7202 */ /* 0x000fe20000000f00 */
[----:B------:R-:W-:Y:S01]  /*3d0f0*/  IMAD.MOV.U32 R184, RZ, RZ, R30 ;  /* 0x000000ffffb87224 */ /* 0x000fe200078e001e */
[----:B------:R-:W-:Y:S01]  /*3d100*/  MOV R189, R19 ;  /* 0x0000001300bd7202 */ /* 0x000fe20000000f00 */
[----:B------:R-:W-:-:S02]  /*3d110*/  IMAD.MOV.U32 R187, RZ, RZ, R19 ;  /* 0x000000ffffbb7224 */ /* 0x000fc400078e0013 */
[----:B------:R-:W-:Y:S02]  /*3d120*/  TEX.LL RZ, R176, R184, R0, UR10, 2D, 0x3 ;  /* 0x28ff0a00b8b07f60 */ /* 0x000fe400089e03ff */
[----:B------:R-:W5:Y:S01]  /*3d130*/  TEX.LL RZ, R6, R186, R0, UR6, 2D, 0x1 ;  /* 0x28ff0600ba067f60 */ /* 0x000f6200089e01ff */
[----:B------:R-:W5:Y:S01]  /*3d140*/  TEX.LL RZ, R188, R188, R0, UR4, 2D, 0x1 ;  /* 0x28ff0400bcbc7f60 */ /* 0x000f6200089e01ff */
[----:B------:R-:W-:Y:S01]  /*3d150*/  VIADD R34, R4, 0x5 ;  /* 0x0000000504227836 */ /* 0x000fe20000000000 */
[----:B------:R-:W-:-:S04]  /*3d160*/  DEPBAR.LE SB5, 0x13 ;  /* 0x0000d4c00000791a */ /* 0x000fc80000000000 */
[----:B------:R-:W-:Y:S02]  /*3d170*/  LOP3.LUT R59, R144, R142, RZ, 0x3c, !PT ;  /* 0x0000008e903b7212 */ /* 0x000fe400078e3cff */
[----:B------:R-:W-:Y:S02]  /*3d180*/  I2FP.F32.U32 R34, R34 ;  /* 0x0000002200227245 */ /* 0x000fe40000201000 */
[----:B------:R-:W-:Y:S02]  /*3d190*/  MOV R191, R3 ;  /* 0x0000000300bf7202 */ /* 0x000fe40000000f00 */
[----:B------:R-:W-:Y:S01]  /*3d1a0*/  LOP3.LUT R200, R145, R143, RZ, 0x3c, !PT ;  /* 0x0000008f91c87212 */ /* 0x000fe200078e3cff */
[----:B------:R-:W-:Y:S01]  /*3d1b0*/  IMAD.MOV.U32 R190, RZ, RZ, R34 ;  /* 0x000000ffffbe7224 */ /* 0x000fe200078e0022 */
[----:B------:R-:W-:Y:S03]  /*3d1c0*/  POPC R59, R59 ;  /* 0x0000003b003b7309 */ /* 0x000fe60000000000 */
[----:B------:R1:W5:Y:S05]  /*3d1d0*/  TEX.LL RZ, R178, R190, R0, UR10, 2D, 0x3 ;  /* 0x28ff0a00beb27f60 */ /* 0x00036a00089e03ff */
[----:B0-----:R-:W0:Y:S01]  /*3d1e0*/  POPC R18, R200 ;  /* 0x000000c800127309 */ /* 0x001e220000000000 */
[----:B------:R-:W-:Y:S01]  /*3d1f0*/  STL [R1+0xa18], R30 ;  /* 0x000a181e01007387 */ /* 0x000fe20000100800 */
[----:B0-----:R-:W-:Y:S01]  /*3d200*/  IMAD.IADD R18, R59, 0x1, R18 ;  /* 0x000000013b127824 */ /* 0x001fe200078e0212 */
[----:B------:R-:W-:-:S04]  /*3d210*/  DEPBAR.LE SB5, 0x13 ;  /* 0x0000d4c00000791a */ /* 0x000fc80000000000 */
[----:B------:R-:W-:Y:S02]  /*3d220*/  LOP3.LUT R16, R43, 0xff, RZ, 0xc0, !PT ;  /* 0x000000ff2b107812 */ /* 0x000fe400078ec0ff */
[----:B------:R-:W-:-:S03]  /*3d230*/  LOP3.LUT R20, R45, 0xff, RZ, 0xc0, !PT ;  /* 0x000000ff2d147812 */ /* 0x000fc600078ec0ff */
[----:B------:R0:W-:Y:S02]  /*3d240*/  STL [R1+0x540], R16 ;  /* 0x0005401001007387 */ /* 0x0001e40000100800 */
[----:B0-----:R-:W-:-:S05]  /*3d250*/  VABSDIFF.U32 R16, R16, R20, RZ ;  /* 0x0000001410107214 */ /* 0x001fca00000e00ff */
[----:B------:R-:W-:-:S04]  /*3d260*/  IMAD.IADD R16, R47, 0x1, R16 ;  /* 0x000000012f107824 */ /* 0x000fc800078e0210 */
[----:B------:R-:W-:Y:S01]  /*3d270*/  IMAD R18, R18, 0x9, R16 ;  /* 0x0000000912127824 */ /* 0x000fe200078e0210 */
[----:B------:R-:W-:-:S04]  /*3d280*/  DEPBAR.LE SB5, 0x12 ;  /* 0x0000d4800000791a */ /* 0x000fc80000000000 */
[----:B------:R-:W-:Y:S02]  /*3d290*/  LOP3.LUT R43, R148, R146, RZ, 0x3c, !PT ;  /* 0x00000092942b7212 */ /* 0x000fe400078e3cff */
[----:B------:R-:W-:-:S04]  /*3d2a0*/  LOP3.LUT R16, R149, R147, RZ, 0x3c, !PT ;  /* 0x0000009395107212 */ /* 0x000fc800078e3cff */
[----:B------:R-:W-:Y:S01]  /*3d2b0*/  POPC R43, R43 ;  /* 0x0000002b002b7309 */ /* 0x000fe20000000000 */
[----:B------:R0:W-:Y:S07]  /*3d2c0*/  STL [R1+0x368], R20 ;  /* 0x0003681401007387 */ /* 0x0001ee0000100800 */
[----:B------:R-:W2:Y:S01]  /*3d2d0*/  POPC R16, R16 ;  /* 0x0000001000107309 */ /* 0x000ea20000000000 */
[----:B------:R-:W-:-:S04]  /*3d2e0*/  DEPBAR.LE SB5, 0x10 ;  /* 0x0000d4000000791a */ /* 0x000fc80000000000 */
[----:B------:R-:W-:Y:S02]  /*3d2f0*/  LOP3.LUT R30, R42, 0xff, RZ, 0xc0, !PT ;  /* 0x000000ff2a1e7812 */ /* 0x000fe400078ec0ff */
[----:B0-----:R-:W-:-:S04]  /*3d300*/  LOP3.LUT R20, R41, 0xff, RZ, 0xc0, !PT ;  /* 0x000000ff29147812 */ /* 0x001fc800078ec0ff */
[----:B------:R-:W-:-:S05]  /*3d310*/  VABSDIFF.U32 R41, R20, R30, RZ ;  /* 0x0000001e14297214 */ /* 0x000fca00000e00ff */
[----:B------:R-:W-:Y:S01]  /*3d320*/  IMAD.IADD R18, R18, 0x1, R41 ;  /* 0x0000000112127824 */ /* 0x000fe200078e0229 */
[----:B--2---:R-:W-:Y:S01]  /*3d330*/  IADD3 R16, PT, PT, R43, R16, RZ ;  /* 0x000000102b107210 */ /* 0x004fe20007ffe0ff */
[----:B------:R-:W-:-:S04]  /*3d340*/  DEPBAR.LE SB5, 0xf ;  /* 0x0000d3c00000791a */ /* 0x000fc80000000000 */
[----:B------:R-:W-:Y:S01]  /*3d350*/  LOP3.LUT R41, R152, R150, RZ, 0x3c, !PT ;  /* 0x0000009698297212 */ /* 0x000fe200078e3cff */
[----:B------:R-:W-:Y:S01]  /*3d360*/  IMAD R16, R16, 0x9, R18 ;  /* 0x0000000910107824 */ /* 0x000fe200078e0212 */
[----:B------:R-:W-:-:S04]  /*3d370*/  LOP3.LUT R18, R153, R151, RZ, 0x3c, !PT ;  /* 0x0000009799127212 */ /* 0x000fc800078e3cff */
[----:B------:R-:W-:Y:S01]  /*3d380*/  POPC R41, R41 ;  /* 0x0000002900297309 */ /* 0x000fe20000000000 */
[----:B------:R0:W-:Y:S07]  /*3d390*/  STL [R1+0x52c], R20 ;  /* 0x00052c1401007387 */ /* 0x0001ee0000100800 */
[----:B------:R-:W2:Y:S01]  /*3d3a0*/  POPC R18, R18 ;  /* 0x0000001200127309 */ /* 0x000ea20000000000 */
[----:B------:R3:W-:Y:S01]  /*3d3b0*/  STL [R1+0x364], R30 ;  /* 0x0003641e01007387 */ /* 0x0007e20000100800 */
[----:B------:R-:W-:-:S04]  /*3d3c0*/  DEPBAR.LE SB5, 0xe ;  /* 0x0000d3800000791a */ /* 0x000fc80000000000 */
[----:B0-----:R-:W-:Y:S02]  /*3d3d0*/  LOP3.LUT R20, R37, 0xff, RZ, 0xc0, !PT ;  /* 0x000000ff25147812 */ /* 0x001fe400078ec0ff */
[----:B---3--:R-:W-:-:S04]  /*3d3e0*/  LOP3.LUT R30, R39, 0xff, RZ, 0xc0, !PT ;  /* 0x000000ff271e7812 */ /* 0x008fc800078ec0ff */
[----:B------:R-:W-:Y:S01]  /*3d3f0*/  VABSDIFF.U32 R37, R20, R30, RZ ;  /* 0x0000001e14257214 */ /* 0x000fe200000e00ff */
[----:B--2---:R-:W-:-:S04]  /*3d400*/  IMAD.IADD R18, R41, 0x1, R18 ;  /* 0x0000000129127824 */ /* 0x004fc800078e0212 */
[----:B------:R-:W-:Y:S01]  /*3d410*/  IMAD.IADD R16, R16, 0x1, R37 ;  /* 0x0000000110107824 */ /* 0x000fe200078e0225 */
        /* <DEDUP_REMOVED lines=11> */
[----:B------:R-:W-:Y:S02]  /*3d4d0*/  VABSDIFF.U32 R36, R20, R30, RZ ;  /* 0x0000001e14247214 */ /* 0x000fe400000e00ff */
[----:B--2---:R-:W-:-:S03]  /*3d4e0*/  IADD3 R16, PT, PT, R37, R16, RZ ;  /* 0x0000001025107210 */ /* 0x004fc60007ffe0ff */
        /* <DEDUP_REMOVED lines=33> */
[----:B------:R-:W-:-:S04]  /*3d700*/  DEPBAR.LE SB5, 0x5 ;  /* 0x0000d1400000791a */ /* 0x000fc80000000000 */
[----:B------:R-:W-:Y:S01]  /*3d710*/  LOP3.LUT R12, R12, 0xff, RZ, 0xc0, !PT ;  /* 0x000000ff0c0c7812 */ /* 0x000fe200078ec0ff */
[----:B------:R-:W-:Y:S01]  /*3d720*/  STL [R1+0x350], R30 ;  /* 0x0003501e01007387 */ /* 0x000fe20000100800 */
[----:B------:R-:W-:Y:S01]  /*3d730*/  LOP3.LUT R14, R14, 0xff, RZ, 0xc0, !PT ;  /* 0x000000ff0e0e7812 */ /* 0x000fe200078ec0ff */
[----:B------:R-:W0:Y:S02]  /*3d740*/  POPC R18, R18 ;  /* 0x0000001200127309 */ /* 0x000e240000000000 */
[----:B------:R-:W-:Y:S04]  /*3d750*/  STL [R1+0x4e0], R20 ;  /* 0x0004e01401007387 */ /* 0x000fe80000100800 */
[----:B------:R-:W-:Y:S01]  /*3d760*/  STL [R1+0x4b0], R25 ;  /* 0x0004b01901007387 */ /* 0x000fe20000100800 */
[----:B------:R-:W-:-:S04]  /*3d770*/  DEPBAR.LE SB5, 0x4 ;  /* 0x0000d1000000791a */ /* 0x000fc80000000000 */
[----:B------:R-:W-:Y:S01]  /*3d780*/  LOP3.LUT R8, R8, 0xff, RZ, 0xc0, !PT ;  /* 0x000000ff08087812 */ /* 0x000fe200078ec0ff */
[----:B------:R-:W-:Y:S01]  /*3d790*/  STL [R1+0x4d0], R12 ;  /* 0x0004d00c01007387 */ /* 0x000fe20000100800 */
[----:B------:R-:W-:-:S03]  /*3d7a0*/  LOP3.LUT R10, R10, 0xff, RZ, 0xc0, !PT ;  /* 0x000000ff0a0a7812 */ /* 0x000fc600078ec0ff */
[----:B------:R2:W-:Y:S04]  /*3d7b0*/  STL [R1+0x4ac], R14 ;  /* 0x0004ac0e01007387 */ /* 0x0005e80000100800 */
[----:B------:R-:W-:Y:S01]  /*3d7c0*/  STL [R1+0x4c0], R8 ;  /* 0x0004c00801007387 */ /* 0x000fe20000100800 */
[----:B--2---:R-:W-:Y:S01]  /*3d7d0*/  VABSDIFF.U32 R14, R12, R14, RZ ;  /* 0x0000000e0c0e7214 */ /* 0x004fe200000e00ff */
[----:B0-----:R-:W-:Y:S02]  /*3d7e0*/  IMAD.IADD R12, R23, 0x1, R18 ;  /* 0x00000001170c7824 */ /* 0x001fe400078e0212 */
[----:B------:R0:W-:Y:S02]  /*3d7f0*/  STL [R1+0x4a8], R10 ;  /* 0x0004a80a01007387 */ /* 0x0001e40000100800 */
[----:B------:R-:W-:-:S04]  /*3d800*/  IMAD.IADD R14, R16, 0x1, R14 ;  /* 0x00000001100e7824 */ /* 0x000fc800078e020e */
[----:B------:R-:W-:Y:S01]  /*3d810*/  IMAD R12, R12, 0x9, R14 ;  /* 0x000000090c0c7824 */ /* 0x000fe200078e020e */
[----:B0-----:R-:W-:Y:S01]  /*3d820*/  VABSDIFF.U32 R10, R8, R10, RZ ;  /* 0x0000000a080a7214 */ /* 0x001fe200000e00ff */
[----:B------:R-:W-:-:S04]  /*3d830*/  DEPBAR.LE SB5, 0x3 ;  /* 0x0000d0c00000791a */ /* 0x000fc80000000000 */
[----:B------:R-:W-:Y:S01]  /*3d840*/  LOP3.LUT R8, R173, R171, RZ, 0x3c, !PT ;  /* 0x000000abad087212 */ /* 0x000fe200078e3cff */
[----:B------:R-:W-:Y:S01]  /*3d850*/  IMAD.IADD R10, R12, 0x1, R10 ;  /* 0x000000010c0a7824 */ /* 0x000fe200078e020a */
[----:B------:R-:W-:-:S04]  /*3d860*/  LOP3.LUT R12, R172, R170, RZ, 0x3c, !PT ;  /* 0x000000aaac0c7212 */ /* 0x000fc800078e3cff */
[----:B------:R-:W-:Y:S08]  /*3d870*/  POPC R8, R8 ;  /* 0x0000000800087309 */ /* 0x000ff00000000000 */
[----:B------:R-:W0:Y:S01]  /*3d880*/  POPC R12, R12 ;  /* 0x0000000c000c7309 */ /* 0x000e220000000000 */
[----:B------:R-:W-:-:S04]  /*3d890*/  DEPBAR.LE SB5, 0x1 ;  /* 0x0000d0400000791a */ /* 0x000fc80000000000 */
[----:B------:R-:W-:Y:S02]  /*3d8a0*/  LOP3.LUT R18, R6, 0xff, RZ, 0xc0, !PT ;  /* 0x000000ff06127812 */ /* 0x000fe400078ec0ff */
[----:B0-----:R-:W-:Y:S02]  /*3d8b0*/  IADD3 R8, PT, PT, R12, R8, RZ ;  /* 0x000000080c087210 */ /* 0x001fe40007ffe0ff */
[----:B------:R-:W-:-:S05]  /*3d8c0*/  LOP3.LUT R12, R188, 0xff, RZ, 0xc0, !PT ;  /* 0x000000ffbc0c7812 */ /* 0x000fca00078ec0ff */
[----:B------:R0:W-:Y:S04]  /*3d8d0*/  STL [R1+0x4b4], R12 ;  /* 0x0004b40c01007387 */ /* 0x0001e80000100800 */
[----:B------:R2:W-:Y:S04]  /*3d8e0*/  STL [R1+0x4a4], R18 ;  /* 0x0004a41201007387 */ /* 0x0005e80000100800 */
[----:B------:R-:W3:Y:S01]  /*3d8f0*/  LDL R69, [R1+0x46c] ;  /* 0x00046c0001457983 */ /* 0x000ee20000100800 */
[----:B------:R-:W-:Y:S02]  /*3d900*/  IMAD.MOV.U32 R37, RZ, RZ, R3 ;  /* 0x000000ffff257224 */ /* 0x000fe400078e0003 */
[----:B------:R-:W-:-:S02]  /*3d910*/  IMAD.MOV.U32 R36, RZ, RZ, R34 ;  /* 0x000000ffff247224 */ /* 0x000fc400078e0022 */
[--C-:B------:R-:W-:Y:S02]  /*3d920*/  IMAD.MOV.U32 R182, RZ, RZ, R34.reuse ;  /* 0x000000ffffb67224 */ /* 0x100fe400078e0022 */
[--C-:B------:R-:W-:Y:S01]  /*3d930*/  IMAD.MOV.U32 R183, RZ, RZ, R31.reuse ;  /* 0x000000ffffb77224 */ /* 0x100fe200078e001f */
[----:B------:R-:W5:Y:S01]  /*3d940*/  TEX.LL RZ, R59, R36, R0, UR6, 2D, 0x1 ;  /* 0x28ff0600243b7f60 */ /* 0x000f6200089e01ff */
[--C-:B------:R-:W-:Y:S01]  /*3d950*/  IMAD.MOV.U32 R41, RZ, RZ, R31.reuse ;  /* 0x000000ffff297224 */ /* 0x100fe200078e001f */
[----:B------:R-:W-:Y:S01]  /*3d960*/  MOV R186, R40 ;  /* 0x0000002800ba7202 */ /* 0x000fe20000000f00 */
[----:B------:R-:W-:Y:S01]  /*3d970*/  IMAD.MOV.U32 R187, RZ, RZ, R31 ;  /* 0x000000ffffbb7224 */ /* 0x000fe200078e001f */
[----:B------:R-:W-:Y:S01]  /*3d980*/  MOV R185, R31 ;  /* 0x0000001f00b97202 */ /* 0x000fe20000000f00 */
[----:B------:R-:W-:Y:S01]  /*3d990*/  IMAD.MOV.U32 R184, RZ, RZ, R34 ;  /* 0x000000ffffb87224 */ /* 0x000fe200078e0022 */
[----:B------:R-:W-:Y:S01]  /*3d9a0*/  TEX.LL RZ, R180, R40, R0, UR8, 2D, 0x3 ;  /* 0x28ff080028b47f60 */ /* 0x000fe200089e03ff */
[----:B------:R-:W-:Y:S01]  /*3d9b0*/  TEX.LL RZ, R182, R182, R0, UR10, 2D, 0x3 ;  /* 0x28ff0a00b6b67f60 */ /* 0x000fe200089e03ff */
[----:B------:R-:W5:Y:S01]  /*3d9c0*/  TEX.LL RZ, R47, R186, R0, UR4, 2D, 0x1 ;  /* 0x28ff0400ba2f7f60 */ /* 0x000f6200089e01ff */
[----:B------:R-:W-:Y:S01]  /*3d9d0*/  TEX.LL RZ, R45, R184, R0, UR6, 2D, 0x1 ;  /* 0x28ff0600b82d7f60 */ /* 0x000fe200089e01ff */
[----:B------:R-:W-:-:S02]  /*3d9e0*/  IMAD.MOV.U32 R204, RZ, RZ, R40 ;  /* 0x000000ffffcc7224 */ /* 0x000fc400078e0028 */
[--C-:B------:R-:W-:Y:S01]  /*3d9f0*/  IMAD.MOV.U32 R205, RZ, RZ, R35.reuse ;  /* 0x000000ffffcd7224 */ /* 0x100fe200078e0023 */
[----:B------:R-:W-:Y:S01]  /*3da00*/  MOV R188, R34 ;  /* 0x0000002200bc7202 */ /* 0x000fe20000000f00 */
[----:B------:R-:W-:Y:S01]  /*3da10*/  IMAD.MOV.U32 R210, RZ, RZ, R40 ;  /* 0x000000ffffd27224 */ /* 0x000fe200078e0028 */
[----:B------:R-:W-:Y:S01]  /*3da20*/  MOV R189, R35 ;  /* 0x0000002300bd7202 */ /* 0x000fe20000000f00 */
[----:B------:R-:W-:Y:S01]  /*3da30*/  IMAD.MOV.U32 R211, RZ, RZ, R35 ;  /* 0x000000ffffd37224 */ /* 0x000fe200078e0023 */
[----:B------:R-:W-:Y:S01]  /*3da40*/  TEX.LL RZ, R184, R204, R0, UR8, 2D, 0x3 ;  /* 0x28ff0800ccb87f60 */ /* 0x000fe200089e03ff */
[----:B------:R-:W-:Y:S01]  /*3da50*/  TEX.LL RZ, R186, R34, R0, UR10, 2D, 0x3 ;  /* 0x28ff0a0022ba7f60 */ /* 0x000fe200089e03ff */
[----:B------:R-:W2:Y:S01]  /*3da60*/  LDL R76, [R1+0x468] ;  /* 0x00046800014c7983 */ /* 0x000ea20000100800 */
[----:B------:R-:W-:Y:S01]  /*3da70*/  TEX.LL RZ, R41, R210, R0, UR4, 2D, 0x1 ;  /* 0x28ff0400d2297f60 */ /* 0x000fe200089e01ff */
[----:B------:R-:W5:Y:S01]  /*3da80*/  TEX.LL RZ, R39, R188, R0, UR6, 2D, 0x1 ;  /* 0x28ff0600bc277f60 */ /* 0x000f6200089e01ff */
[----:B------:R-:W-:-:S02]  /*3da90*/  LOP3.LUT R16, R176, R174, RZ, 0x3c, !PT ;  /* 0x000000aeb0107212 */ /* 0x000fc400078e3cff */
[----:B------:R-:W-:-:S04]  /*3daa0*/  LOP3.LUT R14, R177, R175, RZ, 0x3c, !PT ;  /* 0x000000afb10e7212 */ /* 0x000fc800078e3cff */
[----:B------:R-:W-:Y:S08]  /*3dab0*/  POPC R16, R16 ;  /* 0x0000001000107309 */ /* 0x000ff00000000000 */
[----:B------:R-:W0:Y:S01]  /*3dac0*/  POPC R14, R14 ;  /* 0x0000000e000e7309 */ /* 0x000e220000000000 */
[----:B------:R-:W-:Y:S01]  /*3dad0*/  IMAD R6, R8, 0x9, R10 ;  /* 0x0000000908067824 */ /* 0x000fe200078e020a */
[----:B------:R-:W-:Y:S01]  /*3dae0*/  VABSDIFF.U32 R8, R12, R18, RZ ;  /* 0x000000120c087214 */ /* 0x000fe200000e00ff */
[----:B-1----:R-:W-:-:S04]  /*3daf0*/  IMAD.MOV.U32 R191, RZ, RZ, R5 ;  /* 0x000000ffffbf7224 */ /* 0x002fc800078e0005 */
[----:B------:R-:W-:Y:S01]  /*3db00*/  IMAD.IADD R8, R6, 0x1, R8 ;  /* 0x0000000106087824 */ /* 0x000fe200078e0208 */
[----:B------:R-:W-:Y:S01]  /*3db10*/  MOV R43, R5 ;  /* 0x00000005002b7202 */ /* 0x000fe20000000f00 */
[----:B------:R-:W-:Y:S02]  /*3db20*/  IMAD.MOV.U32 R42, RZ, RZ, R34 ;  /* 0x000000ffff2a7224 */ /* 0x000fe400078e0022 */
[----:B0-----:R-:W-:Y:S01]  /*3db30*/  IMAD.IADD R6, R16, 0x1, R14 ;  /* 0x0000000110067824 */ /* 0x001fe200078e020e */
[----:B------:R-:W-:-:S04]  /*3db40*/  DEPBAR.LE SB5, 0x3 ;  /* 0x0000d0c00000791a */ /* 0x000fc80000000000 */
[----:B---3--:R-:W-:Y:S02]  /*3db50*/  LOP3.LUT R217, R179, R69, RZ, 0x3c, !PT ;  /* 0x00000045b3d97212 */ /* 0x008fe400078e3cff */
[----:B------:R-:W3:Y:S01]  /*3db60*/  LDL R69, [R1+0x730] ;  /* 0x0007300001457983 */ /* 0x000ee20000100800 */
[----:B------:R-:W-:Y:S02]  /*3db70*/  IMAD R216, R6, 0x9, R8 ;  /* 0x0000000906d87824 */ /* 0x000fe400078e0208 */
[----:B------:R-:W-:Y:S02]  /*3db80*/  IMAD.MOV.U32 R193, RZ, RZ, R7 ;  /* 0x000000ffffc17224 */ /* 0x000fe400078e0007 */
[--C-:B------:R-:W-:Y:S02]  /*3db90*/  IMAD.MOV.U32 R192, RZ, RZ, R34.reuse ;  /* 0x000000ffffc07224 */ /* 0x100fe400078e0022 */
[--C-:B------:R-:W-:Y:S01]  /*3dba0*/  IMAD.MOV.U32 R6, RZ, RZ, R34.reuse ;  /* 0x000000ffff067224 */ /* 0x100fe200078e0022 */
[----:B------:R-:W-:Y:S01]  /*3dbb0*/  MOV R194, R34 ;  /* 0x0000002200c27202 */ /* 0x000fe20000000f00 */
[----:B------:R-:W-:Y:S01]  /*3dbc0*/  IMAD.MOV.U32 R195, RZ, RZ, R9 ;  /* 0x000000ffffc37224 */ /* 0x000fe200078e0009 */
[----:B------:R-:W5:Y:S01]  /*3dbd0*/  TEX.LL RZ, R188, R42, R0, UR10, 2D, 0x3 ;  /* 0x28ff0a002abc7f60 */ /* 0x000f6200089e03ff */
[----:B------:R-:W5:Y:S01]  /*3dbe0*/  TEX.LL RZ, R37, R190, R0, UR6, 2D, 0x1 ;  /* 0x28ff0600be257f60 */ /* 0x000f6200089e01ff */
[----:B------:R-:W5:Y:S01]  /*3dbf0*/  TEX.LL RZ, R190, R6, R0, UR10, 2D, 0x3 ;  /* 0x28ff0a0006be7f60 */ /* 0x000f6200089e03ff */
[----:B------:R-:W5:Y:S01]  /*3dc00*/  TEX.LL RZ, R36, R192, R0, UR6, 2D, 0x1 ;  /* 0x28ff0600c0247f60 */ /* 0x000f6200089e01ff */
[--C-:B------:R-:W-:Y:S01]  /*3dc10*/  IMAD.MOV.U32 R8, RZ, RZ, R34.reuse ;  /* 0x000000ffff087224 */ /* 0x100fe200078e0022 */
[----:B------:R-:W-:Y:S01]  /*3dc20*/  MOV R212, R40 ;  /* 0x0000002800d47202 */ /* 0x000fe20000000f00 */
[----:B------:R-:W-:-:S02]  /*3dc30*/  IMAD.MOV.U32 R196, RZ, RZ, R34 ;  /* 0x000000ffffc47224 */ /* 0x000fc400078e0022 */
[--C-:B------:R-:W-:Y:S01]  /*3dc40*/  IMAD.MOV.U32 R213, RZ, RZ, R27.reuse ;  /* 0x000000ffffd57224 */ /* 0x100fe200078e001b */
[----:B------:R-:W-:Y:S01]  /*3dc50*/  TEX.LL RZ, R192, R8, R0, UR10, 2D, 0x3 ;  /* 0x28ff0a0008c07f60 */ /* 0x000fe200089e03ff */
[----:B------:R-:W-:Y:S01]  /*3dc60*/  TEX.LL RZ, R33, R194, R0, UR6, 2D, 0x1 ;  /* 0x28ff0600c2217f60 */ /* 0x000fe200089e01ff */
[----:B------:R-:W-:Y:S02]  /*3dc70*/  IMAD.MOV.U32 R214, RZ, RZ, R40 ;  /* 0x000000ffffd67224 */ /* 0x000fe400078e0028 */
[--C-:B------:R-:W-:Y:S02]  /*3dc80*/  IMAD.MOV.U32 R198, RZ, RZ, R34.reuse ;  /* 0x000000ffffc67224 */ /* 0x100fe400078e0022 */
[----:B------:R-:W-:Y:S01]  /*3dc90*/  IMAD.MOV.U32 R215, RZ, RZ, R27 ;  /* 0x000000ffffd77224 */ /* 0x000fe200078e001b */
[----:B------:R-:W-:Y:S01]  /*3dca0*/  TEX.LL RZ, R194, R212, R0, UR8, 2D, 0x3 ;  /* 0x28ff0800d4c27f60 */ /* 0x000fe200089e03ff */
[----:B------:R-:W-:Y:S01]  /*3dcb0*/  TEX.LL RZ, R196, R196, R0, UR10, 2D, 0x3 ;  /* 0x28ff0a00c4c47f60 */ /* 0x000fe200089e03ff */
[----:B------:R-:W-:Y:S01]  /*3dcc0*/  IMAD.MOV.U32 R10, RZ, RZ, R34 ;  /* 0x000000ffff0a7224 */ /* 0x000fe200078e0022 */
[----:B------:R-:W-:Y:S01]  /*3dcd0*/  MOV R200, R34 ;  /* 0x0000002200c87202 */ /* 0x000fe20000000f00 */
[----:B------:R-:W-:Y:S01]  /*3dce0*/  IMAD.MOV.U32 R201, RZ, RZ, R11 ;  /* 0x000000ffffc97224 */ /* 0x000fe200078e000b */
[----:B------:R-:W5:Y:S01]  /*3dcf0*/  TEX.LL RZ, R29, R214, R0, UR4, 2D, 0x1 ;  /* 0x28ff0400d61d7f60 */ /* 0x000f6200089e01ff */
[----:B------:R-:W5:Y:S01]  /*3dd00*/  TEX.LL RZ, R25, R198, R0, UR6, 2D, 0x1 ;  /* 0x28ff0600c6197f60 */ /* 0x000f6200089e01ff */
[----:B------:R-:W-:Y:S01]  /*3dd10*/  TEX.LL RZ, R198, R10, R0, UR10, 2D, 0x3 ;  /* 0x28ff0a000ac67f60 */ /* 0x000fe200089e03ff */
[----:B------:R-:W-:Y:S01]  /*3dd20*/  TEX.LL RZ, R23, R200, R0, UR6, 2D, 0x1 ;  /* 0x28ff0600c8177f60 */ /* 0x000fe200089e01ff */
[----:B------:R-:W-:-:S02]  /*3dd30*/  IMAD.MOV.U32 R203, RZ, RZ, R13 ;  /* 0x000000ffffcb7224 */ /* 0x000fc400078e000d */
[--C-:B------:R-:W-:Y:S02]  /*3dd40*/  IMAD.MOV.U32 R12, RZ, RZ, R34.reuse ;  /* 0x000000ffff0c7224 */ /* 0x100fe400078e0022 */
[--C-:B------:R-:W-:Y:S02]  /*3dd50*/  IMAD.MOV.U32 R202, RZ, RZ, R34.reuse ;  /* 0x000000ffffca7224 */ /* 0x100fe400078e0022 */
[--C-:B------:R-:W-:Y:S01]  /*3dd60*/  IMAD.MOV.U32 R14, RZ, RZ, R34.reuse ;  /* 0x000000ffff0e7224 */ /* 0x100fe200078e0022 */
[----:B------:R-:W-:Y:S01]  /*3dd70*/  MOV R207, R17 ;  /* 0x0000001100cf7202 */ /* 0x000fe20000000f00 */
[--C-:B------:R-:W-:Y:S01]  /*3dd80*/  IMAD.MOV.U32 R16, RZ, RZ, R34.reuse ;  /* 0x000000ffff107224 */ /* 0x100fe200078e0022 */
[-C--:B------:R-:W-:Y:S01]  /*3dd90*/  MOV R208, R34.reuse ;  /* 0x0000002200d07202 */ /* 0x080fe20000000f00 */
[----:B------:R-:W-:Y:S01]  /*3dda0*/  IMAD.MOV.U32 R209, RZ, RZ, R15 ;  /* 0x000000ffffd17224 */ /* 0x000fe200078e000f */
[----:B------:R-:W5:Y:S01]  /*3ddb0*/  TEX.LL RZ, R10, R12, R0, UR6, 2D, 0x1 ;  /* 0x28ff06000c0a7f60 */ /* 0x000f6200089e01ff */
[----:B------:R-:W-:Y:S01]  /*3ddc0*/  TEX.LL RZ, R200, R202, R0, UR10, 2D, 0x3 ;  /* 0x28ff0a00cac87f60 */ /* 0x000fe200089e03ff */
[----:B------:R-:W-:Y:S01]  /*3ddd0*/  TEX.LL RZ, R202, R14, R0, UR10, 2D, 0x3 ;  /* 0x28ff0a000eca7f60 */ /* 0x000fe200089e03ff */
[----:B------:R-:W5:Y:S01]  /*3dde0*/  TEX.LL RZ, R204, R16, R0, UR10, 2D, 0x3 ;  /* 0x28ff0a0010cc7f60 */ /* 0x000f6200089e03ff */
[----:B------:R-:W5:Y:S01]  /*3ddf0*/  TEX.LL RZ, R8, R208, R0, UR6, 2D, 0x1 ;  /* 0x28ff0600d0087f60 */ /* 0x000f6200089e01ff */
[----:B------:R-:W-:Y:S01]  /*3de00*/  IMAD.MOV.U32 R206, RZ, RZ, R34 ;  /* 0x000000ffffce7224 */ /* 0x000fe200078e0022 */
[----:B--2---:R-:W-:-:S03]  /*3de10*/  MOV R18, R34 ;  /* 0x0000002200127202 */ /* 0x004fc60000000f00 */
[----:B------:R-:W5:Y:S02]  /*3de20*/  TEX.LL RZ, R6, R206, R0, UR6, 2D, 0x1 ;  /* 0x28ff0600ce067f60 */ /* 0x000f6400089e01ff */
[----:B------:R0:W5:Y:S01]  /*3de30*/  TEX.LL RZ, R206, R18, R0, UR10, 2D, 0x3 ;  /* 0x28ff0a0012ce7f60 */ /* 0x00016200089e03ff */
[----:B------:R-:W-:-:S04]  /*3de40*/  DEPBAR.LE SB5, 0xd ;  /* 0x0000d3400000791a */ /* 0x000fc80000000000 */
[----:B------:R-:W-:Y:S01]  /*3de50*/  LOP3.LUT R20, R59, 0xff, RZ, 0xc0, !PT ;  /* 0x000000ff3b147812 */ /* 0x000fe200078ec0ff */
[----:B------:R-:W-:Y:S04]  /*3de60*/  STL [R1+0xa1c], R40 ;  /* 0x000a1c2801007387 */ /* 0x000fe80000100800 */
[----:B------:R1:W-:Y:S04]  /*3de70*/  STL [R1+0x47c], R20 ;  /* 0x00047c1401007387 */ /* 0x0003e80000100800 */
[----:B------:R-:W2:Y:S04]  /*3de80*/  LDL R219, [R1+0x460] ;  /* 0x0004600001db7983 */ /* 0x000ea80000100800 */
[----:B------:R-:W2:Y:S04]  /*3de90*/  LDL R221, [R1+0x464] ;  /* 0x0004640001dd7983 */ /* 0x000ea80000100800 */
[----:B------:R-:W2:Y:S04]  /*3dea0*/  LDL R223, [R1+0x72c] ;  /* 0x00072c0001df7983 */ /* 0x000ea80000100800 */
[----:B------:R-:W2:Y:S04]  /*3deb0*/  LDL R231, [R1+0x458] ;  /* 0x0004580001e77983 */ /* 0x000ea80000100800 */
[----:B------:R-:W2:Y:S01]  /*3dec0*/  LDL R233, [R1+0x45c] ;  /* 0x00045c0001e97983 */ /* 0x000ea20000100800 */
[----:B------:R-:W-:-:S04]  /*3ded0*/  DEPBAR.LE SB5, 0xb ;  /* 0x0000d2c00000791a */ /* 0x000fc80000000000 */
[----:B0-----:R-:W-:-:S05]  /*3dee0*/  LOP3.LUT R18, R47, 0xff, RZ, 0xc0, !PT ;  /* 0x000000ff2f127812 */ /* 0x001fca00078ec0ff */
[----:B------:R0:W-:Y:S01]  /*3def0*/  STL [R1+0x48c], R18 ;  /* 0x00048c1201007387 */ /* 0x0001e20000100800 */
[----:B------:R-:W-:Y:S02]  /*3df00*/  LOP3.LUT R30, R39, 0xff, RZ, 0xc0, !PT ;  /* 0x000000ff271e7812 */ /* 0x000fe400078ec0ff */
[----:B------:R-:W-:Y:S01]  /*3df10*/  LOP3.LUT R218, R178, R76, RZ, 0x3c, !PT ;  /* 0x0000004cb2da7212 */ /* 0x000fe200078e3cff */
[----:B------:R-:W-:Y:S08]  /*3df20*/  POPC R217, R217 ;  /* 0x000000d900d97309 */ /* 0x000ff00000000000 */
[----:B------:R-:W0:Y:S01]  /*3df30*/  POPC R218, R218 ;  /* 0x000000da00da7309 */ /* 0x000e220000000000 */
[----:B---3--:R-:W-:-:S02]  /*3df40*/  VABSDIFF.U32 R12, R69, R20, RZ ;  /* 0x00000014450c7214 */ /* 0x008fc400000e00ff */
[----:B-1----:R-:W-:-:S05]  /*3df50*/  LOP3.LUT R20, R45, 0xff, RZ, 0xc0, !PT ;  /* 0x000000ff2d147812 */ /* 0x002fca00078ec0ff */
[----:B------:R1:W-:Y:S04]  /*3df60*/  STL [R1+0x474], R20 ;  /* 0x0004741401007387 */ /* 0x0003e80000100800 */
[----:B------:R-:W3:Y:S01]  /*3df70*/  LDL R92, [R1+0x728] ;  /* 0x00072800015c7983 */ /* 0x000ee20000100800 */
[----:B0-----:R-:W-:-:S03]  /*3df80*/  VABSDIFF.U32 R18, R18, R20, RZ ;  /* 0x0000001412127214 */ /* 0x001fc600000e00ff */
[----:B------:R-:W3:Y:S01]  /*3df90*/  LDL R85, [R1+0x450] ;  /* 0x0004500001557983 */ /* 0x000ee20000100800 */
[----:B-1----:R-:W-:-:S03]  /*3dfa0*/  LOP3.LUT R20, R41, 0xff, RZ, 0xc0, !PT ;  /* 0x000000ff29147812 */ /* 0x002fc600078ec0ff */
[----:B------:R-:W3:Y:S04]  /*3dfb0*/  LDL R76, [R1+0x454] ;  /* 0x00045400014c7983 */ /* 0x000ee80000100800 */
[----:B------:R-:W-:Y:S04]  /*3dfc0*/  STL [R1+0x480], R20 ;  /* 0x0004801401007387 */ /* 0x000fe80000100800 */
[----:B------:R-:W-:Y:S04]  /*3dfd0*/  STL [R1+0x470], R30 ;  /* 0x0004701e01007387 */ /* 0x000fe80000100800 */
[----:B------:R-:W3:Y:S01]  /*3dfe0*/  LDL R69, [R1+0x724] ;  /* 0x0007240001457983 */ /* 0x000ee20000100800 */
[----:B------:R-:W-:-:S02]  /*3dff0*/  IMAD.IADD R12, R216, 0x1, R12 ;  /* 0x00000001d80c7824 */ /* 0x000fc400078e020c */
[----:B------:R-:W-:Y:S01]  /*3e000*/  IMAD.IADD R14, R218, 0x1, R217 ;  /* 0x00000001da0e7824 */ /* 0x000fe200078e02d9 */
[----:B------:R-:W-:-:S03]  /*3e010*/  LOP3.LUT R16, R182, R180, RZ, 0x3c, !PT ;  /* 0x000000b4b6107212 */ /* 0x000fc600078e3cff */
[----:B------:R-:W-:Y:S01]  /*3e020*/  IMAD R14, R14, 0x9, R12 ;  /* 0x000000090e0e7824 */ /* 0x000fe200078e020c */
[----:B------:R-:W-:Y:S02]  /*3e030*/  LOP3.LUT R12, R183, R181, RZ, 0x3c, !PT ;  /* 0x000000b5b70c7212 */ /* 0x000fe400078e3cff */
[----:B------:R-:W-:Y:S08]  /*3e040*/  POPC R16, R16 ;  /* 0x0000001000107309 */ /* 0x000ff00000000000 */
[----:B------:R-:W0:Y:S01]  /*3e050*/  POPC R12, R12 ;  /* 0x0000000c000c7309 */ /* 0x000e220000000000 */
[----:B------:R-:W-:Y:S01]  /*3e060*/  IADD3 R14, PT, PT, R14, R18, RZ ;  /* 0x000000120e0e7210 */ /* 0x000fe20007ffe0ff */
[----:B0-----:R-:W-:Y:S01]  /*3e070*/  IMAD.IADD R12, R16, 0x1, R12 ;  /* 0x00000001100c7824 */ /* 0x001fe200078e020c */
[----:B------:R-:W-:-:S03]  /*3e080*/  LOP3.LUT R16, R186, R184, RZ, 0x3c, !PT ;  /* 0x000000b8ba107212 */ /* 0x000fc600078e3cff */
[----:B------:R-:W-:Y:S01]  /*3e090*/  IMAD R12, R12, 0x9, R14 ;  /* 0x000000090c0c7824 */ /* 0x000fe200078e020e */
[----:B------:R-:W-:Y:S02]  /*3e0a0*/  LOP3.LUT R14, R187, R185, RZ, 0x3c, !PT ;  /* 0x000000b9bb0e7212 */ /* 0x000fe400078e3cff */
[----:B------:R-:W-:Y:S08]  /*3e0b0*/  POPC R16, R16 ;  /* 0x0000001000107309 */ /* 0x000ff00000000000 */
[----:B------:R-:W0:Y:S01]  /*3e0c0*/  POPC R14, R14 ;  /* 0x0000000e000e7309 */ /* 0x000e220000000000 */
[----:B------:R-:W-:-:S05]  /*3e0d0*/  VABSDIFF.U32 R18, R20, R30, RZ ;  /* 0x0000001e14127214 */ /* 0x000fca00000e00ff */
[----:B------:R-:W-:Y:S02]  /*3e0e0*/  IMAD.IADD R12, R12, 0x1, R18 ;  /* 0x000000010c0c7824 */ /* 0x000fe400078e0212 */
[----:B0-----:R-:W-:Y:S01]  /*3e0f0*/  IMAD.IADD R14, R16, 0x1, R14 ;  /* 0x00000001100e7824 */ /* 0x001fe200078e020e */
[----:B------:R-:W-:-:S04]  /*3e100*/  DEPBAR.LE SB5, 0xa ;  /* 0x0000d2800000791a */ /* 0x000fc80000000000 */
[----:B--2---:R-:W-:Y:S01]  /*3e110*/  LOP3.LUT R16, R188, R219, RZ, 0x3c, !PT ;  /* 0x000000dbbc107212 */ /* 0x004fe200078e3cff */
[----:B------:R-:W-:Y:S01]  /*3e120*/  IMAD R14, R14, 0x9, R12 ;  /* 0x000000090e0e7824 */ /* 0x000fe200078e020c */
[----:B------:R-:W-:-:S04]  /*3e130*/  LOP3.LUT R12, R189, R221, RZ, 0x3c, !PT ;  /* 0x000000ddbd0c7212 */ /* 0x000fc800078e3cff */
[----:B------:R-:W-:Y:S08]  /*3e140*/  POPC R16, R16 ;  /* 0x0000001000107309 */ /* 0x000ff00000000000 */
[----:B------:R-:W0:Y:S01]  /*3e150*/  POPC R12, R12 ;  /* 0x0000000c000c7309 */ /* 0x000e220000000000 */
[----:B------:R-:W-:-:S04]  /*3e160*/  DEPBAR.LE SB5, 0x9 ;  /* 0x0000d2400000791a */ /* 0x000fc80000000000 */
[----:B------:R-:W-:-:S05]  /*3e170*/  LOP3.LUT R18, R37, 0xff, RZ, 0xc0, !PT ;  /* 0x000000ff25127812 */ /* 0x000fca00078ec0ff */
[----:B------:R1:W-:Y:S01]  /*3e180*/  STL [R1+0x3b4], R18 ;  /* 0x0003b41201007387 */ /* 0x0003e20000100800 */
[----:B0-----:R-:W-:Y:S01]  /*3e190*/  IMAD.IADD R12, R16, 0x1, R12 ;  /* 0x00000001100c7824 */ /* 0x001fe200078e020c */
[----:B-1----:R-:W-:Y:S01]  /*3e1a0*/  VABSDIFF.U32 R18, R223, R18, RZ ;  /* 0x00000012df127214 */ /* 0x002fe200000e00ff */
[----:B------:R-:W-:-:S04]  /*3e1b0*/  DEPBAR.LE SB5, 0x8 ;  /* 0x0000d2000000791a */ /* 0x000fc80000000000 */
[----:B------:R-:W-:Y:S01]  /*3e1c0*/  LOP3.LUT R16, R190, R231, RZ, 0x3c, !PT ;  /* 0x000000e7be107212 */ /* 0x000fe200078e3cff */
[----:B------:R-:W2:Y:S01]  /*3e1d0*/  LDL R223, [R1+0x448] ;  /* 0x0004480001df7983 */ /* 0x000ea20000100800 */
[----:B------:R-:W-:-:S03]  /*3e1e0*/  IADD3 R14, PT, PT, R14, R18, RZ ;  /* 0x000000120e0e7210 */ /* 0x000fc60007ffe0ff */
[----:B------:R-:W2:Y:S02]  /*3e1f0*/  LDL R231, [R1+0x44c] ;  /* 0x00044c0001e77983 */ /* 0x000ea40000100800 */
[----:B------:R-:W-:Y:S01]  /*3e200*/  IMAD R12, R12, 0x9, R14 ;  /* 0x000000090c0c7824 */ /* 0x000fe200078e020e */
[----:B------:R-:W-:Y:S01]  /*3e210*/  LOP3.LUT R14, R191, R233, RZ, 0x3c, !PT ;  /* 0x000000e9bf0e7212 */ /* 0x000fe200078e3cff */
[----:B------:R-:W-:-:S04]  /*3e220*/  DEPBAR.LE SB5, 0x7 ;  /* 0x0000d1c00000791a */ /* 0x000fc80000000000 */
[----:B------:R-:W-:Y:S01]  /*3e230*/  LOP3.LUT R18, R36, 0xff, RZ, 0xc0, !PT ;  /* 0x000000ff24127812 */ /* 0x000fe200078ec0ff */
[----:B------:R-:W-:Y:S04]  /*3e240*/  POPC R16, R16 ;  /* 0x0000001000107309 */ /* 0x000fe80000000000 */
[----:B------:R3:W-:Y:S04]  /*3e250*/  STL [R1+0x3b0], R18 ;  /* 0x0003b01201007387 */ /* 0x0007e80000100800 */
[----:B------:R-:W0:Y:S01]  /*3e260*/  POPC R14, R14 ;  /* 0x0000000e000e7309 */ /* 0x000e220000000000 */
[----:B------:R-:W2:Y:S01]  /*3e270*/  LDL R233, [R1+0x720] ;  /* 0x0007200001e97983 */ /* 0x000ea20000100800 */
[----:B0-----:R-:W-:Y:S01]  /*3e280*/  IMAD.IADD R14, R16, 0x1, R14 ;  /* 0x00000001100e7824 */ /* 0x001fe200078e020e */
[----:B------:R-:W-:-:S04]  /*3e290*/  DEPBAR.LE SB5, 0x4 ;  /* 0x0000d1000000791a */ /* 0x000fc80000000000 */
[----:B------:R-:W-:Y:S02]  /*3e2a0*/  LOP3.LUT R20, R29, 0xff, RZ, 0xc0, !PT ;  /* 0x000000ff1d147812 */ /* 0x000fe400078ec0ff */
[----:B------:R-:W-:Y:S02]  /*3e2b0*/  LOP3.LUT R25, R25, 0xff, RZ, 0xc0, !PT ;  /* 0x000000ff19197812 */ /* 0x000fe400078ec0ff */
[----:B------:R-:W-:Y:S02]  /*3e2c0*/  LOP3.LUT R10, R10, 0xff, RZ, 0xc0, !PT ;  /* 0x000000ff0a0a7812 */ /* 0x000fe400078ec0ff */
[----:B---3--:R-:W-:Y:S02]  /*3e2d0*/  VABSDIFF.U32 R18, R92, R18, RZ ;  /* 0x000000125c127214 */ /* 0x008fe400000e00ff */
[----:B------:R-:W3:Y:S03]  /*3e2e0*/  LDL R92, [R1+0x440] ;  /* 0x00044000015c7983 */ /* 0x000ee60000100800 */
[----:B------:R-:W-:Y:S01]  /*3e2f0*/  IMAD.IADD R12, R12, 0x1, R18 ;  /* 0x000000010c0c7824 */ /* 0x000fe200078e0212 */
[----:B------:R-:W-:-:S02]  /*3e300*/  LOP3.LUT R18, R33, 0xff, RZ, 0xc0, !PT ;  /* 0x000000ff21127812 */ /* 0x000fc400078ec0ff */
[----:B------:R-:W-:-:S03]  /*3e310*/  LOP3.LUT R16, R192, R85, RZ, 0x3c, !PT ;  /* 0x00000055c0107212 */ /* 0x000fc600078e3cff */
[----:B------:R0:W-:Y:S04]  /*3e320*/  STL [R1+0x3ac], R18 ;  /* 0x0003ac1201007387 */ /* 0x0001e80000100800 */
[----:B------:R-:W3:Y:S01]  /*3e330*/  LDL R85, [R1+0x444] ;  /* 0x0004440001557983 */ /* 0x000ee20000100800 */
[----:B------:R-:W-:Y:S01]  /*3e340*/  IMAD R14, R14, 0x9, R12 ;  /* 0x000000090e0e7824 */ /* 0x000fe200078e020c */
[----:B------:R-:W-:Y:S02]  /*3e350*/  LOP3.LUT R12, R193, R76, RZ, 0x3c, !PT ;  /* 0x0000004cc10c7212 */ /* 0x000fe400078e3cff */
[----:B------:R-:W3:Y:S01]  /*3e360*/  LDL R76, [R1+0x438] ;  /* 0x00043800014c7983 */ /* 0x000ee20000100800 */
[----:B0-----:R-:W-:-:S03]  /*3e370*/  VABSDIFF.U32 R18, R69, R18, RZ ;  /* 0x0000001245127214 */ /* 0x001fc600000e00ff */
[----:B------:R-:W3:Y:S01]  /*3e380*/  LDL R69, [R1+0x43c] ;  /* 0x00043c0001457983 */ /* 0x000ee20000100800 */
[----:B------:R-:W-:Y:S08]  /*3e390*/  POPC R16, R16 ;  /* 0x0000001000107309 */ /* 0x000ff00000000000 */
[----:B------:R-:W0:Y:S01]  /*3e3a0*/  POPC R12, R12 ;  /* 0x0000000c000c7309 */ /* 0x000e220000000000 */
[----:B------:R-:W-:-:S02]  /*3e3b0*/  IADD3 R14, PT, PT, R14, R18, RZ ;  /* 0x000000120e0e7210 */ /* 0x000fc40007ffe0ff */
[----:B------:R-:W-:Y:S01]  /*3e3c0*/  VABSDIFF.U32 R18, R20, R25, RZ ;  /* 0x0000001914127214 */ /* 0x000fe200000e00ff */
[----:B0-----:R-:W-:-:S04]  /*3e3d0*/  IMAD.IADD R12, R16, 0x1, R12 ;  /* 0x00000001100c7824 */ /* 0x001fc800078e020c */
[----:B------:R-:W-:-:S04]  /*3e3e0*/  IMAD R12, R12, 0x9, R14 ;  /* 0x000000090c0c7824 */ /* 0x000fc800078e020e */
[----:B------:R-:W-:Y:S01]  /*3e3f0*/  IMAD.IADD R12, R12, 0x1, R18 ;  /* 0x000000010c0c7824 */ /* 0x000fe200078e0212 */
[----:B------:R-:W-:Y:S01]  /*3e400*/  LOP3.LUT R18, R23, 0xff, RZ, 0xc0, !PT ;  /* 0x000000ff17127812 */ /* 0x000fe200078ec0ff */
[----:B------:R-:W-:Y:S01]  /*3e410*/  STL [R1+0x3a8], R20 ;  /* 0x0003a81401007387 */ /* 0x000fe20000100800 */
[----:B------:R-:W-:-:S04]  /*3e420*/  DEPBAR.LE SB5, 0x3 ;  /* 0x0000d0c00000791a */ /* 0x000fc80000000000 */
[----:B------:R-:W-:Y:S01]  /*3e430*/  LOP3.LUT R23, R204, R44, RZ, 0x3c, !PT ;  /* 0x0000002ccc177212 */ /* 0x000fe200078e3cff */
[----:B------:R-:W-:Y:S04]  /*3e440*/  STL [R1+0x3a4], R25 ;  /* 0x0003a41901007387 */ /* 0x000fe80000100800 */
[----:B------:R0:W-:Y:S04]  /*3e450*/  STL [R1+0x3a0], R18 ;  /* 0x0003a01201007387 */ /* 0x0001e80000100800 */
[----:B------:R1:W-:Y:S04]  /*3e460*/  STL [R1+0x39c], R10 ;  /* 0x00039c0a01007387 */ /* 0x0003e80000100800 */
[----:B------:R-:W-:Y:S04]  /*3e470*/  STL [R1+0xaf4], R89 ;  /* 0x000af45901007387 */ /* 0x000fe80000100800 */
[----:B------:R-:W3:Y:S01]  /*3e480*/  LDL.LU R44, [R1+0xda4] ;  /* 0x000da400012c7983 */ /* 0x000ee20000300800 */
[----:B------:R-:W-:-:S02]  /*3e490*/  LOP3.LUT R16, R196, R194, RZ, 0x3c, !PT ;  /* 0x000000c2c4107212 */ /* 0x000fc400078e3cff */
[----:B------:R-:W-:-:S04]  /*3e4a0*/  LOP3.LUT R14, R197, R195, RZ, 0x3c, !PT ;  /* 0x000000c3c50e7212 */ /* 0x000fc800078e3cff */
[----:B------:R-:W-:Y:S08]  /*3e4b0*/  POPC R16, R16 ;  /* 0x0000001000107309 */ /* 0x000ff00000000000 */
[----:B------:R-:W0:Y:S02]  /*3e4c0*/  POPC R14, R14 ;  /* 0x0000000e000e7309 */ /* 0x000e240000000000 */
[----:B0-----:R-:W-:-:S04]  /*3e4d0*/  IMAD.IADD R14, R16, 0x1, R14 ;  /* 0x00000001100e7824 */ /* 0x001fc800078e020e */
[----:B------:R-:W-:Y:S01]  /*3e4e0*/  IMAD R14, R14, 0x9, R12 ;  /* 0x000000090e0e7824 */ /* 0x000fe200078e020c */
[----:B--2---:R-:W-:Y:S02]  /*3e4f0*/  LOP3.LUT R16, R198, R223, RZ, 0x3c, !PT ;  /* 0x000000dfc6107212 */ /* 0x004fe400078e3cff */
[----:B------:R-:W-:-:S04]  /*3e500*/  LOP3.LUT R12, R199, R231, RZ, 0x3c, !PT ;  /* 0x000000e7c70c7212 */ /* 0x000fc800078e3cff */
[----:B------:R-:W-:Y:S08]  /*3e510*/  POPC R16, R16 ;  /* 0x0000001000107309 */ /* 0x000ff00000000000 */
[----:B------:R-:W0:Y:S01]  /*3e520*/  POPC R12, R12 ;  /* 0x0000000c000c7309 */ /* 0x000e220000000000 */
[----:B------:R-:W-:-:S04]  /*3e530*/  VABSDIFF.U32 R18, R233, R18, RZ ;  /* 0x00000012e9127214 */ /* 0x000fc800000e00ff */
[----:B------:R-:W-:Y:S02]  /*3e540*/  IADD3 R14, PT, PT, R14, R18, RZ ;  /* 0x000000120e0e7210 */ /* 0x000fe40007ffe0ff */
[----:B-1----:R-:W-:Y:S01]  /*3e550*/  VABSDIFF.U32 R10, R89, R10, RZ ;  /* 0x0000000a590a7214 */ /* 0x002fe200000e00ff */
[----:B0-----:R-:W-:-:S04]  /*3e560*/  IMAD.IADD R12, R16, 0x1, R12 ;  /* 0x00000001100c7824 */ /* 0x001fc800078e020c */
[----:B------:R-:W-:-:S04]  /*3e570*/  IMAD R12, R12, 0x9, R14 ;  /* 0x000000090c0c7824 */ /* 0x000fc800078e020e */
[----:B------:R-:W-:Y:S01]  /*3e580*/  IMAD.IADD R12, R12, 0x1, R10 ;  /* 0x000000010c0c7824 */ /* 0x000fe200078e020a */
[----:B------:R-:W-:-:S04]  /*3e590*/  DEPBAR.LE SB5, 0x2 ;  /* 0x0000d0800000791a */ /* 0x000fc80000000000 */
[----:B------:R-:W-:Y:S01]  /*3e5a0*/  LOP3.LUT R20, R8, 0xff, RZ, 0xc0, !PT ;  /* 0x000000ff08147812 */ /* 0x000fe200078ec0ff */
[----:B------:R-:W-:-:S05]  /*3e5b0*/  VIADD R36, R4, 0x6 ;  /* 0x0000000604247836 */ /* 0x000fca0000000000 */
[----:B------:R-:W-:Y:S01]  /*3e5c0*/  I2FP.F32.U32 R36, R36 ;  /* 0x0000002400247245 */ /* 0x000fe20000201000 */
[----:B------:R-:W-:Y:S01]  /*3e5d0*/  IMAD.MOV.U32 R37, RZ, RZ, R3 ;  /* 0x000000ffff257224 */ /* 0x000fe200078e0003 */
[----:B------:R-:W-:-:S03]  /*3e5e0*/  MOV R43, R3 ;  /* 0x00000003002b7202 */ /* 0x000fc60000000f00 */
[--C-:B------:R-:W-:Y:S01]  /*3e5f0*/  IMAD.MOV.U32 R42, RZ, RZ, R36.reuse ;  /* 0x000000ffff2a7224 */ /* 0x100fe200078e0024 */
[----:B------:R0:W-:Y:S04]  /*3e600*/  STL [R1+0x38c], R20 ;  /* 0x00038c1401007387 */ /* 0x0001e80000100800 */
[----:B------:R-:W-:Y:S01]  /*3e610*/  STL [R1+0xaf0], R84 ;  /* 0x000af05401007387 */ /* 0x000fe20000100800 */
[----:B------:R-:W-:Y:S01]  /*3e620*/  IMAD.MOV.U32 R212, RZ, RZ, R36 ;  /* 0x000000ffffd47224 */ /* 0x000fe200078e0024 */
[----:B------:R-:W-:Y:S01]  /*3e630*/  MOV R213, R31 ;  /* 0x0000001f00d57202 */ /* 0x000fe20000000f00 */
[--C-:B------:R-:W-:Y:S01]  /*3e640*/  IMAD.MOV.U32 R45, RZ, RZ, R31.reuse ;  /* 0x000000ffff2d7224 */ /* 0x100fe200078e001f */
[----:B------:R-:W-:Y:S01]  /*3e650*/  MOV R214, R36 ;  /* 0x0000002400d67202 */ /* 0x000fe20000000f00 */
[----:B------:R-:W-:-:S02]  /*3e660*/  IMAD.MOV.U32 R237, RZ, RZ, R31 ;  /* 0x000000ffffed7224 */ /* 0x000fc400078e001f */
[----:B------:R-:W-:Y:S01]  /*3e670*/  IMAD.MOV.U32 R215, RZ, RZ, R31 ;  /* 0x000000ffffd77224 */ /* 0x000fe200078e001f */
[----:B---3--:R-:W-:-:S06]  /*3e680*/  LOP3.LUT R14, R200, R92, RZ, 0x3c, !PT ;  /* 0x0000005cc80e7212 */ /* 0x008fcc00078e3cff */
[----:B------:R-:W-:Y:S01]  /*3e690*/  POPC R14, R14 ;  /* 0x0000000e000e7309 */ /* 0x000fe20000000000 */
[----:B------:R-:W-:-:S07]  /*3e6a0*/  LOP3.LUT R10, R201, R85, RZ, 0x3c, !PT ;  /* 0x00000055c90a7212 */ /* 0x000fce00078e3cff */
[----:B------:R-:W1:Y:S01]  /*3e6b0*/  POPC R10, R10 ;  /* 0x0000000a000a7309 */ /* 0x000e620000000000 */
[----:B------:R-:W-:Y:S02]  /*3e6c0*/  LOP3.LUT R18, R202, R76, RZ, 0x3c, !PT ;  /* 0x0000004cca127212 */ /* 0x000fe400078e3cff */
[----:B------:R-:W-:-:S05]  /*3e6d0*/  LOP3.LUT R16, R203, R69, RZ, 0x3c, !PT ;  /* 0x00000045cb107212 */ /* 0x000fca00078e3cff */
[----:B------:R-:W-:Y:S08]  /*3e6e0*/  POPC R18, R18 ;  /* 0x0000001200127309 */ /* 0x000ff00000000000 */
[----:B------:R-:W2:Y:S01]  /*3e6f0*/  POPC R16, R16 ;  /* 0x0000001000107309 */ /* 0x000ea20000000000 */
[----:B-1----:R-:W-:-:S04]  /*3e700*/  IMAD.IADD R10, R14, 0x1, R10 ;  /* 0x000000010e0a7824 */ /* 0x002fc800078e020a */
[----:B------:R-:W-:Y:S01]  /*3e710*/  IMAD R8, R10, 0x9, R12 ;  /* 0x000000090a087824 */ /* 0x000fe200078e020c */
[----:B------:R-:W-:-:S04]  /*3e720*/  VABSDIFF.U32 R10, R84, R20, RZ ;  /* 0x00000014540a7214 */ /* 0x000fc800000e00ff */
[----:B------:R-:W-:Y:S01]  /*3e730*/  IADD3 R10, PT, PT, R8, R10, RZ ;  /* 0x0000000a080a7210 */ /* 0x000fe20007ffe0ff */
[----:B--2---:R-:W-:Y:S02]  /*3e740*/  IMAD.IADD R8, R18, 0x1, R16 ;  /* 0x0000000112087824 */ /* 0x004fe400078e0210 */
[----:B------:R-:W-:-:S04]  /*3e750*/  IMAD.MOV.U32 R18, RZ, RZ, R34 ;  /* 0x000000ffff127224 */ /* 0x000fc800078e0022 */
[----:B------:R-:W5:Y:S01]  /*3e760*/  TEX.LL RZ, R47, R18, R0, UR6, 2D, 0x1 ;  /* 0x28ff0600122f7f60 */ /* 0x000f6200089e01ff */
[----:B------:R-:W-:Y:S01]  /*3e770*/  TEX.LL RZ, R208, R36, R0, UR10, 2D, 0x3 ;  /* 0x28ff0a0024d07f60 */ /* 0x000fe200089e03ff */
[----:B------:R-:W5:Y:S01]  /*3e780*/  TEX.LL RZ, R42, R42, R0, UR6, 2D, 0x1 ;  /* 0x28ff06002a2a7f60 */ /* 0x000f6200089e01ff */
[----:B------:R-:W-:-:S04]  /*3e790*/  DEPBAR.LE SB5, 0x3 ;  /* 0x0000d0c00000791a */ /* 0x000fc80000000000 */
[----:B0-----:R-:W-:-:S05]  /*3e7a0*/  LOP3.LUT R20, R6, 0xff, RZ, 0xc0, !PT ;  /* 0x000000ff06147812 */ /* 0x001fca00078ec0ff */
[----:B------:R-:W-:Y:S04]  /*3e7b0*/  STL [R1+0x380], R20 ;  /* 0x0003801401007387 */ /* 0x000fe80000100800 */
[----:B------:R-:W2:Y:S04]  /*3e7c0*/  LDL R76, [R1+0x420] ;  /* 0x00042000014c7983 */ /* 0x000ea80000100800 */
[----:B------:R-:W3:Y:S01]  /*3e7d0*/  LDL R69, [R1+0x424] ;  /* 0x0004240001457983 */ /* 0x000ee20000100800 */
[----:B------:R-:W-:Y:S01]  /*3e7e0*/  IMAD.MOV.U32 R236, RZ, RZ, R44 ;  /* 0x000000ffffec7224 */ /* 0x000fe200078e002c */
[----:B------:R-:W-:Y:S01]  /*3e7f0*/  TEX.LL RZ, R210, R44, R0, UR8, 2D, 0x3 ;  /* 0x28ff08002cd27f60 */ /* 0x000fe200089e03ff */
[----:B------:R-:W-:Y:S02]  /*3e800*/  TEX.LL RZ, R212, R212, R0, UR10, 2D, 0x3 ;  /* 0x28ff0a00d4d47f60 */ /* 0x000fe400089e03ff */
[----:B------:R-:W-:Y:S01]  /*3e810*/  TEX.LL RZ, R41, R236, R0, UR4, 2D, 0x1 ;  /* 0x28ff0400ec297f60 */ /* 0x000fe200089e01ff */
[----:B------:R-:W5:Y:S01]  /*3e820*/  TEX.LL RZ, R39, R214, R0, UR6, 2D, 0x1 ;  /* 0x28ff0600d6277f60 */ /* 0x000f6200089e01ff */
[----:B------:R-:W-:Y:S01]  /*3e830*/  LOP3.LUT R14, R205, R58, RZ, 0x3c, !PT ;  /* 0x0000003acd0e7212 */ /* 0x000fe200078e3cff */
[----:B------:R-:W-:Y:S08]  /*3e840*/  POPC R23, R23 ;  /* 0x0000001700177309 */ /* 0x000ff00000000000 */
[----:B------:R-:W0:Y:S01]  /*3e850*/  POPC R12, R14 ;  /* 0x0000000e000c7309 */ /* 0x000e220000000000 */
[----:B------:R-:W-:Y:S01]  /*3e860*/  IMAD R6, R8, 0x9, R10 ;  /* 0x0000000908067824 */ /* 0x000fe200078e020a */
[----:B------:R-:W-:Y:S01]  /*3e870*/  VABSDIFF.U32 R8, R73, R20, RZ ;  /* 0x0000001449087214 */ /* 0x000fe200000e00ff */
[----:B------:R-:W-:Y:S01]  /*3e880*/  IMAD.MOV.U32 R216, RZ, RZ, R36 ;  /* 0x000000ffffd87224 */ /* 0x000fe200078e0024 */
[----:B------:R-:W-:Y:S01]  /*3e890*/  MOV R217, R35 ;  /* 0x0000002300d97202 */ /* 0x000fe20000000f00 */
[----:B------:R-:W-:-:S02]  /*3e8a0*/  IMAD.MOV.U32 R239, RZ, RZ, R35 ;  /* 0x000000ffffef7224 */ /* 0x000fc400078e0023 */
[----:B------:R-:W-:Y:S01]  /*3e8b0*/  IMAD.IADD R8, R6, 0x1, R8 ;  /* 0x0000000106087824 */ /* 0x000fe200078e0208 */
[----:B------:R-:W-:Y:S01]  /*3e8c0*/  MOV R238, R44 ;  /* 0x0000002c00ee7202 */ /* 0x000fe20000000f00 */
[----:B------:R-:W-:Y:S02]  /*3e8d0*/  IMAD.MOV.U32 R240, RZ, RZ, R44 ;  /* 0x000000fffff07224 */ /* 0x000fe400078e002c */
[----:B0-----:R-:W-:Y:S01]  /*3e8e0*/  IMAD.IADD R6, R23, 0x1, R12 ;  /* 0x0000000117067824 */ /* 0x001fe200078e020c */
[----:B------:R-:W-:Y:S01]  /*3e8f0*/  TEX.LL RZ, R214, R238, R0, UR8, 2D, 0x3 ;  /* 0x28ff0800eed67f60 */ /* 0x000fe200089e03ff */
[----:B------:R-:W5:Y:S02]  /*3e900*/  TEX.LL RZ, R216, R216, R0, UR10, 2D, 0x3 ;  /* 0x28ff0a00d8d87f60 */ /* 0x000f6400089e03ff */
[----:B------:R-:W-:Y:S01]  /*3e910*/  IMAD R59, R6, 0x9, R8 ;  /* 0x00000009063b7824 */ /* 0x000fe200078e0208 */
[----:B------:R-:W-:-:S04]  /*3e920*/  DEPBAR.LE SB5, 0x4 ;  /* 0x0000d1000000791a */ /* 0x000fc80000000000 */
[----:B------:R-:W-:Y:S01]  /*3e930*/  LOP3.LUT R6, R206, R80, RZ, 0x3c, !PT ;  /* 0x00000050ce067212 */ /* 0x000fe200078e3cff */
[----:B------:R-:W-:Y:S02]  /*3e940*/  IMAD.MOV.U32 R219, RZ, RZ, R5 ;  /* 0x000000ffffdb7224 */ /* 0x000fe400078e0005 */
[--C-:B------:R-:W-:Y:S02]  /*3e950*/  IMAD.MOV.U32 R218, RZ, RZ, R36.reuse ;  /* 0x000000ffffda7224 */ /* 0x100fe400078e0024 */
[--C-:B------:R-:W-:Y:S01]  /*3e960*/  IMAD.MOV.U32 R241, RZ, RZ, R35.reuse ;  /* 0x000000fffff17224 */ /* 0x100fe200078e0023 */
[----:B------:R-:W-:Y:S01]  /*3e970*/  MOV R220, R36 ;  /* 0x0000002400dc7202 */ /* 0x000fe20000000f00 */
[----:B------:R-:W-:Y:S02]  /*3e980*/  IMAD.MOV.U32 R226, RZ, RZ, R36 ;  /* 0x000000ffffe27224 */ /* 0x000fe400078e0024 */
[----:B------:R-:W-:Y:S01]  /*3e990*/  IMAD.MOV.U32 R227, RZ, RZ, R35 ;  /* 0x000000ffffe37224 */ /* 0x000fe200078e0023 */
[----:B------:R0:W-:Y:S01]  /*3e9a0*/  POPC R247, R6 ;  /* 0x0000000600f77309 */ /* 0x0001e20000000000 */
[----:B------:R-:W-:Y:S01]  /*3e9b0*/  IMAD.MOV.U32 R221, RZ, RZ, R5 ;  /* 0x000000ffffdd7224 */ /* 0x000fe200078e0005 */
[----:B------:R-:W5:Y:S01]  /*3e9c0*/  TEX.LL RZ, R37, R240, R0, UR4, 2D, 0x1 ;  /* 0x28ff0400f0257f60 */ /* 0x000f6200089e01ff */
[----:B------:R-:W5:Y:S01]  /*3e9d0*/  TEX.LL RZ, R33, R226, R0, UR6, 2D, 0x1 ;  /* 0x28ff0600e2217f60 */ /* 0x000f6200089e01ff */
[----:B------:R-:W-:Y:S01]  /*3e9e0*/  TEX.LL RZ, R218, R218, R0, UR10, 2D, 0x3 ;  /* 0x28ff0a00dada7f60 */ /* 0x000fe200089e03ff */
[----:B------:R-:W5:Y:S01]  /*3e9f0*/  TEX.LL RZ, R29, R220, R0, UR6, 2D, 0x1 ;  /* 0x28ff0600dc1d7f60 */ /* 0x000f6200089e01ff */
[----:B------:R-:W-:-:S02]  /*3ea00*/  IMAD.MOV.U32 R223, RZ, RZ, R7 ;  /* 0x000000ffffdf7224 */ /* 0x000fc400078e0007 */
[--C-:B------:R-:W-:Y:S02]  /*3ea10*/  IMAD.MOV.U32 R222, RZ, RZ, R36.reuse ;  /* 0x000000ffffde7224 */ /* 0x100fe400078e0024 */
[--C-:B0-----:R-:W-:Y:S01]  /*3ea20*/  IMAD.MOV.U32 R6, RZ, RZ, R36.reuse ;  /* 0x000000ffff067224 */ /* 0x101fe200078e0024 */
[----:B------:R-:W-:Y:S01]  /*3ea30*/  MOV R225, R9 ;  /* 0x0000000900e17202 */ /* 0x000fe20000000f00 */
[----:B------:R-:W-:Y:S01]  /*3ea40*/  IMAD.MOV.U32 R8, RZ, RZ, R36 ;  /* 0x000000ffff087224 */ /* 0x000fe200078e0024 */
[----:B------:R-:W-:Y:S01]  /*3ea50*/  MOV R224, R36 ;  /* 0x0000002400e07202 */ /* 0x000fe20000000f00 */
[----:B------:R-:W-:Y:S01]  /*3ea60*/  IMAD.MOV.U32 R242, RZ, RZ, R44 ;  /* 0x000000fffff27224 */ /* 0x000fe200078e002c */
[----:B------:R-:W-:Y:S01]  /*3ea70*/  LOP3.LUT R246, R207, R77, RZ, 0x3c, !PT ;  /* 0x0000004dcff67212 */ /* 0x000fe200078e3cff */
[----:B------:R-:W-:Y:S01]  /*3ea80*/  IMAD.MOV.U32 R243, RZ, RZ, R27 ;  /* 0x000000fffff37224 */ /* 0x000fe200078e001b */
[----:B------:R-:W-:Y:S01]  /*3ea90*/  TEX.LL RZ, R220, R6, R0, UR10, 2D, 0x3 ;  /* 0x28ff0a0006dc7f60 */ /* 0x000fe200089e03ff */
[----:B------:R-:W5:Y:S01]  /*3eaa0*/  TEX.LL RZ, R25, R222, R0, UR6, 2D, 0x1 ;  /* 0x28ff0600de197f60 */ /* 0x000f6200089e01ff */
[----:B------:R-:W5:Y:S01]  /*3eab0*/  TEX.LL RZ, R222, R8, R0, UR10, 2D, 0x3 ;  /* 0x28ff0a0008de7f60 */ /* 0x000f6200089e03ff */
[----:B------:R-:W5:Y:S01]  /*3eac0*/  TEX.LL RZ, R23, R224, R0, UR6, 2D, 0x1 ;  /* 0x28ff0600e0177f60 */ /* 0x000f6200089e01ff */
[----:B------:R-:W-:Y:S01]  /*3ead0*/  TEX.LL RZ, R18, R242, R0, UR4, 2D, 0x1 ;  /* 0x28ff0400f2127f60 */ /* 0x000fe200089e01ff */
[----:B------:R-:W-:-:S02]  /*3eae0*/  IMAD.MOV.U32 R228, RZ, RZ, R36 ;  /* 0x000000ffffe47224 */ /* 0x000fc400078e0024 */
[--C-:B------:R-:W-:Y:S01]  /*3eaf0*/  IMAD.MOV.U32 R229, RZ, RZ, R27.reuse ;  /* 0x000000ffffe57224 */ /* 0x100fe200078e001b */
[----:B------:R-:W-:Y:S01]  /*3eb00*/  MOV R231, R27 ;  /* 0x0000001b00e77202 */ /* 0x000fe20000000f00 */
[----:B------:R-:W-:Y:S02]  /*3eb10*/  IMAD.MOV.U32 R244, RZ, RZ, R44 ;  /* 0x000000fffff47224 */ /* 0x000fe400078e002c */
[----:B------:R-:W-:Y:S02]  /*3eb20*/  IMAD.MOV.U32 R245, RZ, RZ, R27 ;  /* 0x000000fffff57224 */ /* 0x000fe400078e001b */
[--C-:B------:R-:W-:Y:S01]  /*3eb30*/  IMAD.MOV.U32 R230, RZ, RZ, R36.reuse ;  /* 0x000000ffffe67224 */ /* 0x100fe200078e0024 */
[----:B------:R-:W5:Y:S01]  /*3eb40*/  TEX.LL RZ, R16, R228, R0, UR6, 2D, 0x1 ;  /* 0x28ff0600e4107f60 */ /* 0x000f6200089e01ff */
[----:B------:R-:W-:Y:S01]  /*3eb50*/  TEX.LL RZ, R224, R244, R0, UR8, 2D, 0x3 ;  /* 0x28ff0800f4e07f60 */ /* 0x000fe200089e03ff */
[--C-:B------:R-:W-:Y:S01]  /*3eb60*/  IMAD.MOV.U32 R10, RZ, RZ, R36.reuse ;  /* 0x000000ffff0a7224 */ /* 0x100fe200078e0024 */
[----:B------:R-:W-:Y:S01]  /*3eb70*/  MOV R235, R11 ;  /* 0x0000000b00eb7202 */ /* 0x000fe20000000f00 */
[--C-:B------:R-:W-:Y:S01]  /*3eb80*/  IMAD.MOV.U32 R12, RZ, RZ, R36.reuse ;  /* 0x000000ffff0c7224 */ /* 0x100fe200078e0024 */
[----:B------:R-:W0:Y:S01]  /*3eb90*/  POPC R246, R246 ;  /* 0x000000f600f67309 */ /* 0x000e220000000000 */
[----:B------:R-:W-:Y:S01]  /*3eba0*/  IMAD.MOV.U32 R233, RZ, RZ, R13 ;  /* 0x000000ffffe97224 */ /* 0x000fe200078e000d */
[-C--:B------:R-:W-:Y:S01]  /*3ebb0*/  MOV R234, R36.reuse ;  /* 0x0000002400ea7202 */ /* 0x080fe20000000f00 */
[----:B------:R-:W-:Y:S01]  /*3ebc0*/  IMAD.MOV.U32 R232, RZ, RZ, R36 ;  /* 0x000000ffffe87224 */ /* 0x000fe200078e0024 */
[----:B------:R-:W5:Y:S01]  /*3ebd0*/  TEX.LL RZ, R226, R230, R0, UR10, 2D, 0x3 ;  /* 0x28ff0a00e6e27f60 */ /* 0x000f6200089e03ff */
[----:B------:R0:W-:Y:S01]  /*3ebe0*/  TEX.LL RZ, R228, R10, R0, UR10, 2D, 0x3 ;  /* 0x28ff0a000ae47f60 */ /* 0x0001e200089e03ff */
[----:B------:R1:W-:Y:S01]  /*3ebf0*/  TEX.LL RZ, R230, R12, R0, UR10, 2D, 0x3 ;  /* 0x28ff0a000ce67f60 */ /* 0x0003e200089e03ff */
[----:B------:R-:W5:Y:S01]  /*3ec00*/  TEX.LL RZ, R8, R234, R0, UR6, 2D, 0x1 ;  /* 0x28ff0600ea087f60 */ /* 0x000f6200089e01ff */
[----:B------:R-:W5:Y:S01]  /*3ec10*/  TEX.LL RZ, R6, R232, R0, UR6, 2D, 0x1 ;  /* 0x28ff0600e8067f60 */ /* 0x000f6200089e01ff */
[----:B------:R-:W-:Y:S01]  /*3ec20*/  MOV R14, R36 ;  /* 0x00000024000e7202 */ /* 0x000fe20000000f00 */
[----:B------:R-:W-:Y:S03]  /*3ec30*/  STL [R1+0xae8], R73 ;  /* 0x000ae84901007387 */ /* 0x000fe60000100800 */
[----:B------:R2:W5:Y:S01]  /*3ec40*/  TEX.LL RZ, R232, R14, R0, UR10, 2D, 0x3 ;  /* 0x28ff0a000ee87f60 */ /* 0x00056200089e03ff */
[----:B------:R-:W-:Y:S04]  /*3ec50*/  STL [R1+0xa90], R5 ;  /* 0x000a900501007387 */ /* 0x000fe80000100800 */
[----:B------:R1:W-:Y:S01]  /*3ec60*/  STL [R1+0xa20], R34 ;  /* 0x000a202201007387 */ /* 0x0003e20000100800 */
[----:B0-----:R-:W-:-:S03]  /*3ec70*/  IMAD.IADD R10, R247, 0x1, R246 ;  /* 0x00000001f70a7824 */ /* 0x001fc600078e02f6 */
[----:B-1----:R-:W3:Y:S04]  /*3ec80*/  LDL.LU R34, [R1+0x6dc] ;  /* 0x0006dc0001227983 */ /* 0x002ee80000300800 */
[----:B------:R-:W-:Y:S04]  /*3ec90*/  STL [R1+0xa9c], R13 ;  /* 0x000a9c0d01007387 */ /* 0x000fe80000100800 */
[----:B------:R-:W-:Y:S04]  /*3eca0*/  STL [R1+0xa98], R11 ;  /* 0x000a980b01007387 */ /* 0x000fe80000100800 */
[----:B------:R-:W-:Y:S04]  /*3ecb0*/  STL [R1+0xa94], R7 ;  /* 0x000a940701007387 */ /* 0x000fe80000100800 */
[----:B------:R0:W-:Y:S04]  /*3ecc0*/  STL [R1+0xa24], R44 ;  /* 0x000a242c01007387 */ /* 0x0001e80000100800 */
[----:B0-----:R-:W3:Y:S01]  /*3ecd0*/  LDL.LU R44, [R1+0x6e0] ;  /* 0x0006e000012c7983 */ /* 0x001ee20000300800 */
[----:B------:R-:W-:-:S04]  /*3ece0*/  DEPBAR.LE SB5, 0xd ;  /* 0x0000d3400000791a */ /* 0x000fc80000000000 */
[----:B------:R-:W-:Y:S02]  /*3ecf0*/  LOP3.LUT R20, R47, 0xff, RZ, 0xc0, !PT ;  /* 0x000000ff2f147812 */ /* 0x000fe400078ec0ff */
[----:B------:R-:W-:Y:S02]  /*3ed00*/  LOP3.LUT R5, R42, 0xff, RZ, 0xc0, !PT ;  /* 0x000000ff2a057812 */ /* 0x000fe400078ec0ff */
[----:B------:R-:W-:Y:S01]  /*3ed10*/  VABSDIFF.U32 R12, R68, R20, RZ ;  /* 0x00000014440c7214 */ /* 0x000fe200000e00ff */
[----:B------:R-:W-:Y:S04]  /*3ed20*/  STL [R1+0x370], R20 ;  /* 0x0003701401007387 */ /* 0x000fe80000100800 */
[----:B------:R-:W-:Y:S01]  /*3ed30*/  IMAD.IADD R12, R59, 0x1, R12 ;  /* 0x000000013b0c7824 */ /* 0x000fe200078e020c */
[----:B------:R-:W-:Y:S04]  /*3ed40*/  STL [R1+0xae4], R68 ;  /* 0x000ae44401007387 */ /* 0x000fe80000100800 */
[----:B------:R0:W-:Y:S01]  /*3ed50*/  STL [R1+0x36c], R5 ;  /* 0x00036c0501007387 */ /* 0x0001e20000100800 */
[----:B------:R-:W-:Y:S01]  /*3ed60*/  IMAD R12, R10, 0x9, R12 ;  /* 0x000000090a0c7824 */ /* 0x000fe200078e020c */
[----:B--2---:R-:W-:-:S02]  /*3ed70*/  LOP3.LUT R14, R208, R76, RZ, 0x3c, !PT ;  /* 0x0000004cd00e7212 */ /* 0x004fc400078e3cff */
[----:B------:R-:W2:Y:S01]  /*3ed80*/  LDL R248, [R1+0x418] ;  /* 0x0004180001f87983 */ /* 0x000ea20000100800 */
[----:B---3--:R-:W-:-:S03]  /*3ed90*/  LOP3.LUT R10, R209, R69, RZ, 0x3c, !PT ;  /* 0x00000045d10a7212 */ /* 0x008fc600078e3cff */
[----:B------:R-:W3:Y:S01]  /*3eda0*/  LDL R92, [R1+0x41c] ;  /* 0x00041c00015c7983 */ /* 0x000ee20000100800 */
[----:B------:R-:W-:Y:S03]  /*3edb0*/  POPC R14, R14 ;  /* 0x0000000e000e7309 */ /* 0x000fe60000000000 */
[----:B------:R-:W3:Y:S01]  /*3edc0*/  LDL R85, [R1+0x708] ;  /* 0x0007080001557983 */ /* 0x000ee20000100800 */
[----:B------:R-:W-:-:S04]  /*3edd0*/  DEPBAR.LE SB5, 0xc ;  /* 0x0000d3000000791a */ /* 0x000fc80000000000 */
[----:B------:R-:W-:Y:S01]  /*3ede0*/  LOP3.LUT R7, R39, 0xff, RZ, 0xc0, !PT ;  /* 0x000000ff27077812 */ /* 0x000fe200078ec0ff */
[----:B------:R-:W3:Y:S01]  /*3edf0*/  LDL R251, [R1+0x410] ;  /* 0x0004100001fb7983 */ /* 0x000ee20000100800 */
[----:B------:R-:W1:Y:S03]  /*3ee00*/  POPC R10, R10 ;  /* 0x0000000a000a7309 */ /* 0x000e660000000000 */
[----:B------:R-:W-:Y:S01]  /*3ee10*/  STL [R1+0xadc], R61 ;  /* 0x000adc3d01007387 */ /* 0x000fe20000100800 */
[----:B-1----:R-:W-:Y:S01]  /*3ee20*/  IMAD.IADD R10, R14, 0x1, R10 ;  /* 0x000000010e0a7824 */ /* 0x002fe200078e020a */
[----:B------:R-:W-:Y:S02]  /*3ee30*/  VABSDIFF.U32 R14, R61, R5, RZ ;  /* 0x000000053d0e7214 */ /* 0x000fe400000e00ff */
[----:B0-----:R-:W-:-:S05]  /*3ee40*/  LOP3.LUT R5, R41, 0xff, RZ, 0xc0, !PT ;  /* 0x000000ff29057812 */ /* 0x001fca00078ec0ff */
[----:B------:R0:W-:Y:S04]  /*3ee50*/  STL [R1+0x35c], R5 ;  /* 0x00035c0501007387 */ /* 0x0001e80000100800 */
[----:B------:R1:W-:Y:S04]  /*3ee60*/  STL [R1+0x358], R7 ;  /* 0x0003580701007387 */ /* 0x0003e80000100800 */
[----:B------:R-:W3:Y:S04]  /*3ee70*/  LDL R76, [R1+0x414] ;  /* 0x00041400014c7983 */ /* 0x000ee80000100800 */
[----:B------:R-:W3:Y:S01]  /*3ee80*/  LDL R69, [R1+0x704] ;  /* 0x0007040001457983 */ /* 0x000ee20000100800 */
[----:B------:R-:W-:-:S02]  /*3ee90*/  IADD3 R12, PT, PT, R12, R14, RZ ;  /* 0x0000000e0c0c7210 */ /* 0x000fc40007ffe0ff */
[----:B------:R-:W-:Y:S01]  /*3eea0*/  LOP3.LUT R14, R212, R210, RZ, 0x3c, !PT ;  /* 0x000000d2d40e7212 */ /* 0x000fe200078e3cff */
[----:B------:R-:W3:Y:S02]  /*3eeb0*/  LDL R13, [R1+0x408] ;  /* 0x00040800010d7983 */ /* 0x000ee40000100800 */
[----:B------:R-:W-:Y:S01]  /*3eec0*/  IMAD R12, R10, 0x9, R12 ;  /* 0x000000090a0c7824 */ /* 0x000fe200078e020c */
[----:B------:R-:W-:Y:S02]  /*3eed0*/  LOP3.LUT R10, R213, R211, RZ, 0x3c, !PT ;  /* 0x000000d3d50a7212 */ /* 0x000fe400078e3cff */
[----:B------:R-:W-:Y:S08]  /*3eee0*/  POPC R14, R14 ;  /* 0x0000000e000e7309 */ /* 0x000ff00000000000 */
[----:B------:R-:W0:Y:S02]  /*3eef0*/  POPC R10, R10 ;  /* 0x0000000a000a7309 */ /* 0x000e240000000000 */
[----:B0-----:R-:W-:Y:S01]  /*3ef00*/  IMAD.IADD R10, R14, 0x1, R10 ;  /* 0x000000010e0a7824 */ /* 0x001fe200078e020a */
[----:B------:R-:W-:-:S02]  /*3ef10*/  VABSDIFF.U32 R14, R5, R7, RZ ;  /* 0x00000007050e7214 */ /* 0x000fc400000e00ff */
[----:B------:R-:W3:Y:S03]  /*3ef20*/  LDL R5, [R1+0x40c] ;  /* 0x00040c0001057983 */ /* 0x000ee60000100800 */
[----:B------:R-:W-:Y:S01]  /*3ef30*/  IMAD.IADD R12, R12, 0x1, R14 ;  /* 0x000000010c0c7824 */ /* 0x000fe200078e020e */
[----:B------:R-:W-:-:S04]  /*3ef40*/  DEPBAR.LE SB5, 0xb ;  /* 0x0000d2c00000791a */ /* 0x000fc80000000000 */
[----:B------:R-:W-:Y:S01]  /*3ef50*/  LOP3.LUT R14, R216, R214, RZ, 0x3c, !PT ;  /* 0x000000d6d80e7212 */ /* 0x000fe200078e3cff */
[----:B------:R-:W-:Y:S01]  /*3ef60*/  IMAD R12, R10, 0x9, R12 ;  /* 0x000000090a0c7824 */ /* 0x000fe200078e020c */
[----:B------:R-:W-:-:S04]  /*3ef70*/  LOP3.LUT R10, R217, R215, RZ, 0x3c, !PT ;  /* 0x000000d7d90a7212 */ /* 0x000fc800078e3cff */
[----:B------:R-:W-:Y:S08]  /*3ef80*/  POPC R14, R14 ;  /* 0x0000000e000e7309 */ /* 0x000ff00000000000 */
[----:B------:R-:W0:Y:S01]  /*3ef90*/  POPC R10, R10 ;  /* 0x0000000a000a7309 */ /* 0x000e220000000000 */
[----:B------:R-:W-:-:S04]  /*3efa0*/  DEPBAR.LE SB5, 0x9 ;  /* 0x0000d2400000791a */ /* 0x000fc80000000000 */
[----:B-1----:R-:W-:Y:S02]  /*3efb0*/  LOP3.LUT R7, R37, 0xff, RZ, 0xc0, !PT ;  /* 0x000000ff25077812 */ /* 0x002fe400078ec0ff */
[----:B------:R-:W-:-:S03]  /*3efc0*/  LOP3.LUT R11, R33, 0xff, RZ, 0xc0, !PT ;  /* 0x000000ff210b7812 */ /* 0x000fc600078ec0ff */
[----:B------:R1:W-:Y:S04]  /*3efd0*/  STL [R1+0x34c], R7 ;  /* 0x00034c0701007387 */ /* 0x0003e80000100800 */
[----:B------:R-:W-:Y:S04]  /*3efe0*/  STL [R1+0x348], R11 ;  /* 0x0003480b01007387 */ /* 0x000fe80000100800 */
[----:B------:R-:W3:Y:S01]  /*3eff0*/  LDL R250, [R1+0x700] ;  /* 0x0007000001fa7983 */ /* 0x000ee20000100800 */
[----:B0-----:R-:W-:Y:S01]  /*3f000*/  IMAD.IADD R10, R14, 0x1, R10 ;  /* 0x000000010e0a7824 */ /* 0x001fe200078e020a */
[----:B------:R-:W-:-:S04]  /*3f010*/  VABSDIFF.U32 R14, R7, R11, RZ ;  /* 0x0000000b070e7214 */ /* 0x000fc800000e00ff */
[----:B------:R-:W-:-:S05]  /*3f020*/  IADD3 R12, PT, PT, R12, R14, RZ ;  /* 0x0000000e0c0c7210 */ /* 0x000fca0007ffe0ff */
[----:B------:R-:W-:Y:S01]  /*3f030*/  IMAD R12, R10, 0x9, R12 ;  /* 0x000000090a0c7824 */ /* 0x000fe200078e020c */
[----:B------:R-:W-:-:S04]  /*3f040*/  DEPBAR.LE SB5, 0x8 ;  /* 0x0000d2000000791a */ /* 0x000fc80000000000 */
[----:B-1----:R-:W-:-:S05]  /*3f050*/  LOP3.LUT R7, R29, 0xff, RZ, 0xc0, !PT ;  /* 0x000000ff1d077812 */ /* 0x002fca00078ec0ff */
[----:B------:R0:W-:Y:S01]  /*3f060*/  STL [R1+0x344], R7 ;  /* 0x0003440701007387 */ /* 0x0001e20000100800 */
[----:B--2---:R-:W-:-:S03]  /*3f070*/  LOP3.LUT R14, R218, R248, RZ, 0x3c, !PT ;  /* 0x000000f8da0e7212 */ /* 0x004fc600078e3cff */
[----:B------:R-:W2:Y:S01]  /*3f080*/  LDL R248, [R1+0x400] ;  /* 0x0004000001f87983 */ /* 0x000ea20000100800 */
[----:B---3--:R-:W-:Y:S02]  /*3f090*/  LOP3.LUT R10, R219, R92, RZ, 0x3c, !PT ;  /* 0x0000005cdb0a7212 */ /* 0x008fe400078e3cff */
[----:B------:R-:W-:Y:S01]  /*3f0a0*/  POPC R14, R14 ;  /* 0x0000000e000e7309 */ /* 0x000fe20000000000 */
[----:B------:R-:W3:Y:S07]  /*3f0b0*/  LDL R92, [R1+0x404] ;  /* 0x00040400015c7983 */ /* 0x000eee0000100800 */
[----:B------:R-:W1:Y:S02]  /*3f0c0*/  POPC R10, R10 ;  /* 0x0000000a000a7309 */ /* 0x000e640000000000 */
[----:B-1----:R-:W-:Y:S01]  /*3f0d0*/  IMAD.IADD R10, R14, 0x1, R10 ;  /* 0x000000010e0a7824 */ /* 0x002fe200078e020a */
[----:B------:R-:W-:Y:S01]  /*3f0e0*/  VABSDIFF.U32 R14, R85, R7, RZ ;  /* 0x00000007550e7214 */ /* 0x000fe200000e00ff */
[----:B------:R-:W-:-:S04]  /*3f0f0*/  DEPBAR.LE SB5, 0x7 ;  /* 0x0000d1c00000791a */ /* 0x000fc80000000000 */
[----:B0-----:R-:W-:Y:S01]  /*3f100*/  LOP3.LUT R7, R25, 0xff, RZ, 0xc0, !PT ;  /* 0x000000ff19077812 */ /* 0x001fe200078ec0ff */
[----:B------:R-:W2:Y:S01]  /*3f110*/  LDL R85, [R1+0x3fc] ;  /* 0x0003fc0001557983 */ /* 0x000ea20000100800 */
[----:B------:R-:W-:Y:S01]  /*3f120*/  IMAD.IADD R12, R12, 0x1, R14 ;  /* 0x000000010c0c7824 */ /* 0x000fe200078e020e */
[----:B------:R-:W-:Y:S02]  /*3f130*/  LOP3.LUT R14, R220, R251, RZ, 0x3c, !PT ;  /* 0x000000fbdc0e7212 */ /* 0x000fe400078e3cff */
[----:B------:R-:W3:Y:S01]  /*3f140*/  LDL R251, [R1+0x3f8] ;  /* 0x0003f80001fb7983 */ /* 0x000ee20000100800 */
[----:B------:R-:W-:-:S03]  /*3f150*/  IMAD R12, R10, 0x9, R12 ;  /* 0x000000090a0c7824 */ /* 0x000fc600078e020c */
[----:B------:R0:W-:Y:S01]  /*3f160*/  STL [R1+0x340], R7 ;  /* 0x0003400701007387 */ /* 0x0001e20000100800 */
[----:B------:R-:W-:-:S03]  /*3f170*/  LOP3.LUT R10, R221, R76, RZ, 0x3c, !PT ;  /* 0x0000004cdd0a7212 */ /* 0x000fc600078e3cff */
[----:B------:R-:W3:Y:S01]  /*3f180*/  LDL R76, [R1+0x6fc] ;  /* 0x0006fc00014c7983 */ /* 0x000ee20000100800 */
[----:B------:R-:W-:Y:S08]  /*3f190*/  POPC R14, R14 ;  /* 0x0000000e000e7309 */ /* 0x000ff00000000000 */
[----:B------:R-:W1:Y:S02]  /*3f1a0*/  POPC R10, R10 ;  /* 0x0000000a000a7309 */ /* 0x000e640000000000 */
[----:B-1----:R-:W-:Y:S01]  /*3f1b0*/  IMAD.IADD R10, R14, 0x1, R10 ;  /* 0x000000010e0a7824 */ /* 0x002fe200078e020a */
[----:B------:R-:W-:-:S02]  /*3f1c0*/  VABSDIFF.U32 R14, R69, R7, RZ ;  /* 0x00000007450e7214 */ /* 0x000fc400000e00ff */
[----:B------:R-:W3:Y:S02]  /*3f1d0*/  LDL R69, [R1+0x6f8] ;  /* 0x0006f80001457983 */ /* 0x000ee40000100800 */
[----:B------:R-:W-:Y:S01]  /*3f1e0*/  IADD3 R12, PT, PT, R12, R14, RZ ;  /* 0x0000000e0c0c7210 */ /* 0x000fe20007ffe0ff */
[----:B------:R-:W-:-:S04]  /*3f1f0*/  DEPBAR.LE SB5, 0x6 ;  /* 0x0000d1800000791a */ /* 0x000fc80000000000 */
[----:B------:R-:W-:Y:S01]  /*3f200*/  LOP3.LUT R14, R222, R13, RZ, 0x3c, !PT ;  /* 0x0000000dde0e7212 */ /* 0x000fe200078e3cff */
[----:B------:R-:W-:Y:S01]  /*3f210*/  IMAD R10, R10, 0x9, R12 ;  /* 0x000000090a0a7824 */ /* 0x000fe200078e020c */
[----:B------:R-:W-:-:S04]  /*3f220*/  LOP3.LUT R12, R223, R5, RZ, 0x3c, !PT ;  /* 0x00000005df0c7212 */ /* 0x000fc800078e3cff */
[----:B------:R-:W-:Y:S08]  /*3f230*/  POPC R14, R14 ;  /* 0x0000000e000e7309 */ /* 0x000ff00000000000 */
[----:B------:R-:W1:Y:S01]  /*3f240*/  POPC R12, R12 ;  /* 0x0000000c000c7309 */ /* 0x000e620000000000 */
[----:B------:R-:W-:-:S04]  /*3f250*/  DEPBAR.LE SB5, 0x4 ;  /* 0x0000d1000000791a */ /* 0x000fc80000000000 */
[----:B0-----:R-:W-:Y:S02]  /*3f260*/  LOP3.LUT R7, R23, 0xff, RZ, 0xc0, !PT ;  /* 0x000000ff17077812 */ /* 0x001fe400078ec0ff */
[----:B------:R-:W-:-:S03]  /*3f270*/  LOP3.LUT R11, R16, 0xff, RZ, 0xc0, !PT ;  /* 0x000000ff100b7812 */ /* 0x000fc600078ec0ff */
[----:B------:R0:W-:Y:S01]  /*3f280*/  STL [R1+0x33c], R7 ;  /* 0x00033c0701007387 */ /* 0x0001e20000100800 */
[----:B-1----:R-:W-:Y:S01]  /*3f290*/  IMAD.IADD R12, R14, 0x1, R12 ;  /* 0x000000010e0c7824 */ /* 0x002fe200078e020c */
[----:B------:R-:W-:Y:S02]  /*3f2a0*/  VABSDIFF.U32 R14, R250, R7, RZ ;  /* 0x00000007fa0e7214 */ /* 0x000fe400000e00ff */
[----:B0-----:R-:W-:Y:S01]  /*3f2b0*/  LOP3.LUT R7, R18, 0xff, RZ, 0xc0, !PT ;  /* 0x000000ff12077812 */ /* 0x001fe200078ec0ff */
[----:B------:R-:W3:Y:S02]  /*3f2c0*/  LDL R250, [R1+0x3f0] ;  /* 0x0003f00001fa7983 */ /* 0x000ee40000100800 */
[----:B------:R-:W-:-:S04]  /*3f2d0*/  IMAD.IADD R10, R10, 0x1, R14 ;  /* 0x000000010a0a7824 */ /* 0x000fc800078e020e */
[----:B------:R-:W-:Y:S01]  /*3f2e0*/  IMAD R12, R12, 0x9, R10 ;  /* 0x000000090c0c7824 */ /* 0x000fe200078e020a */
[----:B------:R-:W-:Y:S01]  /*3f2f0*/  VABSDIFF.U32 R10, R7, R11, RZ ;  /* 0x0000000b070a7214 */ /* 0x000fe200000e00ff */
[----:B------:R-:W-:-:S04]  /*3f300*/  DEPBAR.LE SB5, 0x3 ;  /* 0x0000d0c00000791a */ /* 0x000fc80000000000 */
[----:B------:R-:W-:Y:S01]  /*3f310*/  LOP3.LUT R14, R226, R224, RZ, 0x3c, !PT ;  /* 0x000000e0e20e7212 */ /* 0x000fe200078e3cff */
[----:B------:R-:W-:Y:S01]  /*3f320*/  IMAD.IADD R12, R12, 0x1, R10 ;  /* 0x000000010c0c7824 */ /* 0x000fe200078e020a */
[----:B------:R-:W-:-:S04]  /*3f330*/  LOP3.LUT R10, R227, R225, RZ, 0x3c, !PT ;  /* 0x000000e1e30a7212 */ /* 0x000fc800078e3cff */
[----:B------:R-:W-:Y:S08]  /*3f340*/  POPC R14, R14 ;  /* 0x0000000e000e7309 */ /* 0x000ff00000000000 */
[----:B------:R-:W0:Y:S01]  /*3f350*/  POPC R10, R10 ;  /* 0x0000000a000a7309 */ /* 0x000e220000000000 */
[----:B------:R1:W-:Y:S04]  /*3f360*/  STL [R1+0x338], R7 ;  /* 0x0003380701007387 */ /* 0x0003e80000100800 */
[----:B------:R-:W-:Y:S01]  /*3f370*/  STL [R1+0x334], R11 ;  /* 0x0003340b01007387 */ /* 0x000fe20000100800 */
[----:B------:R-:W-:-:S04]  /*3f380*/  DEPBAR.LE SB5, 0x2 ;  /* 0x0000d0800000791a */ /* 0x000fc80000000000 */
[----:B-1----:R-:W-:Y:S02]  /*3f390*/  LOP3.LUT R7, R8, 0xff, RZ, 0xc0, !PT ;  /* 0x000000ff08077812 */ /* 0x002fe400078ec0ff */
[----:B0-----:R-:W-:-:S03]  /*3f3a0*/  IADD3 R10, PT, PT, R14, R10, RZ ;  /* 0x0000000a0e0a7210 */ /* 0x001fc60007ffe0ff */
[----:B------:R0:W-:Y:S02]  /*3f3b0*/  STL [R1+0x330], R7 ;  /* 0x0003300701007387 */ /* 0x0001e40000100800 */
[----:B------:R-:W-:Y:S02]  /*3f3c0*/  IMAD R10, R10, 0x9, R12 ;  /* 0x000000090a0a7824 */ /* 0x000fe400078e020c */
[----:B------:R-:W-:Y:S01]  /*3f3d0*/  IMAD.MOV.U32 R37, RZ, RZ, R17 ;  /* 0x000000ffff257224 */ /* 0x000fe200078e0011 */
[----:B--2---:R-:W-:Y:S02]  /*3f3e0*/  LOP3.LUT R14, R231, R85, RZ, 0x3c, !PT ;  /* 0x00000055e70e7212 */ /* 0x004fe400078e3cff */
[----:B---3--:R-:W-:-:S04]  /*3f3f0*/  LOP3.LUT R16, R230, R251, RZ, 0x3c, !PT ;  /* 0x000000fbe6107212 */ /* 0x008fc800078e3cff */
[----:B------:R-:W-:Y:S01]  /*3f400*/  POPC R14, R14 ;  /* 0x0000000e000e7309 */ /* 0x000fe20000000000 */
[----:B------:R-:W-:Y:S01]  /*3f410*/  VABSDIFF.U32 R8, R76, R7, RZ ;  /* 0x000000074c087214 */ /* 0x000fe200000e00ff */
[----:B------:R-:W-:-:S04]  /*3f420*/  DEPBAR.LE SB5, 0x1 ;  /* 0x0000d0400000791a */ /* 0x000fc80000000000 */
[----:B0-----:R-:W-:Y:S02]  /*3f430*/  LOP3.LUT R7, R6, 0xff, RZ, 0xc0, !PT ;  /* 0x000000ff06077812 */ /* 0x001fe400078ec0ff */
[----:B------:R-:W0:Y:S03]  /*3f440*/  POPC R16, R16 ;  /* 0x0000001000107309 */ /* 0x000e260000000000 */
[----:B------:R1:W-:Y:S04]  /*3f450*/  STL [R1+0x32c], R7 ;  /* 0x00032c0701007387 */ /* 0x0003e80000100800 */
[----:B------:R-:W2:Y:S04]  /*3f460*/  LDL R76, [R1+0x3f4] ;  /* 0x0003f400014c7983 */ /* 0x000ea80000100800 */
[----:B------:R-:W3:Y:S01]  /*3f470*/  LDL R84, [R1+0x6f4] ;  /* 0x0006f40001547983 */ /* 0x000ee20000100800 */
[----:B0-----:R-:W-:Y:S01]  /*3f480*/  IMAD.IADD R6, R16, 0x1, R14 ;  /* 0x0000000110067824 */ /* 0x001fe200078e020e */
[----:B------:R-:W-:Y:S01]  /*3f490*/  LOP3.LUT R23, R228, R248, RZ, 0x3c, !PT ;  /* 0x000000f8e4177212 */ /* 0x000fe200078e3cff */
[----:B------:R-:W-:Y:S01]  /*3f4a0*/  IMAD.MOV.U32 R14, RZ, RZ, R36 ;  /* 0x000000ffff0e7224 */ /* 0x000fe200078e0024 */
[----:B------:R-:W-:Y:S01]  /*3f4b0*/  LOP3.LUT R18, R229, R92, RZ, 0x3c, !PT ;  /* 0x0000005ce5127212 */ /* 0x000fe200078e3cff */
[----:B------:R-:W-:Y:S01]  /*3f4c0*/  IMAD.IADD R8, R10, 0x1, R8 ;  /* 0x000000010a087824 */ /* 0x000fe200078e0208 */
[----:B------:R-:W3:Y:S01]  /*3f4d0*/  LDL R89, [R1+0x3e8] ;  /* 0x0003e80001597983 */ /* 0x000ee20000100800 */
[----:B------:R-:W5:Y:S01]  /*3f4e0*/  TEX.LL RZ, R25, R14, R0, UR6, 2D, 0x1 ;  /* 0x28ff06000e197f60 */ /* 0x000f6200089e01ff */
[----:B------:R-:W-:Y:S01]  /*3f4f0*/  IMAD.MOV.U32 R16, RZ, RZ, R36 ;  /* 0x000000ffff107224 */ /* 0x000fe200078e0024 */
[----:B------:R-:W-:Y:S01]  /*3f500*/  VABSDIFF.U32 R10, R69, R7, RZ ;  /* 0x00000007450a7214 */ /* 0x000fe200000e00ff */
[----:B------:R-:W3:Y:S02]  /*3f510*/  LDL R40, [R1+0x6f0] ;  /* 0x0006f00001287983 */ /* 0x000ee40000100800 */
[----:B------:R-:W5:Y:S01]  /*3f520*/  TEX.LL RZ, R234, R16, R0, UR10, 2D, 0x3 ;  /* 0x28ff0a0010ea7f60 */ /* 0x000f6200089e03ff */
[----:B------:R-:W-:Y:S01]  /*3f530*/  POPC R23, R23 ;  /* 0x0000001700177309 */ /* 0x000fe20000000000 */
[----:B------:R-:W3:Y:S04]  /*3f540*/  LDL R69, [R1+0x3ec] ;  /* 0x0003ec0001457983 */ /* 0x000ee80000100800 */
[----:B------:R-:W3:Y:S03]  /*3f550*/  LDL R30, [R1+0x3e0] ;  /* 0x0003e000011e7983 */ /* 0x000ee60000100800 */
[----:B------:R-:W0:Y:S01]  /*3f560*/  POPC R18, R18 ;  /* 0x0000001200127309 */ /* 0x000e220000000000 */
[----:B------:R-:W3:Y:S01]  /*3f570*/  LDL R20, [R1+0x3e4] ;  /* 0x0003e40001147983 */ /* 0x000ee20000100800 */
[----:B------:R-:W-:-:S02]  /*3f580*/  IMAD.MOV.U32 R43, RZ, RZ, R19 ;  /* 0x000000ffff2b7224 */ /* 0x000fc400078e0013 */
[----:B------:R-:W-:Y:S01]  /*3f590*/  IMAD.MOV.U32 R42, RZ, RZ, R36 ;  /* 0x000000ffff2a7224 */ /* 0x000fe200078e0024 */
[----:B------:R-:W-:Y:S01]  /*3f5a0*/  MOV R245, R31 ;  /* 0x0000001f00f57202 */ /* 0x000fe20000000f00 */
[--C-:B------:R-:W-:Y:S01]  /*3f5b0*/  IMAD.MOV.U32 R47, RZ, RZ, R31.reuse ;  /* 0x000000ffff2f7224 */ /* 0x100fe200078e001f */
[----:B------:R-:W-:Y:S01]  /*3f5c0*/  MOV R243, R35 ;  /* 0x0000002300f37202 */ /* 0x000fe20000000f00 */
[--C-:B------:R-:W-:Y:S01]  /*3f5d0*/  IMAD.MOV.U32 R39, RZ, RZ, R31.reuse ;  /* 0x000000ffff277224 */ /* 0x100fe200078e001f */
[----:B------:R-:W3:Y:S01]  /*3f5e0*/  LDL R11, [R1+0x3d8] ;  /* 0x0003d800010b7983 */ /* 0x000ee20000100800 */
[----:B------:R-:W-:Y:S02]  /*3f5f0*/  IMAD.MOV.U32 R246, RZ, RZ, R46 ;  /* 0x000000fffff67224 */ /* 0x000fe400078e002e */
[----:B------:R-:W-:Y:S01]  /*3f600*/  IMAD.MOV.U32 R247, RZ, RZ, R31 ;  /* 0x000000fffff77224 */ /* 0x000fe200078e001f */
[----:B------:R-:W3:Y:S01]  /*3f610*/  LDL R45, [R1+0x3dc] ;  /* 0x0003dc00012d7983 */ /* 0x000ee20000100800 */
[----:B0-----:R-:W-:-:S02]  /*3f620*/  IMAD.IADD R12, R23, 0x1, R18 ;  /* 0x00000001170c7824 */ /* 0x001fc400078e0212 */
[----:B------:R-:W5:Y:S01]  /*3f630*/  TEX.LL RZ, R23, R36, R0, UR6, 2D, 0x1 ;  /* 0x28ff060024177f60 */ /* 0x000f6200089e01ff */
[----:B------:R-:W-:-:S04]  /*3f640*/  MOV R18, R36 ;  /* 0x0000002400127202 */ /* 0x000fc80000000f00 */
[----:B------:R-:W5:Y:S01]  /*3f650*/  TEX.LL RZ, R236, R18, R0, UR10, 2D, 0x3 ;  /* 0x28ff0a0012ec7f60 */ /* 0x000f6200089e03ff */
[----:B------:R-:W-:Y:S01]  /*3f660*/  IMAD R8, R12, 0x9, R8 ;  /* 0x000000090c087824 */ /* 0x000fe200078e0208 */
[----:B------:R-:W5:Y:S01]  /*3f670*/  TEX.LL RZ, R18, R42, R0, UR6, 2D, 0x1 ;  /* 0x28ff06002a127f60 */ /* 0x000f6200089e01ff */
[----:B------:R0:W-:Y:S01]  /*3f680*/  TEX.LL RZ, R238, R46, R0, UR8, 2D, 0x3 ;  /* 0x28ff08002eee7f60 */ /* 0x0001e200089e03ff */
[----:B------:R-:W-:Y:S01]  /*3f690*/  TEX.LL RZ, R240, R38, R0, UR10, 2D, 0x3 ;  /* 0x28ff0a0026f07f60 */ /* 0x000fe200089e03ff */
[----:B------:R1:W5:Y:S01]  /*3f6a0*/  TEX.LL RZ, R16, R246, R0, UR4, 2D, 0x1 ;  /* 0x28ff0400f6107f60 */ /* 0x00036200089e01ff */
[--C-:B------:R-:W-:Y:S01]  /*3f6b0*/  IMAD.MOV.U32 R244, RZ, RZ, R38.reuse ;  /* 0x000000fffff47224 */ /* 0x100fe200078e0026 */
[----:B------:R-:W-:Y:S01]  /*3f6c0*/  MOV R248, R46 ;  /* 0x0000002e00f87202 */ /* 0x000fe20000000f00 */
[----:B------:R-:W-:Y:S02]  /*3f6d0*/  IMAD.MOV.U32 R249, RZ, RZ, R35 ;  /* 0x000000fffff97224 */ /* 0x000fe400078e0023 */
[----:B------:R-:W-:Y:S01]  /*3f6e0*/  IMAD.MOV.U32 R242, RZ, RZ, R38 ;  /* 0x000000fffff27224 */ /* 0x000fe200078e0026 */
[----:B------:R-:W5:Y:S01]  /*3f6f0*/  TEX.LL RZ, R14, R244, R0, UR6, 2D, 0x1 ;  /* 0x28ff0600f40e7f60 */ /* 0x000f6200089e01ff */
[----:B------:R-:W5:Y:S01]  /*3f700*/  TEX.LL RZ, R12, R248, R0, UR4, 2D, 0x1 ;  /* 0x28ff0400f80c7f60 */ /* 0x000f6200089e01ff */
[----:B------:R-:W-:Y:S01]  /*3f710*/  IADD3 R8, PT, PT, R8, R10, RZ ;  /* 0x0000000a08087210 */ /* 0x000fe20007ffe0ff */
[----:B------:R-:W-:-:S04]  /*3f720*/  DEPBAR.LE SB5, 0x8 ;  /* 0x0000d2000000791a */ /* 0x000fc80000000000 */
[----:B------:R-:W-:Y:S01]  /*3f730*/  LOP3.LUT R41, R232, R250, RZ, 0x3c, !PT ;  /* 0x000000fae8297212 */ /* 0x000fe200078e3cff */
[----:B------:R-:W5:Y:S05]  /*3f740*/  TEX.LL RZ, R10, R242, R0, UR6, 2D, 0x1 ;  /* 0x28ff0600f20a7f60 */ /* 0x000f6a00089e01ff */
[----:B------:R-:W-:Y:S01]  /*3f750*/  POPC R41, R41 ;  /* 0x0000002900297309 */ /* 0x000fe20000000000 */
[--C-:B0-----:R-:W-:Y:S01]  /*3f760*/  IMAD.MOV.U32 R47, RZ, RZ, R35.reuse ;  /* 0x000000ffff2f7224 */ /* 0x101fe200078e0023 */
[-C--:B-1----:R-:W-:Y:S01]  /*3f770*/  MOV R247, R27.reuse ;  /* 0x0000001b00f77202 */ /* 0x082fe20000000f00 */
[----:B------:R-:W-:Y:S02]  /*3f780*/  IMAD.MOV.U32 R39, RZ, RZ, R35 ;  /* 0x000000ffff277224 */ /* 0x000fe400078e0023 */
[----:B------:R-:W-:Y:S01]  /*3f790*/  IMAD R29, R6, 0x9, R8 ;  /* 0x00000009061d7824 */ /* 0x000fe200078e0208 */
[----:B------:R-:W-:Y:S01]  /*3f7a0*/  MOV R7, R27 ;  /* 0x0000001b00077202 */ /* 0x000fe20000000f00 */
[----:B------:R-:W-:Y:S01]  /*3f7b0*/  IMAD.MOV.U32 R6, RZ, RZ, R46 ;  /* 0x000000ffff067224 */ /* 0x000fe200078e002e */
[----:B------:R-:W-:Y:S01]  /*3f7c0*/  TEX.LL RZ, R242, R46, R0, UR8, 2D, 0x3 ;  /* 0x28ff08002ef27f60 */ /* 0x000fe200089e03ff */
[----:B------:R0:W5:Y:S01]  /*3f7d0*/  TEX.LL RZ, R244, R38, R0, UR10, 2D, 0x3 ;  /* 0x28ff0a0026f47f60 */ /* 0x00016200089e03ff */
[----:B------:R-:W-:Y:S01]  /*3f7e0*/  TEX.LL RZ, R246, R246, R0, UR8, 2D, 0x3 ;  /* 0x28ff0800f6f67f60 */ /* 0x000fe200089e03ff */
[----:B------:R-:W-:-:S02]  /*3f7f0*/  IMAD.MOV.U32 R42, RZ, RZ, R38 ;  /* 0x000000ffff2a7224 */ /* 0x000fc400078e0026 */
[--C-:B------:R-:W-:Y:S02]  /*3f800*/  IMAD.MOV.U32 R43, RZ, RZ, R27.reuse ;  /* 0x000000ffff2b7224 */ /* 0x100fe400078e001b */
[----:B------:R-:W-:Y:S02]  /*3f810*/  IMAD.MOV.U32 R250, RZ, RZ, R38 ;  /* 0x000000fffffa7224 */ /* 0x000fe400078e0026 */
[----:B------:R-:W-:Y:S01]  /*3f820*/  IMAD.MOV.U32 R251, RZ, RZ, R27 ;  /* 0x000000fffffb7224 */ /* 0x000fe200078e001b */
[----:B------:R-:W-:Y:S01]  /*3f830*/  TEX.LL RZ, R248, R42, R0, UR10, 2D, 0x3 ;  /* 0x28ff0a002af87f60 */ /* 0x000fe200089e03ff */
[----:B------:R1:W5:Y:S02]  /*3f840*/  TEX.LL RZ, R8, R6, R0, UR4, 2D, 0x1 ;  /* 0x28ff040006087f60 */ /* 0x00036400089e01ff */
[----:B------:R-:W5:Y:S01]  /*3f850*/  TEX.LL RZ, R6, R250, R0, UR6, 2D, 0x1 ;  /* 0x28ff0600fa067f60 */ /* 0x000f6200089e01ff */
[----:B------:R-:W-:Y:S04]  /*3f860*/  STL [R1+0xaa0], R31 ;  /* 0x000aa01f01007387 */ /* 0x000fe80000100800 */
[----:B------:R-:W-:Y:S04]  /*3f870*/  STL [R1+0xaac], R19 ;  /* 0x000aac1301007387 */ /* 0x000fe80000100800 */
[----:B------:R-:W-:Y:S04]  /*3f880*/  STL [R1+0xaa8], R17 ;  /* 0x000aa81101007387 */ /* 0x000fe80000100800 */
[----:B------:R-:W-:Y:S04]  /*3f890*/  STL [R1+0xaa4], R15 ;  /* 0x000aa40f01007387 */ /* 0x000fe80000100800 */
[----:B------:R0:W-:Y:S04]  /*3f8a0*/  STL [R1+0xa28], R36 ;  /* 0x000a282401007387 */ /* 0x0001e80000100800 */
[----:B0-----:R-:W3:Y:S04]  /*3f8b0*/  LDL.LU R36, [R1+0x6e4] ;  /* 0x0006e40001247983 */ /* 0x001ee80000300800 */
[----:B------:R-:W-:Y:S04]  /*3f8c0*/  STL [R1+0xab0], R35 ;  /* 0x000ab02301007387 */ /* 0x000fe80000100800 */
[----:B------:R-:W-:Y:S04]  /*3f8d0*/  STL [R1+0xab4], R27 ;  /* 0x000ab41b01007387 */ /* 0x000fe80000100800 */
[----:B------:R0:W-:Y:S04]  /*3f8e0*/  STL [R1+0xa30], R38 ;  /* 0x000a302601007387 */ /* 0x0001e80000100800 */
[----:B0-----:R-:W3:Y:S04]  /*3f8f0*/  LDL.LU R38, [R1+0x3c4] ;  /* 0x0003c40001267983 */ /* 0x001ee80000300800 */
[----:B------:R-:W-:Y:S01]  /*3f900*/  STL [R1+0xa2c], R46 ;  /* 0x000a2c2e01007387 */ /* 0x000fe20000100800 */
[----:B--2---:R-:W-:-:S06]  /*3f910*/  LOP3.LUT R33, R233, R76, RZ, 0x3c, !PT ;  /* 0x0000004ce9217212 */ /* 0x004fcc00078e3cff */
[----:B------:R-:W0:Y:S01]  /*3f920*/  POPC R33, R33 ;  /* 0x0000002100217309 */ /* 0x000e220000000000 */
[----:B------:R-:W-:-:S04]  /*3f930*/  DEPBAR.LE SB5, 0xb ;  /* 0x0000d2c00000791a */ /* 0x000fc80000000000 */
[----:B------:R-:W-:Y:S01]  /*3f940*/  LOP3.LUT R73, R25, 0xff, RZ, 0xc0, !PT ;  /* 0x000000ff19497812 */ /* 0x000fe200078ec0ff */
[----:B0-----:R-:W-:-:S03]  /*3f950*/  IMAD.IADD R25, R41, 0x1, R33 ;  /* 0x0000000129197824 */ /* 0x001fc600078e0221 */
[----:B---3--:R-:W-:-:S05]  /*3f960*/  VABSDIFF.U32 R33, R84, R73, RZ ;  /* 0x0000004954217214 */ /* 0x008fca00000e00ff */
        /* <DEDUP_REMOVED lines=8> */
[----:B-1----:R-:W-:Y:S01]  /*3f9f0*/  LOP3.LUT R7, R23, 0xff, RZ, 0xc0, !PT ;  /* 0x000000ff17077812 */ /* 0x002fe200078ec0ff */
[----:B------:R-:W-:Y:S04]  /*3fa00*/  STL [R1+0xaf8], R73 ;  /* 0x000af84901007387 */ /* 0x000fe80000100800 */
[----:B------:R1:W-:Y:S04]  /*3fa10*/  STL [R1+0x324], R7 ;  /* 0x0003240701007387 */ /* 0x0003e80000100800 */
[----:B------:R-:W2:Y:S01]  /*3fa20*/  LDL R84, [R1+0x3d0] ;  /* 0x0003d00001547983 */ /* 0x000ea20000100800 */
[----:B0-----:R-:W-:-:S03]  /*3fa30*/  IADD3 R23, PT, PT, R33, R29, RZ ;  /* 0x0000001d21177210 */ /* 0x001fc60007ffe0ff */
[----:B------:R-:W3:Y:S01]  /*3fa40*/  LDL R89, [R1+0x3d4] ;  /* 0x0003d40001597983 */ /* 0x000ee20000100800 */
[----:B------:R-:W-:-:S03]  /*3fa50*/  VABSDIFF.U32 R29, R40, R7, RZ ;  /* 0x00000007281d7214 */ /* 0x000fc600000e00ff */
[----:B------:R-:W3:Y:S02]  /*3fa60*/  LDL R40, [R1+0x3c8] ;  /* 0x0003c80001287983 */ /* 0x000ee40000100800 */
[----:B------:R-:W-:Y:S01]  /*3fa70*/  IMAD.IADD R25, R25, 0x1, R29 ;  /* 0x0000000119197824 */ /* 0x000fe200078e021d */
[----:B------:R-:W-:-:S04]  /*3fa80*/  DEPBAR.LE SB5, 0x8 ;  /* 0x0000d2000000791a */ /* 0x000fc80000000000 */
[----:B------:R-:W-:Y:S02]  /*3fa90*/  LOP3.LUT R29, R236, R30, RZ, 0x3c, !PT ;  /* 0x0000001eec1d7212 */ /* 0x000fe400078e3cff */
[----:B------:R-:W3:Y:S01]  /*3faa0*/  LDL R30, [R1+0x3cc] ;  /* 0x0003cc00011e7983 */ /* 0x000ee20000100800 */
[----:B------:R-:W-:Y:S01]  /*3fab0*/  IMAD R23, R23, 0x9, R25 ;  /* 0x0000000917177824 */ /* 0x000fe200078e0219 */
[----:B------:R-:W-:Y:S02]  /*3fac0*/  LOP3.LUT R25, R237, R20, RZ, 0x3c, !PT ;  /* 0x00000014ed197212 */ /* 0x000fe400078e3cff */
[----:B------:R-:W3:Y:S01]  /*3fad0*/  LDL R20, [R1+0x3c0] ;  /* 0x0003c00001147983 */ /* 0x000ee20000100800 */
[----:B------:R-:W-:Y:S08]  /*3fae0*/  POPC R29, R29 ;  /* 0x0000001d001d7309 */ /* 0x000ff00000000000 */
[----:B------:R-:W0:Y:S01]  /*3faf0*/  POPC R25, R25 ;  /* 0x0000001900197309 */ /* 0x000e220000000000 */
[----:B------:R-:W-:-:S04]  /*3fb00*/  DEPBAR.LE SB5, 0x7 ;  /* 0x0000d1c00000791a */ /* 0x000fc80000000000 */
[----:B-1----:R-:W-:Y:S01]  /*3fb10*/  LOP3.LUT R7, R18, 0xff, RZ, 0xc0, !PT ;  /* 0x000000ff12077812 */ /* 0x002fe200078ec0ff */
[----:B0-----:R-:W-:-:S03]  /*3fb20*/  IMAD.IADD R18, R29, 0x1, R25 ;  /* 0x000000011d127824 */ /* 0x001fc600078e0219 */
[----:B------:R-:W-:Y:S01]  /*3fb30*/  VABSDIFF.U32 R25, R93, R7, RZ ;  /* 0x000000075d197214 */ /* 0x000fe200000e00ff */
[----:B------:R0:W-:Y:S04]  /*3fb40*/  STL [R1+0x320], R7 ;  /* 0x0003200701007387 */ /* 0x0001e80000100800 */
[----:B------:R-:W-:Y:S01]  /*3fb50*/  IMAD.IADD R23, R23, 0x1, R25 ;  /* 0x0000000117177824 */ /* 0x000fe200078e0219 */
[----:B------:R-:W-:Y:S03]  /*3fb60*/  STL [R1+0xab8], R93 ;  /* 0x000ab85d01007387 */ /* 0x000fe60000100800 */
[----:B------:R-:W-:Y:S01]  /*3fb70*/  IMAD R18, R18, 0x9, R23 ;  /* 0x0000000912127824 */ /* 0x000fe200078e0217 */
[----:B------:R-:W-:-:S02]  /*3fb80*/  VABSDIFF.U32 R23, R21, R48, RZ ;  /* 0x0000003015177214 */ /* 0x000fc400000e00ff */
[----:B------:R-:W3:Y:S01]  /*3fb90*/  LDL.LU R48, [R1+0xda0] ;  /* 0x000da00001307983 */ /* 0x000ee20000300800 */
[----:B------:R-:W-:Y:S02]  /*3fba0*/  LOP3.LUT R37, R62, R11, RZ, 0x3c, !PT ;  /* 0x0000000b3e257212 */ /* 0x000fe400078e3cff */
[----:B------:R-:W-:Y:S01]  /*3fbb0*/  LOP3.LUT R33, R63, R45, RZ, 0x3c, !PT ;  /* 0x0000002d3f217212 */ /* 0x000fe200078e3cff */
[----:B------:R-:W-:-:S04]  /*3fbc0*/  DEPBAR.LE SB5, 0x5 ;  /* 0x0000d1400000791a */ /* 0x000fc80000000000 */
[----:B0-----:R-:W-:Y:S01]  /*3fbd0*/  LOP3.LUT R7, R16, 0xff, RZ, 0xc0, !PT ;  /* 0x000000ff10077812 */ /* 0x001fe200078ec0ff */
[----:B------:R-:W-:Y:S01]  /*3fbe0*/  POPC R37, R37 ;  /* 0x0000002500257309 */ /* 0x000fe20000000000 */
[----:B------:R-:W-:Y:S01]  /*3fbf0*/  LOP3.LUT R11, R14, 0xff, RZ, 0xc0, !PT ;  /* 0x000000ff0e0b7812 */ /* 0x000fe200078ec0ff */
[----:B------:R-:W-:Y:S06]  /*3fc00*/  STL [R1+0xabc], R21 ;  /* 0x000abc1501007387 */ /* 0x000fec0000100800 */
[----:B------:R-:W0:Y:S01]  /*3fc10*/  POPC R33, R33 ;  /* 0x0000002100217309 */ /* 0x000e220000000000 */
[----:B------:R-:W-:Y:S04]  /*3fc20*/  STL [R1+0xac0], R238 ;  /* 0x000ac0ee01007387 */ /* 0x000fe80000100800 */
[----:B------:R-:W-:Y:S04]  /*3fc30*/  STL [R1+0xac4], R239 ;  /* 0x000ac4ef01007387 */ /* 0x000fe80000100800 */
[----:B------:R1:W-:Y:S04]  /*3fc40*/  STL [R1+0x31c], R7 ;  /* 0x00031c0701007387 */ /* 0x0003e80000100800 */
[----:B------:R3:W-:Y:S04]  /*3fc50*/  STL [R1+0x318], R11 ;  /* 0x0003180b01007387 */ /* 0x0007e80000100800 */
[----:B------:R-:W3:Y:S04]  /*3fc60*/  LDL R15, [R1+0x230] ;  /* 0x00023000010f7983 */ /* 0x000ee80000100800 */
[----:B------:R-:W3:Y:S01]  /*3fc70*/  LDL.LU R17, [R1+0x290] ;  /* 0x0002900001117983 */ /* 0x000ee20000300800 */
[----:B------:R-:W-:-:S03]  /*3fc80*/  VABSDIFF.U32 R14, R7, R11, RZ ;  /* 0x0000000b070e7214 */ /* 0x000fc600000e00ff */
[----:B------:R-:W3:Y:S04]  /*3fc90*/  LDL R19, [R1+0x234] ;  /* 0x0002340001137983 */ /* 0x000ee80000100800 */
[----:B------:R-:W3:Y:S01]  /*3fca0*/  LDL.LU R61, [R1+0x294] ;  /* 0x00029400013d7983 */ /* 0x000ee20000300800 */
[----:B0-----:R-:W-:-:S03]  /*3fcb0*/  IADD3 R25, PT, PT, R37, R33, RZ ;  /* 0x0000002125197210 */ /* 0x001fc60007ffe0ff */
[----:B------:R-:W3:Y:S04]  /*3fcc0*/  LDL R59, [R1+0x228] ;  /* 0x00022800013b7983 */ /* 0x000ee80000100800 */
[----:B------:R-:W3:Y:S04]  /*3fcd0*/  LDL.LU R68, [R1+0x288] ;  /* 0x0002880001447983 */ /* 0x000ee80000300800 */
[----:B-1----:R-:W3:Y:S04]  /*3fce0*/  LDL R7, [R1+0x22c] ;  /* 0x00022c0001077983 */ /* 0x002ee80000100800 */
[----:B------:R-:W3:Y:S01]  /*3fcf0*/  LDL.LU R45, [R1+0x28c] ;  /* 0x00028c00012d7983 */ /* 0x000ee20000300800 */
[----:B--2---:R-:W-:-:S03]  /*3fd00*/  LOP3.LUT R39, R66, R84, RZ, 0x3c, !PT ;  /* 0x0000005442277212 */ /* 0x004fc600078e3cff */
[----:B------:R-:W2:Y:S01]  /*3fd10*/  LDL R84, [R1+0x828] ;  /* 0x0008280001547983 */ /* 0x000ea20000100800 */
[----:B---3--:R-:W-:-:S03]  /*3fd20*/  LOP3.LUT R37, R67, R89, RZ, 0x3c, !PT ;  /* 0x0000005943257212 */ /* 0x008fc600078e3cff */
[----:B------:R-:W2:Y:S01]  /*3fd30*/  LDL.LU R89, [R1+0x280] ;  /* 0x0002800001597983 */ /* 0x000ea20000300800 */
[----:B------:R-:W-:-:S03]  /*3fd40*/  LOP3.LUT R33, R71, R30, RZ, 0x3c, !PT ;  /* 0x0000001e47217212 */ /* 0x000fc600078e3cff */
[----:B------:R-:W3:Y:S01]  /*3fd50*/  LDL R30, [R1+0x82c] ;  /* 0x00082c00011e7983 */ /* 0x000ee20000100800 */
[----:B------:R-:W-:-:S03]  /*3fd60*/  LOP3.LUT R29, R74, R20, RZ, 0x3c, !PT ;  /* 0x000000144a1d7212 */ /* 0x000fc600078e3cff */
[----:B------:R-:W3:Y:S04]  /*3fd70*/  LDL.LU R20, [R1+0x284] ;  /* 0x0002840001147983 */ /* 0x000ee80000300800 */
[----:B------:R-:W2:Y:S04]  /*3fd80*/  LDL.LU R93, [R1+0x654] ;  /* 0x00065400015d7983 */ /* 0x000ea80000300800 */
[----:B------:R-:W3:Y:S04]  /*3fd90*/  LDL.LU R35, [R1+0x650] ;  /* 0x0006500001237983 */ /* 0x000ee80000300800 */
[----:B------:R-:W3:Y:S01]  /*3fda0*/  LDL.LU R31, [R1+0x648] ;  /* 0x00064800011f7983 */ /* 0x000ee20000300800 */
[----:B------:R-:W-:Y:S01]  /*3fdb0*/  IMAD.IADD R18, R18, 0x1, R23 ;  /* 0x0000000112127824 */ /* 0x000fe200078e0217 */
[----:B------:R-:W-:-:S03]  /*3fdc0*/  LOP3.LUT R23, R241, R239, RZ, 0x3c, !PT ;  /* 0x000000eff1177212 */ /* 0x000fc600078e3cff */
[----:B------:R-:W-:Y:S01]  /*3fdd0*/  IMAD R18, R25, 0x9, R18 ;  /* 0x0000000919127824 */ /* 0x000fe200078e0212 */
[----:B------:R-:W-:Y:S02]  /*3fde0*/  LOP3.LUT R25, R240, R238, RZ, 0x3c, !PT ;  /* 0x000000eef0197212 */ /* 0x000fe400078e3cff */
[----:B------:R-:W-:Y:S08]  /*3fdf0*/  POPC R23, R23 ;  /* 0x0000001700177309 */ /* 0x000ff00000000000 */
[----:B------:R-:W0:Y:S08]  /*3fe00*/  POPC R25, R25 ;  /* 0x0000001900197309 */ /* 0x000e300000000000 */
[----:B------:R-:W-:Y:S01]  /*3fe10*/  POPC R29, R29 ;  /* 0x0000001d001d7309 */ /* 0x000fe20000000000 */
[----:B0-----:R-:W-:Y:S01]  /*3fe20*/  IMAD.IADD R23, R25, 0x1, R23 ;  /* 0x0000000119177824 */ /* 0x001fe200078e0217 */
[----:B------:R-:W-:-:S06]  /*3fe30*/  LOP3.LUT R25, R75, R38, RZ, 0x3c, !PT ;  /* 0x000000264b197212 */ /* 0x000fcc00078e3cff */
[----:B------:R-:W0:Y:S01]  /*3fe40*/  POPC R25, R25 ;  /* 0x0000001900197309 */ /* 0x000e220000000000 */
[----:B------:R-:W-:Y:S01]  /*3fe50*/  IMAD.IADD R14, R18, 0x1, R14 ;  /* 0x00000001120e7824 */ /* 0x000fe200078e020e */
[----:B------:R-:W-:-:S03]  /*3fe60*/  LOP3.LUT R41, R70, R40, RZ, 0x3c, !PT ;  /* 0x0000002846297212 */ /* 0x000fc600078e3cff */
[----:B------:R-:W-:Y:S01]  /*3fe70*/  IMAD R14, R23, 0x9, R14 ;  /* 0x00000009170e7824 */ /* 0x000fe200078e020e */
[----:B------:R-:W-:Y:S02]  /*3fe80*/  LOP3.LUT R23, R79, R49, RZ, 0x3c, !PT ;  /* 0x000000314f177212 */ /* 0x000fe400078e3cff */
[----:B------:R-:W-:Y:S01]  /*3fe90*/  POPC R41, R41 ;  /* 0x0000002900297309 */ /* 0x000fe20000000000 */
[----:B0-----:R-:W-:Y:S01]  /*3fea0*/  IMAD.IADD R25, R29, 0x1, R25 ;  /* 0x000000011d197824 */ /* 0x001fe200078e0219 */
[----:B------:R-:W-:-:S06]  /*3feb0*/  LOP3.LUT R29, R78, R48, RZ, 0x3c, !PT ;  /* 0x000000304e1d7212 */ /* 0x000fcc00078e3cff */
[----:B------:R-:W0:Y:S01]  /*3fec0*/  POPC R33, R33 ;  /* 0x0000002100217309 */ /* 0x000e220000000000 */
[----:B------:R-:W-:-:S04]  /*3fed0*/  DEPBAR.LE SB5, 0x3 ;  /* 0x0000d0c00000791a */ /* 0x000fc80000000000 */
[----:B------:R-:W-:Y:S02]  /*3fee0*/  LOP3.LUT R46, R12, 0xff, RZ, 0xc0, !PT ;  /* 0x000000ff0c2e7812 */ /* 0x000fe400078ec0ff */
[----:B------:R-:W-:Y:S01]  /*3fef0*/  LOP3.LUT R239, R10, 0xff, RZ, 0xc0, !PT ;  /* 0x000000ff0aef7812 */ /* 0x000fe200078ec0ff */
[----:B------:R-:W-:Y:S03]  /*3ff00*/  POPC R29, R29 ;  /* 0x0000001d001d7309 */ /* 0x000fe60000000000 */
[----:B------:R-:W-:-:S05]  /*3ff10*/  VABSDIFF.U32 R12, R46, R239, RZ ;  /* 0x000000ef2e0c7214 */ /* 0x000fca00000e00ff */
[----:B------:R-:W1:Y:S01]  /*3ff20*/  POPC R23, R23 ;  /* 0x0000001700177309 */ /* 0x000e620000000000 */
[----:B------:R-:W-:Y:S01]  /*3ff30*/  IMAD.IADD R12, R14, 0x1, R12 ;  /* 0x000000010e0c7824 */ /* 0x000fe200078e020c */
[----:B------:R-:W-:-:S04]  /*3ff40*/  DEPBAR.LE SB5, 0x2 ;  /* 0x0000d0800000791a */ /* 0x000fc80000000000 */
[----:B------:R-:W-:Y:S02]  /*3ff50*/  LOP3.LUT R14, R244, R242, RZ, 0x3c, !PT ;  /* 0x000000f2f40e7212 */ /* 0x000fe400078e3cff */
[----:B------:R-:W-:Y:S01]  /*3ff60*/  LOP3.LUT R10, R245, R243, RZ, 0x3c, !PT ;  /* 0x000000f3f50a7212 */ /* 0x000fe200078e3cff */
[----:B0-----:R-:W-:Y:S01]  /*3ff70*/  IMAD.IADD R18, R41, 0x1, R33 ;  /* 0x0000000129127824 */ /* 0x001fe200078e0221 */
[----:B------:R-:W-:Y:S02]  /*3ff80*/  LOP3.LUT R33, R83, R51, RZ, 0x3c, !PT ;  /* 0x0000003353217212 */ /* 0x000fe400078e3cff */
[----:B------:R-:W-:Y:S01]  /*3ff90*/  POPC R14, R14 ;  /* 0x0000000e000e7309 */ /* 0x000fe20000000000 */
[----:B-1----:R-:W-:Y:S02]  /*3ffa0*/  IADD3 R23, PT, PT, R29, R23, RZ ;  /* 0x000000171d177210 */ /* 0x002fe40007ffe0ff */
[----:B------:R-:W-:-:S05]  /*3ffb0*/  LOP3.LUT R29, R82, R50, RZ, 0x3c, !PT ;  /* 0x00000032521d7212 */ /* 0x000fca00078e3cff */
[----:B------:R-:W0:Y:S01]  /*3ffc0*/  POPC R10, R10 ;  /* 0x0000000a000a7309 */ /* 0x000e220000000000 */
[----:B------:R1:W-:Y:S07]  /*3ffd0*/  STL [R1+0xac8], R38 ;  /* 0x000ac82601007387 */ /* 0x0003ee0000100800 */
[----:B------:R-:W-:Y:S01]  /*3ffe0*/  POPC R29, R29 ;  /* 0x0000001d001d7309 */ /* 0x000fe20000000000 */
[----:B------:R-:W-:Y:S07]  /*3fff0*/  STL [R1+0xacc], R48 ;  /* 0x000acc3001007387 */ /* 0x000fee0000100800 */
[----:B------:R-:W1:Y:S01]  /*40000*/  POPC R33, R33 ;  /* 0x0000002100217309 */ /* 0x000e620000000000 */
[----:B------:R-:W-:Y:S04]  /*40010*/  STL [R1+0xad0], R49 ;  /* 0x000ad03101007387 */ /* 0x000fe80000100800 */
[----:B------:R-:W-:Y:S01]  /*40020*/  STL [R1+0xad8], R46 ;  /* 0x000ad82e01007387 */ /* 0x000fe20000100800 */
[----:B0-----:R-:W-:-:S03]  /*40030*/  IMAD.IADD R10, R14, 0x1, R10 ;  /* 0x000000010e0a7824 */ /* 0x001fc600078e020a */
[----:B------:R-:W-:Y:S04]  /*40040*/  STL [R1+0xad4], R239 ;  /* 0x000ad4ef01007387 */ /* 0x000fe80000100800 */
[----:B------:R-:W-:Y:S04]  /*40050*/  STL [R1+0xae0], R242 ;  /* 0x000ae0f201007387 */ /* 0x000fe80000100800 */
[----:B------:R-:W-:Y:S01]  /*40060*/  STL [R1+0xaec], R243 ;  /* 0x000aecf301007387 */ /* 0x000fe20000100800 */
[----:B------:R-:W-:Y:S03]  /*40070*/  POPC R39, R39 ;  /* 0x0000002700277309 */ /* 0x000fe60000000000 */
[----:B------:R-:W-:Y:S01]  /*40080*/  STL [R1+0xafc], R50 ;  /* 0x000afc3201007387 */ /* 0x000fe20000100800 */
[----:B-1----:R-:W-:-:S03]  /*40090*/  IMAD.IADD R33, R29, 0x1, R33 ;  /* 0x000000011d217824 */ /* 0x002fc600078e0221 */
[----:B------:R-:W-:Y:S01]  /*400a0*/  STL [R1+0xb00], R51 ;  /* 0x000b003301007387 */ /* 0x000fe20000100800 */
[----:B------:R-:W0:Y:S01]  /*400b0*/  POPC R37, R37 ;  /* 0x0000002500257309 */ /* 0x000e220000000000 */
[----:B------:R-:W-:Y:S02]  /*400c0*/  IMAD R10, R10, 0x9, R12 ;  /* 0x000000090a0a7824 */ /* 0x000fe400078e020c */
[----:B------:R-:W-:Y:S01]  /*400d0*/  STL [R1+0xb04], R52 ;  /* 0x000b043401007387 */ /* 0x000fe20000100800 */
[----:B------:R-:W-:-:S03]  /*400e0*/  LOP3.LUT R12, R86, R52, RZ, 0x3c, !PT ;  /* 0x00000034560c7212 */ /* 0x000fc600078e3cff */
[----:B------:R-:W-:Y:S01]  /*400f0*/  STL [R1+0xb0c], R36 ;  /* 0x000b0c2401007387 */ /* 0x000fe20000100800 */
[----:B------:R-:W-:Y:S02]  /*40100*/  LOP3.LUT R29, R87, R53, RZ, 0x3c, !PT ;  /* 0x00000035571d7212 */ /* 0x000fe400078e3cff */
[----:B-----5:R-:W-:Y:S01]  /*40110*/  LOP3.LUT R40, R8, 0xff, RZ, 0xc0, !PT ;  /* 0x000000ff08287812 */ /* 0x020fe200078ec0ff */
[----:B------:R-:W-:Y:S01]  /*40120*/  POPC R12, R12 ;  /* 0x0000000c000c7309 */ /* 0x000fe20000000000 */
[----:B------:R-:W-:-:S07]  /*40130*/  LOP3.LUT R11, R6, 0xff, RZ, 0xc0, !PT ;  /* 0x000000ff060b7812 */ /* 0x000fce00078ec0ff */
[----:B------:R-:W1:Y:S01]  /*40140*/  POPC R29, R29 ;  /* 0x0000001d001d7309 */ /* 0x000e620000000000 */
[----:B0-----:R-:W-:Y:S02]  /*40150*/  IADD3 R16, PT, PT, R39, R37, RZ ;  /* 0x0000002527107210 */ /* 0x001fe40007ffe0ff */
[----:B-1----:R-:W-:Y:S02]  /*40160*/  IADD3 R29, PT, PT, R12, R29, RZ ;  /* 0x0000001d0c1d7210 */ /* 0x002fe40007ffe0ff */
[----:B------:R-:W-:-:S06]  /*40170*/  LOP3.LUT R8, R95, R57, RZ, 0x3c, !PT ;  /* 0x000000395f087212 */ /* 0x000fcc00078e3cff */
[----:B------:R-:W-:Y:S01]  /*40180*/  POPC R8, R8 ;  /* 0x0000000800087309 */ /* 0x000fe20000000000 */
[----:B------:R-:W-:Y:S01]  /*40190*/  VABSDIFF.U32 R6, R40, R11, RZ ;  /* 0x0000000b28067214 */ /* 0x000fe200000e00ff */
[----:B--2---:R-:W-:Y:S04]  /*401a0*/  STL [R1+0xb08], R93 ;  /* 0x000b085d01007387 */ /* 0x004fe80000100800 */
[----:B------:R-:W-:Y:S04]  /*401b0*/  STL [R1+0xb10], R53 ;  /* 0x000b103501007387 */ /* 0x000fe80000100800 */
[----:B------:R-:W-:Y:S04]  /*401c0*/  STL [R1+0xb18], R44 ;  /* 0x000b182c01007387 */ /* 0x000fe80000100800 */
[----:B---3--:R-:W-:Y:S04]  /*401d0*/  STL [R1+0xb14], R35 ;  /* 0x000b142301007387 */ /* 0x008fe80000100800 */
[----:B------:R-:W-:Y:S04]  /*401e0*/  STL [R1+0xb1c], R54 ;  /* 0x000b1c3601007387 */ /* 0x000fe80000100800 */
[----:B------:R-:W-:Y:S04]  /*401f0*/  STL [R1+0xb20], R55 ;  /* 0x000b203701007387 */ /* 0x000fe80000100800 */
[----:B------:R0:W-:Y:S04]  /*40200*/  STL [R1+0xb28], R34 ;  /* 0x000b282201007387 */ /* 0x0001e80000100800 */
[----:B------:R1:W-:Y:S04]  /*40210*/  STL [R1+0xb24], R31 ;  /* 0x000b241f01007387 */ /* 0x0003e80000100800 */
[----:B------:R-:W-:Y:S04]  /*40220*/  STL [R1+0xb2c], R246 ;  /* 0x000b2cf601007387 */ /* 0x000fe80000100800 */
[----:B------:R-:W-:Y:S04]  /*40230*/  STL [R1+0xb30], R247 ;  /* 0x000b30f701007387 */ /* 0x000fe80000100800 */
[----:B------:R2:W-:Y:S04]  /*40240*/  STL [R1+0xb34], R56 ;  /* 0x000b343801007387 */ /* 0x0005e80000100800 */
[----:B------:R-:W-:Y:S01]  /*40250*/  STL [R1+0xb3c], R40 ;  /* 0x000b3c2801007387 */ /* 0x000fe20000100800 */
[----:B------:R-:W-:-:S03]  /*40260*/  VABSDIFF.U32 R14, R36, R93, RZ ;  /* 0x0000005d240e7214 */ /* 0x000fc600000e00ff */
[----:B------:R-:W-:Y:S04]  /*40270*/  STL [R1+0xb38], R11 ;  /* 0x000b380b01007387 */ /* 0x000fe80000100800 */
[----:B------:R-:W-:Y:S04]  /*40280*/  STL [R1+0xb40], R57 ;  /* 0x000b403901007387 */ /* 0x000fe80000100800 */
[----:B------:R-:W3:Y:S04]  /*40290*/  LDL R41, [R1+0x830] ;  /* 0x0008300001297983 */ /* 0x000ee80000100800 */
[----:B------:R-:W3:Y:S04]  /*402a0*/  LDL.LU R39, [R1+0x278] ;  /* 0x0002780001277983 */ /* 0x000ee80000300800 */
[----:B------:R-:W2:Y:S01]  /*402b0*/  LDL R38, [R1+0x834] ;  /* 0x0008340001267983 */ /* 0x000ea20000100800 */
[----:B------:R-:W-:-:S03]  /*402c0*/  IMAD.IADD R10, R10, 0x1, R14 ;  /* 0x000000010a0a7824 */ /* 0x000fc600078e020e */
[----:B------:R-:W2:Y:S01]  /*402d0*/  LDL.LU R238, [R1+0x27c] ;  /* 0x00027c0001ee7983 */ /* 0x000ea20000300800 */
[----:B------:R-:W-:Y:S01]  /*402e0*/  VABSDIFF.U32 R12, R44, R35, RZ ;  /* 0x000000232c0c7214 */ /* 0x000fe200000e00ff */
[----:B------:R-:W-:Y:S02]  /*402f0*/  IMAD R10, R16, 0x9, R10 ;  /* 0x00000009100a7824 */ /* 0x000fe400078e020a */
[----:B------:R-:W2:Y:S02]  /*40300*/  LDL R21, [R1+0x838] ;  /* 0x0008380001157983 */ /* 0x000ea40000100800 */
[----:B------:R-:W-:Y:S01]  /*40310*/  IMAD.IADD R10, R10, 0x1, R12 ;  /* 0x000000010a0a7824 */ /* 0x000fe200078e020c */
[----:B------:R-:W-:Y:S01]  /*40320*/  VABSDIFF.U32 R12, R34, R31, RZ ;  /* 0x0000001f220c7214 */ /* 0x000fe200000e00ff */
[----:B------:R-:W2:Y:S02]  /*40330*/  LDL.LU R73, [R1+0x270] ;  /* 0x0002700001497983 */ /* 0x000ea40000300800 */
[----:B------:R-:W-:Y:S01]  /*40340*/  IMAD R10, R18, 0x9, R10 ;  /* 0x00000009120a7824 */ /* 0x000fe200078e020a */
[----:B------:R-:W-:Y:S01]  /*40350*/  LOP3.LUT R16, R248, R246, RZ, 0x3c, !PT ;  /* 0x000000f6f8107212 */ /* 0x000fe200078e3cff */
[----:B------:R-:W2:Y:S02]  /*40360*/  LDL R250, [R1+0x83c] ;  /* 0x00083c0001fa7983 */ /* 0x000ea40000100800 */
[----:B------:R-:W-:Y:S01]  /*40370*/  IMAD.IADD R10, R10, 0x1, R12 ;  /* 0x000000010a0a7824 */ /* 0x000fe200078e020c */
[----:B------:R-:W-:Y:S01]  /*40380*/  LOP3.LUT R12, R249, R247, RZ, 0x3c, !PT ;  /* 0x000000f7f90c7212 */ /* 0x000fe200078e3cff */
[----:B------:R-:W2:Y:S01]  /*40390*/  LDL.LU R251, [R1+0x274] ;  /* 0x0002740001fb7983 */ /* 0x000ea20000300800 */
[----:B------:R-:W-:Y:S03]  /*403a0*/  POPC R16, R16 ;  /* 0x0000001000107309 */ /* 0x000fe60000000000 */
[----:B------:R-:W2:Y:S04]  /*403b0*/  LDL R42, [R1+0x220] ;  /* 0x00022000012a7983 */ /* 0x000ea80000100800 */
[----:B------:R-:W2:Y:S01]  /*403c0*/  LDL.LU R43, [R1+0x268] ;  /* 0x00026800012b7983 */ /* 0x000ea20000300800 */
[----:B------:R-:W0:Y:S03]  /*403d0*/  POPC R12, R12 ;  /* 0x0000000c000c7309 */ /* 0x000e260000000000 */
[----:B------:R-:W2:Y:S04]  /*403e0*/  LDL R47, [R1+0x224] ;  /* 0x00022400012f7983 */ /* 0x000ea80000100800 */
[----:B------:R-:W2:Y:S01]  /*403f0*/  LDL.LU R27, [R1+0x26c] ;  /* 0x00026c00011b7983 */ /* 0x000ea20000300800 */
[----:B0-----:R-:W-:-:S02]  /*40400*/  IADD3 R12, PT, PT, R16, R12, RZ ;  /* 0x0000000c100c7210 */ /* 0x001fc40007ffe0ff */
[----:B------:R-:W-:-:S06]  /*40410*/  LOP3.LUT R16, R94, R56, RZ, 0x3c, !PT ;  /* 0x000000385e107212 */ /* 0x000fcc00078e3cff */
[----:B------:R-:W0:Y:S01]  /*40420*/  POPC R16, R16 ;  /* 0x0000001000107309 */ /* 0x000e220000000000 */
[----:B------:R-:W-:-:S04]  /*40430*/  IMAD R10, R25, 0x9, R10 ;  /* 0x00000009190a7824 */ /* 0x000fc800078e020a */
[----:B------:R-:W-:Y:S01]  /*40440*/  IMAD.IADD R6, R10, 0x1, R6 ;  /* 0x000000010a067824 */ /* 0x000fe200078e0206 */
[----:B------:R-:W-:Y:S02]  /*40450*/  LOP3.LUT R10, R17, R15, RZ, 0x3c, !PT ;  /* 0x0000000f110a7212 */ /* 0x000fe400078e3cff */
[----:B------:R-:W2:Y:S04]  /*40460*/  LDL R15, [R1+0x848] ;  /* 0x00084800010f7983 */ /* 0x000ea80000100800 */
[----:B------:R-:W2:Y:S01]  /*40470*/  LDL.LU R17, [R1+0x260] ;  /* 0x0002600001117983 */ /* 0x000ea20000300800 */
[----:B0-----:R-:W-:Y:S01]  /*40480*/  IMAD.IADD R8, R16, 0x1, R8 ;  /* 0x0000000110087824 */ /* 0x001fe200078e0208 */
[----:B------:R-:W-:Y:S02]  /*40490*/  LOP3.LUT R16, R61, R19, RZ, 0x3c, !PT ;  /* 0x000000133d107212 */ /* 0x000fe400078e3cff */
[----:B------:R-:W2:Y:S04]  /*404a0*/  LDL R19, [R1+0x84c] ;  /* 0x00084c0001137983 */ /* 0x000ea80000100800 */
[----:B------:R-:W2:Y:S01]  /*404b0*/  LDL.LU R61, [R1+0x264] ;  /* 0x00026400013d7983 */ /* 0x000ea20000300800 */
[----:B------:R-:W-:Y:S08]  /*404c0*/  POPC R10, R10 ;  /* 0x0000000a000a7309 */ /* 0x000ff00000000000 */
[----:B------:R-:W0:Y:S02]  /*404d0*/  POPC R16, R16 ;  /* 0x0000001000107309 */ /* 0x000e240000000000 */
[----:B0-----:R-:W-:Y:S01]  /*404e0*/  IMAD.IADD R16, R10, 0x1, R16 ;  /* 0x000000010a107824 */ /* 0x001fe200078e0210 */
[----:B------:R-:W-:-:S02]  /*404f0*/  LOP3.LUT R10, R68, R59, RZ, 0x3c, !PT ;  /* 0x0000003b440a7212 */ /* 0x000fc400078e3cff */
[----:B------:R-:W2:Y:S04]  /*40500*/  LDL R59, [R1+0x850] ;  /* 0x00085000013b7983 */ /* 0x000ea80000100800 */
[----:B------:R-:W2:Y:S01]  /*40510*/  LDL R68, [R1+0x854] ;  /* 0x0008540001447983 */ /* 0x000ea20000100800 */
[----:B------:R-:W-:-:S03]  /*40520*/  LOP3.LUT R25, R45, R7, RZ, 0x3c, !PT ;  /* 0x000000072d197212 */ /* 0x000fc600078e3cff */
[----:B------:R-:W2:Y:S01]  /*40530*/  LDL R7, [R1+0x858] ;  /* 0x0008580001077983 */ /* 0x000ea20000100800 */
[----:B------:R-:W-:Y:S02]  /*40540*/  LOP3.LUT R37, R90, R54, RZ, 0x3c, !PT ;  /* 0x000000365a257212 */ /* 0x000fe400078e3cff */
[----:B------:R-:W-:Y:S01]  /*40550*/  LOP3.LUT R14, R91, R55, RZ, 0x3c, !PT ;  /* 0x000000375b0e7212 */ /* 0x000fe200078e3cff */
[----:B------:R-:W-:Y:S01]  /*40560*/  POPC R10, R10 ;  /* 0x0000000a000a7309 */ /* 0x000fe20000000000 */
[----:B------:R-:W2:Y:S07]  /*40570*/  LDL R45, [R1+0x85c] ;  /* 0x00085c00012d7983 */ /* 0x000eae0000100800 */
[----:B------:R-:W-:Y:S08]  /*40580*/  POPC R37, R37 ;  /* 0x0000002500257309 */ /* 0x000ff00000000000 */
[----:B------:R-:W0:Y:S08]  /*40590*/  POPC R14, R14 ;  /* 0x0000000e000e7309 */ /* 0x000e300000000000 */
[----:B------:R-:W1:Y:S01]  /*405a0*/  POPC R25, R25 ;  /* 0x0000001900197309 */ /* 0x000e620000000000 */
[----:B0-----:R-:W-:Y:S01]  /*405b0*/  IMAD.IADD R14, R37, 0x1, R14 ;  /* 0x00000001250e7824 */ /* 0x001fe200078e020e */
[----:B------:R-:W-:-:S02]  /*405c0*/  LOP3.LUT R37, R20, R30, RZ, 0x3c, !PT ;  /* 0x0000001e14257212 */ /* 0x000fc400078e3cff */
[----:B-1----:R-:W-:Y:S02]  /*405d0*/  IADD3 R25, PT, PT, R10, R25, RZ ;  /* 0x000000190a197210 */ /* 0x002fe40007ffe0ff */
[----:B------:R-:W-:Y:S02]  /*405e0*/  LOP3.LUT R10, R89, R84, RZ, 0x3c, !PT ;  /* 0x00000054590a7212 */ /* 0x000fe400078e3cff */
[----:B------:R-:W-:Y:S01]  /*405f0*/  POPC R37, R37 ;  /* 0x0000002500257309 */ /* 0x000fe20000000000 */
[----:B------:R-:W2:Y:S04]  /*40600*/  LDL.LU R84, [R1+0x254] ;  /* 0x0002540001547983 */ /* 0x000ea80000300800 */
[----:B------:R-:W2:Y:S03]  /*40610*/  LDL R89, [R1+0x860] ;  /* 0x0008600001597983 */ /* 0x000ea60000100800 */
[----:B------:R-:W0:Y:S01]  /*40620*/  POPC R10, R10 ;  /* 0x0000000a000a7309 */ /* 0x000e220000000000 */
[----:B------:R-:W2:Y:S04]  /*40630*/  LDL.LU R30, [R1+0x248] ;  /* 0x00024800011e7983 */ /* 0x000ea80000300800 */
[----:B------:R-:W2:Y:S01]  /*40640*/  LDL R20, [R1+0x864] ;  /* 0x0008640001147983 */ /* 0x000ea20000100800 */
[----:B0-----:R-:W-:Y:S01]  /*40650*/  IMAD.IADD R37, R10, 0x1, R37 ;  /* 0x000000010a257824 */ /* 0x001fe200078e0225 */
[----:B---3--:R-:W-:-:S02]  /*40660*/  LOP3.LUT R10, R39, R41, RZ, 0x3c, !PT ;  /* 0x00000029270a7212 */ /* 0x008fc400078e3cff */
[----:B--2---:R-:W-:-:S04]  /*40670*/  LOP3.LUT R39, R238, R38, RZ, 0x3c, !PT ;  /* 0x00000026ee277212 */ /* 0x004fc800078e3cff */
[----:B------:R-:W-:Y:S08]  /*40680*/  POPC R10, R10 ;  /* 0x0000000a000a7309 */ /* 0x000ff00000000000 */
[----:B------:R-:W0:Y:S01]  /*40690*/  POPC R39, R39 ;  /* 0x0000002700277309 */ /* 0x000e220000000000 */
[----:B------:R-:W-:Y:S01]  /*406a0*/  LOP3.LUT R41, R251, R250, RZ, 0x3c, !PT ;  /* 0x000000fafb297212 */ /* 0x000fe200078e3cff */
[----:B0-----:R-:W-:Y:S01]  /*406b0*/  IMAD.IADD R39, R10, 0x1, R39 ;  /* 0x000000010a277824 */ /* 0x001fe200078e0227 */
[----:B------:R-:W-:-:S05]  /*406c0*/  LOP3.LUT R10, R73, R21, RZ, 0x3c, !PT ;  /* 0x00000015490a7212 */ /* 0x000fca00078e3cff */
[----:B------:R-:W-:Y:S08]  /*406d0*/  POPC R41, R41 ;  /* 0x0000002900297309 */ /* 0x000ff00000000000 */
[----:B------:R-:W0:Y:S01]  /*406e0*/  POPC R10, R10 ;  /* 0x0000000a000a7309 */ /* 0x000e220000000000 */
[----:B------:R-:W-:-:S07]  /*406f0*/  LOP3.LUT R18, R43, R42, RZ, 0x3c, !PT ;  /* 0x0000002a2b127212 */ /* 0x000fce00078e3cff */
[----:B------:R-:W-:Y:S01]  /*40700*/  POPC R18, R18 ;  /* 0x0000001200127309 */ /* 0x000fe20000000000 */
[----:B0-----:R-:W-:Y:S01]  /*40710*/  IMAD.IADD R41, R10, 0x1, R41 ;  /* 0x000000010a297824 */ /* 0x001fe200078e0229 */
[----:B------:R-:W-:-:S06]  /*40720*/  LOP3.LUT R10, R27, R47, RZ, 0x3c, !PT ;  /* 0x0000002f1b0a7212 */ /* 0x000fcc00078e3cff */
[----:B------:R-:W0:Y:S02]  /*40730*/  POPC R10, R10 ;  /* 0x0000000a000a7309 */ /* 0x000e240000000000 */
[----:B0-----:R-:W-:Y:S02]  /*40740*/  IADD3 R34, PT, PT, R18, R10, RZ ;  /* 0x0000000a12227210 */ /* 0x001fe40007ffe0ff */
[----:B------:R-:W-:Y:S02]  /*40750*/  LOP3.LUT R18, R17, R15, RZ, 0x3c, !PT ;  /* 0x0000000f11127212 */ /* 0x000fe400078e3cff */
[----:B------:R-:W-:-:S04]  /*40760*/  LOP3.LUT R10, R61, R19, RZ, 0x3c, !PT ;  /* 0x000000133d0a7212 */ /* 0x000fc800078e3cff */
[----:B------:R-:W-:Y:S08]  /*40770*/  POPC R18, R18 ;  /* 0x0000001200127309 */ /* 0x000ff00000000000 */
[----:B------:R-:W0:Y:S01]  /*40780*/  POPC R10, R10 ;  /* 0x0000000a000a7309 */ /* 0x000e220000000000 */
[----:B------:R-:W-:Y:S01]  /*40790*/  LOP3.LUT R252, R252, R68, RZ, 0x3c, !PT ;  /* 0x00000044fcfc7212 */ /* 0x000fe200078e3cff */
[----:B0-----:R-:W-:Y:S01]  /*407a0*/  IMAD.IADD R19, R18, 0x1, R10 ;  /* 0x0000000112137824 */ /* 0x001fe200078e020a */
[----:B------:R-:W-:-:S02]  /*407b0*/  LOP3.LUT R10, R24, R59, RZ, 0x3c, !PT ;  /* 0x0000003b180a7212 */ /* 0x000fc400078e3cff */
[----:B------:R-:W2:Y:S03]  /*407c0*/  LDL.LU R24, [R1+0xd9c] ;  /* 0x000d9c0001187983 */ /* 0x000ea60000300800 */
[----:B------:R-:W-:Y:S08]  /*407d0*/  POPC R252, R252 ;  /* 0x000000fc00fc7309 */ /* 0x000ff00000000000 */
[----:B------:R-:W0:Y:S02]  /*407e0*/  POPC R10, R10 ;  /* 0x0000000a000a7309 */ /* 0x000e240000000000 */
[----:B0-----:R-:W-:Y:S01]  /*407f0*/  IMAD.IADD R252, R10, 0x1, R252 ;  /* 0x000000010afc7824 */ /* 0x001fe200078e02fc */
[----:B------:R-:W-:-:S02]  /*40800*/  LOP3.LUT R10, R32, R7, RZ, 0x3c, !PT ;  /* 0x00000007200a7212 */ /* 0x000fc400078e3cff */
[----:B------:R-:W3:Y:S04]  /*40810*/  LDL.LU R32, [R1+0xd98] ;  /* 0x000d980001207983 */ /* 0x000ee80000300800 */
[----:B------:R-:W3:Y:S04]  /*40820*/  LDL R50, [R1+0x878] ;  /* 0x0008780001327983 */ /* 0x000ee80000100800 */
        /* <DEDUP_REMOVED lines=10> */
[----:B------:R-:W3:Y:S01]  /*408d0*/  LDL R73, [R1+0x1e4] ;  /* 0x0001e40001497983 */ /* 0x000ee20000100800 */
[----:B------:R-:W-:Y:S01]  /*408e0*/  LOP3.LUT R59, R84, R45, RZ, 0x3c, !PT ;  /* 0x0000002d543b7212 */ /* 0x000fe200078e3cff */
[----:B------:R-:W-:Y:S02]  /*408f0*/  POPC R10, R10 ;  /* 0x0000000a000a7309 */ /* 0x000fe40000000000 */
[----:B------:R-:W3:Y:S04]  /*40900*/  LDL R250, [R1+0x888] ;  /* 0x0008880001fa7983 */ /* 0x000ee80000100800 */
[----:B------:R-:W3:Y:S02]  /*40910*/  LDL R251, [R1+0x1d8] ;  /* 0x0001d80001fb7983 */ /* 0x000ee40000100800 */
[----:B------:R-:W0:Y:S02]  /*40920*/  POPC R59, R59 ;  /* 0x0000003b003b7309 */ /* 0x000e240000000000 */
[----:B------:R-:W3:Y:S04]  /*40930*/  LDL R42, [R1+0x88c] ;  /* 0x00088c00012a7983 */ /* 0x000ee80000100800 */
[----:B------:R-:W3:Y:S01]  /*40940*/  LDL R43, [R1+0x1dc] ;  /* 0x0001dc00012b7983 */ /* 0x000ee20000100800 */
[----:B------:R-:W-:-:S03]  /*40950*/  LOP3.LUT R47, R22, R20, RZ, 0x3c, !PT ;  /* 0x00000014162f7212 */ /* 0x000fc600078e3cff */
[----:B------:R-:W3:Y:S04]  /*40960*/  LDL R27, [R1+0x890] ;  /* 0x00089000011b7983 */ /* 0x000ee80000100800 */
[----:B------:R-:W3:Y:S01]  /*40970*/  LDL R15, [R1+0x1d0] ;  /* 0x0001d000010f7983 */ /* 0x000ee20000100800 */
[----:B0-----:R-:W-:Y:S01]  /*40980*/  IMAD.IADD R59, R10, 0x1, R59 ;  /* 0x000000010a3b7824 */ /* 0x001fe200078e023b */
[----:B------:R-:W-:Y:S01]  /*40990*/  LOP3.LUT R10, R30, R89, RZ, 0x3c, !PT ;  /* 0x000000591e0a7212 */ /* 0x000fe200078e3cff */
[----:B------:R-:W-:Y:S01]  /*409a0*/  POPC R47, R47 ;  /* 0x0000002f002f7309 */ /* 0x000fe20000000000 */
[----:B------:R-:W3:Y:S04]  /*409b0*/  LDL R17, [R1+0x894] ;  /* 0x0008940001117983 */ /* 0x000ee80000100800 */
[----:B------:R-:W3:Y:S03]  /*409c0*/  LDL R68, [R1+0x1d4] ;  /* 0x0001d40001447983 */ /* 0x000ee60000100800 */
[----:B------:R-:W0:Y:S01]  /*409d0*/  POPC R10, R10 ;  /* 0x0000000a000a7309 */ /* 0x000e220000000000 */
[----:B------:R-:W3:Y:S04]  /*409e0*/  LDL R89, [R1+0x89c] ;  /* 0x00089c0001597983 */ /* 0x000ee80000100800 */
[----:B------:R-:W3:Y:S04]  /*409f0*/  LDL R7, [R1+0x898] ;  /* 0x0008980001077983 */ /* 0x000ee80000100800 */
[----:B------:R-:W3:Y:S04]  /*40a00*/  LDL R84, [R1+0x1c8] ;  /* 0x0001c80001547983 */ /* 0x000ee80000100800 */
[----:B------:R-:W3:Y:S01]  /*40a10*/  LDL.LU R22, [R1+0x63c] ;  /* 0x00063c0001167983 */ /* 0x000ee20000300800 */
[----:B0-----:R-:W-:-:S02]  /*40a20*/  IADD3 R47, PT, PT, R10, R47, RZ ;  /* 0x0000002f0a2f7210 */ /* 0x001fc40007ffe0ff */
[----:B--2---:R-:W-:-:S06]  /*40a30*/  LOP3.LUT R10, R28, R24, RZ, 0x3c, !PT ;  /* 0x000000181c0a7212 */ /* 0x004fcc00078e3cff */
[----:B------:R-:W-:Y:S01]  /*40a40*/  POPC R10, R10 ;  /* 0x0000000a000a7309 */ /* 0x000fe20000000000 */
[----:B---3--:R-:W-:Y:S02]  /*40a50*/  LOP3.LUT R45, R88, R32, RZ, 0x3c, !PT ;  /* 0x00000020582d7212 */ /* 0x008fe400078e3cff */
[----:B------:R-:W2:Y:S05]  /*40a60*/  LDL.LU R88, [R1+0x634] ;  /* 0x0006340001587983 */ /* 0x000eaa0000300800 */
[----:B------:R-:W0:Y:S01]  /*40a70*/  POPC R45, R45 ;  /* 0x0000002d002d7309 */ /* 0x000e220000000000 */
[----:B------:R-:W3:Y:S01]  /*40a80*/  LDL.LU R30, [R1+0x6d8] ;  /* 0x0006d800011e7983 */ /* 0x000ee20000300800 */
[----:B------:R-:W-:-:S03]  /*40a90*/  LOP3.LUT R18, R243, R50, RZ, 0x3c, !PT ;  /* 0x00000032f3127212 */ /* 0x000fc600078e3cff */
[----:B------:R-:W2:Y:S03]  /*40aa0*/  LDL.LU R20, [R1+0x6d4] ;  /* 0x0006d40001147983 */ /* 0x000ea60000300800 */
[----:B------:R-:W-:Y:S01]  /*40ab0*/  POPC R18, R18 ;  /* 0x0000001200127309 */ /* 0x000fe20000000000 */
[----:B------:R-:W2:Y:S04]  /*40ac0*/  LDL.LU R32, [R1+0x6d0] ;  /* 0x0006d00001207983 */ /* 0x000ea80000300800 */
[----:B------:R-:W2:Y:S01]  /*40ad0*/  LDL.LU R28, [R1+0x6cc] ;  /* 0x0006cc00011c7983 */ /* 0x000ea20000300800 */
[----:B0-----:R-:W-:Y:S01]  /*40ae0*/  IMAD.IADD R45, R10, 0x1, R45 ;  /* 0x000000010a2d7824 */ /* 0x001fe200078e022d */
[----:B------:R-:W-:-:S02]  /*40af0*/  LOP3.LUT R10, R239, R242, RZ, 0x3c, !PT ;  /* 0x000000f2ef0a7212 */ /* 0x000fc400078e3cff */
[----:B------:R-:W2:Y:S04]  /*40b00*/  LDL.LU R24, [R1+0x6c8] ;  /* 0x0006c80001187983 */ /* 0x000ea80000300800 */
[----:B------:R-:W0:Y:S02]  /*40b10*/  POPC R10, R10 ;  /* 0x0000000a000a7309 */ /* 0x000e240000000000 */
[----:B0-----:R-:W-:Y:S01]  /*40b20*/  IMAD.IADD R31, R18, 0x1, R10 ;  /* 0x00000001121f7824 */ /* 0x001fe200078e020a */
[----:B------:R-:W-:Y:S02]  /*40b30*/  LOP3.LUT R10, R61, R48, RZ, 0x3c, !PT ;  /* 0x000000303d0a7212 */ /* 0x000fe400078e3cff */
[----:B------:R-:W2:Y:S01]  /*40b40*/  LDL R61, [R1+0x208] ;  /* 0x00020800013d7983 */ /* 0x000ea20000100800 */
[----:B------:R-:W-:-:S03]  /*40b50*/  LOP3.LUT R18, R49, R46, RZ, 0x3c, !PT ;  /* 0x0000002e31127212 */ /* 0x000fc600078e3cff */
        /* <DEDUP_REMOVED lines=8> */
[----:B------:R-:W-:Y:S02]  /*40be0*/  LOP3.LUT R18, R251, R250, RZ, 0x3c, !PT ;  /* 0x000000fafb127212 */ /* 0x000fe400078e3cff */
[----:B------:R-:W-:-:S04]  /*40bf0*/  LOP3.LUT R10, R43, R42, RZ, 0x3c, !PT ;  /* 0x0000002a2b0a7212 */ /* 0x000fc800078e3cff */
[----:B------:R-:W-:Y:S08]  /*40c00*/  POPC R18, R18 ;  /* 0x0000001200127309 */ /* 0x000ff00000000000 */
[----:B------:R-:W0:Y:S02]  /*40c10*/  POPC R10, R10 ;  /* 0x0000000a000a7309 */ /* 0x000e240000000000 */
[----:B0-----:R-:W-:Y:S01]  /*40c20*/  IMAD.IADD R52, R18, 0x1, R10 ;  /* 0x0000000112347824 */ /* 0x001fe200078e020a */
[----:B------:R-:W-:-:S02]  /*40c30*/  LOP3.LUT R18, R15, R27, RZ, 0x3c, !PT ;  /* 0x0000001b0f127212 */ /* 0x000fc400078e3cff */
[----:B------:R-:W-:Y:S02]  /*40c40*/  LOP3.LUT R10, R68, R17, RZ, 0x3c, !PT ;  /* 0x00000011440a7212 */ /* 0x000fe400078e3cff */
[----:B------:R-:W2:Y:S02]  /*40c50*/  LDL R68, [R1+0x8a0] ;  /* 0x0008a00001447983 */ /* 0x000ea40000100800 */
[----:B------:R-:W-:Y:S08]  /*40c60*/  POPC R18, R18 ;  /* 0x0000001200127309 */ /* 0x000ff00000000000 */
[----:B------:R-:W0:Y:S02]  /*40c70*/  POPC R10, R10 ;  /* 0x0000000a000a7309 */ /* 0x000e240000000000 */
[----:B0-----:R-:W-:Y:S01]  /*40c80*/  IMAD.IADD R15, R18, 0x1, R10 ;  /* 0x00000001120f7824 */ /* 0x001fe200078e020a */
[----:B------:R-:W-:-:S02]  /*40c90*/  LOP3.LUT R10, R72, R89, RZ, 0x3c, !PT ;  /* 0x00000059480a7212 */ /* 0x000fc400078e3cff */
[----:B------:R-:W2:Y:S01]  /*40ca0*/  LDL.LU R72, [R1+0xd94] ;  /* 0x000d940001487983 */ /* 0x000ea20000300800 */
[----:B------:R-:W-:Y:S01]  /*40cb0*/  IMAD R6, R12, 0x9, R6 ;  /* 0x000000090c067824 */ /* 0x000fe200078e0206 */
[----:B------:R-:W-:Y:S02]  /*40cc0*/  LOP3.LUT R18, R84, R7, RZ, 0x3c, !PT ;  /* 0x0000000754127212 */ /* 0x000fe400078e3cff */
[----:B------:R-:W2:Y:S04]  /*40cd0*/  LDL R7, [R1+0x8a4] ;  /* 0x0008a40001077983 */ /* 0x000ea80000100800 */
[----:B------:R-:W2:Y:S04]  /*40ce0*/  LDL R84, [R1+0x8a8] ;  /* 0x0008a80001547983 */ /* 0x000ea80000100800 */
[----:B------:R-:W2:Y:S01]  /*40cf0*/  LDL R89, [R1+0x1a8] ;  /* 0x0001a80001597983 */ /* 0x000ea20000100800 */
[----:B---3--:R-:W-:-:S03]  /*40d00*/  VABSDIFF.U32 R12, R30, R22, RZ ;  /* 0x000000161e0c7214 */ /* 0x008fc600000e00ff */
[----:B------:R-:W-:Y:S02]  /*40d10*/  STL [R1+0xb48], R30 ;  /* 0x000b481e01007387 */ /* 0x000fe40000100800 */
[----:B------:R-:W-:Y:S02]  /*40d20*/  IMAD.IADD R6, R6, 0x1, R12 ;  /* 0x0000000106067824 */ /* 0x000fe400078e020c */
[----:B------:R-:W-:Y:S01]  /*40d30*/  STL [R1+0xb44], R22 ;  /* 0x000b441601007387 */ /* 0x000fe20000100800 */
[----:B--2---:R-:W-:-:S03]  /*40d40*/  LOP3.LUT R12, R81, R61, RZ, 0x3c, !PT ;  /* 0x0000003d510c7212 */ /* 0x004fc600078e3cff */
[----:B------:R-:W2:Y:S01]  /*40d50*/  LDL.LU R81, [R1+0xd90] ;  /* 0x000d900001517983 */ /* 0x000ea20000300800 */
[----:B------:R-:W-:Y:S08]  /*40d60*/  POPC R18, R18 ;  /* 0x0000001200127309 */ /* 0x000ff00000000000 */
[----:B------:R-:W0:Y:S01]  /*40d70*/  POPC R10, R10 ;  /* 0x0000000a000a7309 */ /* 0x000e220000000000 */
[----:B------:R-:W-:Y:S01]  /*40d80*/  IMAD R6, R23, 0x9, R6 ;  /* 0x0000000917067824 */ /* 0x000fe200078e0206 */
[----:B------:R1:W-:Y:S04]  /*40d90*/  STL [R1+0xb50], R20 ;  /* 0x000b501401007387 */ /* 0x0003e80000100800 */
[----:B------:R-:W-:Y:S01]  /*40da0*/  STL [R1+0xb4c], R88 ;  /* 0x000b4c5801007387 */ /* 0x000fe20000100800 */
[----:B0-----:R-:W-:-:S02]  /*40db0*/  IADD3 R17, PT, PT, R18, R10, RZ ;  /* 0x0000000a12117210 */ /* 0x001fc40007ffe0ff */
[----:B------:R-:W-:-:S05]  /*40dc0*/  VABSDIFF.U32 R10, R20, R88, RZ ;  /* 0x00000058140a7214 */ /* 0x000fca00000e00ff */
[----:B------:R-:W-:Y:S01]  /*40dd0*/  IMAD.IADD R6, R6, 0x1, R10 ;  /* 0x0000000106067824 */ /* 0x000fe200078e020a */
[----:B------:R-:W-:Y:S01]  /*40de0*/  POPC R12, R12 ;  /* 0x0000000c000c7309 */ /* 0x000fe20000000000 */
[----:B------:R-:W-:Y:S02]  /*40df0*/  LOP3.LUT R10, R65, R72, RZ, 0x3c, !PT ;  /* 0x00000048410a7212 */ /* 0x000fe400078e3cff */
[----:B------:R-:W3:Y:S05]  /*40e00*/  LDL.LU R72, [R1+0xd8c] ;  /* 0x000d8c0001487983 */ /* 0x000eea0000300800 */
[----:B------:R-:W1:Y:S01]  /*40e10*/  POPC R10, R10 ;  /* 0x0000000a000a7309 */ /* 0x000e620000000000 */
[----:B------:R-:W3:Y:S04]  /*40e20*/  LDL.LU R65, [R1+0xd88] ;  /* 0x000d880001417983 */ /* 0x000ee80000300800 */
[----:B------:R-:W-:Y:S01]  /*40e30*/  STL [R1+0xb58], R32 ;  /* 0x000b582001007387 */ /* 0x000fe20000100800 */
[----:B-1----:R-:W-:Y:S01]  /*40e40*/  IMAD.IADD R20, R12, 0x1, R10 ;  /* 0x000000010c147824 */ /* 0x002fe200078e020a */
[----:B------:R-:W-:-:S02]  /*40e50*/  LOP3.LUT R12, R2, R68, RZ, 0x3c, !PT ;  /* 0x00000044020c7212 */ /* 0x000fc400078e3cff */
[----:B--2---:R-:W-:Y:S04]  /*40e60*/  STL [R1+0xb54], R81 ;  /* 0x000b545101007387 */ /* 0x004fe80000100800 */
[----:B------:R-:W2:Y:S01]  /*40e70*/  LDL.LU R2, [R1+0xd84] ;  /* 0x000d840001027983 */ /* 0x000ea20000300800 */
[----:B------:R-:W-:Y:S01]  /*40e80*/  VABSDIFF.U32 R18, R32, R81, RZ ;  /* 0x0000005120127214 */ /* 0x000fe200000e00ff */
[----:B------:R-:W-:-:S04]  /*40e90*/  IMAD R6, R33, 0x9, R6 ;  /* 0x0000000921067824 */ /* 0x000fc800078e0206 */
[----:B------:R-:W-:-:S04]  /*40ea0*/  IMAD.IADD R6, R6, 0x1, R18 ;  /* 0x0000000106067824 */ /* 0x000fc800078e0212 */
[----:B------:R-:W-:Y:S01]  /*40eb0*/  IMAD R6, R29, 0x9, R6 ;  /* 0x000000091d067824 */ /* 0x000fe200078e0206 */
[----:B------:R-:W-:Y:S01]  /*40ec0*/  POPC R12, R12 ;  /* 0x0000000c000c7309 */ /* 0x000fe20000000000 */
[----:B------:R-:W-:Y:S01]  /*40ed0*/  STL [R1+0xb60], R28 ;  /* 0x000b601c01007387 */ /* 0x000fe20000100800 */
[----:B---3--:R-:W-:-:S04]  /*40ee0*/  VABSDIFF.U32 R10, R28, R72, RZ ;  /* 0x000000481c0a7214 */ /* 0x008fc800000e00ff */
[----:B------:R-:W-:Y:S02]  /*40ef0*/  IADD3 R6, PT, PT, R6, R10, RZ ;  /* 0x0000000a06067210 */ /* 0x000fe40007ffe0ff */
[----:B------:R-:W-:-:S03]  /*40f00*/  LOP3.LUT R10, R60, R7, RZ, 0x3c, !PT ;  /* 0x000000073c0a7212 */ /* 0x000fc600078e3cff */
[----:B------:R-:W-:Y:S01]  /*40f10*/  IMAD R6, R14, 0x9, R6 ;  /* 0x000000090e067824 */ /* 0x000fe200078e0206 */
[----:B------:R-:W-:Y:S02]  /*40f20*/  VABSDIFF.U32 R14, R24, R65, RZ ;  /* 0x00000041180e7214 */ /* 0x000fe400000e00ff */
[----:B------:R-:W0:Y:S03]  /*40f30*/  POPC R10, R10 ;  /* 0x0000000a000a7309 */ /* 0x000e260000000000 */
[----:B------:R-:W-:Y:S01]  /*40f40*/  IMAD.IADD R6, R6, 0x1, R14 ;  /* 0x0000000106067824 */ /* 0x000fe200078e020e */
[----:B------:R-:W-:Y:S03]  /*40f50*/  STL [R1+0xb5c], R72 ;  /* 0x000b5c4801007387 */ /* 0x000fe60000100800 */
[----:B------:R-:W-:Y:S01]  /*40f60*/  IMAD R60, R8, 0x9, R6 ;  /* 0x00000009083c7824 */ /* 0x000fe200078e0206 */
[----:B------:R-:W-:Y:S04]  /*40f70*/  STL [R1+0xb68], R24 ;  /* 0x000b681801007387 */ /* 0x000fe80000100800 */
[----:B------:R-:W-:Y:S01]  /*40f80*/  STL [R1+0xb64], R65 ;  /* 0x000b644101007387 */ /* 0x000fe20000100800 */
[----:B0-----:R-:W-:-:S03]  /*40f90*/  IMAD.IADD R11, R12, 0x1, R10 ;  /* 0x000000010c0b7824 */ /* 0x001fc600078e020a */
[----:B------:R-:W-:Y:S04]  /*40fa0*/  STL [R1+0xb6c], R60 ;  /* 0x000b6c3c01007387 */ /* 0x000fe80000100800 */
[----:B------:R0:W-:Y:S01]  /*40fb0*/  STL [R1+0xb70], R4 ;  /* 0x000b700401007387 */ /* 0x0001e20000100800 */
[----:B--2---:R-:W-:-:S03]  /*40fc0*/  LOP3.LUT R12, R64, R2, RZ, 0x3c, !PT ;  /* 0x00000002400c7212 */ /* 0x004fc600078e3cff */
[----:B------:R-:W2:Y:S01]  /*40fd0*/  LDL.LU R2, [R1+0xd80] ;  /* 0x000d800001027983 */ /* 0x000ea20000300800 */
[----:B------:R-:W-:-:S03]  /*40fe0*/  VIADD R42, R4, 0x8 ;  /* 0x00000008042a7836 */ /* 0x000fc60000000000 */
[----:B------:R-:W3:Y:S02]  /*40ff0*/  LDL.LU R51, [R1+0x2a8] ;  /* 0x0002a80001337983 */ /* 0x000ee40000300800 */
[----:B------:R-:W-:Y:S02]  /*41000*/  I2FP.F32.U32 R42, R42 ;  /* 0x0000002a002a7245 */ /* 0x000fe40000201000 */
[----:B------:R-:W3:Y:S01]  /*41010*/  LDL.LU R50, [R1+0x2ac] ;  /* 0x0002ac0001327983 */ /* 0x000ee20000300800 */
[----:B--2---:R-:W5:Y:S03]  /*41020*/  TEX.LL RZ, R22, R2, R0, UR8, 2D, 0x3 ;  /* 0x28ff080002167f60 */ /* 0x004f6600089e03ff */
[----:B------:R-:W2:Y:S01]  /*41030*/  LDL R243, [R1+0x8b0] ;  /* 0x0008b00001f37983 */ /* 0x000ea20000100800 */
[----:B------:R-:W-:Y:S01]  /*41040*/  LOP3.LUT R14, R89, R84, RZ, 0x3c, !PT ;  /* 0x00000054590e7212 */ /* 0x000fe200078e3cff */
[----:B------:R-:W-:-:S02]  /*41050*/  HFMA2 R10, -RZ, RZ, -3, 0 ;  /* 0xc2000000ff0a7431 */ /* 0x000fc400000001ff */
[----:B------:R-:W2:Y:S01]  /*41060*/  LDL R242, [R1+0x1a0] ;  /* 0x0001a00001f27983 */ /* 0x000ea20000100800 */
[--C-:B------:R-:W-:Y:S01]  /*41070*/  IMAD.MOV.U32 R43, RZ, RZ, R3.reuse ;  /* 0x000000ffff2b7224 */ /* 0x100fe200078e0003 */
[----:B------:R-:W-:Y:S02]  /*41080*/  MOV R250, R42 ;  /* 0x0000002a00fa7202 */ /* 0x000fe40000000f00 */
[----:B------:R-:W2:Y:S01]  /*41090*/  LDL R239, [R1+0x8b4] ;  /* 0x0008b40001ef7983 */ /* 0x000ea20000100800 */
[----:B------:R-:W-:-:S03]  /*410a0*/  IMAD.MOV.U32 R251, RZ, RZ, R3 ;  /* 0x000000fffffb7224 */ /* 0x000fc600078e0003 */
[----:B------:R-:W2:Y:S01]  /*410b0*/  LDL R49, [R1+0x1a4] ;  /* 0x0001a40001317983 */ /* 0x000ea20000100800 */
[----:B------:R-:W-:-:S03]  /*410c0*/  IMAD.MOV.U32 R8, RZ, RZ, R26 ;  /* 0x000000ffff087224 */ /* 0x000fc600078e001a */
[----:B------:R-:W2:Y:S04]  /*410d0*/  LDL.LU R68, [R1+0x2a0] ;  /* 0x0002a00001447983 */ /* 0x000ea80000300800 */
[----:B------:R-:W2:Y:S04]  /*410e0*/  LDL R89, [R1+0x93c] ;  /* 0x00093c0001597983 */ /* 0x000ea80000100800 */
[----:B------:R-:W2:Y:S04]  /*410f0*/  LDL R46, [R1+0x8c0] ;  /* 0x0008c000012e7983 */ /* 0x000ea80000100800 */
[----:B------:R-:W2:Y:S04]  /*41100*/  LDL R48, [R1+0x198] ;  /* 0x0001980001307983 */ /* 0x000ea80000100800 */
[----:B------:R-:W2:Y:S04]  /*41110*/  LDL R38, [R1+0x8c4] ;  /* 0x0008c40001267983 */ /* 0x000ea80000100800 */
[----:B------:R-:W2:Y:S01]  /*41120*/  LDL R238, [R1+0x19c] ;  /* 0x00019c0001ee7983 */ /* 0x000ea20000100800 */
[----:B------:R-:W-:Y:S03]  /*41130*/  TEX.LL RZ, R64, R42, R0, UR6, 2D, 0x1 ;  /* 0x28ff06002a407f60 */ /* 0x000fe600089e01ff */
[----:B------:R-:W2:Y:S04]  /*41140*/  LDL.LU R21, [R1+0x298] ;  /* 0x0002980001157983 */ /* 0x000ea80000300800 */
[----:B------:R-:W2:Y:S04]  /*41150*/  LDL R73, [R1+0x614] ;  /* 0x0006140001497983 */ /* 0x000ea80000100800 */
[----:B------:R-:W2:Y:S04]  /*41160*/  LDL R27, [R1+0x8b8] ;  /* 0x0008b800011b7983 */ /* 0x000ea80000100800 */
[----:B------:R-:W2:Y:S04]  /*41170*/  LDL R61, [R1+0x190] ;  /* 0x00019000013d7983 */ /* 0x000ea80000100800 */
[----:B------:R-:W2:Y:S04]  /*41180*/  LDL R7, [R1+0x8bc] ;  /* 0x0008bc0001077983 */ /* 0x000ea80000100800 */
[----:B------:R-:W2:Y:S04]  /*41190*/  LDL R84, [R1+0x194] ;  /* 0x0001940001547983 */ /* 0x000ea80000100800 */
[----:B------:R-:W-:Y:S01]  /*411a0*/  STL [R1+0xa38], R26 ;  /* 0x000a381a01007387 */ /* 0x000fe20000100800 */
[----:B-----5:R-:W-:-:S03]  /*411b0*/  IMAD.MOV.U32 R6, RZ, RZ, R22 ;  /* 0x000000ffff067224 */ /* 0x020fc600078e0016 */
[----:B------:R1:W-:Y:S01]  /*411c0*/  STL.64 [R1+0x178], R22 ;  /* 0x0001781601007387 */ /* 0x0003e20000100a00 */
[----:B0-----:R-:W-:Y:S02]  /*411d0*/  IMAD.MOV.U32 R4, RZ, RZ, R23 ;  /* 0x000000ffff047224 */ /* 0x001fe400078e0017 */
[----:B-1----:R3:W-:Y:S01]  /*411e0*/  TEX.LL RZ, R22, R8, R10, UR10, 2D, 0x3 ;  /* 0x28ff0a0a08167f60 */ /* 0x0027e200089e03ff */
[----:B------:R-:W5:Y:S01]  /*411f0*/  TEX.LL RZ, R250, R250, R0, UR10, 2D, 0x3 ;  /* 0x28ff0a00fafa7f60 */ /* 0x000f6200089e03ff */
[----:B------:R-:W-:Y:S08]  /*41200*/  POPC R14, R14 ;  /* 0x0000000e000e7309 */ /* 0x000ff00000000000 */
[----:B------:R-:W0:Y:S01]  /*41210*/  POPC R12, R12 ;  /* 0x0000000c000c7309 */ /* 0x000e220000000000 */
[----:B---3--:R-:W-:-:S02]  /*41220*/  LOP3.LUT R10, R51, R6, RZ, 0x3c, !PT ;  /* 0x00000006330a7212 */ /* 0x008fc400078e3cff */
[----:B------:R-:W-:-:S05]  /*41230*/  LOP3.LUT R6, R50, R4, RZ, 0x3c, !PT ;  /* 0x0000000432067212 */ /* 0x000fca00078e3cff */
[----:B------:R-:W-:Y:S08]  /*41240*/  POPC R10, R10 ;  /* 0x0000000a000a7309 */ /* 0x000ff00000000000 */
[----:B------:R-:W1:Y:S01]  /*41250*/  POPC R6, R6 ;  /* 0x0000000600067309 */ /* 0x000e620000000000 */
[----:B0-----:R-:W-:Y:S01]  /*41260*/  IMAD.IADD R8, R14, 0x1, R12 ;  /* 0x000000010e087824 */ /* 0x001fe200078e020c */
[----:B--2---:R-:W-:-:S02]  /*41270*/  LOP3.LUT R12, R242, R243, RZ, 0x3c, !PT ;  /* 0x000000f3f20c7212 */ /* 0x004fc400078e3cff */
[----:B------:R-:W-:Y:S02]  /*41280*/  VABSDIFF.U32 R14, R89, R68, RZ ;  /* 0x00000044590e7214 */ /* 0x000fe400000e00ff */
[----:B-1----:R-:W-:Y:S02]  /*41290*/  IADD3 R6, PT, PT, R10, R6, RZ ;  /* 0x000000060a067210 */ /* 0x002fe40007ffe0ff */
[----:B------:R-:W-:Y:S01]  /*412a0*/  LOP3.LUT R10, R49, R239, RZ, 0x3c, !PT ;  /* 0x000000ef310a7212 */ /* 0x000fe200078e3cff */
[----:B------:R-:W-:Y:S08]  /*412b0*/  POPC R12, R12 ;  /* 0x0000000c000c7309 */ /* 0x000ff00000000000 */
[----:B------:R-:W0:Y:S01]  /*412c0*/  POPC R10, R10 ;  /* 0x0000000a000a7309 */ /* 0x000e220000000000 */
[----:B------:R-:W-:Y:S01]  /*412d0*/  IMAD R6, R6, 0x9, R14 ;  /* 0x0000000906067824 */ /* 0x000fe200078e020e */
[----:B------:R-:W-:-:S06]  /*412e0*/  LOP3.LUT R14, R48, R46, RZ, 0x3c, !PT ;  /* 0x0000002e300e7212 */ /* 0x000fcc00078e3cff */
[----:B------:R-:W-:Y:S01]  /*412f0*/  POPC R14, R14 ;  /* 0x0000000e000e7309 */ /* 0x000fe20000000000 */
[----:B0-----:R-:W-:Y:S01]  /*41300*/  IMAD.IADD R10, R12, 0x1, R10 ;  /* 0x000000010c0a7824 */ /* 0x001fe200078e020a */
[----:B------:R-:W-:-:S06]  /*41310*/  LOP3.LUT R12, R238, R38, RZ, 0x3c, !PT ;  /* 0x00000026ee0c7212 */ /* 0x000fcc00078e3cff */
[----:B------:R-:W0:Y:S01]  /*41320*/  POPC R12, R12 ;  /* 0x0000000c000c7309 */ /* 0x000e220000000000 */
[----:B------:R-:W-:Y:S01]  /*41330*/  VABSDIFF.U32 R18, R73, R21, RZ ;  /* 0x0000001549127214 */ /* 0x000fe200000e00ff */
[----:B0-----:R-:W-:Y:S01]  /*41340*/  IMAD.IADD R12, R14, 0x1, R12 ;  /* 0x000000010e0c7824 */ /* 0x001fe200078e020c */
[----:B------:R-:W-:Y:S01]  /*41350*/  LOP3.LUT R14, R84, R7, RZ, 0x3c, !PT ;  /* 0x00000007540e7212 */ /* 0x000fe200078e3cff */
[----:B-----5:R-:W-:Y:S04]  /*41360*/  STL [R1+0xb88], R250 ;  /* 0x000b88fa01007387 */ /* 0x020fe80000100800 */
[----:B------:R-:W-:Y:S04]  /*41370*/  STL [R1+0xb84], R251 ;  /* 0x000b84fb01007387 */ /* 0x000fe80000100800 */
[----:B------:R-:W-:Y:S04]  /*41380*/  STL [R1+0xb80], R9 ;  /* 0x000b800901007387 */ /* 0x000fe80000100800 */
[----:B------:R-:W-:Y:S04]  /*41390*/  STL [R1+0xb7c], R64 ;  /* 0x000b7c4001007387 */ /* 0x000fe80000100800 */
[----:B------:R-:W-:Y:S04]  /*413a0*/  STL [R1+0xb78], R42 ;  /* 0x000b782a01007387 */ /* 0x000fe80000100800 */
[----:B------:R-:W-:Y:S04]  /*413b0*/  STL [R1+0xb74], R3 ;  /* 0x000b740301007387 */ /* 0x000fe80000100800 */
[----:B------:R-:W-:Y:S04]  /*413c0*/  STL [R1+0xa3c], R2 ;  /* 0x000a3c0201007387 */ /* 0x000fe80000100800 */
[----:B------:R-:W2:Y:S04]  /*413d0*/  LDL R93, [R1+0x8c8] ;  /* 0x0008c800015d7983 */ /* 0x000ea80000100800 */
[----:B------:R-:W2:Y:S04]  /*413e0*/  LDL R36, [R1+0x188] ;  /* 0x0001880001247983 */ /* 0x000ea80000100800 */
[----:B------:R-:W3:Y:S04]  /*413f0*/  LDL R51, [R1+0x8cc] ;  /* 0x0008cc0001337983 */ /* 0x000ee80000100800 */
[----:B------:R-:W3:Y:S04]  /*41400*/  LDL R50, [R1+0x18c] ;  /* 0x00018c0001327983 */ /* 0x000ee80000100800 */
[----:B------:R-:W3:Y:S04]  /*41410*/  LDL.LU R243, [R1+0x29c] ;  /* 0x00029c0001f37983 */ /* 0x000ee80000300800 */
[----:B------:R-:W3:Y:S04]  /*41420*/  LDL R242, [R1+0x610] ;  /* 0x0006100001f27983 */ /* 0x000ee80000100800 */
[----:B------:R-:W3:Y:S04]  /*41430*/  LDL R239, [R1+0x200] ;  /* 0x0002000001ef7983 */ /* 0x000ee80000100800 */
[----:B------:R-:W3:Y:S04]  /*41440*/  LDL R49, [R1+0x168] ;  /* 0x0001680001317983 */ /* 0x000ee80000100800 */
[----:B------:R-:W3:Y:S04]  /*41450*/  LDL R68, [R1+0x204] ;  /* 0x0002040001447983 */ /* 0x000ee80000100800 */
[----:B------:R-:W3:Y:S04]  /*41460*/  LDL R89, [R1+0x16c] ;  /* 0x00016c0001597983 */ /* 0x000ee80000100800 */
[----:B------:R0:W-:Y:S04]  /*41470*/  STL.64 [R1+0x180], R22 ;  /* 0x0001801601007387 */ /* 0x0001e80000100a00 */
[----:B------:R-:W3:Y:S04]  /*41480*/  LDL R46, [R1+0x1f0] ;  /* 0x0001f000012e7983 */ /* 0x000ee80000100800 */
[----:B------:R-:W3:Y:S04]  /*41490*/  LDL R48, [R1+0x158] ;  /* 0x0001580001307983 */ /* 0x000ee80000100800 */
[----:B------:R-:W3:Y:S04]  /*414a0*/  LDL R38, [R1+0x1f4] ;  /* 0x0001f40001267983 */ /* 0x000ee80000100800 */
[----:B------:R-:W3:Y:S04]  /*414b0*/  LDL R238, [R1+0x15c] ;  /* 0x00015c0001ee7983 */ /* 0x000ee80000100800 */
[----:B------:R-:W3:Y:S04]  /*414c0*/  LDL.LU R21, [R1+0x2a4] ;  /* 0x0002a40001157983 */ /* 0x000ee80000300800 */
[----:B------:R-:W3:Y:S04]  /*414d0*/  LDL R73, [R1+0x938] ;  /* 0x0009380001497983 */ /* 0x000ee80000100800 */
[----:B------:R-:W3:Y:S04]  /*414e0*/  LDL R7, [R1+0x8d4] ;  /* 0x0008d40001077983 */ /* 0x000ee80000100800 */
[----:B------:R-:W3:Y:S01]  /*414f0*/  LDL R84, [R1+0x154] ;  /* 0x0001540001547983 */ /* 0x000ee20000100800 */
[----:B------:R-:W-:Y:S01]  /*41500*/  IMAD.IADD R6, R6, 0x1, R18 ;  /* 0x0000000106067824 */ /* 0x000fe200078e0212 */
[----:B------:R-:W-:-:S02]  /*41510*/  LOP3.LUT R18, R61, R27, RZ, 0x3c, !PT ;  /* 0x0000001b3d127212 */ /* 0x000fc400078e3cff */
[----:B------:R-:W3:Y:S04]  /*41520*/  LDL R27, [R1+0x8d0] ;  /* 0x0008d000011b7983 */ /* 0x000ee80000100800 */
[----:B------:R-:W3:Y:S01]  /*41530*/  LDL R61, [R1+0x150] ;  /* 0x00015000013d7983 */ /* 0x000ee20000100800 */
[----:B------:R-:W-:Y:S08]  /*41540*/  POPC R18, R18 ;  /* 0x0000001200127309 */ /* 0x000ff00000000000 */
[----:B------:R-:W1:Y:S01]  /*41550*/  POPC R14, R14 ;  /* 0x0000000e000e7309 */ /* 0x000e620000000000 */
[----:B------:R-:W-:Y:S01]  /*41560*/  IMAD R6, R16, 0x9, R6 ;  /* 0x0000000910067824 */ /* 0x000fe200078e0206 */
[----:B-1----:R-:W-:-:S02]  /*41570*/  IADD3 R14, PT, PT, R18, R14, RZ ;  /* 0x0000000e120e7210 */ /* 0x002fc40007ffe0ff */
[----:B--2---:R-:W-:Y:S02]  /*41580*/  LOP3.LUT R18, R36, R93, RZ, 0x3c, !PT ;  /* 0x0000005d24127212 */ /* 0x004fe400078e3cff */
[----:B------:R-:W2:Y:S04]  /*41590*/  LDL R93, [R1+0x8d8] ;  /* 0x0008d800015d7983 */ /* 0x000ea80000100800 */
[----:B------:R-:W2:Y:S01]  /*415a0*/  LDL R36, [R1+0x148] ;  /* 0x0001480001247983 */ /* 0x000ea20000100800 */
[----:B---3--:R-:W-:-:S03]  /*415b0*/  LOP3.LUT R16, R50, R51, RZ, 0x3c, !PT ;  /* 0x0000003332107212 */ /* 0x008fc600078e3cff */
[----:B------:R-:W3:Y:S04]  /*415c0*/  LDL R51, [R1+0x8dc] ;  /* 0x0008dc0001337983 */ /* 0x000ee80000100800 */
[----:B------:R-:W3:Y:S01]  /*415d0*/  LDL R50, [R1+0x14c] ;  /* 0x00014c0001327983 */ /* 0x000ee20000100800 */
[----:B------:R-:W-:Y:S01]  /*415e0*/  POPC R18, R18 ;  /* 0x0000001200127309 */ /* 0x000fe20000000000 */
[----:B0-----:R-:W-:Y:S02]  /*415f0*/  VABSDIFF.U32 R23, R242, R243, RZ ;  /* 0x000000f3f2177214 */ /* 0x001fe400000e00ff */
[----:B------:R-:W3:Y:S04]  /*41600*/  LDL.LU R243, [R1+0x2cc] ;  /* 0x0002cc0001f37983 */ /* 0x000ee80000300800 */
[----:B------:R-:W3:Y:S01]  /*41610*/  LDL R242, [R1+0x940] ;  /* 0x0009400001f27983 */ /* 0x000ee20000100800 */
[----:B------:R-:W0:Y:S01]  /*41620*/  POPC R16, R16 ;  /* 0x0000001000107309 */ /* 0x000e220000000000 */
[----:B------:R-:W-:Y:S01]  /*41630*/  IMAD.IADD R6, R6, 0x1, R23 ;  /* 0x0000000106067824 */ /* 0x000fe200078e0217 */
[----:B------:R-:W-:-:S02]  /*41640*/  LOP3.LUT R23, R49, R239, RZ, 0x3c, !PT ;  /* 0x000000ef31177212 */ /* 0x000fc400078e3cff */
[----:B------:R-:W3:Y:S04]  /*41650*/  LDL R239, [R1+0x8e8] ;  /* 0x0008e80001ef7983 */ /* 0x000ee80000100800 */
[----:B------:R-:W3:Y:S01]  /*41660*/  LDL R49, [R1+0x140] ;  /* 0x0001400001317983 */ /* 0x000ee20000100800 */
[----:B0-----:R-:W-:Y:S01]  /*41670*/  IMAD.IADD R16, R18, 0x1, R16 ;  /* 0x0000000112107824 */ /* 0x001fe200078e0210 */
[----:B------:R-:W-:Y:S02]  /*41680*/  LOP3.LUT R18, R89, R68, RZ, 0x3c, !PT ;  /* 0x0000004459127212 */ /* 0x000fe400078e3cff */
[----:B------:R-:W3:Y:S04]  /*41690*/  LDL R68, [R1+0x8ec] ;  /* 0x0008ec0001447983 */ /* 0x000ee80000100800 */
[----:B------:R-:W3:Y:S01]  /*416a0*/  LDL R89, [R1+0x144] ;  /* 0x0001440001597983 */ /* 0x000ee20000100800 */
[----:B------:R-:W-:Y:S08]  /*416b0*/  POPC R23, R23 ;  /* 0x0000001700177309 */ /* 0x000ff00000000000 */
[----:B------:R-:W0:Y:S01]  /*416c0*/  POPC R18, R18 ;  /* 0x0000001200127309 */ /* 0x000e220000000000 */
[----:B------:R-:W-:Y:S01]  /*416d0*/  IMAD R6, R25, 0x9, R6 ;  /* 0x0000000919067824 */ /* 0x000fe200078e0206 */
[----:B------:R-:W-:-:S02]  /*416e0*/  LOP3.LUT R25, R48, R46, RZ, 0x3c, !PT ;  /* 0x0000002e30197212 */ /* 0x000fc400078e3cff */
[----:B------:R-:W3:Y:S04]  /*416f0*/  LDL R46, [R1+0x1c0] ;  /* 0x0001c000012e7983 */ /* 0x000ee80000100800 */
[----:B------:R-:W-:Y:S01]  /*41700*/  POPC R25, R25 ;  /* 0x0000001900197309 */ /* 0x000fe20000000000 */
[----:B------:R-:W-:Y:S01]  /*41710*/  VABSDIFF.U32 R29, R73, R21, RZ ;  /* 0x00000015491d7214 */ /* 0x000fe200000e00ff */
[----:B------:R-:W3:Y:S01]  /*41720*/  LDL R48, [R1+0x130] ;  /* 0x0001300001307983 */ /* 0x000ee20000100800 */
[----:B0-----:R-:W-:Y:S01]  /*41730*/  IMAD.IADD R18, R23, 0x1, R18 ;  /* 0x0000000117127824 */ /* 0x001fe200078e0212 */
[----:B------:R-:W-:Y:S02]  /*41740*/  LOP3.LUT R23, R238, R38, RZ, 0x3c, !PT ;  /* 0x00000026ee177212 */ /* 0x000fe400078e3cff */
[----:B------:R-:W3:Y:S04]  /*41750*/  LDL R38, [R1+0x1c4] ;  /* 0x0001c40001267983 */ /* 0x000ee80000100800 */
[----:B------:R-:W0:Y:S01]  /*41760*/  POPC R23, R23 ;  /* 0x0000001700177309 */ /* 0x000e220000000000 */
[----:B------:R-:W3:Y:S04]  /*41770*/  LDL R238, [R1+0x134] ;  /* 0x0001340001ee7983 */ /* 0x000ee80000100800 */
[----:B------:R-:W3:Y:S04]  /*41780*/  LDL.LU R21, [R1+0x2d0] ;  /* 0x0002d00001157983 */ /* 0x000ee80000300800 */
[----:B------:R-:W3:Y:S01]  /*41790*/  LDL R73, [R1+0x944] ;  /* 0x0009440001497983 */ /* 0x000ee20000100800 */
[----:B0-----:R-:W-:-:S02]  /*417a0*/  IADD3 R23, PT, PT, R25, R23, RZ ;  /* 0x0000001719177210 */ /* 0x001fc40007ffe0ff */
[----:B------:R-:W-:Y:S02]  /*417b0*/  LOP3.LUT R25, R84, R7, RZ, 0x3c, !PT ;  /* 0x0000000754197212 */ /* 0x000fe400078e3cff */
[----:B------:R-:W3:Y:S04]  /*417c0*/  LDL R7, [R1+0x8f4] ;  /* 0x0008f40001077983 */ /* 0x000ee80000100800 */
[----:B------:R-:W3:Y:S01]  /*417d0*/  LDL R84, [R1+0x12c] ;  /* 0x00012c0001547983 */ /* 0x000ee20000100800 */
[----:B------:R-:W-:Y:S01]  /*417e0*/  IMAD.IADD R6, R6, 0x1, R29 ;  /* 0x0000000106067824 */ /* 0x000fe200078e021d */
[----:B------:R-:W-:Y:S02]  /*417f0*/  LOP3.LUT R29, R61, R27, RZ, 0x3c, !PT ;  /* 0x0000001b3d1d7212 */ /* 0x000fe400078e3cff */
[----:B------:R-:W3:Y:S04]  /*41800*/  LDL R27, [R1+0x8f0] ;  /* 0x0008f000011b7983 */ /* 0x000ee80000100800 */
[----:B------:R-:W3:Y:S01]  /*41810*/  LDL R61, [R1+0x128] ;  /* 0x00012800013d7983 */ /* 0x000ee20000100800 */
[----:B------:R-:W-:Y:S08]  /*41820*/  POPC R29, R29 ;  /* 0x0000001d001d7309 */ /* 0x000ff00000000000 */
[----:B------:R-:W0:Y:S02]  /*41830*/  POPC R25, R25 ;  /* 0x0000001900197309 */ /* 0x000e240000000000 */
[----:B0-----:R-:W-:-:S02]  /*41840*/  IMAD.IADD R25, R29, 0x1, R25 ;  /* 0x000000011d197824 */ /* 0x001fc400078e0219 */
[----:B------:R-:W-:Y:S01]  /*41850*/  IMAD R6, R37, 0x9, R6 ;  /* 0x0000000925067824 */ /* 0x000fe200078e0206 */
[----:B--2---:R-:W-:Y:S02]  /*41860*/  LOP3.LUT R33, R36, R93, RZ, 0x3c, !PT ;  /* 0x0000005d24217212 */ /* 0x004fe400078e3cff */
[----:B------:R-:W2:Y:S04]  /*41870*/  LDL R93, [R1+0x8f8] ;  /* 0x0008f800015d7983 */ /* 0x000ea80000100800 */
[----:B------:R-:W2:Y:S01]  /*41880*/  LDL R36, [R1+0x120] ;  /* 0x0001200001247983 */ /* 0x000ea20000100800 */
[----:B---3--:R-:W-:-:S03]  /*41890*/  LOP3.LUT R29, R50, R51, RZ, 0x3c, !PT ;  /* 0x00000033321d7212 */ /* 0x008fc600078e3cff */
[----:B------:R-:W3:Y:S04]  /*418a0*/  LDL R51, [R1+0x8fc] ;  /* 0x0008fc0001337983 */ /* 0x000ee80000100800 */
[----:B------:R-:W3:Y:S01]  /*418b0*/  LDL R50, [R1+0x124] ;  /* 0x0001240001327983 */ /* 0x000ee20000100800 */
[----:B------:R-:W-:Y:S01]  /*418c0*/  POPC R33, R33 ;  /* 0x0000002100217309 */ /* 0x000fe20000000000 */
[----:B------:R-:W-:Y:S02]  /*418d0*/  VABSDIFF.U32 R37, R242, R243, RZ ;  /* 0x000000f3f2257214 */ /* 0x000fe400000e00ff */
[----:B------:R-:W3:Y:S05]  /*418e0*/  LDL.LU R243, [R1+0x2d4] ;  /* 0x0002d40001f37983 */ /* 0x000eea0000300800 */
[----:B------:R-:W0:Y:S01]  /*418f0*/  POPC R29, R29 ;  /* 0x0000001d001d7309 */ /* 0x000e220000000000 */
[----:B------:R-:W-:Y:S01]  /*41900*/  IADD3 R6, PT, PT, R6, R37, RZ ;  /* 0x0000002506067210 */ /* 0x000fe20007ffe0ff */
[----:B------:R-:W3:Y:S01]  /*41910*/  LDL R242, [R1+0x60c] ;  /* 0x00060c0001f27983 */ /* 0x000ee20000100800 */
[----:B------:R-:W-:-:S03]  /*41920*/  LOP3.LUT R37, R49, R239, RZ, 0x3c, !PT ;  /* 0x000000ef31257212 */ /* 0x000fc600078e3cff */
[----:B------:R-:W3:Y:S04]  /*41930*/  LDL R239, [R1+0x768] ;  /* 0x0007680001ef7983 */ /* 0x000ee80000100800 */
[----:B------:R-:W3:Y:S01]  /*41940*/  LDL R49, [R1+0x118] ;  /* 0x0001180001317983 */ /* 0x000ee20000100800 */
[----:B0-----:R-:W-:Y:S01]  /*41950*/  IMAD.IADD R29, R33, 0x1, R29 ;  /* 0x00000001211d7824 */ /* 0x001fe200078e021d */
[----:B------:R-:W-:Y:S02]  /*41960*/  LOP3.LUT R33, R89, R68, RZ, 0x3c, !PT ;  /* 0x0000004459217212 */ /* 0x000fe400078e3cff */
[----:B------:R-:W3:Y:S04]  /*41970*/  LDL R68, [R1+0x76c] ;  /* 0x00076c0001447983 */ /* 0x000ee80000100800 */
[----:B------:R-:W3:Y:S01]  /*41980*/  LDL R89, [R1+0x11c] ;  /* 0x00011c0001597983 */ /* 0x000ee20000100800 */
[----:B------:R-:W-:Y:S01]  /*41990*/  IMAD R6, R39, 0x9, R6 ;  /* 0x0000000927067824 */ /* 0x000fe200078e0206 */
[----:B------:R-:W-:-:S05]  /*419a0*/  VABSDIFF.U32 R43, R73, R21, RZ ;  /* 0x00000015492b7214 */ /* 0x000fca00000e00ff */
[----:B------:R-:W-:Y:S01]  /*419b0*/  IMAD.IADD R6, R6, 0x1, R43 ;  /* 0x0000000106067824 */ /* 0x000fe200078e022b */
[----:B------:R-:W-:Y:S02]  /*419c0*/  LOP3.LUT R43, R84, R7, RZ, 0x3c, !PT ;  /* 0x00000007542b7212 */ /* 0x000fe400078e3cff */
[----:B------:R-:W3:Y:S04]  /*419d0*/  LDL R7, [R1+0x780] ;  /* 0x0007800001077983 */ /* 0x000ee80000100800 */
[----:B------:R-:W3:Y:S01]  /*419e0*/  LDL R84, [R1+0x110] ;  /* 0x0001100001547983 */ /* 0x000ee20000100800 */
[----:B------:R-:W-:Y:S08]  /*419f0*/  POPC R37, R37 ;  /* 0x0000002500257309 */ /* 0x000ff00000000000 */
[----:B------:R-:W0:Y:S01]  /*41a00*/  POPC R33, R33 ;  /* 0x0000002100217309 */ /* 0x000e220000000000 */
[----:B------:R-:W-:-:S02]  /*41a10*/  LOP3.LUT R39, R48, R46, RZ, 0x3c, !PT ;  /* 0x0000002e30277212 */ /* 0x000fc400078e3cff */
[----:B------:R-:W3:Y:S04]  /*41a20*/  LDL R46, [R1+0x784] ;  /* 0x00078400012e7983 */ /* 0x000ee80000100800 */
[----:B------:R-:W3:Y:S01]  /*41a30*/  LDL R48, [R1+0x114] ;  /* 0x0001140001307983 */ /* 0x000ee20000100800 */
[----:B------:R-:W-:Y:S01]  /*41a40*/  POPC R39, R39 ;  /* 0x0000002700277309 */ /* 0x000fe20000000000 */
[----:B0-----:R-:W-:Y:S01]  /*41a50*/  IMAD.IADD R33, R37, 0x1, R33 ;  /* 0x0000000125217824 */ /* 0x001fe200078e0221 */
[----:B------:R-:W-:Y:S02]  /*41a60*/  LOP3.LUT R37, R238, R38, RZ, 0x3c, !PT ;  /* 0x00000026ee257212 */ /* 0x000fe400078e3cff */
[----:B------:R-:W3:Y:S04]  /*41a70*/  LDL.LU R38, [R1+0x2d8] ;  /* 0x0002d80001267983 */ /* 0x000ee80000300800 */
[----:B------:R-:W0:Y:S01]  /*41a80*/  POPC R37, R37 ;  /* 0x0000002500257309 */ /* 0x000e220000000000 */
[----:B------:R-:W3:Y:S04]  /*41a90*/  LDL R238, [R1+0x948] ;  /* 0x0009480001ee7983 */ /* 0x000ee80000100800 */
[----:B------:R-:W3:Y:S03]  /*41aa0*/  LDL R21, [R1+0x788] ;  /* 0x0007880001157983 */ /* 0x000ee60000100800 */
[----:B------:R-:W-:Y:S01]  /*41ab0*/  POPC R43, R43 ;  /* 0x0000002b002b7309 */ /* 0x000fe20000000000 */
[----:B------:R-:W3:Y:S01]  /*41ac0*/  LDL R73, [R1+0x108] ;  /* 0x0001080001497983 */ /* 0x000ee20000100800 */
[----:B0-----:R-:W-:Y:S01]  /*41ad0*/  IMAD.IADD R37, R39, 0x1, R37 ;  /* 0x0000000127257824 */ /* 0x001fe200078e0225 */
[----:B------:R-:W-:-:S02]  /*41ae0*/  LOP3.LUT R39, R61, R27, RZ, 0x3c, !PT ;  /* 0x0000001b3d277212 */ /* 0x000fc400078e3cff */
[----:B------:R-:W3:Y:S04]  /*41af0*/  LDL R27, [R1+0x78c] ;  /* 0x00078c00011b7983 */ /* 0x000ee80000100800 */
[----:B------:R-:W3:Y:S01]  /*41b00*/  LDL R61, [R1+0x10c] ;  /* 0x00010c00013d7983 */ /* 0x000ee20000100800 */
[----:B------:R-:W0:Y:S01]  /*41b10*/  POPC R39, R39 ;  /* 0x0000002700277309 */ /* 0x000e220000000000 */
[----:B------:R-:W-:Y:S01]  /*41b20*/  IMAD R6, R41, 0x9, R6 ;  /* 0x0000000929067824 */ /* 0x000fe200078e0206 */
[----:B0-----:R-:W-:Y:S02]  /*41b30*/  IADD3 R43, PT, PT, R39, R43, RZ ;  /* 0x0000002b272b7210 */ /* 0x001fe40007ffe0ff */
[----:B--2---:R-:W-:Y:S02]  /*41b40*/  LOP3.LUT R41, R36, R93, RZ, 0x3c, !PT ;  /* 0x0000005d24297212 */ /* 0x004fe400078e3cff */
[----:B------:R-:W2:Y:S01]  /*41b50*/  LDL R36, [R1+0x7ac] ;  /* 0x0007ac0001247983 */ /* 0x000ea20000100800 */
[----:B---3--:R-:W-:-:S03]  /*41b60*/  LOP3.LUT R39, R50, R51, RZ, 0x3c, !PT ;  /* 0x0000003332277212 */ /* 0x008fc600078e3cff */
[----:B------:R-:W-:Y:S01]  /*41b70*/  POPC R41, R41 ;  /* 0x0000002900297309 */ /* 0x000fe20000000000 */
[----:B------:R-:W2:Y:S07]  /*41b80*/  LDL R50, [R1+0x104] ;  /* 0x0001040001327983 */ /* 0x000eae0000100800 */
[----:B------:R-:W0:Y:S01]  /*41b90*/  POPC R39, R39 ;  /* 0x0000002700277309 */ /* 0x000e220000000000 */
[----:B------:R-:W-:-:S05]  /*41ba0*/  VABSDIFF.U32 R0, R242, R243, RZ ;  /* 0x000000f3f2007214 */ /* 0x000fca00000e00ff */
[----:B------:R-:W-:Y:S02]  /*41bb0*/  IMAD.IADD R6, R6, 0x1, R0 ;  /* 0x0000000106067824 */ /* 0x000fe400078e0200 */
[----:B0-----:R-:W-:Y:S01]  /*41bc0*/  IMAD.IADD R39, R41, 0x1, R39 ;  /* 0x0000000129277824 */ /* 0x001fe200078e0227 */
[----:B------:R-:W-:-:S04]  /*41bd0*/  LOP3.LUT R41, R49, R239, RZ, 0x3c, !PT ;  /* 0x000000ef31297212 */ /* 0x000fc800078e3cff */
[----:B------:R0:W-:Y:S02]  /*41be0*/  POPC R0, R41 ;  /* 0x0000002900007309 */ /* 0x0001e40000000000 */
[----:B0-----:R-:W-:Y:S02]  /*41bf0*/  LOP3.LUT R41, R89, R68, RZ, 0x3c, !PT ;  /* 0x0000004459297212 */ /* 0x001fe400078e3cff */
[----:B------:R-:W3:Y:S04]  /*41c00*/  LDL R68, [R1+0x7a8] ;  /* 0x0007a80001447983 */ /* 0x000ee80000100800 */
[----:B------:R-:W3:Y:S04]  /*41c10*/  LDL R89, [R1+0x100] ;  /* 0x0001000001597983 */ /* 0x000ee80000100800 */
[----:B------:R-:W2:Y:S04]  /*41c20*/  LDL.LU R243, [R1+0x2dc] ;  /* 0x0002dc0001f37983 */ /* 0x000ea80000300800 */
[----:B------:R-:W2:Y:S04]  /*41c30*/  LDL R242, [R1+0x94c] ;  /* 0x00094c0001f27983 */ /* 0x000ea80000100800 */
[----:B------:R-:W2:Y:S04]  /*41c40*/  LDL R239, [R1+0x170] ;  /* 0x0001700001ef7983 */ /* 0x000ea80000100800 */
[----:B------:R-:W2:Y:S01]  /*41c50*/  LDL R49, [R1+0xf0] ;  /* 0x0000f00001317983 */ /* 0x000ea20000100800 */
[----:B------:R-:W0:Y:S02]  /*41c60*/  POPC R41, R41 ;  /* 0x0000002900297309 */ /* 0x000e240000000000 */
[----:B0-----:R-:W-:Y:S01]  /*41c70*/  IMAD.IADD R41, R0, 0x1, R41 ;  /* 0x0000000100297824 */ /* 0x001fe200078e0229 */
[----:B------:R-:W-:-:S02]  /*41c80*/  LOP3.LUT R0, R84, R7, RZ, 0x3c, !PT ;  /* 0x0000000754007212 */ /* 0x000fc400078e3cff */
[----:B------:R-:W2:Y:S04]  /*41c90*/  LDL R7, [R1+0x174] ;  /* 0x0001740001077983 */ /* 0x000ea80000100800 */
[----:B------:R-:W2:Y:S01]  /*41ca0*/  LDL R84, [R1+0xf4] ;  /* 0x0000f40001547983 */ /* 0x000ea20000100800 */
[----:B------:R0:W-:Y:S02]  /*41cb0*/  POPC R2, R0 ;  /* 0x0000000000027309 */ /* 0x0001e40000000000 */
[----:B0-----:R-:W-:Y:S02]  /*41cc0*/  LOP3.LUT R0, R48, R46, RZ, 0x3c, !PT ;  /* 0x0000002e30007212 */ /* 0x001fe400078e3cff */
[----:B------:R-:W2:Y:S04]  /*41cd0*/  LDL R48, [R1+0x160] ;  /* 0x0001600001307983 */ /* 0x000ea80000100800 */
[----:B------:R0:W1:Y:S02]  /*41ce0*/  POPC R3, R0 ;  /* 0x0000000000037309 */ /* 0x0000640000000000 */
[----:B0-----:R-:W-:-:S02]  /*41cf0*/  VABSDIFF.U32 R0, R238, R38, RZ ;  /* 0x00000026ee007214 */ /* 0x001fc400000e00ff */
[----:B------:R-:W2:Y:S01]  /*41d00*/  LDL R38, [R1+0xe0] ;  /* 0x0000e00001267983 */ /* 0x000ea20000100800 */
[----:B-1----:R-:W-:Y:S01]  /*41d10*/  IADD3 R51, PT, PT, R2, R3, RZ ;  /* 0x0000000302337210 */ /* 0x002fe20007ffe0ff */
[----:B------:R-:W-:Y:S01]  /*41d20*/  IMAD R6, R34, 0x9, R6 ;  /* 0x0000000922067824 */ /* 0x000fe200078e0206 */
[----:B------:R-:W-:Y:S02]  /*41d30*/  LOP3.LUT R2, R61, R27, RZ, 0x3c, !PT ;  /* 0x0000001b3d027212 */ /* 0x000fe400078e3cff */
[----:B------:R-:W2:Y:S04]  /*41d40*/  LDL R27, [R1+0x164] ;  /* 0x00016400011b7983 */ /* 0x000ea80000100800 */
[----:B------:R-:W2:Y:S01]  /*41d50*/  LDL R61, [R1+0xe4] ;  /* 0x0000e400013d7983 */ /* 0x000ea20000100800 */
[----:B------:R-:W-:Y:S01]  /*41d60*/  IMAD.IADD R6, R6, 0x1, R0 ;  /* 0x0000000106067824 */ /* 0x000fe200078e0200 */
[----:B------:R-:W-:-:S02]  /*41d70*/  LOP3.LUT R0, R73, R21, RZ, 0x3c, !PT ;  /* 0x0000001549007212 */ /* 0x000fc400078e3cff */
[----:B------:R-:W2:Y:S01]  /*41d80*/  LDL.LU R238, [R1+0x2e0] ;  /* 0x0002e00001ee7983 */ /* 0x000ea20000300800 */
[----:B------:R-:W-:-:S03]  /*41d90*/  IMAD R6, R19, 0x9, R6 ;  /* 0x0000000913067824 */ /* 0x000fc600078e0206 */
[----:B------:R-:W2:Y:S04]  /*41da0*/  LDL R21, [R1+0x950] ;  /* 0x0009500001157983 */ /* 0x000ea80000100800 */
[----:B------:R-:W2:Y:S04]  /*41db0*/  LDL R73, [R1+0x658] ;  /* 0x0006580001497983 */ /* 0x000ea80000100800 */
[----:B------:R-:W2:Y:S01]  /*41dc0*/  LDL R19, [R1+0xd8] ;  /* 0x0000d80001137983 */ /* 0x000ea20000100800 */
[----:B------:R-:W-:Y:S08]  /*41dd0*/  POPC R0, R0 ;  /* 0x0000000000007309 */ /* 0x000ff00000000000 */
[----:B------:R-:W0:Y:S02]  /*41de0*/  POPC R2, R2 ;  /* 0x0000000200027309 */ /* 0x000e240000000000 */
[----:B0-----:R-:W-:Y:S01]  /*41df0*/  IMAD.IADD R46, R0, 0x1, R2 ;  /* 0x00000001002e7824 */ /* 0x001fe200078e0202 */
[----:B---3--:R-:W-:-:S02]  /*41e00*/  LOP3.LUT R0, R89, R68, RZ, 0x3c, !PT ;  /* 0x0000004459007212 */ /* 0x008fc400078e3cff */
[----:B------:R-:W3:Y:S04]  /*41e10*/  LDL R68, [R1+0x65c] ;  /* 0x00065c0001447983 */ /* 0x000ee80000100800 */
[----:B------:R-:W3:Y:S01]  /*41e20*/  LDL R89, [R1+0xdc] ;  /* 0x0000dc0001597983 */ /* 0x000ee20000100800 */
[----:B------:R2:W-:Y:S02]  /*41e30*/  POPC R2, R0 ;  /* 0x0000000000027309 */ /* 0x0005e40000000000 */
[----:B--2---:R-:W-:Y:S02]  /*41e40*/  LOP3.LUT R0, R50, R36, RZ, 0x3c, !PT ;  /* 0x0000002432007212 */ /* 0x004fe400078e3cff */
[----:B------:R-:W2:Y:S04]  /*41e50*/  LDL R36, [R1+0x660] ;  /* 0x0006600001247983 */ /* 0x000ea80000100800 */
[----:B------:R0:W1:Y:S02]  /*41e60*/  POPC R3, R0 ;  /* 0x0000000000037309 */ /* 0x0000640000000000 */
[----:B0-----:R-:W-:-:S02]  /*41e70*/  VABSDIFF.U32 R0, R242, R243, RZ ;  /* 0x000000f3f2007214 */ /* 0x001fc400000e00ff */
[----:B------:R-:W2:Y:S02]  /*41e80*/  LDL R243, [R1+0xd0] ;  /* 0x0000d00001f37983 */ /* 0x000ea40000100800 */
[----:B------:R-:W-:Y:S02]  /*41e90*/  IADD3 R6, PT, PT, R6, R0, RZ ;  /* 0x0000000006067210 */ /* 0x000fe40007ffe0ff */
[----:B------:R-:W-:Y:S01]  /*41ea0*/  LOP3.LUT R0, R49, R239, RZ, 0x3c, !PT ;  /* 0x000000ef31007212 */ /* 0x000fe200078e3cff */
[----:B------:R-:W2:Y:S04]  /*41eb0*/  LDL R242, [R1+0x664] ;  /* 0x0006640001f27983 */ /* 0x000ea80000100800 */
[----:B------:R-:W2:Y:S01]  /*41ec0*/  LDL R239, [R1+0xd4] ;  /* 0x0000d40001ef7983 */ /* 0x000ea20000100800 */
[----:B-1----:R-:W-:Y:S01]  /*41ed0*/  IMAD.IADD R50, R2, 0x1, R3 ;  /* 0x0000000102327824 */ /* 0x002fe200078e0203 */
[----:B------:R-:W-:-:S02]  /*41ee0*/  LOP3.LUT R2, R84, R7, RZ, 0x3c, !PT ;  /* 0x0000000754027212 */ /* 0x000fc400078e3cff */
[----:B------:R-:W2:Y:S04]  /*41ef0*/  LDL.LU R7, [R1+0x2e4] ;  /* 0x0002e40001077983 */ /* 0x000ea80000300800 */
[----:B------:R-:W2:Y:S01]  /*41f00*/  LDL R84, [R1+0x954] ;  /* 0x0009540001547983 */ /* 0x000ea20000100800 */
[----:B------:R-:W-:Y:S01]  /*41f10*/  POPC R0, R0 ;  /* 0x0000000000007309 */ /* 0x000fe20000000000 */
[----:B------:R-:W-:Y:S02]  /*41f20*/  IMAD R6, R252, 0x9, R6 ;  /* 0x00000009fc067824 */ /* 0x000fe400078e0206 */
[----:B------:R-:W2:Y:S05]  /*41f30*/  LDL R49, [R1+0x7c0] ;  /* 0x0007c00001317983 */ /* 0x000eaa0000100800 */
[----:B------:R-:W0:Y:S01]  /*41f40*/  POPC R2, R2 ;  /* 0x0000000200027309 */ /* 0x000e220000000000 */
[----:B------:R-:W-:Y:S01]  /*41f50*/  LOP3.LUT R252, R38, R48, RZ, 0x3c, !PT ;  /* 0x0000003026fc7212 */ /* 0x000fe200078e3cff */
[----:B0-----:R-:W-:Y:S01]  /*41f60*/  IMAD.IADD R44, R0, 0x1, R2 ;  /* 0x00000001002c7824 */ /* 0x001fe200078e0202 */
[----:B------:R-:W2:Y:S05]  /*41f70*/  LDL R48, [R1+0xc8] ;  /* 0x0000c80001307983 */ /* 0x000eaa0000100800 */
[----:B------:R0:W-:Y:S02]  /*41f80*/  POPC R2, R252 ;  /* 0x000000fc00027309 */ /* 0x0001e40000000000 */
[----:B0-----:R-:W-:-:S02]  /*41f90*/  LOP3.LUT R252, R61, R27, RZ, 0x3c, !PT ;  /* 0x0000001b3dfc7212 */ /* 0x001fc400078e3cff */
[----:B------:R-:W2:Y:S04]  /*41fa0*/  LDL R27, [R1+0x7c4] ;  /* 0x0007c400011b7983 */ /* 0x000ea80000100800 */
[----:B------:R-:W2:Y:S01]  /*41fb0*/  LDL R61, [R1+0xcc] ;  /* 0x0000cc00013d7983 */ /* 0x000ea20000100800 */
[----:B------:R-:W0:Y:S01]  /*41fc0*/  POPC R252, R252 ;  /* 0x000000fc00fc7309 */ /* 0x000e220000000000 */
[----:B------:R-:W-:Y:S02]  /*41fd0*/  VABSDIFF.U32 R0, R21, R238, RZ ;  /* 0x000000ee15007214 */ /* 0x000fe400000e00ff */
[----:B------:R-:W2:Y:S04]  /*41fe0*/  LDL R238, [R1+0x138] ;  /* 0x0001380001ee7983 */ /* 0x000ea80000100800 */
[----:B------:R-:W2:Y:S01]  /*41ff0*/  LDL R21, [R1+0xb8] ;  /* 0x0000b80001157983 */ /* 0x000ea20000100800 */
[----:B0-----:R-:W-:Y:S01]  /*42000*/  IMAD.IADD R40, R2, 0x1, R252 ;  /* 0x0000000102287824 */ /* 0x001fe200078e02fc */
[----:B------:R-:W-:-:S02]  /*42010*/  LOP3.LUT R252, R19, R73, RZ, 0x3c, !PT ;  /* 0x0000004913fc7212 */ /* 0x000fc400078e3cff */
[----:B------:R-:W2:Y:S04]  /*42020*/  LDL R73, [R1+0x13c] ;  /* 0x00013c0001497983 */ /* 0x000ea80000100800 */
[----:B------:R-:W2:Y:S01]  /*42030*/  LDL R19, [R1+0xbc] ;  /* 0x0000bc0001137983 */ /* 0x000ea20000100800 */
[----:B------:R-:W-:Y:S02]  /*42040*/  IMAD.IADD R6, R6, 0x1, R0 ;  /* 0x0000000106067824 */ /* 0x000fe400078e0200 */
[----:B------:R3:W-:Y:S02]  /*42050*/  POPC R0, R252 ;  /* 0x000000fc00007309 */ /* 0x0007e40000000000 */
[----:B------:R-:W-:Y:S01]  /*42060*/  IMAD R6, R59, 0x9, R6 ;  /* 0x000000093b067824 */ /* 0x000fe200078e0206 */
[----:B---3--:R-:W-:-:S02]  /*42070*/  LOP3.LUT R252, R89, R68, RZ, 0x3c, !PT ;  /* 0x0000004459fc7212 */ /* 0x008fc400078e3cff */
[----:B------:R-:W3:Y:S04]  /*42080*/  LDL.LU R68, [R1+0x2e8] ;  /* 0x0002e80001447983 */ /* 0x000ee80000300800 */
[----:B------:R-:W3:Y:S01]  /*42090*/  LDL R89, [R1+0x958] ;  /* 0x0009580001597983 */ /* 0x000ee20000100800 */
[----:B------:R-:W0:Y:S03]  /*420a0*/  POPC R252, R252 ;  /* 0x000000fc00fc7309 */ /* 0x000e260000000000 */
[----:B------:R-:W3:Y:S04]  /*420b0*/  LDL R93, [R1+0x668] ;  /* 0x00066800015d7983 */ /* 0x000ee80000100800 */
[----:B------:R-:W3:Y:S04]  /*420c0*/  LDL R55, [R1+0x588] ;  /* 0x0005880001377983 */ /* 0x000ee80000100800 */
[----:B------:R-:W3:Y:S01]  /*420d0*/  LDL R54, [R1+0x5f0] ;  /* 0x0005f00001367983 */ /* 0x000ee20000100800 */
[----:B0-----:R-:W-:-:S02]  /*420e0*/  IADD3 R38, PT, PT, R0, R252, RZ ;  /* 0x000000fc00267210 */ /* 0x001fc40007ffe0ff */
[----:B--2---:R-:W-:Y:S02]  /*420f0*/  LOP3.LUT R252, R243, R36, RZ, 0x3c, !PT ;  /* 0x00000024f3fc7212 */ /* 0x004fe400078e3cff */
[----:B------:R-:W2:Y:S01]  /*42100*/  LDL R243, [R1+0xb0] ;  /* 0x0000b00001f37983 */ /* 0x000ea20000100800 */
[----:B------:R-:W-:-:S03]  /*42110*/  LOP3.LUT R59, R239, R242, RZ, 0x3c, !PT ;  /* 0x000000f2ef3b7212 */ /* 0x000fc600078e3cff */
[----:B------:R-:W2:Y:S04]  /*42120*/  LDL R242, [R1+0x66c] ;  /* 0x00066c0001f27983 */ /* 0x000ea80000100800 */
[----:B------:R-:W2:Y:S01]  /*42130*/  LDL R239, [R1+0xb4] ;  /* 0x0000b40001ef7983 */ /* 0x000ea20000100800 */
[----:B------:R-:W-:-:S03]  /*42140*/  VABSDIFF.U32 R0, R84, R7, RZ ;  /* 0x0000000754007214 */ /* 0x000fc600000e00ff */
[----:B------:R-:W2:Y:S04]  /*42150*/  LDL R7, [R1+0x594] ;  /* 0x0005940001077983 */ /* 0x000ea80000100800 */
[----:B------:R-:W2:Y:S01]  /*42160*/  LDL R84, [R1+0x95c] ;  /* 0x00095c0001547983 */ /* 0x000ea20000100800 */
[----:B------:R-:W-:Y:S08]  /*42170*/  POPC R252, R252 ;  /* 0x000000fc00fc7309 */ /* 0x000ff00000000000 */
[----:B------:R-:W0:Y:S02]  /*42180*/  POPC R59, R59 ;  /* 0x0000003b003b7309 */ /* 0x000e240000000000 */
[----:B0-----:R-:W-:Y:S01]  /*42190*/  IMAD.IADD R36, R252, 0x1, R59 ;  /* 0x00000001fc247824 */ /* 0x001fe200078e023b */
[----:B------:R-:W-:-:S02]  /*421a0*/  LOP3.LUT R252, R48, R49, RZ, 0x3c, !PT ;  /* 0x0000003130fc7212 */ /* 0x000fc400078e3cff */
[----:B------:R-:W2:Y:S04]  /*421b0*/  LDL R49, [R1+0x7d0] ;  /* 0x0007d00001317983 */ /* 0x000ea80000100800 */
[----:B------:R-:W2:Y:S01]  /*421c0*/  LDL R48, [R1+0xa8] ;  /* 0x0000a80001307983 */ /* 0x000ea20000100800 */
[----:B------:R-:W-:Y:S01]  /*421d0*/  POPC R252, R252 ;  /* 0x000000fc00fc7309 */ /* 0x000fe20000000000 */
[----:B------:R-:W-:Y:S02]  /*421e0*/  LOP3.LUT R59, R61, R27, RZ, 0x3c, !PT ;  /* 0x0000001b3d3b7212 */ /* 0x000fe400078e3cff */
[----:B------:R-:W2:Y:S04]  /*421f0*/  LDL R27, [R1+0x7d4] ;  /* 0x0007d400011b7983 */ /* 0x000ea80000100800 */
[----:B------:R-:W2:Y:S01]  /*42200*/  LDL R61, [R1+0xac] ;  /* 0x0000ac00013d7983 */ /* 0x000ea20000100800 */
[----:B------:R-:W0:Y:S01]  /*42210*/  POPC R59, R59 ;  /* 0x0000003b003b7309 */ /* 0x000e220000000000 */
[----:B------:R-:W-:-:S04]  /*42220*/  IMAD.IADD R6, R6, 0x1, R0 ;  /* 0x0000000106067824 */ /* 0x000fc800078e0200 */
[----:B------:R-:W-:Y:S02]  /*42230*/  IMAD R6, R47, 0x9, R6 ;  /* 0x000000092f067824 */ /* 0x000fe400078e0206 */
[----:B0-----:R-:W-:Y:S01]  /*42240*/  IMAD.IADD R35, R252, 0x1, R59 ;  /* 0x00000001fc237824 */ /* 0x001fe200078e023b */
[----:B------:R-:W-:Y:S02]  /*42250*/  LOP3.LUT R59, R21, R238, RZ, 0x3c, !PT ;  /* 0x000000ee153b7212 */ /* 0x000fe400078e3cff */
[----:B------:R-:W-:Y:S01]  /*42260*/  LOP3.LUT R47, R19, R73, RZ, 0x3c, !PT ;  /* 0x00000049132f7212 */ /* 0x000fe200078e3cff */
[----:B------:R-:W2:Y:S04]  /*42270*/  LDL R238, [R1+0x58c] ;  /* 0x00058c0001ee7983 */ /* 0x000ea80000100800 */
[----:B------:R-:W2:Y:S04]  /*42280*/  LDL R19, [R1+0x5fc] ;  /* 0x0005fc0001137983 */ /* 0x000ea80000100800 */
[----:B------:R-:W2:Y:S04]  /*42290*/  LDL R21, [R1+0x7d8] ;  /* 0x0007d80001157983 */ /* 0x000ea80000100800 */
[----:B------:R-:W2:Y:S01]  /*422a0*/  LDL R73, [R1+0xa0] ;  /* 0x0000a00001497983 */ /* 0x000ea20000100800 */
[----:B------:R-:W-:Y:S08]  /*422b0*/  POPC R59, R59 ;  /* 0x0000003b003b7309 */ /* 0x000ff00000000000 */
[----:B------:R-:W0:Y:S02]  /*422c0*/  POPC R47, R47 ;  /* 0x0000002f002f7309 */ /* 0x000e240000000000 */
[----:B0-----:R-:W-:-:S02]  /*422d0*/  IADD3 R34, PT, PT, R59, R47, RZ ;  /* 0x0000002f3b227210 */ /* 0x001fc40007ffe0ff */
[----:B---3--:R-:W-:Y:S02]  /*422e0*/  VABSDIFF.U32 R252, R89, R68, RZ ;  /* 0x0000004459fc7214 */ /* 0x008fe400000e00ff */
[----:B------:R-:W3:Y:S04]  /*422f0*/  LDL R68, [R1+0x7dc] ;  /* 0x0007dc0001447983 */ /* 0x000ee80000100800 */
[----:B------:R-:W3:Y:S01]  /*42300*/  LDL R89, [R1+0xa4] ;  /* 0x0000a40001597983 */ /* 0x000ee20000100800 */
[----:B------:R-:W-:Y:S01]  /*42310*/  IMAD.IADD R6, R6, 0x1, R252 ;  /* 0x0000000106067824 */ /* 0x000fe200078e02fc */
[----:B--2---:R-:W-:Y:S02]  /*42320*/  LOP3.LUT R59, R243, R93, RZ, 0x3c, !PT ;  /* 0x0000005df33b7212 */ /* 0x004fe400078e3cff */
[----:B------:R-:W2:Y:S04]  /*42330*/  LDL R93, [R1+0x7e0] ;  /* 0x0007e000015d7983 */ /* 0x000ea80000100800 */
[----:B------:R-:W2:Y:S01]  /*42340*/  LDL R243, [R1+0x98] ;  /* 0x0000980001f37983 */ /* 0x000ea20000100800 */
[----:B------:R-:W-:-:S03]  /*42350*/  LOP3.LUT R47, R239, R242, RZ, 0x3c, !PT ;  /* 0x000000f2ef2f7212 */ /* 0x000fc600078e3cff */
[----:B------:R-:W2:Y:S04]  /*42360*/  LDL R242, [R1+0x7e4] ;  /* 0x0007e40001f27983 */ /* 0x000ea80000100800 */
[----:B------:R-:W2:Y:S01]  /*42370*/  LDL R239, [R1+0x9c] ;  /* 0x00009c0001ef7983 */ /* 0x000ea20000100800 */
[----:B------:R-:W-:Y:S01]  /*42380*/  IMAD R6, R45, 0x9, R6 ;  /* 0x000000092d067824 */ /* 0x000fe200078e0206 */
[----:B------:R-:W-:Y:S02]  /*42390*/  VABSDIFF.U32 R45, R84, R7, RZ ;  /* 0x00000007542d7214 */ /* 0x000fe400000e00ff */
[----:B------:R-:W2:Y:S04]  /*423a0*/  LDL R7, [R1+0x584] ;  /* 0x0005840001077983 */ /* 0x000ea80000100800 */
[----:B------:R-:W2:Y:S01]  /*423b0*/  LDL R84, [R1+0x960] ;  /* 0x0009600001547983 */ /* 0x000ea20000100800 */
[----:B------:R-:W-:Y:S08]  /*423c0*/  POPC R59, R59 ;  /* 0x0000003b003b7309 */ /* 0x000ff00000000000 */
[----:B------:R-:W0:Y:S01]  /*423d0*/  POPC R47, R47 ;  /* 0x0000002f002f7309 */ /* 0x000e220000000000 */
[----:B------:R-:W-:-:S02]  /*423e0*/  IMAD.IADD R6, R6, 0x1, R45 ;  /* 0x0000000106067824 */ /* 0x000fc400078e022d */
[----:B0-----:R-:W-:Y:S01]  /*423f0*/  IMAD.IADD R32, R59, 0x1, R47 ;  /* 0x000000013b207824 */ /* 0x001fe200078e022f */
[----:B------:R-:W-:Y:S02]  /*42400*/  LOP3.LUT R47, R48, R49, RZ, 0x3c, !PT ;  /* 0x00000031302f7212 */ /* 0x000fe400078e3cff */
[----:B------:R-:W2:Y:S04]  /*42410*/  LDL R49, [R1+0x7e8] ;  /* 0x0007e80001317983 */ /* 0x000ea80000100800 */
[----:B------:R-:W2:Y:S01]  /*42420*/  LDL R48, [R1+0x90] ;  /* 0x0000900001307983 */ /* 0x000ea20000100800 */
[----:B------:R-:W-:Y:S01]  /*42430*/  POPC R47, R47 ;  /* 0x0000002f002f7309 */ /* 0x000fe20000000000 */
[----:B------:R-:W-:Y:S02]  /*42440*/  LOP3.LUT R45, R61, R27, RZ, 0x3c, !PT ;  /* 0x0000001b3d2d7212 */ /* 0x000fe400078e3cff */
[----:B------:R-:W2:Y:S04]  /*42450*/  LDL R27, [R1+0x7ec] ;  /* 0x0007ec00011b7983 */ /* 0x000ea80000100800 */
[----:B------:R-:W2:Y:S01]  /*42460*/  LDL R61, [R1+0x94] ;  /* 0x00009400013d7983 */ /* 0x000ea20000100800 */
[----:B------:R-:W0:Y:S02]  /*42470*/  POPC R45, R45 ;  /* 0x0000002d002d7309 */ /* 0x000e240000000000 */
[----:B0-----:R-:W-:-:S02]  /*42480*/  IADD3 R30, PT, PT, R47, R45, RZ ;  /* 0x0000002d2f1e7210 */ /* 0x001fc40007ffe0ff */
[----:B------:R-:W-:Y:S02]  /*42490*/  VABSDIFF.U32 R45, R19, R238, RZ ;  /* 0x000000ee132d7214 */ /* 0x000fe400000e00ff */
[----:B------:R-:W2:Y:S04]  /*424a0*/  LDL R238, [R1+0x580] ;  /* 0x0005800001ee7983 */ /* 0x000ea80000100800 */
[----:B------:R-:W2:Y:S01]  /*424b0*/  LDL R19, [R1+0x964] ;  /* 0x0009640001137983 */ /* 0x000ea20000100800 */
[----:B------:R-:W-:-:S03]  /*424c0*/  LOP3.LUT R47, R73, R21, RZ, 0x3c, !PT ;  /* 0x00000015492f7212 */ /* 0x000fc600078e3cff */
[----:B------:R-:W2:Y:S04]  /*424d0*/  LDL R21, [R1+0x7f0] ;  /* 0x0007f00001157983 */ /* 0x000ea80000100800 */
[----:B------:R-:W2:Y:S01]  /*424e0*/  LDL R73, [R1+0x88] ;  /* 0x0000880001497983 */ /* 0x000ea20000100800 */
[----:B------:R-:W-:-:S04]  /*424f0*/  IMAD R6, R31, 0x9, R6 ;  /* 0x000000091f067824 */ /* 0x000fc800078e0206 */
[----:B------:R-:W-:Y:S01]  /*42500*/  IMAD.IADD R6, R6, 0x1, R45 ;  /* 0x0000000106067824 */ /* 0x000fe200078e022d */
[----:B------:R-:W-:Y:S03]  /*42510*/  POPC R47, R47 ;  /* 0x0000002f002f7309 */ /* 0x000fe60000000000 */
[----:B------:R-:W-:Y:S01]  /*42520*/  IMAD R6, R56, 0x9, R6 ;  /* 0x0000000938067824 */ /* 0x000fe200078e0206 */
[----:B---3--:R-:W-:Y:S02]  /*42530*/  LOP3.LUT R45, R89, R68, RZ, 0x3c, !PT ;  /* 0x00000044592d7212 */ /* 0x008fe400078e3cff */
[----:B------:R-:W3:Y:S04]  /*42540*/  LDL R68, [R1+0x7f4] ;  /* 0x0007f40001447983 */ /* 0x000ee80000100800 */
[----:B------:R-:W3:Y:S01]  /*42550*/  LDL R89, [R1+0x8c] ;  /* 0x00008c0001597983 */ /* 0x000ee20000100800 */
[----:B------:R-:W0:Y:S02]  /*42560*/  POPC R45, R45 ;  /* 0x0000002d002d7309 */ /* 0x000e240000000000 */
[----:B0-----:R-:W-:Y:S01]  /*42570*/  IMAD.IADD R31, R47, 0x1, R45 ;  /* 0x000000012f1f7824 */ /* 0x001fe200078e022d */
[----:B------:R-:W-:-:S02]  /*42580*/  VABSDIFF.U32 R45, R54, R55, RZ ;  /* 0x00000037362d7214 */ /* 0x000fc400000e00ff */
[----:B--2---:R-:W-:Y:S02]  /*42590*/  LOP3.LUT R47, R243, R93, RZ, 0x3c, !PT ;  /* 0x0000005df32f7212 */ /* 0x004fe400078e3cff */
[----:B------:R-:W2:Y:S01]  /*425a0*/  LDL R93, [R1+0xe8] ;  /* 0x0000e800015d7983 */ /* 0x000ea20000100800 */
[----:B------:R-:W-:-:S03]  /*425b0*/  IMAD.IADD R6, R6, 0x1, R45 ;  /* 0x0000000106067824 */ /* 0x000fc600078e022d */
[----:B------:R-:W-:Y:S01]  /*425c0*/  POPC R47, R47 ;  /* 0x0000002f002f7309 */ /* 0x000fe20000000000 */
[----:B------:R-:W2:Y:S01]  /*425d0*/  LDL R243, [R1+0xec] ;  /* 0x0000ec0001f37983 */ /* 0x000ea20000100800 */
[----:B------:R-:W-:Y:S01]  /*425e0*/  LOP3.LUT R45, R239, R242, RZ, 0x3c, !PT ;  /* 0x000000f2ef2d7212 */ /* 0x000fe200078e3cff */
[----:B------:R-:W-:Y:S02]  /*425f0*/  IMAD R6, R53, 0x9, R6 ;  /* 0x0000000935067824 */ /* 0x000fe400078e0206 */
[----:B------:R-:W2:Y:S03]  /*42600*/  LDL R242, [R1+0x7c] ;  /* 0x00007c0001f27983 */ /* 0x000ea60000100800 */
[----:B------:R-:W0:Y:S01]  /*42610*/  POPC R45, R45 ;  /* 0x0000002d002d7309 */ /* 0x000e220000000000 */
[----:B------:R-:W2:Y:S04]  /*42620*/  LDL R53, [R1+0xf8] ;  /* 0x0000f80001357983 */ /* 0x000ea80000100800 */
[----:B------:R-:W2:Y:S01]  /*42630*/  LDL R239, [R1+0x670] ;  /* 0x0006700001ef7983 */ /* 0x000ea20000100800 */
[----:B0-----:R-:W-:-:S02]  /*42640*/  IADD3 R28, PT, PT, R47, R45, RZ ;  /* 0x0000002d2f1c7210 */ /* 0x001fc40007ffe0ff */
[----:B------:R-:W-:Y:S02]  /*42650*/  VABSDIFF.U32 R45, R84, R7, RZ ;  /* 0x00000007542d7214 */ /* 0x000fe400000e00ff */
[----:B------:R-:W2:Y:S04]  /*42660*/  LDL R7, [R1+0x57c] ;  /* 0x00057c0001077983 */ /* 0x000ea80000100800 */
[----:B------:R-:W2:Y:S01]  /*42670*/  LDL R84, [R1+0x968] ;  /* 0x0009680001547983 */ /* 0x000ea20000100800 */
[----:B------:R-:W-:Y:S01]  /*42680*/  IMAD.IADD R6, R6, 0x1, R45 ;  /* 0x0000000106067824 */ /* 0x000fe200078e022d */
[----:B------:R-:W-:Y:S02]  /*42690*/  LOP3.LUT R47, R48, R49, RZ, 0x3c, !PT ;  /* 0x00000031302f7212 */ /* 0x000fe400078e3cff */
[----:B------:R-:W2:Y:S04]  /*426a0*/  LDL R49, [R1+0x80] ;  /* 0x0000800001317983 */ /* 0x000ea80000100800 */
[----:B------:R-:W2:Y:S01]  /*426b0*/  LDL R48, [R1+0xfc] ;  /* 0x0000fc0001307983 */ /* 0x000ea20000100800 */
[----:B------:R-:W-:Y:S01]  /*426c0*/  POPC R47, R47 ;  /* 0x0000002f002f7309 */ /* 0x000fe20000000000 */
[----:B------:R-:W-:-:S02]  /*426d0*/  LOP3.LUT R45, R61, R27, RZ, 0x3c, !PT ;  /* 0x0000001b3d2d7212 */ /* 0x000fc400078e3cff */
[----:B------:R-:W2:Y:S05]  /*426e0*/  LDL R61, [R1+0x84] ;  /* 0x00008400013d7983 */ /* 0x000eaa0000100800 */
[----:B------:R-:W0:Y:S01]  /*426f0*/  POPC R45, R45 ;  /* 0x0000002d002d7309 */ /* 0x000e220000000000 */
[----:B------:R-:W-:Y:S02]  /*42700*/  IMAD R6, R52, 0x9, R6 ;  /* 0x0000000934067824 */ /* 0x000fe400078e0206 */
[----:B------:R-:W2:Y:S01]  /*42710*/  LDL R52, [R1+0x78] ;  /* 0x0000780001347983 */ /* 0x000ea20000100800 */
[----:B0-----:R-:W-:Y:S01]  /*42720*/  IMAD.IADD R27, R47, 0x1, R45 ;  /* 0x000000012f1b7824 */ /* 0x001fe200078e022d */
[----:B------:R-:W-:-:S02]  /*42730*/  VABSDIFF.U32 R45, R19, R238, RZ ;  /* 0x000000ee132d7214 */ /* 0x000fc400000e00ff */
[----:B------:R-:W2:Y:S04]  /*42740*/  LDL R238, [R1+0x578] ;  /* 0x0005780001ee7983 */ /* 0x000ea80000100800 */
[----:B------:R-:W2:Y:S01]  /*42750*/  LDL R19, [R1+0x5e4] ;  /* 0x0005e40001137983 */ /* 0x000ea20000100800 */
[----:B------:R-:W-:Y:S01]  /*42760*/  IMAD.IADD R6, R6, 0x1, R45 ;  /* 0x0000000106067824 */ /* 0x000fe200078e022d */
[----:B------:R-:W-:Y:S02]  /*42770*/  LOP3.LUT R47, R73, R21, RZ, 0x3c, !PT ;  /* 0x00000015492f7212 */ /* 0x000fe400078e3cff */
[----:B------:R-:W2:Y:S01]  /*42780*/  LDL R21, [R1+0x574] ;  /* 0x0005740001157983 */ /* 0x000ea20000100800 */
[----:B------:R-:W-:-:S03]  /*42790*/  IMAD R6, R15, 0x9, R6 ;  /* 0x000000090f067824 */ /* 0x000fc600078e0206 */
[----:B------:R-:W2:Y:S04]  /*427a0*/  LDL R15, [R1+0x96c] ;  /* 0x00096c00010f7983 */ /* 0x000ea80000100800 */
[----:B------:R-:W2:Y:S01]  /*427b0*/  LDL R73, [R1+0x70] ;  /* 0x0000700001497983 */ /* 0x000ea20000100800 */
[----:B------:R-:W-:Y:S01]  /*427c0*/  POPC R47, R47 ;  /* 0x0000002f002f7309 */ /* 0x000fe20000000000 */
[----:B---3--:R-:W-:Y:S02]  /*427d0*/  LOP3.LUT R45, R89, R68, RZ, 0x3c, !PT ;  /* 0x00000044592d7212 */ /* 0x008fe400078e3cff */
[----:B------:R-:W3:Y:S04]  /*427e0*/  LDL R68, [R1+0x674] ;  /* 0x0006740001447983 */ /* 0x000ee80000100800 */
[----:B------:R-:W3:Y:S01]  /*427f0*/  LDL R89, [R1+0x74] ;  /* 0x0000740001597983 */ /* 0x000ee20000100800 */
[----:B------:R-:W0:Y:S03]  /*42800*/  POPC R45, R45 ;  /* 0x0000002d002d7309 */ /* 0x000e260000000000 */
[----:B------:R-:W3:Y:S04]  /*42810*/  LDL.LU R9, [R1+0x918] ;  /* 0x0009180001097983 */ /* 0x000ee80000300800 */
[----:B------:R-:W3:Y:S04]  /*42820*/  LDL.LU R42, [R1+0x91c] ;  /* 0x00091c00012a7983 */ /* 0x000ee80000300800 */
[----:B------:R-:W3:Y:S01]  /*42830*/  LDL R247, [R1+0x820] ;  /* 0x0008200001f77983 */ /* 0x000ee20000100800 */
[----:B0-----:R-:W-:-:S03]  /*42840*/  IADD3 R3, PT, PT, R47, R45, RZ ;  /* 0x0000002d2f037210 */ /* 0x001fc60007ffe0ff */
[----:B------:R-:W3:Y:S04]  /*42850*/  LDL R246, [R1+0x20] ;  /* 0x0000200001f67983 */ /* 0x000ee80000100800 */
[----:B------:R-:W3:Y:S04]  /*42860*/  LDL R55, [R1+0x54c] ;  /* 0x00054c0001377983 */ /* 0x000ee80000100800 */
[----:B------:R-:W3:Y:S01]  /*42870*/  LDL R54, [R1+0x2b0] ;  /* 0x0002b00001367983 */ /* 0x000ee20000100800 */
[----:B--2---:R-:W-:-:S03]  /*42880*/  VABSDIFF.U32 R45, R84, R7, RZ ;  /* 0x00000007542d7214 */ /* 0x004fc600000e00ff */
[----:B------:R-:W2:Y:S04]  /*42890*/  LDL R7, [R1+0x570] ;  /* 0x0005700001077983 */ /* 0x000ea80000100800 */
[----:B------:R-:W2:Y:S01]  /*428a0*/  LDL R84, [R1+0x970] ;  /* 0x0009700001547983 */ /* 0x000ea20000100800 */
[----:B------:R-:W-:Y:S01]  /*428b0*/  IMAD.IADD R6, R6, 0x1, R45 ;  /* 0x0000000106067824 */ /* 0x000fe200078e022d */
[----:B------:R-:W-:-:S03]  /*428c0*/  LOP3.LUT R47, R49, R53, RZ, 0x3c, !PT ;  /* 0x00000035312f7212 */ /* 0x000fc600078e3cff */
[----:B------:R-:W-:Y:S01]  /*428d0*/  IMAD R6, R17, 0x9, R6 ;  /* 0x0000000911067824 */ /* 0x000fe200078e0206 */
[----:B------:R-:W2:Y:S02]  /*428e0*/  LDL R49, [R1+0x678] ;  /* 0x0006780001317983 */ /* 0x000ea40000100800 */
[----:B------:R-:W-:Y:S02]  /*428f0*/  POPC R47, R47 ;  /* 0x0000002f002f7309 */ /* 0x000fe40000000000 */
[----:B------:R-:W2:Y:S04]  /*42900*/  LDL R17, [R1+0x67c] ;  /* 0x00067c0001117983 */ /* 0x000ea80000100800 */
[----:B------:R-:W2:Y:S01]  /*42910*/  LDL R53, [R1+0x680] ;  /* 0x0006800001357983 */ /* 0x000ea20000100800 */
[----:B------:R-:W-:-:S03]  /*42920*/  LOP3.LUT R45, R61, R48, RZ, 0x3c, !PT ;  /* 0x000000303d2d7212 */ /* 0x000fc600078e3cff */
[----:B------:R-:W2:Y:S03]  /*42930*/  LDL R61, [R1+0x6c] ;  /* 0x00006c00013d7983 */ /* 0x000ea60000100800 */
[----:B------:R-:W0:Y:S01]  /*42940*/  POPC R45, R45 ;  /* 0x0000002d002d7309 */ /* 0x000e220000000000 */
[----:B------:R-:W2:Y:S01]  /*42950*/  LDL R48, [R1+0x68] ;  /* 0x0000680001307983 */ /* 0x000ea20000100800 */
[----:B0-----:R-:W-:Y:S01]  /*42960*/  IMAD.IADD R4, R47, 0x1, R45 ;  /* 0x000000012f047824 */ /* 0x001fe200078e022d */
[----:B------:R-:W-:Y:S02]  /*42970*/  LOP3.LUT R47, R52, R93, RZ, 0x3c, !PT ;  /* 0x0000005d342f7212 */ /* 0x000fe400078e3cff */
[----:B------:R-:W2:Y:S01]  /*42980*/  LDL R52, [R1+0x50] ;  /* 0x0000500001347983 */ /* 0x000ea20000100800 */
[----:B------:R-:W-:-:S03]  /*42990*/  VABSDIFF.U32 R45, R19, R238, RZ ;  /* 0x000000ee132d7214 */ /* 0x000fc600000e00ff */
[----:B------:R-:W2:Y:S02]  /*429a0*/  LDL R93, [R1+0x808] ;  /* 0x00080800015d7983 */ /* 0x000ea40000100800 */
[----:B------:R-:W-:Y:S01]  /*429b0*/  IMAD.IADD R6, R6, 0x1, R45 ;  /* 0x0000000106067824 */ /* 0x000fe200078e022d */
[----:B------:R-:W-:Y:S01]  /*429c0*/  LOP3.LUT R45, R242, R243, RZ, 0x3c, !PT ;  /* 0x000000f3f22d7212 */ /* 0x000fe200078e3cff */
[----:B------:R-:W2:Y:S04]  /*429d0*/  LDL R238, [R1+0x56c] ;  /* 0x00056c0001ee7983 */ /* 0x000ea80000100800 */
[----:B------:R-:W2:Y:S01]  /*429e0*/  LDL R19, [R1+0x974] ;  /* 0x0009740001137983 */ /* 0x000ea20000100800 */
[----:B------:R-:W-:Y:S01]  /*429f0*/  POPC R47, R47 ;  /* 0x0000002f002f7309 */ /* 0x000fe20000000000 */
[----:B------:R-:W-:-:S02]  /*42a00*/  IMAD R6, R20, 0x9, R6 ;  /* 0x0000000914067824 */ /* 0x000fc400078e0206 */
[----:B------:R-:W2:Y:S04]  /*42a10*/  LDL R243, [R1+0x800] ;  /* 0x0008000001f37983 */ /* 0x000ea80000100800 */
[----:B------:R-:W2:Y:S01]  /*42a20*/  LDL R242, [R1+0x40] ;  /* 0x0000400001f27983 */ /* 0x000ea20000100800 */
[----:B------:R-:W0:Y:S02]  /*42a30*/  POPC R45, R45 ;  /* 0x0000002d002d7309 */ /* 0x000e240000000000 */
[----:B0-----:R-:W-:Y:S02]  /*42a40*/  IADD3 R26, PT, PT, R47, R45, RZ ;  /* 0x0000002d2f1a7210 */ /* 0x001fe40007ffe0ff */
[----:B------:R-:W-:Y:S02]  /*42a50*/  VABSDIFF.U32 R45, R15, R21, RZ ;  /* 0x000000150f2d7214 */ /* 0x000fe400000e00ff */
[----:B------:R-:W2:Y:S04]  /*42a60*/  LDL R21, [R1+0x60] ;  /* 0x0000600001157983 */ /* 0x000ea80000100800 */
[----:B------:R-:W2:Y:S01]  /*42a70*/  LDL R15, [R1+0x64] ;  /* 0x00006400010f7983 */ /* 0x000ea20000100800 */
[----:B------:R-:W-:Y:S01]  /*42a80*/  IMAD.IADD R6, R6, 0x1, R45 ;  /* 0x0000000106067824 */ /* 0x000fe200078e022d */
[----:B------:R-:W-:-:S02]  /*42a90*/  LOP3.LUT R47, R73, R239, RZ, 0x3c, !PT ;  /* 0x000000ef492f7212 */ /* 0x000fc400078e3cff */
[----:B------:R-:W2:Y:S04]  /*42aa0*/  LDL R239, [R1+0xc0] ;  /* 0x0000c00001ef7983 */ /* 0x000ea80000100800 */
[----:B------:R-:W-:Y:S01]  /*42ab0*/  POPC R47, R47 ;  /* 0x0000002f002f7309 */ /* 0x000fe20000000000 */
[----:B------:R-:W2:Y:S01]  /*42ac0*/  LDL R73, [R1+0x58] ;  /* 0x0000580001497983 */ /* 0x000ea20000100800 */
[----:B---3--:R-:W-:-:S03]  /*42ad0*/  LOP3.LUT R45, R89, R68, RZ, 0x3c, !PT ;  /* 0x00000044592d7212 */ /* 0x008fc600078e3cff */
[----:B------:R-:W3:Y:S04]  /*42ae0*/  LDL R68, [R1+0x568] ;  /* 0x0005680001447983 */ /* 0x000ee80000100800 */
[----:B------:R-:W3:Y:S01]  /*42af0*/  LDL R89, [R1+0x978] ;  /* 0x0009780001597983 */ /* 0x000ee20000100800 */
[----:B------:R-:W0:Y:S02]  /*42b00*/  POPC R45, R45 ;  /* 0x0000002d002d7309 */ /* 0x000e240000000000 */
[----:B0-----:R-:W-:Y:S01]  /*42b10*/  IMAD.IADD R24, R47, 0x1, R45 ;  /* 0x000000012f187824 */ /* 0x001fe200078e022d */
[----:B--2---:R-:W-:Y:S02]  /*42b20*/  VABSDIFF.U32 R45, R84, R7, RZ ;  /* 0x00000007542d7214 */ /* 0x004fe400000e00ff */
[----:B------:R-:W2:Y:S04]  /*42b30*/  LDL R7, [R1+0xc4] ;  /* 0x0000c40001077983 */ /* 0x000ea80000100800 */
[----:B------:R-:W2:Y:S01]  /*42b40*/  LDL R84, [R1+0x5c] ;  /* 0x00005c0001547983 */ /* 0x000ea20000100800 */
[----:B------:R-:W-:-:S04]  /*42b50*/  IMAD R6, R11, 0x9, R6 ;  /* 0x000000090b067824 */ /* 0x000fc800078e0206 */
[----:B------:R-:W-:-:S04]  /*42b60*/  IMAD.IADD R6, R6, 0x1, R45 ;  /* 0x0000000106067824 */ /* 0x000fc800078e022d */
[----:B------:R-:W-:Y:S01]  /*42b70*/  IMAD R6, R8, 0x9, R6 ;  /* 0x0000000908067824 */ /* 0x000fe200078e0206 */
[----:B------:R-:W-:Y:S02]  /*42b80*/  LOP3.LUT R45, R61, R17, RZ, 0x3c, !PT ;  /* 0x000000113d2d7212 */ /* 0x000fe400078e3cff */
[----:B------:R-:W2:Y:S04]  /*42b90*/  LDL R17, [R1+0x564] ;  /* 0x0005640001117983 */ /* 0x000ea80000100800 */
[----:B------:R-:W2:Y:S01]  /*42ba0*/  LDL R61, [R1+0x97c] ;  /* 0x00097c00013d7983 */ /* 0x000ea20000100800 */
[----:B------:R-:W-:-:S03]  /*42bb0*/  LOP3.LUT R47, R48, R49, RZ, 0x3c, !PT ;  /* 0x00000031302f7212 */ /* 0x000fc600078e3cff */
[----:B------:R-:W2:Y:S01]  /*42bc0*/  LDL R49, [R1+0x684] ;  /* 0x0006840001317983 */ /* 0x000ea20000100800 */
[----:B------:R-:W-:Y:S03]  /*42bd0*/  POPC R45, R45 ;  /* 0x0000002d002d7309 */ /* 0x000fe60000000000 */
[----:B------:R-:W2:Y:S05]  /*42be0*/  LDL R48, [R1+0x560] ;  /* 0x0005600001307983 */ /* 0x000eaa0000100800 */
[----:B------:R-:W0:Y:S01]  /*42bf0*/  POPC R47, R47 ;  /* 0x0000002f002f7309 */ /* 0x000e220000000000 */
[----:B------:R-:W-:-:S02]  /*42c00*/  VABSDIFF.U32 R8, R19, R238, RZ ;  /* 0x000000ee13087214 */ /* 0x000fc400000e00ff */
[----:B------:R-:W2:Y:S01]  /*42c10*/  LDL R19, [R1+0x54] ;  /* 0x0000540001137983 */ /* 0x000ea20000100800 */
[----:B0-----:R-:W-:Y:S02]  /*42c20*/  IADD3 R22, PT, PT, R47, R45, RZ ;  /* 0x0000002d2f167210 */ /* 0x001fe40007ffe0ff */
[----:B------:R-:W-:Y:S01]  /*42c30*/  IMAD.IADD R6, R6, 0x1, R8 ;  /* 0x0000000106067824 */ /* 0x000fe200078e0208 */
[----:B------:R-:W2:Y:S01]  /*42c40*/  LDL R238, [R1+0x48] ;  /* 0x0000480001ee7983 */ /* 0x000ea20000100800 */
[----:B------:R-:W-:Y:S02]  /*42c50*/  LOP3.LUT R45, R21, R9, RZ, 0x3c, !PT ;  /* 0x00000009152d7212 */ /* 0x000fe400078e3cff */
[----:B------:R-:W-:Y:S02]  /*42c60*/  LOP3.LUT R8, R15, R42, RZ, 0x3c, !PT ;  /* 0x0000002a0f087212 */ /* 0x000fe400078e3cff */
[----:B------:R-:W2:Y:S02]  /*42c70*/  LDL R15, [R1+0x980] ;  /* 0x00098000010f7983 */ /* 0x000ea40000100800 */
[----:B------:R-:W-:Y:S08]  /*42c80*/  POPC R45, R45 ;  /* 0x0000002d002d7309 */ /* 0x000ff00000000000 */
[----:B------:R-:W0:Y:S02]  /*42c90*/  POPC R8, R8 ;  /* 0x0000000800087309 */ /* 0x000e240000000000 */
[----:B0-----:R-:W-:-:S02]  /*42ca0*/  IMAD.IADD R21, R45, 0x1, R8 ;  /* 0x000000012d157824 */ /* 0x001fc400078e0208 */
[----:B------:R-:W-:Y:S01]  /*42cb0*/  IMAD R6, R10, 0x9, R6 ;  /* 0x000000090a067824 */ /* 0x000fe200078e0206 */
[----:B---3--:R-:W-:Y:S02]  /*42cc0*/  VABSDIFF.U32 R8, R89, R68, RZ ;  /* 0x0000004459087214 */ /* 0x008fe400000e00ff */
[----:B------:R-:W3:Y:S04]  /*42cd0*/  LDL R68, [R1+0x804] ;  /* 0x0008040001447983 */ /* 0x000ee80000100800 */
[----:B------:R-:W3:Y:S01]  /*42ce0*/  LDL R89, [R1+0x4c] ;  /* 0x00004c0001597983 */ /* 0x000ee20000100800 */
[----:B------:R-:W-:Y:S01]  /*42cf0*/  IMAD.IADD R6, R6, 0x1, R8 ;  /* 0x0000000106067824 */ /* 0x000fe200078e0208 */
[----:B--2---:R-:W-:Y:S02]  /*42d00*/  LOP3.LUT R8, R84, R7, RZ, 0x3c, !PT ;  /* 0x0000000754087212 */ /* 0x004fe400078e3cff */
[----:B------:R-:W2:Y:S04]  /*42d10*/  LDL R7, [R1+0x55c] ;  /* 0x00055c0001077983 */ /* 0x000ea80000100800 */
[----:B------:R-:W2:Y:S01]  /*42d20*/  LDL R84, [R1+0x5e0] ;  /* 0x0005e00001547983 */ /* 0x000ea20000100800 */
[----:B------:R-:W-:Y:S01]  /*42d30*/  LOP3.LUT R10, R73, R239, RZ, 0x3c, !PT ;  /* 0x000000ef490a7212 */ /* 0x000fe200078e3cff */
[----:B------:R-:W-:Y:S02]  /*42d40*/  POPC R8, R8 ;  /* 0x0000000800087309 */ /* 0x000fe40000000000 */
[----:B------:R-:W2:Y:S01]  /*42d50*/  LDL R239, [R1+0x80c] ;  /* 0x00080c0001ef7983 */ /* 0x000ea20000100800 */
[----:B------:R-:W-:-:S03]  /*42d60*/  IMAD R6, R12, 0x9, R6 ;  /* 0x000000090c067824 */ /* 0x000fc600078e0206 */
[----:B------:R-:W2:Y:S02]  /*42d70*/  LDL R73, [R1+0x558] ;  /* 0x0005580001497983 */ /* 0x000ea40000100800 */
[----:B------:R-:W0:Y:S02]  /*42d80*/  POPC R10, R10 ;  /* 0x0000000a000a7309 */ /* 0x000e240000000000 */
[----:B0-----:R-:W-:Y:S02]  /*42d90*/  IADD3 R20, PT, PT, R10, R8, RZ ;  /* 0x000000080a147210 */ /* 0x001fe40007ffe0ff */
[----:B------:R-:W-:Y:S02]  /*42da0*/  VABSDIFF.U32 R8, R61, R17, RZ ;  /* 0x000000113d087214 */ /* 0x000fe400000e00ff */
[----:B------:R-:W2:Y:S01]  /*42db0*/  LDL R17, [R1+0x44] ;  /* 0x0000440001117983 */ /* 0x000ea20000100800 */
[----:B------:R-:W-:Y:S02]  /*42dc0*/  LOP3.LUT R10, R52, R53, RZ, 0x3c, !PT ;  /* 0x00000035340a7212 */ /* 0x000fe400078e3cff */
[----:B------:R-:W-:Y:S01]  /*42dd0*/  IMAD.IADD R6, R6, 0x1, R8 ;  /* 0x0000000106067824 */ /* 0x000fe200078e0208 */
[----:B------:R-:W2:Y:S03]  /*42de0*/  LDL R61, [R1+0x5dc] ;  /* 0x0005dc00013d7983 */ /* 0x000ea60000100800 */
[----:B------:R-:W-:Y:S01]  /*42df0*/  POPC R10, R10 ;  /* 0x0000000a000a7309 */ /* 0x000fe20000000000 */
[----:B------:R-:W2:Y:S04]  /*42e00*/  LDL R52, [R1+0x810] ;  /* 0x0008100001347983 */ /* 0x000ea80000100800 */
[----:B------:R-:W2:Y:S01]  /*42e10*/  LDL R53, [R1+0x10] ;  /* 0x0000100001357983 */ /* 0x000ea20000100800 */
[----:B------:R-:W-:-:S03]  /*42e20*/  LOP3.LUT R8, R19, R49, RZ, 0x3c, !PT ;  /* 0x0000003113087212 */ /* 0x000fc600078e3cff */
[----:B------:R-:W2:Y:S03]  /*42e30*/  LDL R49, [R1+0x38] ;  /* 0x0000380001317983 */ /* 0x000ea60000100800 */
[----:B------:R-:W0:Y:S02]  /*42e40*/  POPC R8, R8 ;  /* 0x0000000800087309 */ /* 0x000e240000000000 */
[----:B0-----:R-:W-:Y:S01]  /*42e50*/  IMAD.IADD R19, R10, 0x1, R8 ;  /* 0x000000010a137824 */ /* 0x001fe200078e0208 */
[----:B------:R-:W-:Y:S02]  /*42e60*/  VABSDIFF.U32 R8, R15, R48, RZ ;  /* 0x000000300f087214 */ /* 0x000fe400000e00ff */
[----:B------:R-:W2:Y:S04]  /*42e70*/  LDL R48, [R1+0x814] ;  /* 0x0008140001307983 */ /* 0x000ea80000100800 */
[----:B------:R-:W2:Y:S01]  /*42e80*/  LDL R15, [R1+0x3c] ;  /* 0x00003c00010f7983 */ /* 0x000ea20000100800 */
[----:B------:R-:W-:-:S04]  /*42e90*/  IMAD R6, R14, 0x9, R6 ;  /* 0x000000090e067824 */ /* 0x000fc800078e0206 */
[----:B------:R-:W-:Y:S01]  /*42ea0*/  IMAD.IADD R6, R6, 0x1, R8 ;  /* 0x0000000106067824 */ /* 0x000fe200078e0208 */
[----:B------:R-:W-:Y:S02]  /*42eb0*/  LOP3.LUT R10, R238, R243, RZ, 0x3c, !PT ;  /* 0x000000f3ee0a7212 */ /* 0x000fe400078e3cff */
[----:B------:R-:W2:Y:S04]  /*42ec0*/  LDL R243, [R1+0x818] ;  /* 0x0008180001f37983 */ /* 0x000ea80000100800 */
[----:B------:R-:W-:Y:S01]  /*42ed0*/  POPC R10, R10 ;  /* 0x0000000a000a7309 */ /* 0x000fe20000000000 */
[----:B------:R-:W2:Y:S01]  /*42ee0*/  LDL R238, [R1+0x30] ;  /* 0x0000300001ee7983 */ /* 0x000ea20000100800 */
[----:B---3--:R-:W-:-:S03]  /*42ef0*/  LOP3.LUT R8, R89, R68, RZ, 0x3c, !PT ;  /* 0x0000004459087212 */ /* 0x008fc600078e3cff */
[----:B------:R-:W3:Y:S04]  /*42f00*/  LDL R68, [R1+0x554] ;  /* 0x0005540001447983 */ /* 0x000ee80000100800 */
[----:B------:R-:W3:Y:S01]  /*42f10*/  LDL R89, [R1+0x984] ;  /* 0x0009840001597983 */ /* 0x000ee20000100800 */
[----:B------:R-:W0:Y:S02]  /*42f20*/  POPC R8, R8 ;  /* 0x0000000800087309 */ /* 0x000e240000000000 */
[----:B0-----:R-:W-:Y:S02]  /*42f30*/  IADD3 R11, PT, PT, R10, R8, RZ ;  /* 0x000000080a0b7210 */ /* 0x001fe40007ffe0ff */
[----:B--2---:R-:W-:Y:S02]  /*42f40*/  VABSDIFF.U32 R8, R84, R7, RZ ;  /* 0x0000000754087214 */ /* 0x004fe400000e00ff */
[----:B------:R-:W2:Y:S04]  /*42f50*/  LDL R7, [R1+0x81c] ;  /* 0x00081c0001077983 */ /* 0x000ea80000100800 */
[----:B------:R-:W2:Y:S01]  /*42f60*/  LDL R84, [R1+0x34] ;  /* 0x0000340001547983 */ /* 0x000ea20000100800 */
[----:B------:R-:W-:Y:S01]  /*42f70*/  IMAD R6, R16, 0x9, R6 ;  /* 0x0000000910067824 */ /* 0x000fe200078e0206 */
[----:B------:R-:W-:-:S02]  /*42f80*/  LOP3.LUT R10, R242, R93, RZ, 0x3c, !PT ;  /* 0x0000005df20a7212 */ /* 0x000fc400078e3cff */
[----:B------:R-:W2:Y:S01]  /*42f90*/  LDL R242, [R1+0x824] ;  /* 0x0008240001f27983 */ /* 0x000ea20000100800 */
[----:B------:R-:W-:-:S03]  /*42fa0*/  IMAD.IADD R6, R6, 0x1, R8 ;  /* 0x0000000106067824 */ /* 0x000fc600078e0208 */
[----:B------:R-:W-:Y:S01]  /*42fb0*/  POPC R10, R10 ;  /* 0x0000000a000a7309 */ /* 0x000fe20000000000 */
[----:B------:R-:W2:Y:S01]  /*42fc0*/  LDL R93, [R1+0x2b4] ;  /* 0x0002b400015d7983 */ /* 0x000ea20000100800 */
[----:B------:R-:W-:Y:S01]  /*42fd0*/  LOP3.LUT R8, R17, R239, RZ, 0x3c, !PT ;  /* 0x000000ef11087212 */ /* 0x000fe200078e3cff */
[----:B------:R-:W-:Y:S02]  /*42fe0*/  IMAD R6, R18, 0x9, R6 ;  /* 0x0000000912067824 */ /* 0x000fe400078e0206 */
[----:B------:R-:W2:Y:S03]  /*42ff0*/  LDL R239, [R1+0x24] ;  /* 0x0000240001ef7983 */ /* 0x000ea60000100800 */
[----:B------:R-:W0:Y:S02]  /*43000*/  POPC R8, R8 ;  /* 0x0000000800087309 */ /* 0x000e240000000000 */
[----:B0-----:R-:W-:Y:S01]  /*43010*/  IMAD.IADD R17, R10, 0x1, R8 ;  /* 0x000000010a117824 */ /* 0x001fe200078e0208 */
[----:B------:R-:W-:-:S02]  /*43020*/  VABSDIFF.U32 R8, R61, R73, RZ ;  /* 0x000000493d087214 */ /* 0x000fc400000e00ff */
[----:B------:R-:W2:Y:S04]  /*43030*/  LDL R73, [R1+0x550] ;  /* 0x0005500001497983 */ /* 0x000ea80000100800 */
[----:B------:R-:W2:Y:S01]  /*43040*/  LDL R61, [R1+0x988] ;  /* 0x00098800013d7983 */ /* 0x000ea20000100800 */
[----:B------:R-:W-:Y:S01]  /*43050*/  IMAD.IADD R6, R6, 0x1, R8 ;  /* 0x0000000106067824 */ /* 0x000fe200078e0208 */
[----:B------:R-:W-:Y:S02]  /*43060*/  LOP3.LUT R10, R49, R52, RZ, 0x3c, !PT ;  /* 0x00000034310a7212 */ /* 0x000fe400078e3cff */
[----:B------:R-:W2:Y:S04]  /*43070*/  LDL R49, [R1+0x98c] ;  /* 0x00098c0001317983 */ /* 0x000ea80000100800 */
[----:B------:R-:W-:Y:S01]  /*43080*/  POPC R10, R10 ;  /* 0x0000000a000a7309 */ /* 0x000fe20000000000 */
[----:B------:R-:W-:Y:S01]  /*43090*/  LOP3.LUT R8, R15, R48, RZ, 0x3c, !PT ;  /* 0x000000300f087212 */ /* 0x000fe200078e3cff */
[----:B------:R-:W-:Y:S01]  /*430a0*/  IMAD R6, R23, 0x9, R6 ;  /* 0x0000000917067824 */ /* 0x000fe200078e0206 */
[----:B------:R-:W2:Y:S05]  /*430b0*/  LDL R48, [R1+0x548] ;  /* 0x0005480001307983 */ /* 0x000eaa0000100800 */
[----:B------:R-:W0:Y:S01]  /*430c0*/  POPC R8, R8 ;  /* 0x0000000800087309 */ /* 0x000e220000000000 */
[----:B------:R-:W2:Y:S01]  /*430d0*/  LDL R52, [R1+0x2b8] ;  /* 0x0002b80001347983 */ /* 0x000ea20000100800 */
[----:B0-----:R-:W-:-:S02]  /*430e0*/  IADD3 R15, PT, PT, R10, R8, RZ ;  /* 0x000000080a0f7210 */ /* 0x001fc40007ffe0ff */
[----:B------:R-:W-:Y:S02]  /*430f0*/  LOP3.LUT R10, R238, R243, RZ, 0x3c, !PT ;  /* 0x000000f3ee0a7212 */ /* 0x000fe400078e3cff */
[----:B------:R-:W2:Y:S04]  /*43100*/  LDL R238, [R1+0x2bc] ;  /* 0x0002bc0001ee7983 */ /* 0x000ea80000100800 */
[----:B------:R-:W2:Y:S01]  /*43110*/  LDL R243, [R1] ;  /* 0x0000000001f37983 */ /* 0x000ea20000100800 */
[----:B---3--:R-:W-:-:S03]  /*43120*/  VABSDIFF.U32 R8, R89, R68, RZ ;  /* 0x0000004459087214 */ /* 0x008fc600000e00ff */
[----:B------:R-:W3:Y:S04]  /*43130*/  LDL R89, [R1+0x14] ;  /* 0x0000140001597983 */ /* 0x000ee80000100800 */
[----:B------:R-:W3:Y:S01]  /*43140*/  LDL R68, [R1+0x5d8] ;  /* 0x0005d80001447983 */ /* 0x000ee20000100800 */
[----:B------:R-:W-:Y:S01]  /*43150*/  IMAD.IADD R6, R6, 0x1, R8 ;  /* 0x0000000106067824 */ /* 0x000fe200078e0208 */
[----:B--2---:R-:W-:Y:S02]  /*43160*/  LOP3.LUT R8, R84, R7, RZ, 0x3c, !PT ;  /* 0x0000000754087212 */ /* 0x004fe400078e3cff */
[----:B------:R-:W2:Y:S01]  /*43170*/  LDL R84, [R1+0x4] ;  /* 0x0000040001547983 */ /* 0x000ea20000100800 */
[----:B------:R-:W-:Y:S08]  /*43180*/  POPC R10, R10 ;  /* 0x0000000a000a7309 */ /* 0x000ff00000000000 */
[----:B------:R-:W0:Y:S01]  /*43190*/  POPC R8, R8 ;  /* 0x0000000800087309 */ /* 0x000e220000000000 */
[----:B------:R-:W-:-:S02]  /*431a0*/  IMAD R6, R25, 0x9, R6 ;  /* 0x0000000919067824 */ /* 0x000fc400078e0206 */
[----:B0-----:R-:W-:Y:S01]  /*431b0*/  IMAD.IADD R7, R10, 0x1, R8 ;  /* 0x000000010a077824 */ /* 0x001fe200078e0208 */
[----:B------:R-:W-:-:S06]  /*431c0*/  LOP3.LUT R10, R246, R247, RZ, 0x3c, !PT ;  /* 0x000000f7f60a7212 */ /* 0x000fcc00078e3cff */
[----:B------:R-:W-:Y:S01]  /*431d0*/  POPC R10, R10 ;  /* 0x0000000a000a7309 */ /* 0x000fe20000000000 */
[----:B------:R-:W-:Y:S02]  /*431e0*/  VABSDIFF.U32 R8, R61, R73, RZ ;  /* 0x000000493d087214 */ /* 0x000fe400000e00ff */
[----:B------:R-:W2:Y:S04]  /*431f0*/  LDL R73, [R1+0x544] ;  /* 0x0005440001497983 */ /* 0x000ea80000100800 */
[----:B------:R-:W2:Y:S01]  /*43200*/  LDL R61, [R1+0x990] ;  /* 0x00099000013d7983 */ /* 0x000ea20000100800 */
[----:B------:R-:W-:Y:S01]  /*43210*/  IMAD.IADD R6, R6, 0x1, R8 ;  /* 0x0000000106067824 */ /* 0x000fe200078e0208 */
[----:B------:R-:W-:Y:S02]  /*43220*/  LOP3.LUT R8, R239, R242, RZ, 0x3c, !PT ;  /* 0x000000f2ef087212 */ /* 0x000fe400078e3cff */
[----:B------:R-:W2:Y:S04]  /*43230*/  LDL R242, [R1+0x688] ;  /* 0x0006880001f27983 */ /* 0x000ea80000100800 */
[----:B------:R-:W0:Y:S01]  /*43240*/  POPC R8, R8 ;  /* 0x0000000800087309 */ /* 0x000e220000000000 */
[----:B------:R-:W2:Y:S01]  /*43250*/  LDL R239, [R1+0x68c] ;  /* 0x00068c0001ef7983 */ /* 0x000ea20000100800 */
[----:B------:R-:W-:Y:S01]  /*43260*/  IMAD R6, R29, 0x9, R6 ;  /* 0x000000091d067824 */ /* 0x000fe200078e0206 */
[----:B0-----:R-:W-:-:S02]  /*43270*/  IADD3 R2, PT, PT, R10, R8, RZ ;  /* 0x000000080a027210 */ /* 0x001fc40007ffe0ff */
[----:B------:R-:W-:Y:S02]  /*43280*/  VABSDIFF.U32 R8, R49, R55, RZ ;  /* 0x0000003731087214 */ /* 0x000fe400000e00ff */
[----:B------:R-:W-:Y:S01]  /*43290*/  LOP3.LUT R10, R53, R54, RZ, 0x3c, !PT ;  /* 0x00000036350a7212 */ /* 0x000fe200078e3cff */
[----:B------:R-:W2:Y:S02]  /*432a0*/  LDL R49, [R1+0x690] ;  /* 0x0006900001317983 */ /* 0x000ea40000100800 */
[----:B------:R-:W-:-:S03]  /*432b0*/  IMAD.IADD R6, R6, 0x1, R8 ;  /* 0x0000000106067824 */ /* 0x000fc600078e0208 */
[----:B------:R-:W-:Y:S01]  /*432c0*/  POPC R10, R10 ;  /* 0x0000000a000a7309 */ /* 0x000fe20000000000 */
[----:B---3--:R-:W-:Y:S02]  /*432d0*/  LOP3.LUT R8, R89, R93, RZ, 0x3c, !PT ;  /* 0x0000005d59087212 */ /* 0x008fe400078e3cff */
[----:B------:R-:W3:Y:S05]  /*432e0*/  LDL R89, [R1+0x694] ;  /* 0x0006940001597983 */ /* 0x000eea0000100800 */
[----:B------:R-:W0:Y:S02]  /*432f0*/  POPC R8, R8 ;  /* 0x0000000800087309 */ /* 0x000e240000000000 */
[----:B0-----:R-:W-:Y:S01]  /*43300*/  IMAD.IADD R0, R10, 0x1, R8 ;  /* 0x000000010a007824 */ /* 0x001fe200078e0208 */
[----:B------:R-:W-:-:S02]  /*43310*/  VABSDIFF.U32 R8, R68, R48, RZ ;  /* 0x0000003044087214 */ /* 0x000fc400000e00ff */
[----:B------:R-:W3:Y:S04]  /*43320*/  LDL R48, [R1+0x698] ;  /* 0x0006980001307983 */ /* 0x000ee80000100800 */
[----:B------:R-:W3:Y:S01]  /*43330*/  LDL R68, [R1+0x69c] ;  /* 0x00069c0001447983 */ /* 0x000ee20000100800 */
[----:B--2---:R-:W-:-:S03]  /*43340*/  LOP3.LUT R47, R84, R238, RZ, 0x3c, !PT ;  /* 0x000000ee542f7212 */ /* 0x004fc600078e3cff */
[----:B------:R-:W2:Y:S04]  /*43350*/  LDL R238, [R1+0x53c] ;  /* 0x00053c0001ee7983 */ /* 0x000ea80000100800 */
[----:B------:R-:W2:Y:S01]  /*43360*/  LDL R84, [R1+0x994] ;  /* 0x0009940001547983 */ /* 0x000ea20000100800 */
[----:B------:R-:W-:-:S04]  /*43370*/  IMAD R6, R33, 0x9, R6 ;  /* 0x0000000921067824 */ /* 0x000fc800078e0206 */
[----:B------:R-:W-:Y:S01]  /*43380*/  IMAD.IADD R6, R6, 0x1, R8 ;  /* 0x0000000106067824 */ /* 0x000fe200078e0208 */
[----:B------:R-:W-:Y:S01]  /*43390*/  LOP3.LUT R8, R243, R52, RZ, 0x3c, !PT ;  /* 0x00000034f3087212 */ /* 0x000fe200078e3cff */
[----:B------:R-:W-:Y:S08]  /*433a0*/  POPC R47, R47 ;  /* 0x0000002f002f7309 */ /* 0x000ff00000000000 */
[----:B------:R-:W0:Y:S01]  /*433b0*/  POPC R8, R8 ;  /* 0x0000000800087309 */ /* 0x000e220000000000 */
[----:B------:R-:W-:Y:S01]  /*433c0*/  IMAD R6, R37, 0x9, R6 ;  /* 0x0000000925067824 */ /* 0x000fe200078e0206 */
[----:B0-----:R-:W-:-:S02]  /*433d0*/  IADD3 R47, PT, PT, R8, R47, RZ ;  /* 0x0000002f082f7210 */ /* 0x001fc40007ffe0ff */
[----:B------:R-:W-:Y:S02]  /*433e0*/  VABSDIFF.U32 R8, R61, R73, RZ ;  /* 0x000000493d087214 */ /* 0x000fe400000e00ff */
[----:B------:R-:W2:Y:S04]  /*433f0*/  LDL R73, [R1+0x2c0] ;  /* 0x0002c00001497983 */ /* 0x000ea80000100800 */
[----:B------:R-:W2:Y:S01]  /*43400*/  LDL R61, [R1+0x2c4] ;  /* 0x0002c400013d7983 */ /* 0x000ea20000100800 */
[----:B------:R-:W-:Y:S01]  /*43410*/  IMAD.IADD R6, R6, 0x1, R8 ;  /* 0x0000000106067824 */ /* 0x000fe200078e0208 */
[----:B------:R-:W-:Y:S02]  /*43420*/  LOP3.LUT R8, R98, R242, RZ, 0x3c, !PT ;  /* 0x000000f262087212 */ /* 0x000fe400078e3cff */
[----:B------:R-:W-:-:S04]  /*43430*/  LOP3.LUT R45, R99, R239, RZ, 0x3c, !PT ;  /* 0x000000ef632d7212 */ /* 0x000fc800078e3cff */
[----:B------:R-:W-:Y:S01]  /*43440*/  POPC R8, R8 ;  /* 0x0000000800087309 */ /* 0x000fe20000000000 */
[----:B------:R-:W-:Y:S04]  /*43450*/  STL [R1+0xd30], R98 ;  /* 0x000d306201007387 */ /* 0x000fe80000100800 */
[----:B------:R-:W2:Y:S03]  /*43460*/  LDL R242, [R1+0x538] ;  /* 0x0005380001f27983 */ /* 0x000ea60000100800 */
[----:B------:R-:W0:Y:S01]  /*43470*/  POPC R45, R45 ;  /* 0x0000002d002d7309 */ /* 0x000e220000000000 */
[----:B------:R-:W2:Y:S04]  /*43480*/  LDL R239, [R1+0x92c] ;  /* 0x00092c0001ef7983 */ /* 0x000ea80000100800 */
[----:B------:R-:W-:Y:S04]  /*43490*/  STL [R1+0xd34], R99 ;  /* 0x000d346301007387 */ /* 0x000fe80000100800 */
[----:B------:R-:W-:Y:S01]  /*434a0*/  STL [R1+0xd2c], R102 ;  /* 0x000d2c6601007387 */ /* 0x000fe20000100800 */
[----:B0-----:R-:W-:Y:S01]  /*434b0*/  IMAD.IADD R45, R8, 0x1, R45 ;  /* 0x00000001082d7824 */ /* 0x001fe200078e022d */
[----:B------:R-:W-:-:S02]  /*434c0*/  LOP3.LUT R8, R102, R49, RZ, 0x3c, !PT ;  /* 0x0000003166087212 */ /* 0x000fc400078e3cff */
[----:B------:R-:W2:Y:S04]  /*434d0*/  LDL R49, [R1+0x6a0] ;  /* 0x0006a00001317983 */ /* 0x000ea80000100800 */
[----:B------:R-:W-:Y:S01]  /*434e0*/  POPC R8, R8 ;  /* 0x0000000800087309 */ /* 0x000fe20000000000 */
[----:B---3--:R-:W-:Y:S02]  /*434f0*/  LOP3.LUT R252, R103, R89, RZ, 0x3c, !PT ;  /* 0x0000005967fc7212 */ /* 0x008fe400078e3cff */
[----:B------:R-:W3:Y:S05]  /*43500*/  LDL R89, [R1+0x6a4] ;  /* 0x0006a40001597983 */ /* 0x000eea0000100800 */
[----:B------:R-:W0:Y:S01]  /*43510*/  POPC R252, R252 ;  /* 0x000000fc00fc7309 */ /* 0x000e220000000000 */
[----:B------:R-:W-:Y:S01]  /*43520*/  STL [R1+0xd38], R103 ;  /* 0x000d386701007387 */ /* 0x000fe20000100800 */
[----:B0-----:R-:W-:Y:S01]  /*43530*/  IMAD.IADD R252, R8, 0x1, R252 ;  /* 0x0000000108fc7824 */ /* 0x001fe200078e02fc */
[----:B------:R-:W-:-:S02]  /*43540*/  LOP3.LUT R8, R97, R48, RZ, 0x3c, !PT ;  /* 0x0000003061087212 */ /* 0x000fc400078e3cff */
[----:B------:R-:W3:Y:S01]  /*43550*/  LDL.LU R97, [R1+0xd7c] ;  /* 0x000d7c0001617983 */ /* 0x000ee20000300800 */
[----:B------:R-:W-:-:S03]  /*43560*/  LOP3.LUT R59, R96, R68, RZ, 0x3c, !PT ;  /* 0x00000044603b7212 */ /* 0x000fc600078e3cff */
[----:B------:R-:W3:Y:S04]  /*43570*/  LDL.LU R96, [R1+0xd78] ;  /* 0x000d780001607983 */ /* 0x000ee80000300800 */
[----:B------:R-:W3:Y:S04]  /*43580*/  LDL R48, [R1+0x534] ;  /* 0x0005340001307983 */ /* 0x000ee80000100800 */
[----:B------:R-:W3:Y:S01]  /*43590*/  LDL R68, [R1+0x900] ;  /* 0x0009000001447983 */ /* 0x000ee20000100800 */
[----:B------:R-:W-:Y:S08]  /*435a0*/  POPC R8, R8 ;  /* 0x0000000800087309 */ /* 0x000ff00000000000 */
[----:B------:R-:W0:Y:S02]  /*435b0*/  POPC R59, R59 ;  /* 0x0000003b003b7309 */ /* 0x000e240000000000 */
[----:B0-----:R-:W-:-:S02]  /*435c0*/  IADD3 R59, PT, PT, R8, R59, RZ ;  /* 0x0000003b083b7210 */ /* 0x001fc40007ffe0ff */
[----:B--2---:R-:W-:Y:S02]  /*435d0*/  VABSDIFF.U32 R8, R84, R238, RZ ;  /* 0x000000ee54087214 */ /* 0x004fe400000e00ff */
[----:B------:R-:W2:Y:S04]  /*435e0*/  LDL R238, [R1+0x6a8] ;  /* 0x0006a80001ee7983 */ /* 0x000ea80000100800 */
[----:B------:R-:W2:Y:S01]  /*435f0*/  LDL R84, [R1+0x6ac] ;  /* 0x0006ac0001547983 */ /* 0x000ea20000100800 */
[----:B------:R-:W-:-:S04]  /*43600*/  IMAD R6, R43, 0x9, R6 ;  /* 0x000000092b067824 */ /* 0x000fc800078e0206 */
[----:B------:R-:W-:Y:S01]  /*43610*/  IMAD.IADD R6, R6, 0x1, R8 ;  /* 0x0000000106067824 */ /* 0x000fe200078e0208 */
[----:B------:R-:W-:Y:S03]  /*43620*/  STL [R1+0xd3c], R108 ;  /* 0x000d3c6c01007387 */ /* 0x000fe60000100800 */
[----:B------:R-:W-:Y:S01]  /*43630*/  IMAD R6, R39, 0x9, R6 ;  /* 0x0000000927067824 */ /* 0x000fe200078e0206 */
[----:B------:R-:W-:Y:S02]  /*43640*/  LOP3.LUT R8, R108, R73, RZ, 0x3c, !PT ;  /* 0x000000496c087212 */ /* 0x000fe400078e3cff */
[----:B------:R-:W2:Y:S01]  /*43650*/  LDL R73, [R1+0x530] ;  /* 0x0005300001497983 */ /* 0x000ea20000100800 */
[----:B------:R-:W-:-:S03]  /*43660*/  LOP3.LUT R43, R109, R61, RZ, 0x3c, !PT ;  /* 0x0000003d6d2b7212 */ /* 0x000fc600078e3cff */
[----:B------:R-:W-:Y:S01]  /*43670*/  POPC R8, R8 ;  /* 0x0000000800087309 */ /* 0x000fe20000000000 */
[----:B------:R-:W2:Y:S07]  /*43680*/  LDL R61, [R1+0x8e4] ;  /* 0x0008e400013d7983 */ /* 0x000eae0000100800 */
[----:B------:R-:W0:Y:S01]  /*43690*/  POPC R43, R43 ;  /* 0x0000002b002b7309 */ /* 0x000e220000000000 */
[----:B------:R-:W-:Y:S01]  /*436a0*/  STL [R1+0xd40], R109 ;  /* 0x000d406d01007387 */ /* 0x000fe20000100800 */
[----:B0-----:R-:W-:Y:S01]  /*436b0*/  IMAD.IADD R43, R8, 0x1, R43 ;  /* 0x00000001082b7824 */ /* 0x001fe200078e022b */
[----:B------:R-:W-:-:S02]  /*436c0*/  VABSDIFF.U32 R8, R239, R242, RZ ;  /* 0x000000f2ef087214 */ /* 0x000fc400000e00ff */
[----:B------:R-:W2:Y:S04]  /*436d0*/  LDL R242, [R1+0x6b0] ;  /* 0x0006b00001f27983 */ /* 0x000ea80000100800 */
[----:B------:R-:W2:Y:S01]  /*436e0*/  LDL R239, [R1+0x6b4] ;  /* 0x0006b40001ef7983 */ /* 0x000ea20000100800 */
[----:B------:R-:W-:Y:S01]  /*436f0*/  IMAD.IADD R6, R6, 0x1, R8 ;  /* 0x0000000106067824 */ /* 0x000fe200078e0208 */
[----:B------:R-:W-:Y:S02]  /*43700*/  LOP3.LUT R8, R112, R49, RZ, 0x3c, !PT ;  /* 0x0000003170087212 */ /* 0x000fe400078e3cff */
[----:B------:R-:W-:Y:S04]  /*43710*/  STL [R1+0xd24], R112 ;  /* 0x000d247001007387 */ /* 0x000fe80000100800 */
[----:B------:R-:W-:Y:S01]  /*43720*/  POPC R8, R8 ;  /* 0x0000000800087309 */ /* 0x000fe20000000000 */
[----:B------:R-:W2:Y:S01]  /*43730*/  LDL R49, [R1+0x528] ;  /* 0x0005280001317983 */ /* 0x000ea20000100800 */
[----:B------:R-:W-:Y:S01]  /*43740*/  IMAD R6, R41, 0x9, R6 ;  /* 0x0000000929067824 */ /* 0x000fe200078e0206 */
[----:B---3--:R-:W-:-:S02]  /*43750*/  LOP3.LUT R39, R113, R89, RZ, 0x3c, !PT ;  /* 0x0000005971277212 */ /* 0x008fc400078e3cff */
[----:B------:R-:W3:Y:S04]  /*43760*/  LDL R89, [R1+0x8e0] ;  /* 0x0008e00001597983 */ /* 0x000ee80000100800 */
[----:B------:R-:W0:Y:S01]  /*43770*/  POPC R39, R39 ;  /* 0x0000002700277309 */ /* 0x000e220000000000 */
[----:B------:R-:W-:Y:S01]  /*43780*/  STL [R1+0xd28], R113 ;  /* 0x000d287101007387 */ /* 0x000fe20000100800 */
[----:B0-----:R-:W-:Y:S02]  /*43790*/  IADD3 R39, PT, PT, R8, R39, RZ ;  /* 0x0000002708277210 */ /* 0x001fe40007ffe0ff */
[----:B------:R-:W-:Y:S02]  /*437a0*/  VABSDIFF.U32 R8, R68, R48, RZ ;  /* 0x0000003044087214 */ /* 0x000fe400000e00ff */
[----:B------:R-:W3:Y:S04]  /*437b0*/  LDL R48, [R1+0x870] ;  /* 0x0008700001307983 */ /* 0x000ee80000100800 */
[----:B------:R-:W3:Y:S01]  /*437c0*/  LDL R68, [R1+0x874] ;  /* 0x0008740001447983 */ /* 0x000ee20000100800 */
[----:B------:R-:W-:-:S03]  /*437d0*/  IMAD.IADD R6, R6, 0x1, R8 ;  /* 0x0000000106067824 */ /* 0x000fc600078e0208 */
[----:B------:R-:W-:Y:S01]  /*437e0*/  STL [R1+0xd20], R116 ;  /* 0x000d207401007387 */ /* 0x000fe20000100800 */
[----:B--2---:R-:W-:-:S03]  /*437f0*/  LOP3.LUT R8, R116, R238, RZ, 0x3c, !PT ;  /* 0x000000ee74087212 */ /* 0x004fc600078e3cff */
[----:B------:R-:W2:Y:S01]  /*43800*/  LDL R238, [R1+0x524] ;  /* 0x0005240001ee7983 */ /* 0x000ea20000100800 */
[----:B------:R-:W-:-:S03]  /*43810*/  LOP3.LUT R37, R117, R84, RZ, 0x3c, !PT ;  /* 0x0000005475257212 */ /* 0x000fc600078e3cff */
[----:B------:R-:W2:Y:S01]  /*43820*/  LDL R84, [R1+0x5d4] ;  /* 0x0005d40001547983 */ /* 0x000ea20000100800 */
[----:B------:R-:W-:Y:S08]  /*43830*/  POPC R8, R8 ;  /* 0x0000000800087309 */ /* 0x000ff00000000000 */
[----:B------:R-:W0:Y:S01]  /*43840*/  POPC R37, R37 ;  /* 0x0000002500257309 */ /* 0x000e220000000000 */
[----:B------:R-:W-:Y:S01]  /*43850*/  IMAD R6, R51, 0x9, R6 ;  /* 0x0000000933067824 */ /* 0x000fe200078e0206 */
[----:B------:R1:W-:Y:S01]  /*43860*/  STL [R1+0xd44], R117 ;  /* 0x000d447501007387 */ /* 0x0003e20000100800 */
[----:B0-----:R-:W-:Y:S01]  /*43870*/  IMAD.IADD R37, R8, 0x1, R37 ;  /* 0x0000000108257824 */ /* 0x001fe200078e0225 */
[----:B------:R-:W-:-:S02]  /*43880*/  VABSDIFF.U32 R8, R61, R73, RZ ;  /* 0x000000493d087214 */ /* 0x000fc400000e00ff */
[----:B------:R-:W2:Y:S03]  /*43890*/  LDL R73, [R1+0x880] ;  /* 0x0008800001497983 */ /* 0x000ea60000100800 */
[----:B------:R-:W-:Y:S01]  /*438a0*/  IMAD.IADD R6, R6, 0x1, R8 ;  /* 0x0000000106067824 */ /* 0x000fe200078e0208 */
[----:B------:R-:W2:Y:S01]  /*438b0*/  LDL R61, [R1+0x884] ;  /* 0x00088400013d7983 */ /* 0x000ea20000100800 */
[----:B------:R-:W-:Y:S02]  /*438c0*/  LOP3.LUT R8, R120, R242, RZ, 0x3c, !PT ;  /* 0x000000f278087212 */ /* 0x000fe400078e3cff */
[----:B------:R-:W-:-:S04]  /*438d0*/  LOP3.LUT R33, R121, R239, RZ, 0x3c, !PT ;  /* 0x000000ef79217212 */ /* 0x000fc800078e3cff */
[----:B------:R-:W-:Y:S08]  /*438e0*/  POPC R8, R8 ;  /* 0x0000000800087309 */ /* 0x000ff00000000000 */
[----:B------:R-:W0:Y:S01]  /*438f0*/  POPC R33, R33 ;  /* 0x0000002100217309 */ /* 0x000e220000000000 */
[----:B------:R-:W-:Y:S04]  /*43900*/  STL [R1+0xd1c], R120 ;  /* 0x000d1c7801007387 */ /* 0x000fe80000100800 */
[----:B------:R-:W-:Y:S04]  /*43910*/  STL [R1+0xd48], R121 ;  /* 0x000d487901007387 */ /* 0x000fe80000100800 */
[----:B------:R-:W2:Y:S01]  /*43920*/  LDL R242, [R1+0x520] ;  /* 0x0005200001f27983 */ /* 0x000ea20000100800 */
[----:B------:R-:W-:-:S03]  /*43930*/  IMAD R6, R46, 0x9, R6 ;  /* 0x000000092e067824 */ /* 0x000fc600078e0206 */
[----:B------:R-:W2:Y:S01]  /*43940*/  LDL R239, [R1+0x28] ;  /* 0x0000280001ef7983 */ /* 0x000ea20000100800 */
[----:B0-----:R-:W-:-:S03]  /*43950*/  IADD3 R33, PT, PT, R8, R33, RZ ;  /* 0x0000002108217210 */ /* 0x001fc60007ffe0ff */
[----:B------:R-:W2:Y:S01]  /*43960*/  LDL R46, [R1+0x2c] ;  /* 0x00002c00012e7983 */ /* 0x000ea20000100800 */
[----:B---3--:R-:W-:-:S03]  /*43970*/  VABSDIFF.U32 R8, R89, R49, RZ ;  /* 0x0000003159087214 */ /* 0x008fc600000e00ff */
[----:B------:R-:W3:Y:S02]  /*43980*/  LDL R89, [R1+0x5cc] ;  /* 0x0005cc0001597983 */ /* 0x000ee40000100800 */
[----:B------:R-:W-:Y:S02]  /*43990*/  IMAD.IADD R6, R6, 0x1, R8 ;  /* 0x0000000106067824 */ /* 0x000fe400078e0208 */
[----:B------:R-:W-:Y:S04]  /*439a0*/  STL [R1+0xd18], R124 ;  /* 0x000d187c01007387 */ /* 0x000fe80000100800 */
[----:B------:R-:W3:Y:S01]  /*439b0*/  LDL R49, [R1+0x518] ;  /* 0x0005180001317983 */ /* 0x000ee20000100800 */
[----:B------:R-:W-:-:S03]  /*439c0*/  LOP3.LUT R8, R124, R48, RZ, 0x3c, !PT ;  /* 0x000000307c087212 */ /* 0x000fc600078e3cff */
[----:B------:R-:W3:Y:S01]  /*439d0*/  LDL R48, [R1+0x844] ;  /* 0x0008440001307983 */ /* 0x000ee20000100800 */
[----:B------:R-:W-:Y:S02]  /*439e0*/  LOP3.LUT R29, R125, R68, RZ, 0x3c, !PT ;  /* 0x000000447d1d7212 */ /* 0x000fe400078e3cff */
[----:B------:R-:W-:Y:S01]  /*439f0*/  POPC R8, R8 ;  /* 0x0000000800087309 */ /* 0x000fe20000000000 */
[----:B------:R-:W3:Y:S07]  /*43a00*/  LDL R68, [R1+0x18] ;  /* 0x0000180001447983 */ /* 0x000eee0000100800 */
[----:B------:R-:W0:Y:S01]  /*43a10*/  POPC R29, R29 ;  /* 0x0000001d001d7309 */ /* 0x000e220000000000 */
[----:B------:R1:W-:Y:S01]  /*43a20*/  STL [R1+0xd4c], R125 ;  /* 0x000d4c7d01007387 */ /* 0x0003e20000100800 */
[----:B0-----:R-:W-:Y:S01]  /*43a30*/  IMAD.IADD R29, R8, 0x1, R29 ;  /* 0x00000001081d7824 */ /* 0x001fe200078e021d */
[----:B--2---:R-:W-:-:S02]  /*43a40*/  VABSDIFF.U32 R8, R84, R238, RZ ;  /* 0x000000ee54087214 */ /* 0x004fc400000e00ff */
[----:B------:R-:W2:Y:S01]  /*43a50*/  LDL R84, [R1+0x1c] ;  /* 0x00001c0001547983 */ /* 0x000ea20000100800 */
[----:B------:R-:W-:-:S03]  /*43a60*/  IMAD R6, R50, 0x9, R6 ;  /* 0x0000000932067824 */ /* 0x000fc600078e0206 */
[----:B-1----:R-:W2:Y:S01]  /*43a70*/  LDL.LU R117, [R1+0x514] ;  /* 0x0005140001757983 */ /* 0x002ea20000300800 */
[----:B------:R-:W-:-:S03]  /*43a80*/  IMAD.IADD R6, R6, 0x1, R8 ;  /* 0x0000000106067824 */ /* 0x000fc600078e0208 */
[----:B------:R-:W-:Y:S04]  /*43a90*/  STL [R1+0xd14], R128 ;  /* 0x000d148001007387 */ /* 0x000fe80000100800 */
[----:B------:R-:W2:Y:S01]  /*43aa0*/  LDL R238, [R1+0x840] ;  /* 0x0008400001ee7983 */ /* 0x000ea20000100800 */
[----:B------:R-:W-:Y:S01]  /*43ab0*/  IMAD R6, R44, 0x9, R6 ;  /* 0x000000092c067824 */ /* 0x000fe200078e0206 */
[----:B------:R-:W-:Y:S02]  /*43ac0*/  LOP3.LUT R8, R128, R73, RZ, 0x3c, !PT ;  /* 0x0000004980087212 */ /* 0x000fe400078e3cff */
[----:B------:R-:W2:Y:S01]  /*43ad0*/  LDL R73, [R1+0x8] ;  /* 0x0000080001497983 */ /* 0x000ea20000100800 */
[----:B------:R-:W-:-:S03]  /*43ae0*/  LOP3.LUT R25, R129, R61, RZ, 0x3c, !PT ;  /* 0x0000003d81197212 */ /* 0x000fc600078e3cff */
[----:B------:R-:W2:Y:S01]  /*43af0*/  LDL R61, [R1+0xc] ;  /* 0x00000c00013d7983 */ /* 0x000ea20000100800 */
[----:B------:R-:W-:Y:S08]  /*43b00*/  POPC R8, R8 ;  /* 0x0000000800087309 */ /* 0x000ff00000000000 */
[----:B------:R-:W0:Y:S01]  /*43b10*/  POPC R25, R25 ;  /* 0x0000001900197309 */ /* 0x000e220000000000 */
[----:B------:R-:W-:Y:S04]  /*43b20*/  STL [R1+0xd50], R129 ;  /* 0x000d508101007387 */ /* 0x000fe80000100800 */
[----:B------:R-:W2:Y:S01]  /*43b30*/  LDL.LU R125, [R1+0x7fc] ;  /* 0x0007fc00017d7983 */ /* 0x000ea20000300800 */
[----:B0-----:R-:W-:-:S02]  /*43b40*/  IADD3 R25, PT, PT, R8, R25, RZ ;  /* 0x0000001908197210 */ /* 0x001fc40007ffe0ff */
[----:B------:R-:W-:-:S06]  /*43b50*/  LOP3.LUT R23, R133, R46, RZ, 0x3c, !PT ;  /* 0x0000002e85177212 */ /* 0x000fcc00078e3cff */
[----:B------:R-:W-:Y:S01]  /*43b60*/  POPC R23, R23 ;  /* 0x0000001700177309 */ /* 0x000fe20000000000 */
[----:B---3--:R-:W-:Y:S02]  /*43b70*/  VABSDIFF.U32 R8, R89, R242, RZ ;  /* 0x000000f259087214 */ /* 0x008fe400000e00ff */
[----:B------:R-:W3:Y:S03]  /*43b80*/  LDL R89, [R1+0x510] ;  /* 0x0005100001597983 */ /* 0x000ee60000100800 */
[----:B------:R-:W-:Y:S01]  /*43b90*/  IMAD.IADD R6, R6, 0x1, R8 ;  /* 0x0000000106067824 */ /* 0x000fe200078e0208 */
[----:B------:R-:W-:-:S06]  /*43ba0*/  LOP3.LUT R8, R132, R239, RZ, 0x3c, !PT ;  /* 0x000000ef84087212 */ /* 0x000fcc00078e3cff */
[----:B------:R-:W0:Y:S01]  /*43bb0*/  POPC R8, R8 ;  /* 0x0000000800087309 */ /* 0x000e220000000000 */
[----:B------:R-:W-:Y:S01]  /*43bc0*/  IMAD R6, R40, 0x9, R6 ;  /* 0x0000000928067824 */ /* 0x000fe200078e0206 */
[----:B------:R-:W-:Y:S04]  /*43bd0*/  STL [R1+0xd54], R132 ;  /* 0x000d548401007387 */ /* 0x000fe80000100800 */
[----:B------:R-:W-:Y:S01]  /*43be0*/  STL [R1+0xd10], R133 ;  /* 0x000d108501007387 */ /* 0x000fe20000100800 */
[----:B0-----:R-:W-:-:S03]  /*43bf0*/  IMAD.IADD R23, R8, 0x1, R23 ;  /* 0x0000000108177824 */ /* 0x001fc600078e0217 */
[----:B------:R-:W-:Y:S01]  /*43c00*/  STL [R1+0xd58], R136 ;  /* 0x000d588801007387 */ /* 0x000fe20000100800 */
[----:B------:R-:W-:-:S05]  /*43c10*/  VABSDIFF.U32 R8, R48, R49, RZ ;  /* 0x0000003130087214 */ /* 0x000fca00000e00ff */
[----:B------:R-:W-:Y:S01]  /*43c20*/  IMAD.IADD R6, R6, 0x1, R8 ;  /* 0x0000000106067824 */ /* 0x000fe200078e0208 */
[----:B------:R-:W-:Y:S02]  /*43c30*/  LOP3.LUT R8, R136, R68, RZ, 0x3c, !PT ;  /* 0x0000004488087212 */ /* 0x000fe400078e3cff */
[----:B------:R-:W3:Y:S01]  /*43c40*/  LDL R68, [R1+0x50c] ;  /* 0x00050c0001447983 */ /* 0x000ee20000100800 */
[----:B--2---:R-:W-:-:S03]  /*43c50*/  LOP3.LUT R18, R137, R84, RZ, 0x3c, !PT ;  /* 0x0000005489127212 */ /* 0x004fc600078e3cff */
[----:B------:R-:W2:Y:S01]  /*43c60*/  LDL R84, [R1+0x5c4] ;  /* 0x0005c40001547983 */ /* 0x000ea20000100800 */
[----:B------:R-:W-:Y:S08]  /*43c70*/  POPC R8, R8 ;  /* 0x0000000800087309 */ /* 0x000ff00000000000 */
[----:B------:R-:W0:Y:S01]  /*43c80*/  POPC R18, R18 ;  /* 0x0000001200127309 */ /* 0x000e220000000000 */
[----:B------:R-:W-:Y:S01]  /*43c90*/  STL [R1+0xd0c], R137 ;  /* 0x000d0c8901007387 */ /* 0x000fe20000100800 */
[----:B------:R-:W-:-:S03]  /*43ca0*/  IMAD R6, R38, 0x9, R6 ;  /* 0x0000000926067824 */ /* 0x000fc600078e0206 */
[----:B------:R-:W-:Y:S04]  /*43cb0*/  STL [R1+0xd08], R140 ;  /* 0x000d088c01007387 */ /* 0x000fe80000100800 */
[----:B------:R-:W2:Y:S04]  /*43cc0*/  LDL.LU R103, [R1+0x508] ;  /* 0x0005080001677983 */ /* 0x000ea80000300800 */
[----:B------:R1:W-:Y:S01]  /*43cd0*/  STL [R1+0xd5c], R141 ;  /* 0x000d5c8d01007387 */ /* 0x0003e20000100800 */
[----:B0-----:R-:W-:Y:S02]  /*43ce0*/  IADD3 R18, PT, PT, R8, R18, RZ ;  /* 0x0000001208127210 */ /* 0x001fe40007ffe0ff */
[----:B------:R-:W-:-:S05]  /*43cf0*/  VABSDIFF.U32 R8, R238, R117, RZ ;  /* 0x00000075ee087214 */ /* 0x000fca00000e00ff */
[----:B------:R-:W-:Y:S01]  /*43d00*/  IMAD.IADD R6, R6, 0x1, R8 ;  /* 0x0000000106067824 */ /* 0x000fe200078e0208 */
[----:B------:R-:W-:Y:S02]  /*43d10*/  LOP3.LUT R16, R141, R61, RZ, 0x3c, !PT ;  /* 0x0000003d8d107212 */ /* 0x000fe400078e3cff */
[----:B-1----:R-:W2:Y:S01]  /*43d20*/  LDL.LU R141, [R1+0x7f8] ;  /* 0x0007f800018d7983 */ /* 0x002ea20000300800 */
[----:B------:R-:W-:-:S03]  /*43d30*/  LOP3.LUT R8, R140, R73, RZ, 0x3c, !PT ;  /* 0x000000498c087212 */ /* 0x000fc600078e3cff */
[----:B------:R-:W-:Y:S08]  /*43d40*/  POPC R16, R16 ;  /* 0x0000001000107309 */ /* 0x000ff00000000000 */
[----:B------:R-:W0:Y:S01]  /*43d50*/  POPC R8, R8 ;  /* 0x0000000800087309 */ /* 0x000e220000000000 */
[----:B------:R-:W-:Y:S04]  /*43d60*/  STL [R1+0xd74], R125 ;  /* 0x000d747d01007387 */ /* 0x000fe80000100800 */
[----:B------:R-:W-:Y:S01]  /*43d70*/  STL [R1+0xd00], R144 ;  /* 0x000d009001007387 */ /* 0x000fe20000100800 */
[----:B------:R-:W-:-:S03]  /*43d80*/  IMAD R6, R36, 0x9, R6 ;  /* 0x0000000924067824 */ /* 0x000fc600078e0206 */
[----:B------:R-:W-:Y:S04]  /*43d90*/  STL [R1+0xc50], R96 ;  /* 0x000c506001007387 */ /* 0x000fe80000100800 */
[----:B------:R-:W-:Y:S01]  /*43da0*/  STL [R1+0xd04], R145 ;  /* 0x000d049101007387 */ /* 0x000fe20000100800 */
[----:B0-----:R-:W-:-:S03]  /*43db0*/  IMAD.IADD R16, R8, 0x1, R16 ;  /* 0x0000000108107824 */ /* 0x001fc600078e0210 */
[----:B------:R-:W-:Y:S04]  /*43dc0*/  STL [R1+0xc4c], R97 ;  /* 0x000c4c6101007387 */ /* 0x000fe80000100800 */
[----:B------:R-:W2:Y:S01]  /*43dd0*/  LDL R238, [R1+0x500] ;  /* 0x0005000001ee7983 */ /* 0x000ea20000100800 */
[----:B------:R-:W-:-:S03]  /*43de0*/  LOP3.LUT R14, R145, R97, RZ, 0x3c, !PT ;  /* 0x00000061910e7212 */ /* 0x000fc600078e3cff */
[----:B------:R-:W2:Y:S03]  /*43df0*/  LDL R73, [R1+0x4fc] ;  /* 0x0004fc0001497983 */ /* 0x000ea60000100800 */
[----:B------:R-:W-:Y:S01]  /*43e00*/  POPC R14, R14 ;  /* 0x0000000e000e7309 */ /* 0x000fe20000000000 */
[----:B---3--:R-:W-:Y:S02]  /*43e10*/  VABSDIFF.U32 R8, R125, R89, RZ ;  /* 0x000000597d087214 */ /* 0x008fe400000e00ff */
[----:B------:R-:W3:Y:S03]  /*43e20*/  LDL R89, [R1+0x7cc] ;  /* 0x0007cc0001597983 */ /* 0x000ee60000100800 */
[----:B------:R-:W-:Y:S01]  /*43e30*/  IMAD.IADD R6, R6, 0x1, R8 ;  /* 0x0000000106067824 */ /* 0x000fe200078e0208 */
[----:B------:R-:W-:-:S06]  /*43e40*/  LOP3.LUT R8, R144, R96, RZ, 0x3c, !PT ;  /* 0x0000006090087212 */ /* 0x000fcc00078e3cff */
[----:B------:R-:W0:Y:S02]  /*43e50*/  POPC R8, R8 ;  /* 0x0000000800087309 */ /* 0x000e240000000000 */
[----:B0-----:R-:W-:Y:S02]  /*43e60*/  IADD3 R14, PT, PT, R8, R14, RZ ;  /* 0x0000000e080e7210 */ /* 0x001fe40007ffe0ff */
[----:B--2---:R-:W-:Y:S02]  /*43e70*/  VABSDIFF.U32 R8, R84, R68, RZ ;  /* 0x0000004454087214 */ /* 0x004fe400000e00ff */
[----:B------:R-:W2:Y:S01]  /*43e80*/  LDL R68, [R1+0x7c8] ;  /* 0x0007c80001447983 */ /* 0x000ea20000100800 */
[----:B------:R-:W-:Y:S01]  /*43e90*/  IMAD R6, R35, 0x9, R6 ;  /* 0x0000000923067824 */ /* 0x000fe200078e0206 */
[----:B------:R-:W-:-:S03]  /*43ea0*/  LOP3.LUT R12, R149, R101, RZ, 0x3c, !PT ;  /* 0x00000065950c7212 */ /* 0x000fc600078e3cff */
[----:B------:R-:W-:Y:S01]  /*43eb0*/  IMAD.IADD R6, R6, 0x1, R8 ;  /* 0x0000000106067824 */ /* 0x000fe200078e0208 */
[----:B------:R-:W-:Y:S02]  /*43ec0*/  LOP3.LUT R8, R148, R100, RZ, 0x3c, !PT ;  /* 0x0000006494087212 */ /* 0x000fe400078e3cff */
[----:B------:R-:W-:Y:S08]  /*43ed0*/  POPC R12, R12 ;  /* 0x0000000c000c7309 */ /* 0x000ff00000000000 */
[----:B------:R-:W0:Y:S01]  /*43ee0*/  POPC R8, R8 ;  /* 0x0000000800087309 */ /* 0x000e220000000000 */
[----:B------:R-:W-:Y:S01]  /*43ef0*/  IMAD R6, R34, 0x9, R6 ;  /* 0x0000000922067824 */ /* 0x000fe200078e0206 */
[----:B------:R-:W-:Y:S01]  /*43f00*/  LOP3.LUT R10, R153, R105, RZ, 0x3c, !PT ;  /* 0x00000069990a7212 */ /* 0x000fe200078e3cff */
[----:B0-----:R-:W-:-:S05]  /*43f10*/  IMAD.IADD R12, R8, 0x1, R12 ;  /* 0x00000001080c7824 */ /* 0x001fca00078e020c */
[----:B------:R-:W-:Y:S01]  /*43f20*/  POPC R10, R10 ;  /* 0x0000000a000a7309 */ /* 0x000fe20000000000 */
[----:B------:R-:W-:Y:S01]  /*43f30*/  STL [R1+0xcf8], R148 ;  /* 0x000cf89401007387 */ /* 0x000fe20000100800 */
[----:B------:R-:W-:-:S05]  /*43f40*/  VABSDIFF.U32 R8, R141, R103, RZ ;  /* 0x000000678d087214 */ /* 0x000fca00000e00ff */
[----:B------:R-:W-:Y:S01]  /*43f50*/  IMAD.IADD R6, R6, 0x1, R8 ;  /* 0x0000000106067824 */ /* 0x000fe200078e0208 */
[----:B------:R-:W-:-:S06]  /*43f60*/  LOP3.LUT R8, R152, R104, RZ, 0x3c, !PT ;  /* 0x0000006898087212 */ /* 0x000fcc00078e3cff */
[----:B------:R-:W0:Y:S01]  /*43f70*/  POPC R8, R8 ;  /* 0x0000000800087309 */ /* 0x000e220000000000 */
[----:B------:R-:W-:Y:S04]  /*43f80*/  STL [R1+0xc3c], R100 ;  /* 0x000c3c6401007387 */ /* 0x000fe80000100800 */
[----:B------:R-:W-:Y:S04]  /*43f90*/  STL [R1+0xcfc], R149 ;  /* 0x000cfc9501007387 */ /* 0x000fe80000100800 */
[----:B------:R-:W-:Y:S04]  /*43fa0*/  STL [R1+0xc38], R101 ;  /* 0x000c386501007387 */ /* 0x000fe80000100800 */
[----:B------:R-:W-:Y:S04]  /*43fb0*/  STL [R1+0xd70], R141 ;  /* 0x000d708d01007387 */ /* 0x000fe80000100800 */
[----:B------:R-:W-:Y:S01]  /*43fc0*/  STL [R1+0xcf0], R152 ;  /* 0x000cf09801007387 */ /* 0x000fe20000100800 */
[----:B0-----:R-:W-:-:S03]  /*43fd0*/  IADD3 R10, PT, PT, R8, R10, RZ ;  /* 0x0000000a080a7210 */ /* 0x001fc60007ffe0ff */
[----:B------:R-:W-:Y:S04]  /*43fe0*/  STL [R1+0xc28], R104 ;  /* 0x000c286801007387 */ /* 0x000fe80000100800 */
[----:B------:R-:W-:Y:S01]  /*43ff0*/  STL [R1+0xcf4], R153 ;  /* 0x000cf49901007387 */ /* 0x000fe20000100800 */
[----:B------:R-:W-:-:S03]  /*44000*/  IMAD R6, R32, 0x9, R6 ;  /* 0x0000000920067824 */ /* 0x000fc600078e0206 */
[----:B------:R-:W-:Y:S04]  /*44010*/  STL [R1+0xc24], R105 ;  /* 0x000c246901007387 */ /* 0x000fe80000100800 */
[----:B------:R-:W2:Y:S04]  /*44020*/  LDL R61, [R1+0x4f8] ;  /* 0x0004f800013d7983 */ /* 0x000ea80000100800 */
[----:B------:R-:W2:Y:S01]  /*44030*/  LDL R84, [R1+0x7bc] ;  /* 0x0007bc0001547983 */ /* 0x000ea20000100800 */
[----:B------:R-:W-:-:S03]  /*44040*/  LOP3.LUT R41, R156, R106, RZ, 0x3c, !PT ;  /* 0x0000006a9c297212 */ /* 0x000fc600078e3cff */
[----:B------:R-:W2:Y:S03]  /*44050*/  LDL.LU R136, [R1+0x7b4] ;  /* 0x0007b40001887983 */ /* 0x000ea60000300800 */
[----:B------:R-:W-:Y:S01]  /*44060*/  POPC R41, R41 ;  /* 0x0000002900297309 */ /* 0x000fe20000000000 */
[----:B------:R-:W-:Y:S04]  /*44070*/  STL [R1+0xce8], R156 ;  /* 0x000ce89c01007387 */ /* 0x000fe80000100800 */
[----:B------:R-:W-:Y:S04]  /*44080*/  STL [R1+0xc14], R106 ;  /* 0x000c146a01007387 */ /* 0x000fe80000100800 */
[----:B------:R-:W-:Y:S04]  /*44090*/  STL [R1+0xcec], R157 ;  /* 0x000cec9d01007387 */ /* 0x000fe80000100800 */
[----:B------:R-:W-:Y:S01]  /*440a0*/  STL [R1+0xc10], R107 ;  /* 0x000c106b01007387 */ /* 0x000fe20000100800 */
[----:B---3--:R-:W-:-:S03]  /*440b0*/  VABSDIFF.U32 R8, R89, R238, RZ ;  /* 0x000000ee59087214 */ /* 0x008fc600000e00ff */
[----:B------:R-:W3:Y:S02]  /*440c0*/  LDL R89, [R1+0x4f4] ;  /* 0x0004f40001597983 */ /* 0x000ee40000100800 */
[----:B------:R-:W-:Y:S01]  /*440d0*/  IMAD.IADD R6, R6, 0x1, R8 ;  /* 0x0000000106067824 */ /* 0x000fe200078e0208 */
[----:B------:R-:W-:-:S06]  /*440e0*/  LOP3.LUT R8, R157, R107, RZ, 0x3c, !PT ;  /* 0x0000006b9d087212 */ /* 0x000fcc00078e3cff */
[----:B------:R-:W0:Y:S01]  /*440f0*/  POPC R8, R8 ;  /* 0x0000000800087309 */ /* 0x000e220000000000 */
[----:B------:R-:W-:Y:S02]  /*44100*/  IMAD R6, R30, 0x9, R6 ;  /* 0x000000091e067824 */ /* 0x000fe400078e0206 */
[----:B0-----:R-:W-:Y:S01]  /*44110*/  IMAD.IADD R8, R41, 0x1, R8 ;  /* 0x0000000129087824 */ /* 0x001fe200078e0208 */
[----:B------:R-:W-:Y:S04]  /*44120*/  STL [R1+0xce0], R160 ;  /* 0x000ce0a001007387 */ /* 0x000fe80000100800 */
[----:B------:R-:W-:Y:S01]  /*44130*/  STL [R1+0xc00], R110 ;  /* 0x000c006e01007387 */ /* 0x000fe20000100800 */
[----:B--2---:R-:W-:-:S05]  /*44140*/  VABSDIFF.U32 R41, R68, R73, RZ ;  /* 0x0000004944297214 */ /* 0x004fca00000e00ff */
[----:B------:R-:W-:Y:S01]  /*44150*/  IMAD.IADD R6, R6, 0x1, R41 ;  /* 0x0000000106067824 */ /* 0x000fe200078e0229 */
[----:B------:R-:W-:-:S04]  /*44160*/  LOP3.LUT R41, R160, R110, RZ, 0x3c, !PT ;  /* 0x0000006ea0297212 */ /* 0x000fc800078e3cff */
[----:B------:R0:W-:Y:S02]  /*44170*/  POPC R30, R41 ;  /* 0x00000029001e7309 */ /* 0x0001e40000000000 */
[----:B0-----:R-:W-:-:S06]  /*44180*/  LOP3.LUT R41, R161, R111, RZ, 0x3c, !PT ;  /* 0x0000006fa1297212 */ /* 0x001fcc00078e3cff */
[----:B------:R-:W0:Y:S01]  /*44190*/  POPC R41, R41 ;  /* 0x0000002900297309 */ /* 0x000e220000000000 */
[----:B------:R-:W-:Y:S04]  /*441a0*/  STL [R1+0xce4], R161 ;  /* 0x000ce4a101007387 */ /* 0x000fe80000100800 */
[----:B------:R-:W-:Y:S01]  /*441b0*/  STL [R1+0xbfc], R111 ;  /* 0x000bfc6f01007387 */ /* 0x000fe20000100800 */
[----:B0-----:R-:W-:-:S05]  /*441c0*/  IADD3 R30, PT, PT, R30, R41, RZ ;  /* 0x000000291e1e7210 */ /* 0x001fca0007ffe0ff */
[----:B------:R0:W-:Y:S04]  /*441d0*/  STL [R1+0xb8c], R30 ;  /* 0x000b8c1e01007387 */ /* 0x0001e80000100800 */
[----:B0-----:R-:W2:Y:S04]  /*441e0*/  LDL.LU R30, [R1+0x7b0] ;  /* 0x0007b000011e7983 */ /* 0x001ea80000300800 */
[----:B------:R-:W2:Y:S04]  /*441f0*/  LDL R68, [R1+0x4ec] ;  /* 0x0004ec0001447983 */ /* 0x000ea80000100800 */
[----:B------:R-:W2:Y:S01]  /*44200*/  LDL.LU R250, [R1+0x5b8] ;  /* 0x0005b80001fa7983 */ /* 0x000ea20000300800 */
[----:B------:R-:W-:-:S03]  /*44210*/  IMAD R6, R31, 0x9, R6 ;  /* 0x000000091f067824 */ /* 0x000fc600078e0206 */
[----:B------:R-:W-:Y:S04]  /*44220*/  STL [R1+0xcd8], R164 ;  /* 0x000cd8a401007387 */ /* 0x000fe80000100800 */
[----:B------:R-:W-:Y:S04]  /*44230*/  STL [R1+0xbec], R114 ;  /* 0x000bec7201007387 */ /* 0x000fe80000100800 */
[----:B------:R-:W-:Y:S04]  /*44240*/  STL [R1+0xcdc], R165 ;  /* 0x000cdca501007387 */ /* 0x000fe80000100800 */
[----:B------:R-:W-:Y:S01]  /*44250*/  STL [R1+0xbe8], R115 ;  /* 0x000be87301007387 */ /* 0x000fe20000100800 */
[----:B------:R-:W-:-:S03]  /*44260*/  VABSDIFF.U32 R41, R84, R61, RZ ;  /* 0x0000003d54297214 */ /* 0x000fc600000e00ff */
[----:B------:R-:W2:Y:S02]  /*44270*/  LDL R84, [R1+0x4e8] ;  /* 0x0004e80001547983 */ /* 0x000ea40000100800 */
[----:B------:R-:W-:Y:S01]  /*44280*/  IMAD.IADD R6, R6, 0x1, R41 ;  /* 0x0000000106067824 */ /* 0x000fe200078e0229 */
[----:B------:R-:W-:-:S04]  /*44290*/  LOP3.LUT R41, R164, R114, RZ, 0x3c, !PT ;  /* 0x00000072a4297212 */ /* 0x000fc800078e3cff */
[----:B------:R0:W-:Y:S02]  /*442a0*/  POPC R31, R41 ;  /* 0x00000029001f7309 */ /* 0x0001e40000000000 */
[----:B0-----:R-:W-:-:S06]  /*442b0*/  LOP3.LUT R41, R165, R115, RZ, 0x3c, !PT ;  /* 0x00000073a5297212 */ /* 0x001fcc00078e3cff */
[----:B------:R-:W0:Y:S01]  /*442c0*/  POPC R41, R41 ;  /* 0x0000002900297309 */ /* 0x000e220000000000 */
[----:B------:R-:W-:Y:S02]  /*442d0*/  IMAD R6, R28, 0x9, R6 ;  /* 0x000000091c067824 */ /* 0x000fe400078e0206 */
[----:B0-----:R-:W-:-:S05]  /*442e0*/  IMAD.IADD R31, R31, 0x1, R41 ;  /* 0x000000011f1f7824 */ /* 0x001fca00078e0229 */
[----:B------:R-:W-:Y:S04]  /*442f0*/  STL [R1+0x2f8], R31 ;  /* 0x0002f81f01007387 */ /* 0x000fe80000100800 */
[----:B------:R-:W2:Y:S04]  /*44300*/  LDL.LU R251, [R1+0x5b4] ;  /* 0x0005b40001fb7983 */ /* 0x000ea80000300800 */
[----:B------:R-:W-:Y:S04]  /*44310*/  STL [R1+0xd60], R136 ;  /* 0x000d608801007387 */ /* 0x000fe80000100800 */
[----:B------:R-:W-:Y:S04]  /*44320*/  STL [R1+0xcc4], R168 ;  /* 0x000cc4a801007387 */ /* 0x000fe80000100800 */
[----:B------:R-:W-:Y:S04]  /*44330*/  STL [R1+0xbd8], R118 ;  /* 0x000bd87601007387 */ /* 0x000fe80000100800 */
[----:B------:R-:W-:Y:S04]  /*44340*/  STL [R1+0xcc8], R169 ;  /* 0x000cc8a901007387 */ /* 0x000fe80000100800 */
[----:B------:R-:W-:Y:S01]  /*44350*/  STL [R1+0xbd4], R119 ;  /* 0x000bd47701007387 */ /* 0x000fe20000100800 */
[----:B---3--:R-:W-:-:S03]  /*44360*/  VABSDIFF.U32 R41, R136, R89, RZ ;  /* 0x0000005988297214 */ /* 0x008fc600000e00ff */
[----:B------:R-:W3:Y:S02]  /*44370*/  LDL R89, [R1+0x4e4] ;  /* 0x0004e40001597983 */ /* 0x000ee40000100800 */
[----:B------:R-:W-:Y:S01]  /*44380*/  IMAD.IADD R6, R6, 0x1, R41 ;  /* 0x0000000106067824 */ /* 0x000fe200078e0229 */
[----:B------:R-:W-:-:S04]  /*44390*/  LOP3.LUT R41, R168, R118, RZ, 0x3c, !PT ;  /* 0x00000076a8297212 */ /* 0x000fc800078e3cff */
[----:B------:R0:W-:Y:S02]  /*443a0*/  POPC R28, R41 ;  /* 0x00000029001c7309 */ /* 0x0001e40000000000 */
[----:B0-----:R-:W-:-:S06]  /*443b0*/  LOP3.LUT R41, R169, R119, RZ, 0x3c, !PT ;  /* 0x00000077a9297212 */ /* 0x001fcc00078e3cff */
[----:B------:R-:W0:Y:S01]  /*443c0*/  POPC R41, R41 ;  /* 0x0000002900297309 */ /* 0x000e220000000000 */
[----:B------:R-:W-:Y:S01]  /*443d0*/  IMAD R6, R27, 0x9, R6 ;  /* 0x000000091b067824 */ /* 0x000fe200078e0206 */
[----:B0-----:R-:W-:-:S05]  /*443e0*/  IADD3 R28, PT, PT, R28, R41, RZ ;  /* 0x000000291c1c7210 */ /* 0x001fca0007ffe0ff */
[----:B------:R-:W-:Y:S04]  /*443f0*/  STL [R1+0x2f4], R28 ;  /* 0x0002f41c01007387 */ /* 0x000fe80000100800 */
[----:B------:R-:W3:Y:S04]  /*44400*/  LDL.LU R64, [R1+0x764] ;  /* 0x0007640001407983 */ /* 0x000ee80000300800 */
[----:B--2---:R-:W-:Y:S01]  /*44410*/  STL [R1+0xd64], R30 ;  /* 0x000d641e01007387 */ /* 0x004fe20000100800 */
[----:B------:R-:W-:-:S03]  /*44420*/  VABSDIFF.U32 R41, R30, R68, RZ ;  /* 0x000000441e297214 */ /* 0x000fc600000e00ff */
[----:B------:R-:W-:Y:S02]  /*44430*/  STL [R1+0xcb0], R172 ;  /* 0x000cb0ac01007387 */ /* 0x000fe40000100800 */
[----:B------:R-:W-:Y:S01]  /*44440*/  IMAD.IADD R6, R6, 0x1, R41 ;  /* 0x0000000106067824 */ /* 0x000fe200078e0229 */
[----:B------:R-:W-:Y:S01]  /*44450*/  LOP3.LUT R41, R172, R122, RZ, 0x3c, !PT ;  /* 0x0000007aac297212 */ /* 0x000fe200078e3cff */
[----:B------:R-:W-:Y:S04]  /*44460*/  STL [R1+0xbc4], R122 ;  /* 0x000bc47a01007387 */ /* 0x000fe80000100800 */
[----:B------:R-:W-:Y:S01]  /*44470*/  STL [R1+0xcb4], R173 ;  /* 0x000cb4ad01007387 */ /* 0x000fe20000100800 */
[----:B------:R0:W-:Y:S03]  /*44480*/  POPC R27, R41 ;  /* 0x00000029001b7309 */ /* 0x0001e60000000000 */
[----:B------:R-:W-:Y:S04]  /*44490*/  STL [R1+0xbc8], R123 ;  /* 0x000bc87b01007387 */ /* 0x000fe80000100800 */
[----:B------:R-:W2:Y:S01]  /*444a0*/  LDL.LU R125, [R1+0x4dc] ;  /* 0x0004dc00017d7983 */ /* 0x000ea20000300800 */
[----:B0-----:R-:W-:-:S06]  /*444b0*/  LOP3.LUT R41, R173, R123, RZ, 0x3c, !PT ;  /* 0x0000007bad297212 */ /* 0x001fcc00078e3cff */
[----:B------:R-:W0:Y:S01]  /*444c0*/  POPC R41, R41 ;  /* 0x0000002900297309 */ /* 0x000e220000000000 */
[----:B------:R-:W-:Y:S02]  /*444d0*/  IMAD R6, R3, 0x9, R6 ;  /* 0x0000000903067824 */ /* 0x000fe400078e0206 */
[----:B0-----:R-:W-:-:S05]  /*444e0*/  IMAD.IADD R27, R27, 0x1, R41 ;  /* 0x000000011b1b7824 */ /* 0x001fca00078e0229 */
[----:B------:R0:W-:Y:S04]  /*444f0*/  STL [R1+0x2f0], R27 ;  /* 0x0002f01b01007387 */ /* 0x0001e80000100800 */
[----:B------:R-:W2:Y:S04]  /*44500*/  LDL.LU R3, [R1+0x760] ;  /* 0x0007600001037983 */ /* 0x000ea80000300800 */
[----:B------:R-:W-:Y:S04]  /*44510*/  STL [R1+0xd68], R250 ;  /* 0x000d68fa01007387 */ /* 0x000fe80000100800 */
[----:B------:R-:W-:Y:S04]  /*44520*/  STL [R1+0xca0], R176 ;  /* 0x000ca0b001007387 */ /* 0x000fe80000100800 */
[----:B------:R-:W-:Y:S04]  /*44530*/  STL [R1+0xbb8], R126 ;  /* 0x000bb87e01007387 */ /* 0x000fe80000100800 */
[----:B------:R-:W-:Y:S04]  /*44540*/  STL [R1+0xc98], R177 ;  /* 0x000c98b101007387 */ /* 0x000fe80000100800 */
[----:B------:R-:W-:Y:S04]  /*44550*/  STL [R1+0xbbc], R127 ;  /* 0x000bbc7f01007387 */ /* 0x000fe80000100800 */
[----:B------:R-:W2:Y:S01]  /*44560*/  LDL.LU R141, [R1+0x4d8] ;  /* 0x0004d800018d7983 */ /* 0x000ea20000300800 */
[----:B------:R-:W-:-:S05]  /*44570*/  VABSDIFF.U32 R41, R250, R84, RZ ;  /* 0x00000054fa297214 */ /* 0x000fca00000e00ff */
[----:B------:R-:W-:Y:S01]  /*44580*/  IMAD.IADD R6, R6, 0x1, R41 ;  /* 0x0000000106067824 */ /* 0x000fe200078e0229 */
[----:B------:R-:W-:-:S04]  /*44590*/  LOP3.LUT R41, R176, R126, RZ, 0x3c, !PT ;  /* 0x0000007eb0297212 */ /* 0x000fc800078e3cff */
[----:B0-----:R0:W-:Y:S02]  /*445a0*/  POPC R27, R41 ;  /* 0x00000029001b7309 */ /* 0x0011e40000000000 */
[----:B0-----:R-:W-:-:S06]  /*445b0*/  LOP3.LUT R41, R177, R127, RZ, 0x3c, !PT ;  /* 0x0000007fb1297212 */ /* 0x001fcc00078e3cff */
[----:B------:R-:W0:Y:S01]  /*445c0*/  POPC R41, R41 ;  /* 0x0000002900297309 */ /* 0x000e220000000000 */
[----:B------:R-:W-:Y:S01]  /*445d0*/  IMAD R6, R4, 0x9, R6 ;  /* 0x0000000904067824 */ /* 0x000fe200078e0206 */
[----:B0-----:R-:W-:-:S05]  /*445e0*/  IADD3 R27, PT, PT, R27, R41, RZ ;  /* 0x000000291b1b7210 */ /* 0x001fca0007ffe0ff */
[----:B------:R0:W-:Y:S04]  /*445f0*/  STL [R1+0x2ec], R27 ;  /* 0x0002ec1b01007387 */ /* 0x0001e80000100800 */
[----:B------:R-:W2:Y:S01]  /*44600*/  LDL.LU R4, [R1+0x75c] ;  /* 0x00075c0001047983 */ /* 0x000ea20000300800 */
[----:B---3--:R-:W-:-:S05]  /*44610*/  VABSDIFF.U32 R41, R251, R89, RZ ;  /* 0x00000059fb297214 */ /* 0x008fca00000e00ff */
[----:B------:R-:W-:Y:S01]  /*44620*/  IMAD.IADD R6, R6, 0x1, R41 ;  /* 0x0000000106067824 */ /* 0x000fe200078e0229 */
[----:B------:R-:W-:-:S04]  /*44630*/  LOP3.LUT R41, R178, R130, RZ, 0x3c, !PT ;  /* 0x00000082b2297212 */ /* 0x000fc800078e3cff */
[----:B0-----:R0:W-:Y:S02]  /*44640*/  POPC R27, R41 ;  /* 0x00000029001b7309 */ /* 0x0011e40000000000 */
[----:B0-----:R-:W-:-:S06]  /*44650*/  LOP3.LUT R41, R179, R131, RZ, 0x3c, !PT ;  /* 0x00000083b3297212 */ /* 0x001fcc00078e3cff */
[----:B------:R-:W0:Y:S01]  /*44660*/  POPC R41, R41 ;  /* 0x0000002900297309 */ /* 0x000e220000000000 */
[----:B------:R-:W-:Y:S02]  /*44670*/  IMAD R6, R26, 0x9, R6 ;  /* 0x000000091a067824 */ /* 0x000fe400078e0206 */
[----:B0-----:R-:W-:Y:S01]  /*44680*/  IMAD.IADD R27, R27, 0x1, R41 ;  /* 0x000000011b1b7824 */ /* 0x001fe200078e0229 */
        /* <DEDUP_REMOVED lines=10> */
[----:B------:R-:W3:Y:S01]  /*44730*/  LDL.LU R60, [R1+0x5a8] ;  /* 0x0005a800013c7983 */ /* 0x000ee20000300800 */
[----:B--2---:R-:W-:-:S05]  /*44740*/  VABSDIFF.U32 R41, R64, R125, RZ ;  /* 0x0000007d40297214 */ /* 0x004fca00000e00ff */
[----:B------:R-:W-:Y:S01]  /*44750*/  IMAD.IADD R6, R6, 0x1, R41 ;  /* 0x0000000106067824 */ /* 0x000fe200078e0229 */
[----:B------:R-:W-:-:S04]  /*44760*/  LOP3.LUT R41, R182, R134, RZ, 0x3c, !PT ;  /* 0x00000086b6297212 */ /* 0x000fc800078e3cff */
[----:B------:R1:W-:Y:S02]  /*44770*/  POPC R26, R41 ;  /* 0x00000029001a7309 */ /* 0x0003e40000000000 */
[----:B-1----:R-:W-:-:S06]  /*44780*/  LOP3.LUT R41, R183, R135, RZ, 0x3c, !PT ;  /* 0x00000087b7297212 */ /* 0x002fcc00078e3cff */
[----:B------:R-:W1:Y:S01]  /*44790*/  POPC R41, R41 ;  /* 0x0000002900297309 */ /* 0x000e620000000000 */
[----:B------:R-:W-:Y:S01]  /*447a0*/  IMAD R6, R24, 0x9, R6 ;  /* 0x0000000918067824 */ /* 0x000fe200078e0206 */
[----:B-1----:R-:W-:-:S05]  /*447b0*/  IADD3 R26, PT, PT, R26, R41, RZ ;  /* 0x000000291a1a7210 */ /* 0x002fca0007ffe0ff */
[----:B------:R-:W-:Y:S04]  /*447c0*/  STL [R1+0x2dc], R26 ;  /* 0x0002dc1a01007387 */ /* 0x000fe80000100800 */
[----:B0-----:R-:W3:Y:S04]  /*447d0*/  LDL.LU R251, [R1+0x4cc] ;  /* 0x0004cc0001fb7983 */ /* 0x001ee80000300800 */
[----:B------:R-:W2:Y:S01]  /*447e0*/  LDL.LU R24, [R1+0x758] ;  /* 0x0007580001187983 */ /* 0x000ea20000300800 */
[----:B------:R-:W-:-:S03]  /*447f0*/  VABSDIFF.U32 R41, R3, R141, RZ ;  /* 0x0000008d03297214 */ /* 0x000fc600000e00ff */
[----:B------:R-:W-:Y:S02]  /*44800*/  STL [R1+0xc64], R186 ;  /* 0x000c64ba01007387 */ /* 0x000fe40000100800 */
[----:B------:R-:W-:Y:S01]  /*44810*/  IMAD.IADD R6, R6, 0x1, R41 ;  /* 0x0000000106067824 */ /* 0x000fe200078e0229 */
[----:B------:R-:W-:Y:S01]  /*44820*/  LOP3.LUT R41, R186, R138, RZ, 0x3c, !PT ;  /* 0x0000008aba297212 */ /* 0x000fe200078e3cff */
[----:B------:R0:W-:Y:S04]  /*44830*/  STL [R1+0xb98], R138 ;  /* 0x000b988a01007387 */ /* 0x0001e80000100800 */
[----:B0-----:R-:W3:Y:S04]  /*44840*/  LDL.LU R138, [R1+0x4d4] ;  /* 0x0004d400018a7983 */ /* 0x001ee80000300800 */
[----:B------:R-:W-:Y:S04]  /*44850*/  STL [R1+0xc60], R187 ;  /* 0x000c60bb01007387 */ /* 0x000fe80000100800 */
[----:B------:R-:W-:Y:S04]  /*44860*/  STL [R1+0xb9c], R139 ;  /* 0x000b9c8b01007387 */ /* 0x000fe80000100800 */
[----:B------:R-:W2:Y:S01]  /*44870*/  LDL.LU R135, [R1+0x4c8] ;  /* 0x0004c80001877983 */ /* 0x000ea20000300800 */
        /* <DEDUP_REMOVED lines=11> */
[----:B------:R-:W2:Y:S01]  /*44930*/  LDL.LU R250, [R1+0x4c4] ;  /* 0x0004c40001fa7983 */ /* 0x000ea20000300800 */
[----:B---3--:R-:W-:-:S05]  /*44940*/  VABSDIFF.U32 R41, R4, R138, RZ ;  /* 0x0000008a04297214 */ /* 0x008fca00000e00ff */
[----:B------:R-:W-:Y:S01]  /*44950*/  IMAD.IADD R6, R6, 0x1, R41 ;  /* 0x0000000106067824 */ /* 0x000fe200078e0229 */
[----:B------:R-:W-:-:S04]  /*44960*/  LOP3.LUT R41, R188, R142, RZ, 0x3c, !PT ;  /* 0x0000008ebc297212 */ /* 0x000fc800078e3cff */
[----:B------:R0:W-:Y:S02]  /*44970*/  POPC R22, R41 ;  /* 0x0000002900167309 */ /* 0x0001e40000000000 */
[----:B0-----:R-:W-:-:S06]  /*44980*/  LOP3.LUT R41, R189, R143, RZ, 0x3c, !PT ;  /* 0x0000008fbd297212 */ /* 0x001fcc00078e3cff */
[----:B------:R-:W0:Y:S02]  /*44990*/  POPC R41, R41 ;  /* 0x0000002900297309 */ /* 0x000e240000000000 */
[----:B0-----:R-:W-:-:S05]  /*449a0*/  IADD3 R22, PT, PT, R22, R41, RZ ;  /* 0x0000002916167210 */ /* 0x001fca0007ffe0ff */
[----:B------:R-:W-:Y:S04]  /*449b0*/  STL [R1+0x2d4], R22 ;  /* 0x0002d41601007387 */ /* 0x000fe80000100800 */
[----:B------:R-:W3:Y:S04]  /*449c0*/  LDL.LU R28, [R1+0x750] ;  /* 0x00075000011c7983 */ /* 0x000ee80000300800 */
[----:B------:R0:W-:Y:S04]  /*449d0*/  STL [R1+0xbb4], R9 ;  /* 0x000bb40901007387 */ /* 0x0001e80000100800 */
[----:B------:R-:W-:Y:S04]  /*449e0*/  STL [R1+0xba8], R42 ;  /* 0x000ba82a01007387 */ /* 0x000fe80000100800 */
[----:B------:R-:W-:Y:S04]  /*449f0*/  STL [R1+0xc40], R190 ;  /* 0x000c40be01007387 */ /* 0x000fe80000100800 */
[----:B------:R-:W-:Y:S04]  /*44a00*/  STL [R1+0xbc0], R146 ;  /* 0x000bc09201007387 */ /* 0x000fe80000100800 */
[----:B------:R-:W-:Y:S04]  /*44a10*/  STL [R1+0xc44], R191 ;  /* 0x000c44bf01007387 */ /* 0x000fe80000100800 */
[----:B------:R-:W-:Y:S04]  /*44a20*/  STL [R1+0xbcc], R147 ;  /* 0x000bcc9301007387 */ /* 0x000fe80000100800 */
[----:B------:R-:W3:Y:S01]  /*44a30*/  LDL.LU R30, [R1+0x4bc] ;  /* 0x0004bc00011e7983 */ /* 0x000ee20000300800 */
[----:B------:R-:W-:Y:S01]  /*44a40*/  VABSDIFF.U32 R41, R60, R251, RZ ;  /* 0x000000fb3c297214 */ /* 0x000fe200000e00ff */
[----:B------:R-:W-:-:S04]  /*44a50*/  IMAD R6, R21, 0x9, R6 ;  /* 0x0000000915067824 */ /* 0x000fc800078e0206 */
[----:B------:R-:W-:Y:S01]  /*44a60*/  IMAD.IADD R6, R6, 0x1, R41 ;  /* 0x0000000106067824 */ /* 0x000fe200078e0229 */
[----:B------:R-:W-:-:S04]  /*44a70*/  LOP3.LUT R41, R190, R146, RZ, 0x3c, !PT ;  /* 0x00000092be297212 */ /* 0x000fc800078e3cff */
[----:B------:R1:W-:Y:S02]  /*44a80*/  POPC R21, R41 ;  /* 0x0000002900157309 */ /* 0x0003e40000000000 */
[----:B-1----:R-:W-:-:S06]  /*44a90*/  LOP3.LUT R41, R191, R147, RZ, 0x3c, !PT ;  /* 0x00000093bf297212 */ /* 0x002fcc00078e3cff */
[----:B------:R-:W0:Y:S01]  /*44aa0*/  POPC R41, R41 ;  /* 0x0000002900297309 */ /* 0x000e220000000000 */
[----:B------:R-:W-:Y:S02]  /*44ab0*/  IMAD R6, R20, 0x9, R6 ;  /* 0x0000000914067824 */ /* 0x000fe400078e0206 */
[----:B0-----:R-:W-:Y:S01]  /*44ac0*/  IMAD.IADD R9, R21, 0x1, R41 ;  /* 0x0000000115097824 */ /* 0x001fe200078e0229 */
[----:B--2---:R-:W-:-:S05]  /*44ad0*/  VABSDIFF.U32 R41, R24, R135, RZ ;  /* 0x0000008718297214 */ /* 0x004fca00000e00ff */
[----:B------:R-:W-:Y:S01]  /*44ae0*/  IMAD.IADD R6, R6, 0x1, R41 ;  /* 0x0000000106067824 */ /* 0x000fe200078e0229 */
[----:B------:R-:W-:Y:S01]  /*44af0*/  LOP3.LUT R41, R192, R150, RZ, 0x3c, !PT ;  /* 0x00000096c0297212 */ /* 0x000fe200078e3cff */
[----:B------:R0:W-:Y:S03]  /*44b00*/  STL [R1+0x2d0], R9 ;  /* 0x0002d00901007387 */ /* 0x0001e60000100800 */
[----:B0-----:R0:W-:Y:S02]  /*44b10*/  POPC R9, R41 ;  /* 0x0000002900097309 */ /* 0x0011e40000000000 */
[----:B0-----:R-:W-:-:S06]  /*44b20*/  LOP3.LUT R41, R193, R151, RZ, 0x3c, !PT ;  /* 0x00000097c1297212 */ /* 0x001fcc00078e3cff */
[----:B------:R-:W0:Y:S01]  /*44b30*/  POPC R41, R41 ;  /* 0x0000002900297309 */ /* 0x000e220000000000 */
[----:B------:R-:W-:Y:S04]  /*44b40*/  STL [R1+0xc2c], R192 ;  /* 0x000c2cc001007387 */ /* 0x000fe80000100800 */
[----:B------:R-:W-:Y:S04]  /*44b50*/  STL [R1+0xbd0], R150 ;  /* 0x000bd09601007387 */ /* 0x000fe80000100800 */
[----:B------:R-:W-:Y:S01]  /*44b60*/  STL [R1+0xc30], R193 ;  /* 0x000c30c101007387 */ /* 0x000fe20000100800 */
[----:B0-----:R-:W-:-:S03]  /*44b70*/  IADD3 R9, PT, PT, R9, R41, RZ ;  /* 0x0000002909097210 */ /* 0x001fc60007ffe0ff */
[----:B------:R-:W-:Y:S04]  /*44b80*/  STL [R1+0xbdc], R151 ;  /* 0x000bdc9701007387 */ /* 0x000fe80000100800 */
[----:B------:R-:W2:Y:S04]  /*44b90*/  LDL.LU R136, [R1+0x4b8] ;  /* 0x0004b80001887983 */ /* 0x000ea80000300800 */
[----:B------:R0:W-:Y:S04]  /*44ba0*/  STL [R1+0x2cc], R9 ;  /* 0x0002cc0901007387 */ /* 0x0001e80000100800 */
[----:B------:R-:W2:Y:S01]  /*44bb0*/  LDL.LU R72, [R1+0x74c] ;  /* 0x00074c0001487983 */ /* 0x000ea20000300800 */
[----:B------:R-:W-:Y:S01]  /*44bc0*/  VABSDIFF.U32 R41, R65, R250, RZ ;  /* 0x000000fa41297214 */ /* 0x000fe200000e00ff */
[----:B------:R-:W-:-:S04]  /*44bd0*/  IMAD R6, R19, 0x9, R6 ;  /* 0x0000000913067824 */ /* 0x000fc800078e0206 */
[----:B------:R-:W-:Y:S01]  /*44be0*/  IMAD.IADD R6, R6, 0x1, R41 ;  /* 0x0000000106067824 */ /* 0x000fe200078e0229 */
[----:B------:R-:W-:-:S04]  /*44bf0*/  LOP3.LUT R41, R196, R154, RZ, 0x3c, !PT ;  /* 0x0000009ac4297212 */ /* 0x000fc800078e3cff */
[----:B0-----:R0:W-:Y:S02]  /*44c00*/  POPC R9, R41 ;  /* 0x0000002900097309 */ /* 0x0011e40000000000 */
[----:B0-----:R-:W-:-:S06]  /*44c10*/  LOP3.LUT R41, R197, R155, RZ, 0x3c, !PT ;  /* 0x0000009bc5297212 */ /* 0x001fcc00078e3cff */
[----:B------:R-:W0:Y:S01]  /*44c20*/  POPC R41, R41 ;  /* 0x0000002900297309 */ /* 0x000e220000000000 */
[----:B------:R-:W-:Y:S01]  /*44c30*/  STL [R1+0xc18], R196 ;  /* 0x000c18c401007387 */ /* 0x000fe20000100800 */
[----:B------:R-:W-:-:S03]  /*44c40*/  IMAD R6, R11, 0x9, R6 ;  /* 0x000000090b067824 */ /* 0x000fc600078e0206 */
[----:B------:R-:W-:Y:S04]  /*44c50*/  STL [R1+0xbe0], R154 ;  /* 0x000be09a01007387 */ /* 0x000fe80000100800 */
[----:B------:R-:W-:Y:S01]  /*44c60*/  STL [R1+0xc1c], R197 ;  /* 0x000c1cc501007387 */ /* 0x000fe20000100800 */
[----:B0-----:R-:W-:-:S03]  /*44c70*/  IMAD.IADD R57, R9, 0x1, R41 ;  /* 0x0000000109397824 */ /* 0x001fc600078e0229 */
[----:B------:R-:W-:Y:S04]  /*44c80*/  STL [R1+0xbe4], R155 ;  /* 0x000be49b01007387 */ /* 0x000fe80000100800 */
[----:B------:R-:W-:Y:S04]  /*44c90*/  STL [R1+0xbf0], R57 ;  /* 0x000bf03901007387 */ /* 0x000fe80000100800 */
[----:B------:R-:W2:Y:S04]  /*44ca0*/  LDL.LU R142, [R1+0x4a0] ;  /* 0x0004a000018e7983 */ /* 0x000ea80000300800 */
        /* <DEDUP_REMOVED lines=21> */
[----:B------:R-:W3:Y:S01]  /*44e00*/  LDL.LU R121, [R1+0x498] ;  /* 0x0004980001797983 */ /* 0x000ee20000300800 */
[----:B------:R-:W-:Y:S01]  /*44e10*/  IMAD R6, R17, 0x9, R6 ;  /* 0x0000000911067824 */ /* 0x000fe200078e0206 */
[----:B--2---:R-:W-:-:S05]  /*44e20*/  VABSDIFF.U32 R41, R72, R136, RZ ;  /* 0x0000008848297214 */ /* 0x004fca00000e00ff */
[----:B------:R-:W-:Y:S01]  /*44e30*/  IMAD.IADD R6, R6, 0x1, R41 ;  /* 0x0000000106067824 */ /* 0x000fe200078e0229 */
[----:B------:R-:W-:-:S04]  /*44e40*/  LOP3.LUT R41, R200, R162, RZ, 0x3c, !PT ;  /* 0x000000a2c8297212 */ /* 0x000fc800078e3cff */
[----:B------:R0:W-:Y:S02]  /*44e50*/  POPC R9, R41 ;  /* 0x0000002900097309 */ /* 0x0001e40000000000 */
[----:B0-----:R-:W-:-:S06]  /*44e60*/  LOP3.LUT R41, R201, R163, RZ, 0x3c, !PT ;  /* 0x000000a3c9297212 */ /* 0x001fcc00078e3cff */
[----:B------:R-:W0:Y:S02]  /*44e70*/  POPC R41, R41 ;  /* 0x0000002900297309 */ /* 0x000e240000000000 */
[----:B0-----:R-:W-:-:S05]  /*44e80*/  IMAD.IADD R56, R9, 0x1, R41 ;  /* 0x0000000109387824 */ /* 0x001fca00078e0229 */
[----:B------:R-:W-:Y:S04]  /*44e90*/  STL [R1+0xc68], R56 ;  /* 0x000c683801007387 */ /* 0x000fe80000100800 */
[----:B------:R-:W2:Y:S04]  /*44ea0*/  LDL.LU R108, [R1+0x494] ;  /* 0x00049400016c7983 */ /* 0x000ea80000300800 */
[----:B------:R-:W2:Y:S04]  /*44eb0*/  LDL.LU R144, [R1+0x598] ;  /* 0x0005980001907983 */ /* 0x000ea80000300800 */
[----:B------:R-:W-:Y:S04]  /*44ec0*/  STL [R1+0xc70], R202 ;  /* 0x000c70ca01007387 */ /* 0x000fe80000100800 */
[----:B------:R-:W-:Y:S04]  /*44ed0*/  STL [R1+0xc6c], R166 ;  /* 0x000c6ca601007387 */ /* 0x000fe80000100800 */
[----:B------:R-:W-:Y:S04]  /*44ee0*/  STL [R1+0xc80], R203 ;  /* 0x000c80cb01007387 */ /* 0x000fe80000100800 */
[----:B------:R-:W-:Y:S04]  /*44ef0*/  STL [R1+0xc7c], R167 ;  /* 0x000c7ca701007387 */ /* 0x000fe80000100800 */
[----:B------:R-:W2:Y:S01]  /*44f00*/  LDL R89, [R1+0x468] ;  /* 0x0004680001597983 */ /* 0x000ea20000100800 */
[----:B------:R-:W-:Y:S01]  /*44f10*/  VABSDIFF.U32 R41, R32, R142, RZ ;  /* 0x0000008e20297214 */ /* 0x000fe200000e00ff */
[----:B------:R-:W-:-:S04]  /*44f20*/  IMAD R6, R15, 0x9, R6 ;  /* 0x000000090f067824 */ /* 0x000fc800078e0206 */
        /* <DEDUP_REMOVED lines=8> */
[----:B------:R-:W-:Y:S04]  /*44fb0*/  STL [R1+0xc94], R204 ;  /* 0x000c94cc01007387 */ /* 0x000fe80000100800 */
[----:B------:R-:W-:Y:S04]  /*44fc0*/  STL [R1+0xc90], R170 ;  /* 0x000c90aa01007387 */ /* 0x000fe80000100800 */
[----:B------:R-:W-:Y:S04]  /*44fd0*/  STL [R1+0xca4], R205 ;  /* 0x000ca4cd01007387 */ /* 0x000fe80000100800 */
[----:B------:R-:W-:Y:S01]  /*44fe0*/  STL [R1+0xc9c], R171 ;  /* 0x000c9cab01007387 */ /* 0x000fe20000100800 */
[----:B---3--:R-:W-:-:S05]  /*44ff0*/  VABSDIFF.U32 R41, R81, R129, RZ ;  /* 0x0000008151297214 */ /* 0x008fca00000e00ff */
[----:B------:R-:W-:Y:S01]  /*45000*/  IMAD.IADD R6, R6, 0x1, R41 ;  /* 0x0000000106067824 */ /* 0x000fe200078e0229 */
[----:B------:R-:W-:-:S04]  /*45010*/  LOP3.LUT R41, R204, R170, RZ, 0x3c, !PT ;  /* 0x000000aacc297212 */ /* 0x000fc800078e3cff */
[----:B------:R0:W-:Y:S02]  /*45020*/  POPC R7, R41 ;  /* 0x0000002900077309 */ /* 0x0001e40000000000 */
[----:B0-----:R-:W-:-:S06]  /*45030*/  LOP3.LUT R41, R205, R171, RZ, 0x3c, !PT ;  /* 0x000000abcd297212 */ /* 0x001fcc00078e3cff */
[----:B------:R-:W0:Y:S01]  /*45040*/  POPC R41, R41 ;  /* 0x0000002900297309 */ /* 0x000e220000000000 */
[----:B------:R-:W-:Y:S02]  /*45050*/  IMAD R6, R2, 0x9, R6 ;  /* 0x0000000902067824 */ /* 0x000fe400078e0206 */
[----:B0-----:R-:W-:Y:S01]  /*45060*/  IMAD.IADD R246, R7, 0x1, R41 ;  /* 0x0000000107f67824 */ /* 0x001fe200078e0229 */
[----:B------:R-:W-:-:S05]  /*45070*/  VABSDIFF.U32 R41, R20, R121, RZ ;  /* 0x0000007914297214 */ /* 0x000fca00000e00ff */
[----:B------:R-:W-:Y:S01]  /*45080*/  IMAD.IADD R6, R6, 0x1, R41 ;  /* 0x0000000106067824 */ /* 0x000fe200078e0229 */
[----:B------:R-:W-:-:S04]  /*45090*/  LOP3.LUT R41, R206, R174, RZ, 0x3c, !PT ;  /* 0x000000aece297212 */ /* 0x000fc800078e3cff */
[----:B------:R0:W-:Y:S02]  /*450a0*/  POPC R2, R41 ;  /* 0x0000002900027309 */ /* 0x0001e40000000000 */
[----:B0-----:R-:W-:-:S06]  /*450b0*/  LOP3.LUT R41, R207, R175, RZ, 0x3c, !PT ;  /* 0x000000afcf297212 */ /* 0x001fcc00078e3cff */
[----:B------:R-:W0:Y:S01]  /*450c0*/  POPC R41, R41 ;  /* 0x0000002900297309 */ /* 0x000e220000000000 */
[----:B------:R-:W-:Y:S04]  /*450d0*/  STL [R1+0xca8], R246 ;  /* 0x000ca8f601007387 */ /* 0x000fe80000100800 */
[----:B------:R-:W-:Y:S04]  /*450e0*/  STL [R1+0xcb8], R206 ;  /* 0x000cb8ce01007387 */ /* 0x000fe80000100800 */
[----:B------:R-:W-:Y:S04]  /*450f0*/  STL [R1+0xcac], R174 ;  /* 0x000cacae01007387 */ /* 0x000fe80000100800 */
[----:B------:R-:W-:Y:S01]  /*45100*/  STL [R1+0xcc0], R207 ;  /* 0x000cc0cf01007387 */ /* 0x000fe20000100800 */
[----:B0-----:R-:W-:-:S03]  /*45110*/  IADD3 R34, PT, PT, R2, R41, RZ ;  /* 0x0000002902227210 */ /* 0x001fc60007ffe0ff */
[----:B------:R-:W-:Y:S04]  /*45120*/  STL [R1+0xcbc], R175 ;  /* 0x000cbcaf01007387 */ /* 0x000fe80000100800 */
[----:B------:R-:W3:Y:S04]  /*45130*/  LDL.LU R148, [R1+0x740] ;  /* 0x0007400001947983 */ /* 0x000ee80000300800 */
[----:B------:R-:W-:Y:S04]  /*45140*/  STL [R1+0xccc], R34 ;  /* 0x000ccc2201007387 */ /* 0x000fe80000100800 */
[----:B------:R-:W3:Y:S01]  /*45150*/  LDL.LU R98, [R1+0x490] ;  /* 0x0004900001627983 */ /* 0x000ee20000300800 */
[----:B------:R-:W-:-:S03]  /*45160*/  IMAD R6, R0, 0x9, R6 ;  /* 0x0000000900067824 */ /* 0x000fc600078e0206 */
[----:B------:R-:W3:Y:S01]  /*45170*/  LDL.LU R152, [R1+0x73c] ;  /* 0x00073c0001987983 */ /* 0x000ee20000300800 */
[----:B--2---:R-:W-:-:S03]  /*45180*/  VABSDIFF.U32 R41, R144, R108, RZ ;  /* 0x0000006c90297214 */ /* 0x004fc600000e00ff */
[----:B------:R-:W-:Y:S02]  /*45190*/  STL [R1+0xcd0], R208 ;  /* 0x000cd0d001007387 */ /* 0x000fe40000100800 */
[----:B------:R-:W-:Y:S02]  /*451a0*/  IMAD.IADD R6, R6, 0x1, R41 ;  /* 0x0000000106067824 */ /* 0x000fe400078e0229 */
[----:B------:R0:W-:Y:S04]  /*451b0*/  STL [R1+0xcd4], R22 ;  /* 0x000cd41601007387 */ /* 0x0001e80000100800 */
[----:B------:R-:W2:Y:S04]  /*451c0*/  LDL R84, [R1+0x778] ;  /* 0x0007780001547983 */ /* 0x000ea80000100800 */
[----:B------:R-:W2:Y:S04]  /*451d0*/  LDL R27, [R1+0x774] ;  /* 0x00077400011b7983 */ /* 0x000ea80000100800 */
[----:B------:R-:W2:Y:S01]  /*451e0*/  LDL R68, [R1+0x770] ;  /* 0x0007700001447983 */ /* 0x000ea20000100800 */
[----:B------:R-:W-:-:S03]  /*451f0*/  LOP3.LUT R41, R208, R89, RZ, 0x3c, !PT ;  /* 0x00000059d0297212 */ /* 0x000fc600078e3cff */
[----:B------:R-:W2:Y:S04]  /*45200*/  LDL R89, [R1+0x77c] ;  /* 0x00077c0001597983 */ /* 0x000ea80000100800 */
        /* <DEDUP_REMOVED lines=27> */
[----:B------:R-:W2:Y:S04]  /*453c0*/  LDL R15, [R1+0x608] ;  /* 0x00060800010f7983 */ /* 0x000ea80000100800 */
[----:B------:R-:W2:Y:S04]  /*453d0*/  LDL.LU R140, [R1+0x378] ;  /* 0x00037800018c7983 */ /* 0x000ea80000300800 */
[----:B------:R-:W2:Y:S01]  /*453e0*/  LDL R21, [R1+0x604] ;  /* 0x0006040001157983 */ /* 0x000ea20000100800 */
[----:B------:R1:W-:Y:S01]  /*453f0*/  POPC R0, R41 ;  /* 0x0000002900007309 */ /* 0x0003e20000000000 */
[----:B------:R-:W-:-:S02]  /*45400*/  IMAD R6, R47, 0x9, R6 ;  /* 0x000000092f067824 */ /* 0x000fc400078e0206 */
[----:B------:R-:W2:Y:S01]  /*45410*/  LDL.LU R145, [R1+0x374] ;  /* 0x0003740001917983 */ /* 0x000ea20000300800 */
[----:B-1----:R-:W-:-:S03]  /*45420*/  LOP3.LUT R41, R209, R22, RZ, 0x3c, !PT ;  /* 0x00000016d1297212 */ /* 0x002fc600078e3cff */
[----:B------:R-:W2:Y:S01]  /*45430*/  LDL R49, [R1+0x420] ;  /* 0x0004200001317983 */ /* 0x000ea20000100800 */
[----:B------:R-:W-:-:S03]  /*45440*/  LOP3.LUT R47, R212, R180, RZ, 0x3c, !PT ;  /* 0x000000b4d42f7212 */ /* 0x000fc600078e3cff */
[----:B------:R-:W2:Y:S01]  /*45450*/  LDL R38, [R1+0x424] ;  /* 0x0004240001267983 */ /* 0x000ea20000100800 */
[----:B------:R-:W1:Y:S02]  /*45460*/  POPC R41, R41 ;  /* 0x0000002900297309 */ /* 0x000e640000000000 */
[----:B-1----:R-:W-:-:S06]  /*45470*/  IMAD.IADD R31, R0, 0x1, R41 ;  /* 0x00000001001f7824 */ /* 0x002fcc00078e0229 */
[----:B------:R-:W-:Y:S01]  /*45480*/  POPC R47, R47 ;  /* 0x0000002f002f7309 */ /* 0x000fe20000000000 */
[----:B---3--:R-:W-:-:S05]  /*45490*/  VABSDIFF.U32 R41, R148, R98, RZ ;  /* 0x0000006294297214 */ /* 0x008fca00000e00ff */
[----:B------:R-:W-:Y:S01]  /*454a0*/  IMAD.IADD R6, R6, 0x1, R41 ;  /* 0x0000000106067824 */ /* 0x000fe200078e0229 */
[----:B------:R-:W-:-:S06]  /*454b0*/  LOP3.LUT R41, R213, R181, RZ, 0x3c, !PT ;  /* 0x000000b5d5297212 */ /* 0x000fcc00078e3cff */
[----:B------:R-:W1:Y:S01]  /*454c0*/  POPC R41, R41 ;  /* 0x0000002900297309 */ /* 0x000e620000000000 */
[----:B------:R-:W-:Y:S01]  /*454d0*/  IMAD R6, R45, 0x9, R6 ;  /* 0x000000092d067824 */ /* 0x000fe200078e0206 */
[----:B------:R-:W-:Y:S02]  /*454e0*/  LOP3.LUT R45, R216, R184, RZ, 0x3c, !PT ;  /* 0x000000b8d82d7212 */ /* 0x000fe400078e3cff */
[----:B-1----:R-:W-:Y:S02]  /*454f0*/  IADD3 R44, PT, PT, R47, R41, RZ ;  /* 0x000000292f2c7210 */ /* 0x002fe40007ffe0ff */
[----:B--2---:R-:W-:-:S05]  /*45500*/  VABSDIFF.U32 R41, R152, R102, RZ ;  /* 0x0000006698297214 */ /* 0x004fca00000e00ff */
[----:B------:R-:W-:Y:S01]  /*45510*/  IMAD.IADD R6, R6, 0x1, R41 ;  /* 0x0000000106067824 */ /* 0x000fe200078e0229 */
[----:B------:R-:W-:Y:S01]  /*45520*/  LOP3.LUT R41, R217, R185, RZ, 0x3c, !PT ;  /* 0x000000b9d9297212 */ /* 0x000fe200078e3cff */
[----:B------:R-:W-:Y:S08]  /*45530*/  POPC R45, R45 ;  /* 0x0000002d002d7309 */ /* 0x000ff00000000000 */
[----:B------:R-:W1:Y:S01]  /*45540*/  POPC R41, R41 ;  /* 0x0000002900297309 */ /* 0x000e620000000000 */
[----:B------:R-:W-:-:S02]  /*45550*/  IMAD R6, R252, 0x9, R6 ;  /* 0x00000009fc067824 */ /* 0x000fc400078e0206 */
[----:B-1----:R-:W-:Y:S01]  /*45560*/  IMAD.IADD R35, R45, 0x1, R41 ;  /* 0x000000012d237824 */ /* 0x002fe200078e0229 */
[----:B------:R-:W-:-:S05]  /*45570*/  VABSDIFF.U32 R41, R156, R113, RZ ;  /* 0x000000719c297214 */ /* 0x000fca00000e00ff */
[----:B------:R-:W-:Y:S01]  /*45580*/  IMAD.IADD R6, R6, 0x1, R41 ;  /* 0x0000000106067824 */ /* 0x000fe200078e0229 */
[----:B------:R-:W-:Y:S02]  /*45590*/  LOP3.LUT R45, R218, R55, RZ, 0x3c, !PT ;  /* 0x00000037da2d7212 */ /* 0x000fe400078e3cff */
[----:B------:R-:W-:-:S04]  /*455a0*/  LOP3.LUT R41, R219, R54, RZ, 0x3c, !PT ;  /* 0x00000036db297212 */ /* 0x000fc800078e3cff */
[----:B------:R-:W-:Y:S08]  /*455b0*/  POPC R45, R45 ;  /* 0x0000002d002d7309 */ /* 0x000ff00000000000 */
[----:B------:R-:W1:Y:S01]  /*455c0*/  POPC R41, R41 ;  /* 0x0000002900297309 */ /* 0x000e620000000000 */
[----:B------:R-:W-:Y:S01]  /*455d0*/  IMAD R6, R59, 0x9, R6 ;  /* 0x000000093b067824 */ /* 0x000fe200078e0206 */
[----:B-1----:R-:W-:-:S02]  /*455e0*/  IADD3 R36, PT, PT, R45, R41, RZ ;  /* 0x000000292d247210 */ /* 0x002fc40007ffe0ff */
[----:B------:R-:W-:Y:S02]  /*455f0*/  VABSDIFF.U32 R41, R160, R112, RZ ;  /* 0x00000070a0297214 */ /* 0x000fe400000e00ff */
[----:B------:R-:W-:-:S03]  /*45600*/  LOP3.LUT R45, R220, R53, RZ, 0x3c, !PT ;  /* 0x00000035dc2d7212 */ /* 0x000fc600078e3cff */
[----:B------:R-:W-:Y:S01]  /*45610*/  IMAD.IADD R6, R6, 0x1, R41 ;  /* 0x0000000106067824 */ /* 0x000fe200078e0229 */
[----:B------:R-:W-:Y:S02]  /*45620*/  LOP3.LUT R41, R221, R93, RZ, 0x3c, !PT ;  /* 0x0000005ddd297212 */ /* 0x000fe400078e3cff */
[----:B------:R-:W-:Y:S08]  /*45630*/  POPC R45, R45 ;  /* 0x0000002d002d7309 */ /* 0x000ff00000000000 */
[----:B------:R-:W1:Y:S01]  /*45640*/  POPC R41, R41 ;  /* 0x0000002900297309 */ /* 0x000e620000000000 */
[----:B------:R-:W-:-:S02]  /*45650*/  IMAD R6, R43, 0x9, R6 ;  /* 0x000000092b067824 */ /* 0x000fc400078e0206 */
[----:B-1----:R-:W-:Y:S01]  /*45660*/  IMAD.IADD R52, R45, 0x1, R41 ;  /* 0x000000012d347824 */ /* 0x002fe200078e0229 */
[----:B------:R-:W-:-:S05]  /*45670*/  VABSDIFF.U32 R41, R165, R116, RZ ;  /* 0x00000074a5297214 */ /* 0x000fca00000e00ff */
[----:B------:R-:W-:-:S04]  /*45680*/  IMAD.IADD R6, R6, 0x1, R41 ;  /* 0x0000000106067824 */ /* 0x000fc800078e0229 */
[----:B------:R-:W-:Y:S01]  /*45690*/  IMAD R6, R39, 0x9, R6 ;  /* 0x0000000927067824 */ /* 0x000fe200078e0206 */
[----:B------:R-:W-:-:S05]  /*456a0*/  VABSDIFF.U32 R39, R89, R120, RZ ;  /* 0x0000007859277214 */ /* 0x000fca00000e00ff */
[----:B------:R-:W-:-:S04]  /*456b0*/  IMAD.IADD R6, R6, 0x1, R39 ;  /* 0x0000000106067824 */ /* 0x000fc800078e0227 */
[----:B------:R-:W-:Y:S01]  /*456c0*/  IMAD R6, R37, 0x9, R6 ;  /* 0x0000000925067824 */ /* 0x000fe200078e0206 */
[----:B------:R-:W-:-:S05]  /*456d0*/  VABSDIFF.U32 R37, R84, R124, RZ ;  /* 0x0000007c54257214 */ /* 0x000fca00000e00ff */
[----:B------:R-:W-:-:S04]  /*456e0*/  IMAD.IADD R6, R6, 0x1, R37 ;  /* 0x0000000106067824 */ /* 0x000fc800078e0225 */
[----:B------:R-:W-:Y:S01]  /*456f0*/  IMAD R6, R33, 0x9, R6 ;  /* 0x0000000921067824 */ /* 0x000fe200078e0206 */
[----:B------:R-:W-:Y:S02]  /*45700*/  VABSDIFF.U32 R33, R27, R128, RZ ;  /* 0x000000801b217214 */ /* 0x000fe400000e00ff */
[----:B------:R-:W2:Y:S03]  /*45710*/  LDL R27, [R1+0x600] ;  /* 0x00060000011b7983 */ /* 0x000ea60000100800 */
[----:B------:R-:W-:Y:S01]  /*45720*/  IMAD.IADD R6, R6, 0x1, R33 ;  /* 0x0000000106067824 */ /* 0x000fe200078e0221 */
[----:B------:R-:W3:Y:S03]  /*45730*/  LDL.LU R149, [R1+0x368] ;  /* 0x0003680001957983 */ /* 0x000ee60000300800 */
[----:B------:R-:W-:Y:S01]  /*45740*/  IMAD R6, R29, 0x9, R6 ;  /* 0x000000091d067824 */ /* 0x000fe200078e0206 */
[----:B------:R-:W-:-:S05]  /*45750*/  VABSDIFF.U32 R29, R68, R133, RZ ;  /* 0x00000085441d7214 */ /* 0x000fca00000e00ff */
[----:B------:R-:W-:-:S04]  /*45760*/  IMAD.IADD R6, R6, 0x1, R29 ;  /* 0x0000000106067824 */ /* 0x000fc800078e021d */
[----:B------:R-:W-:Y:S01]  /*45770*/  IMAD R6, R25, 0x9, R6 ;  /* 0x0000000919067824 */ /* 0x000fe200078e0206 */
[----:B------:R-:W-:Y:S02]  /*45780*/  VABSDIFF.U32 R25, R15, R137, RZ ;  /* 0x000000890f197214 */ /* 0x000fe400000e00ff */
[----:B------:R-:W3:Y:S03]  /*45790*/  LDL R15, [R1+0x5f8] ;  /* 0x0005f800010f7983 */ /* 0x000ee60000100800 */
[----:B------:R-:W-:Y:S01]  /*457a0*/  IMAD.IADD R6, R6, 0x1, R25 ;  /* 0x0000000106067824 */ /* 0x000fe200078e0219 */
[----:B------:R-:W3:Y:S03]  /*457b0*/  LDL.LU R153, [R1+0x364] ;  /* 0x0003640001997983 */ /* 0x000ee60000300800 */
[----:B------:R-:W-:Y:S01]  /*457c0*/  IMAD R6, R23, 0x9, R6 ;  /* 0x0000000917067824 */ /* 0x000fe200078e0206 */
[----:B------:R-:W-:-:S02]  /*457d0*/  VABSDIFF.U32 R23, R21, R140, RZ ;  /* 0x0000008c15177214 */ /* 0x000fc400000e00ff */
[----:B------:R-:W3:Y:S04]  /*457e0*/  LDL R21, [R1+0x5f4] ;  /* 0x0005f40001157983 */ /* 0x000ee80000100800 */
[----:B------:R-:W3:Y:S04]  /*457f0*/  LDL.LU R157, [R1+0x360] ;  /* 0x00036000019d7983 */ /* 0x000ee80000300800 */
[----:B------:R-:W3:Y:S04]  /*45800*/  LDL R109, [R1+0x5ec] ;  /* 0x0005ec00016d7983 */ /* 0x000ee80000100800 */
[----:B------:R-:W3:Y:S01]  /*45810*/  LDL R99, [R1+0x418] ;  /* 0x0004180001637983 */ /* 0x000ee20000100800 */
[----:B------:R-:W-:-:S02]  /*45820*/  LOP3.LUT R43, R222, R50, RZ, 0x3c, !PT ;  /* 0x00000032de2b7212 */ /* 0x000fc400078e3cff */
[----:B------:R-:W-:-:S04]  /*45830*/  LOP3.LUT R41, R223, R73, RZ, 0x3c, !PT ;  /* 0x00000049df297212 */ /* 0x000fc800078e3cff */
[----:B------:R-:W-:Y:S08]  /*45840*/  POPC R43, R43 ;  /* 0x0000002b002b7309 */ /* 0x000ff00000000000 */
[----:B------:R-:W1:Y:S01]  /*45850*/  POPC R41, R41 ;  /* 0x0000002900297309 */ /* 0x000e620000000000 */
[----:B------:R-:W-:-:S07]  /*45860*/  LOP3.LUT R39, R227, R195, RZ, 0x3c, !PT ;  /* 0x000000c3e3277212 */ /* 0x000fce00078e3cff */
[----:B------:R-:W-:Y:S01]  /*45870*/  POPC R39, R39 ;  /* 0x0000002700277309 */ /* 0x000fe20000000000 */
[----:B-1----:R-:W-:Y:S02]  /*45880*/  IADD3 R51, PT, PT, R43, R41, RZ ;  /* 0x000000292b337210 */ /* 0x002fe40007ffe0ff */
[----:B------:R-:W-:-:S06]  /*45890*/  LOP3.LUT R41, R226, R194, RZ, 0x3c, !PT ;  /* 0x000000c2e2297212 */ /* 0x000fcc00078e3cff */
[----:B------:R-:W1:Y:S01]  /*458a0*/  POPC R41, R41 ;  /* 0x0000002900297309 */ /* 0x000e620000000000 */
[----:B------:R-:W-:-:S07]  /*458b0*/  LOP3.LUT R37, R229, R46, RZ, 0x3c, !PT ;  /* 0x0000002ee5257212 */ /* 0x000fce00078e3cff */
[----:B------:R-:W-:Y:S01]  /*458c0*/  POPC R37, R37 ;  /* 0x0000002500257309 */ /* 0x000fe20000000000 */
[----:B-1----:R-:W-:Y:S01]  /*458d0*/  IMAD.IADD R89, R41, 0x1, R39 ;  /* 0x0000000129597824 */ /* 0x002fe200078e0227 */
[----:B------:R-:W-:-:S06]  /*458e0*/  LOP3.LUT R39, R228, R61, RZ, 0x3c, !PT ;  /* 0x0000003de4277212 */ /* 0x000fcc00078e3cff */
        /* <DEDUP_REMOVED lines=16> */
[----:B------:R-:W-:Y:S01]  /*459f0*/  IMAD.IADD R6, R6, 0x1, R23 ;  /* 0x0000000106067824 */ /* 0x000fe200078e0217 */
[----:B------:R-:W-:-:S03]  /*45a00*/  LOP3.LUT R23, R237, R77, RZ, 0x3c, !PT ;  /* 0x0000004ded177212 */ /* 0x000fc600078e3cff */
[----:B------:R-:W-:-:S03]  /*45a10*/  IMAD R6, R18, 0x9, R6 ;  /* 0x0000000912067824 */ /* 0x000fc600078e0206 */
[----:B------:R-:W-:Y:S01]  /*45a20*/  POPC R23, R23 ;  /* 0x0000001700177309 */ /* 0x000fe20000000000 */
[----:B-1----:R-:W-:Y:S01]  /*45a30*/  IMAD.IADD R242, R29, 0x1, R25 ;  /* 0x000000011df27824 */ /* 0x002fe200078e0219 */
[----:B------:R-:W-:-:S06]  /*45a40*/  LOP3.LUT R25, R236, R80, RZ, 0x3c, !PT ;  /* 0x00000050ec197212 */ /* 0x000fcc00078e3cff */
[----:B------:R-:W1:Y:S02]  /*45a50*/  POPC R25, R25 ;  /* 0x0000001900197309 */ /* 0x000e640000000000 */
[----:B-1----:R-:W-:Y:S02]  /*45a60*/  IADD3 R239, PT, PT, R25, R23, RZ ;  /* 0x0000001719ef7210 */ /* 0x002fe40007ffe0ff */
[----:B------:R-:W-:-:S06]  /*45a70*/  LOP3.LUT R23, R62, R49, RZ, 0x3c, !PT ;  /* 0x000000313e177212 */ /* 0x000fcc00078e3cff */
[----:B------:R-:W-:Y:S01]  /*45a80*/  POPC R23, R23 ;  /* 0x0000001700177309 */ /* 0x000fe20000000000 */
[----:B--2---:R-:W-:Y:S02]  /*45a90*/  VABSDIFF.U32 R18, R27, R145, RZ ;  /* 0x000000911b127214 */ /* 0x004fe400000e00ff */
[----:B------:R-:W2:Y:S04]  /*45aa0*/  LDL R27, [R1+0x41c] ;  /* 0x00041c00011b7983 */ /* 0x000ea80000100800 */
[----:B------:R-:W2:Y:S04]  /*45ab0*/  LDL.LU R161, [R1+0x354] ;  /* 0x0003540001a17983 */ /* 0x000ea80000300800 */
[----:B------:R-:W2:Y:S04]  /*45ac0*/  LDL R132, [R1+0x5e8] ;  /* 0x0005e80001847983 */ /* 0x000ea80000100800 */
[----:B------:R-:W2:Y:S04]  /*45ad0*/  LDL R0, [R1+0x410] ;  /* 0x0004100001007983 */ /* 0x000ea80000100800 */
[----:B------:R-:W2:Y:S04]  /*45ae0*/  LDL.LU R40, [R1+0x5d0] ;  /* 0x0005d00001287983 */ /* 0x000ea80000300800 */
[----:B------:R-:W2:Y:S01]  /*45af0*/  LDL R88, [R1+0x350] ;  /* 0x0003500001587983 */ /* 0x000ea20000100800 */
[----:B------:R-:W-:Y:S01]  /*45b00*/  IMAD.IADD R6, R6, 0x1, R18 ;  /* 0x0000000106067824 */ /* 0x000fe200078e0212 */
[----:B------:R-:W-:-:S06]  /*45b10*/  LOP3.LUT R18, R63, R38, RZ, 0x3c, !PT ;  /* 0x000000263f127212 */ /* 0x000fcc00078e3cff */
[----:B------:R-:W1:Y:S01]  /*45b20*/  POPC R18, R18 ;  /* 0x0000001200127309 */ /* 0x000e620000000000 */
[----:B------:R-:W-:Y:S01]  /*45b30*/  IMAD R6, R16, 0x9, R6 ;  /* 0x0000000910067824 */ /* 0x000fe200078e0206 */
[----:B---3--:R-:W-:Y:S02]  /*45b40*/  VABSDIFF.U32 R16, R15, R149, RZ ;  /* 0x000000950f107214 */ /* 0x008fe400000e00ff */
[----:B------:R-:W3:Y:S03]  /*45b50*/  LDL R15, [R1+0x414] ;  /* 0x00041400010f7983 */ /* 0x000ee60000100800 */
[----:B------:R-:W-:Y:S01]  /*45b60*/  IMAD.IADD R6, R6, 0x1, R16 ;  /* 0x0000000106067824 */ /* 0x000fe200078e0210 */
[----:B------:R-:W-:Y:S01]  /*45b70*/  LOP3.LUT R16, R241, R211, RZ, 0x3c, !PT ;  /* 0x000000d3f1107212 */ /* 0x000fe200078e3cff */
[----:B-1----:R-:W-:Y:S01]  /*45b80*/  IMAD.IADD R49, R23, 0x1, R18 ;  /* 0x0000000117317824 */ /* 0x002fe200078e0212 */
[----:B------:R-:W-:-:S04]  /*45b90*/  LOP3.LUT R18, R240, R210, RZ, 0x3c, !PT ;  /* 0x000000d2f0127212 */ /* 0x000fc800078e3cff */
[----:B------:R-:W-:Y:S01]  /*45ba0*/  POPC R16, R16 ;  /* 0x0000001000107309 */ /* 0x000fe20000000000 */
[----:B------:R-:W-:Y:S01]  /*45bb0*/  IMAD R6, R14, 0x9, R6 ;  /* 0x000000090e067824 */ /* 0x000fe200078e0206 */
[----:B------:R-:W-:-:S06]  /*45bc0*/  VABSDIFF.U32 R14, R21, R153, RZ ;  /* 0x00000099150e7214 */ /* 0x000fcc00000e00ff */
[----:B------:R-:W1:Y:S01]  /*45bd0*/  POPC R18, R18 ;  /* 0x0000001200127309 */ /* 0x000e620000000000 */
[----:B------:R-:W-:Y:S01]  /*45be0*/  IMAD.IADD R6, R6, 0x1, R14 ;  /* 0x0000000106067824 */ /* 0x000fe200078e020e */
[----:B------:R-:W-:-:S03]  /*45bf0*/  LOP3.LUT R14, R245, R215, RZ, 0x3c, !PT ;  /* 0x000000d7f50e7212 */ /* 0x000fc600078e3cff */
[----:B------:R-:W-:Y:S01]  /*45c00*/  IMAD R6, R12, 0x9, R6 ;  /* 0x000000090c067824 */ /* 0x000fe200078e0206 */
[----:B------:R-:W-:Y:S02]  /*45c10*/  VABSDIFF.U32 R12, R109, R157, RZ ;  /* 0x0000009d6d0c7214 */ /* 0x000fe400000e00ff */
[----:B------:R-:W3:Y:S01]  /*45c20*/  LDL R109, [R1+0x400] ;  /* 0x00040000016d7983 */ /* 0x000ee20000100800 */
[----:B-1----:R-:W-:Y:S02]  /*45c30*/  IADD3 R38, PT, PT, R18, R16, RZ ;  /* 0x0000001012267210 */ /* 0x002fe40007ffe0ff */
[----:B------:R-:W-:Y:S01]  /*45c40*/  LOP3.LUT R16, R244, R214, RZ, 0x3c, !PT ;  /* 0x000000d6f4107212 */ /* 0x000fe200078e3cff */
[----:B------:R-:W-:Y:S08]  /*45c50*/  POPC R14, R14 ;  /* 0x0000000e000e7309 */ /* 0x000ff00000000000 */
[----:B------:R-:W1:Y:S02]  /*45c60*/  POPC R16, R16 ;  /* 0x0000001000107309 */ /* 0x000e640000000000 */
[----:B-1----:R-:W-:Y:S01]  /*45c70*/  IMAD.IADD R21, R16, 0x1, R14 ;  /* 0x0000000110157824 */ /* 0x002fe200078e020e */
[----:B------:R-:W-:-:S02]  /*45c80*/  LOP3.LUT R14, R66, R99, RZ, 0x3c, !PT ;  /* 0x00000063420e7212 */ /* 0x000fc400078e3cff */
[----:B------:R-:W3:Y:S01]  /*45c90*/  LDL R99, [R1+0x3f8] ;  /* 0x0003f80001637983 */ /* 0x000ee20000100800 */
[----:B------:R-:W-:-:S04]  /*45ca0*/  IMAD.IADD R6, R6, 0x1, R12 ;  /* 0x0000000106067824 */ /* 0x000fc800078e020c */
[----:B------:R-:W-:Y:S01]  /*45cb0*/  IMAD R6, R10, 0x9, R6 ;  /* 0x000000090a067824 */ /* 0x000fe200078e0206 */
[----:B------:R-:W-:Y:S01]  /*45cc0*/  POPC R14, R14 ;  /* 0x0000000e000e7309 */ /* 0x000fe20000000000 */
[----:B--2---:R-:W-:Y:S02]  /*45cd0*/  VABSDIFF.U32 R10, R132, R161, RZ ;  /* 0x000000a1840a7214 */ /* 0x004fe400000e00ff */
[----:B------:R-:W-:Y:S01]  /*45ce0*/  LOP3.LUT R12, R67, R27, RZ, 0x3c, !PT ;  /* 0x0000001b430c7212 */ /* 0x000fe200078e3cff */
[----:B------:R-:W2:Y:S02]  /*45cf0*/  LDL R132, [R1+0x3f0] ;  /* 0x0003f00001847983 */ /* 0x000ea40000100800 */
[----:B------:R-:W-:-:S04]  /*45d00*/  IMAD.IADD R6, R6, 0x1, R10 ;  /* 0x0000000106067824 */ /* 0x000fc800078e020a */
[----:B------:R-:W-:Y:S01]  /*45d10*/  IMAD R6, R8, 0x9, R6 ;  /* 0x0000000908067824 */ /* 0x000fe200078e0206 */
[----:B------:R-:W-:-:S05]  /*45d20*/  VABSDIFF.U32 R8, R40, R88, RZ ;  /* 0x0000005828087214 */ /* 0x000fca00000e00ff */
[----:B------:R-:W-:Y:S01]  /*45d30*/  IMAD.IADD R88, R6, 0x1, R8 ;  /* 0x0000000106587824 */ /* 0x000fe200078e0208 */
[----:B------:R-:W-:Y:S02]  /*45d40*/  LOP3.LUT R8, R74, R13, RZ, 0x3c, !PT ;  /* 0x0000000d4a087212 */ /* 0x000fe400078e3cff */
[----:B------:R-:W-:-:S04]  /*45d50*/  LOP3.LUT R6, R75, R5, RZ, 0x3c, !PT ;  /* 0x000000054b067212 */ /* 0x000fc800078e3cff */
[----:B------:R-:W-:Y:S08]  /*45d60*/  POPC R8, R8 ;  /* 0x0000000800087309 */ /* 0x000ff00000000000 */
[----:B------:R-:W1:Y:S02]  /*45d70*/  POPC R6, R6 ;  /* 0x0000000600067309 */ /* 0x000e640000000000 */
[----:B-1----:R-:W-:-:S02]  /*45d80*/  IADD3 R13, PT, PT, R8, R6, RZ ;  /* 0x00000006080d7210 */ /* 0x002fc40007ffe0ff */
[----:B------:R-:W-:Y:S02]  /*45d90*/  LOP3.LUT R8, R248, R224, RZ, 0x3c, !PT ;  /* 0x000000e0f8087212 */ /* 0x000fe400078e3cff */
[----:B------:R-:W-:Y:S02]  /*45da0*/  LOP3.LUT R6, R249, R225, RZ, 0x3c, !PT ;  /* 0x000000e1f9067212 */ /* 0x000fe400078e3cff */
[----:B------:R-:W1:Y:S08]  /*45db0*/  POPC R12, R12 ;  /* 0x0000000c000c7309 */ /* 0x000e700000000000 */
[----:B------:R-:W-:Y:S08]  /*45dc0*/  POPC R8, R8 ;  /* 0x0000000800087309 */ /* 0x000ff00000000000 */
[----:B------:R-:W0:Y:S01]  /*45dd0*/  POPC R6, R6 ;  /* 0x0000000600067309 */ /* 0x000e220000000000 */
[----:B-1----:R-:W-:-:S02]  /*45de0*/  IADD3 R27, PT, PT, R14, R12, RZ ;  /* 0x0000000c0e1b7210 */ /* 0x002fc40007ffe0ff */
[----:B------:R-:W-:Y:S02]  /*45df0*/  LOP3.LUT R12, R70, R0, RZ, 0x3c, !PT ;  /* 0x00000000460c7212 */ /* 0x000fe400078e3cff */
[----:B------:R-:W2:Y:S04]  /*45e00*/  LDL R0, [R1+0x3e8] ;  /* 0x0003e80001007983 */ /* 0x000ea80000100800 */
[----:B------:R-:W2:Y:S01]  /*45e10*/  LDL.LU R106, [R1+0x594] ;  /* 0x00059400016a7983 */ /* 0x000ea20000300800 */
[----:B0-----:R-:W-:Y:S01]  /*45e20*/  IMAD.IADD R5, R8, 0x1, R6 ;  /* 0x0000000108057824 */ /* 0x001fe200078e0206 */
[----:B---3--:R-:W-:Y:S02]  /*45e30*/  LOP3.LUT R8, R78, R109, RZ, 0x3c, !PT ;  /* 0x0000006d4e087212 */ /* 0x008fe400078e3cff */
[----:B------:R-:W-:Y:S01]  /*45e40*/  LOP3.LUT R6, R79, R92, RZ, 0x3c, !PT ;  /* 0x0000005c4f067212 */ /* 0x000fe200078e3cff */
[----:B------:R-:W3:Y:S03]  /*45e50*/  LDL.LU R109, [R1+0x93c] ;  /* 0x00093c00016d7983 */ /* 0x000ee60000300800 */
[----:B------:R-:W-:Y:S01]  /*45e60*/  POPC R8, R8 ;  /* 0x0000000800087309 */ /* 0x000fe20000000000 */
[----:B------:R-:W3:Y:S07]  /*45e70*/  LDL.LU R104, [R1+0x58c] ;  /* 0x00058c0001687983 */ /* 0x000eee0000300800 */
[----:B------:R-:W0:Y:S02]  /*45e80*/  POPC R6, R6 ;  /* 0x0000000600067309 */ /* 0x000e240000000000 */
[----:B0-----:R-:W-:Y:S01]  /*45e90*/  IMAD.IADD R92, R8, 0x1, R6 ;  /* 0x00000001085c7824 */ /* 0x001fe200078e0206 */
[----:B------:R-:W-:-:S02]  /*45ea0*/  LOP3.LUT R8, R82, R99, RZ, 0x3c, !PT ;  /* 0x0000006352087212 */ /* 0x000fc400078e3cff */
[----:B------:R-:W3:Y:S04]  /*45eb0*/  LDL.LU R99, [R1+0x614] ;  /* 0x0006140001637983 */ /* 0x000ee80000300800 */
[----:B------:R-:W3:Y:S04]  /*45ec0*/  LDL.LU R114, [R1+0x230] ;  /* 0x0002300001727983 */ /* 0x000ee80000300800 */
[----:B------:R-:W3:Y:S04]  /*45ed0*/  LDL.LU R111, [R1+0x1f8] ;  /* 0x0001f800016f7983 */ /* 0x000ee80000300800 */
[----:B------:R-:W3:Y:S04]  /*45ee0*/  LDL.LU R105, [R1+0x234] ;  /* 0x0002340001697983 */ /* 0x000ee80000300800 */
[----:B------:R-:W3:Y:S01]  /*45ef0*/  LDL.LU R101, [R1+0x1fc] ;  /* 0x0001fc0001657983 */ /* 0x000ee20000300800 */
[----:B------:R-:W-:Y:S01]  /*45f00*/  LOP3.LUT R6, R83, R85, RZ, 0x3c, !PT ;  /* 0x0000005553067212 */ /* 0x000fe200078e3cff */
[----:B------:R-:W-:Y:S02]  /*45f10*/  POPC R8, R8 ;  /* 0x0000000800087309 */ /* 0x000fe40000000000 */
[----:B------:R-:W3:Y:S04]  /*45f20*/  LDL.LU R100, [R1+0x588] ;  /* 0x0005880001647983 */ /* 0x000ee80000300800 */
[----:B------:R-:W3:Y:S02]  /*45f30*/  LDL.LU R96, [R1+0x610] ;  /* 0x0006100001607983 */ /* 0x000ee40000300800 */
[----:B------:R-:W0:Y:S02]  /*45f40*/  POPC R6, R6 ;  /* 0x0000000600067309 */ /* 0x000e240000000000 */
[----:B------:R-:W3:Y:S04]  /*45f50*/  LDL.LU R110, [R1+0x228] ;  /* 0x00022800016e7983 */ /* 0x000ee80000300800 */
[----:B------:R-:W3:Y:S04]  /*45f60*/  LDL.LU R107, [R1+0x1e0] ;  /* 0x0001e000016b7983 */ /* 0x000ee80000300800 */
[----:B------:R-:W3:Y:S01]  /*45f70*/  LDL.LU R97, [R1+0x22c] ;  /* 0x00022c0001617983 */ /* 0x000ee20000300800 */
[----:B0-----:R-:W-:Y:S01]  /*45f80*/  IMAD.IADD R85, R8, 0x1, R6 ;  /* 0x0000000108557824 */ /* 0x001fe200078e0206 */
[----:B------:R-:W-:-:S06]  /*45f90*/  LOP3.LUT R6, R87, R76, RZ, 0x3c, !PT ;  /* 0x0000004c57067212 */ /* 0x000fcc00078e3cff */
[----:B------:R-:W-:Y:S01]  /*45fa0*/  POPC R6, R6 ;  /* 0x0000000600067309 */ /* 0x000fe20000000000 */
[----:B--2---:R-:W-:Y:S02]  /*45fb0*/  LOP3.LUT R8, R86, R132, RZ, 0x3c, !PT ;  /* 0x0000008456087212 */ /* 0x004fe400078e3cff */
[----:B------:R-:W2:Y:S05]  /*45fc0*/  LDL.LU R132, [R1+0x1e4] ;  /* 0x0001e40001847983 */ /* 0x000eaa0000300800 */
[----:B------:R-:W0:Y:S02]  /*45fd0*/  POPC R8, R8 ;  /* 0x0000000800087309 */ /* 0x000e240000000000 */
[----:B0-----:R-:W-:-:S02]  /*45fe0*/  IADD3 R76, PT, PT, R8, R6, RZ ;  /* 0x00000006084c7210 */ /* 0x001fc40007ffe0ff */
[----:B------:R-:W-:-:S06]  /*45ff0*/  LOP3.LUT R6, R91, R69, RZ, 0x3c, !PT ;  /* 0x000000455b067212 */ /* 0x000fcc00078e3cff */
[----:B------:R-:W-:Y:S01]  /*46000*/  POPC R6, R6 ;  /* 0x0000000600067309 */ /* 0x000fe20000000000 */
[----:B------:R-:W-:-:S07]  /*46010*/  LOP3.LUT R8, R90, R0, RZ, 0x3c, !PT ;  /* 0x000000005a087212 */ /* 0x000fce00078e3cff */
[----:B------:R-:W0:Y:S01]  /*46020*/  POPC R8, R8 ;  /* 0x0000000800087309 */ /* 0x000e220000000000 */
[----:B---3--:R-:W-:Y:S02]  /*46030*/  VABSDIFF.U32 R164, R109, R106, RZ ;  /* 0x0000006a6da47214 */ /* 0x008fe400000e00ff */
[----:B------:R-:W3:Y:S04]  /*46040*/  LDL.LU R106, [R1+0x584] ;  /* 0x00058400016a7983 */ /* 0x000ee80000300800 */
[----:B------:R-:W3:Y:S01]  /*46050*/  LDL.LU R109, [R1+0x938] ;  /* 0x00093800016d7983 */ /* 0x000ee20000300800 */
[----:B0-----:R-:W-:-:S03]  /*46060*/  IMAD.IADD R69, R8, 0x1, R6 ;  /* 0x0000000108457824 */ /* 0x001fc600078e0206 */
[----:B------:R-:W3:Y:S01]  /*46070*/  LDL.LU R176, [R1+0x828] ;  /* 0x0008280001b07983 */ /* 0x000ee20000300800 */
[----:B------:R-:W-:-:S03]  /*46080*/  LOP3.LUT R8, R94, R2, RZ, 0x3c, !PT ;  /* 0x000000025e087212 */ /* 0x000fc600078e3cff */
[----:B------:R-:W3:Y:S01]  /*46090*/  LDL.LU R123, [R1+0x1d8] ;  /* 0x0001d800017b7983 */ /* 0x000ee20000300800 */
[----:B------:R-:W-:Y:S02]  /*460a0*/  LOP3.LUT R6, R95, R26, RZ, 0x3c, !PT ;  /* 0x0000001a5f067212 */ /* 0x000fe400078e3cff */
[----:B------:R-:W-:Y:S01]  /*460b0*/  POPC R8, R8 ;  /* 0x0000000800087309 */ /* 0x000fe20000000000 */
[----:B------:R-:W-:Y:S02]  /*460c0*/  VABSDIFF.U32 R22, R99, R104, RZ ;  /* 0x0000006863167214 */ /* 0x000fe400000e00ff */
[----:B------:R-:W3:Y:S04]  /*460d0*/  LDL.LU R104, [R1+0x82c] ;  /* 0x00082c0001687983 */ /* 0x000ee80000300800 */
[----:B------:R-:W3:Y:S01]  /*460e0*/  LDL.LU R99, [R1+0x1dc] ;  /* 0x0001dc0001637983 */ /* 0x000ee20000300800 */
[----:B------:R-:W0:Y:S03]  /*460f0*/  POPC R6, R6 ;  /* 0x0000000600067309 */ /* 0x000e260000000000 */
[----:B------:R-:W3:Y:S04]  /*46100*/  LDL.LU R173, [R1+0x580] ;  /* 0x0005800001ad7983 */ /* 0x000ee80000300800 */
[----:B------:R-:W3:Y:S04]  /*46110*/  LDL.LU R122, [R1+0x940] ;  /* 0x00094000017a7983 */ /* 0x000ee80000300800 */
[----:B------:R-:W3:Y:S04]  /*46120*/  LDL.LU R172, [R1+0x830] ;  /* 0x0008300001ac7983 */ /* 0x000ee80000300800 */
[----:B------:R-:W3:Y:S01]  /*46130*/  LDL.LU R119, [R1+0x1d0] ;  /* 0x0001d00001777983 */ /* 0x000ee20000300800 */
[----:B0-----:R-:W-:Y:S01]  /*46140*/  IMAD.IADD R0, R8, 0x1, R6 ;  /* 0x0000000108007824 */ /* 0x001fe200078e0206 */
[----:B------:R-:W-:-:S02]  /*46150*/  LOP3.LUT R6, R101, R105, RZ, 0x3c, !PT ;  /* 0x0000006965067212 */ /* 0x000fc400078e3cff */
[----:B------:R-:W3:Y:S04]  /*46160*/  LDL.LU R118, [R1+0x834] ;  /* 0x0008340001767983 */ /* 0x000ee80000300800 */
[----:B------:R-:W3:Y:S04]  /*46170*/  LDL.LU R115, [R1+0x1d4] ;  /* 0x0001d40001737983 */ /* 0x000ee80000300800 */
[----:B------:R-:W3:Y:S04]  /*46180*/  LDL.LU R105, [R1+0x57c] ;  /* 0x00057c0001697983 */ /* 0x000ee80000300800 */
[----:B------:R-:W3:Y:S01]  /*46190*/  LDL.LU R101, [R1+0x944] ;  /* 0x0009440001657983 */ /* 0x000ee20000300800 */
[----:B------:R-:W-:Y:S01]  /*461a0*/  LOP3.LUT R8, R111, R114, RZ, 0x3c, !PT ;  /* 0x000000726f087212 */ /* 0x000fe200078e3cff */
[----:B------:R-:W-:Y:S01]  /*461b0*/  POPC R6, R6 ;  /* 0x0000000600067309 */ /* 0x000fe20000000000 */
[----:B------:R-:W-:Y:S01]  /*461c0*/  VABSDIFF.U32 R34, R96, R100, RZ ;  /* 0x0000006460227214 */ /* 0x000fe200000e00ff */
[----:B------:R-:W3:Y:S04]  /*461d0*/  LDL.LU R114, [R1+0x838] ;  /* 0x0008380001727983 */ /* 0x000ee80000300800 */
[----:B------:R-:W3:Y:S02]  /*461e0*/  LDL.LU R111, [R1+0x1c8] ;  /* 0x0001c800016f7983 */ /* 0x000ee40000300800 */
[----:B------:R-:W0:Y:S02]  /*461f0*/  POPC R8, R8 ;  /* 0x0000000800087309 */ /* 0x000e240000000000 */
[----:B------:R-:W3:Y:S04]  /*46200*/  LDL.LU R100, [R1+0x83c] ;  /* 0x00083c0001647983 */ /* 0x000ee80000300800 */
[----:B------:R-:W3:Y:S01]  /*46210*/  LDL.LU R96, [R1+0x1cc] ;  /* 0x0001cc0001607983 */ /* 0x000ee20000300800 */
[----:B0-----:R-:W-:Y:S01]  /*46220*/  IMAD.IADD R208, R8, 0x1, R6 ;  /* 0x0000000108d07824 */ /* 0x001fe200078e0206 */
[----:B------:R-:W-:-:S06]  /*46230*/  LOP3.LUT R8, R107, R110, RZ, 0x3c, !PT ;  /* 0x0000006e6b087212 */ /* 0x000fcc00078e3cff */
[----:B------:R-:W-:Y:S01]  /*46240*/  POPC R8, R8 ;  /* 0x0000000800087309 */ /* 0x000fe20000000000 */
[----:B--2---:R-:W-:Y:S02]  /*46250*/  LOP3.LUT R6, R132, R97, RZ, 0x3c, !PT ;  /* 0x0000006184067212 */ /* 0x004fe400078e3cff */
[----:B------:R-:W2:Y:S04]  /*46260*/  LDL.LU R97, [R1+0x578] ;  /* 0x0005780001617983 */ /* 0x000ea80000300800 */
[----:B------:R-:W2:Y:S01]  /*46270*/  LDL.LU R132, [R1+0x60c] ;  /* 0x00060c0001847983 */ /* 0x000ea20000300800 */
[----:B------:R-:W0:Y:S03]  /*46280*/  POPC R6, R6 ;  /* 0x0000000600067309 */ /* 0x000e260000000000 */
[----:B------:R-:W2:Y:S04]  /*46290*/  LDL.LU R110, [R1+0x220] ;  /* 0x00022000016e7983 */ /* 0x000ea80000300800 */
[----:B------:R-:W2:Y:S01]  /*462a0*/  LDL.LU R107, [R1+0x1b8] ;  /* 0x0001b800016b7983 */ /* 0x000ea20000300800 */
[----:B0-----:R-:W-:-:S02]  /*462b0*/  IADD3 R169, PT, PT, R8, R6, RZ ;  /* 0x0000000608a97210 */ /* 0x001fc40007ffe0ff */
[----:B---3--:R-:W-:Y:S02]  /*462c0*/  VABSDIFF.U32 R168, R109, R106, RZ ;  /* 0x0000006a6da87214 */ /* 0x008fe400000e00ff */
[----:B------:R-:W3:Y:S04]  /*462d0*/  LDL.LU R106, [R1+0x224] ;  /* 0x00022400016a7983 */ /* 0x000ee80000300800 */
[----:B------:R-:W3:Y:S01]  /*462e0*/  LDL.LU R109, [R1+0x1bc] ;  /* 0x0001bc00016d7983 */ /* 0x000ee20000300800 */
[----:B------:R-:W-:-:S06]  /*462f0*/  LOP3.LUT R8, R123, R176, RZ, 0x3c, !PT ;  /* 0x000000b07b087212 */ /* 0x000fcc00078e3cff */
[----:B------:R-:W-:Y:S01]  /*46300*/  POPC R8, R8 ;  /* 0x0000000800087309 */ /* 0x000fe20000000000 */
[----:B------:R-:W-:Y:S02]  /*46310*/  LOP3.LUT R6, R99, R104, RZ, 0x3c, !PT ;  /* 0x0000006863067212 */ /* 0x000fe400078e3cff */
[----:B------:R-:W3:Y:S05]  /*46320*/  LDL.LU R104, [R1+0x574] ;  /* 0x0005740001687983 */ /* 0x000eea0000300800 */
[----:B------:R-:W0:Y:S01]  /*46330*/  POPC R6, R6 ;  /* 0x0000000600067309 */ /* 0x000e220000000000 */
[----:B------:R-:W3:Y:S01]  /*46340*/  LDL.LU R99, [R1+0x948] ;  /* 0x0009480001637983 */ /* 0x000ee20000300800 */
[----:B------:R-:W-:Y:S01]  /*46350*/  VABSDIFF.U32 R175, R122, R173, RZ ;  /* 0x000000ad7aaf7214 */ /* 0x000fe200000e00ff */
[----:B0-----:R-:W-:Y:S01]  /*46360*/  IMAD.IADD R207, R8, 0x1, R6 ;  /* 0x0000000108cf7824 */ /* 0x001fe200078e0206 */
[----:B------:R-:W-:-:S02]  /*46370*/  LOP3.LUT R6, R115, R118, RZ, 0x3c, !PT ;  /* 0x0000007673067212 */ /* 0x000fc400078e3cff */
[----:B------:R-:W3:Y:S04]  /*46380*/  LDL.LU R118, [R1+0x848] ;  /* 0x0008480001767983 */ /* 0x000ee80000300800 */
[----:B------:R-:W3:Y:S01]  /*46390*/  LDL.LU R115, [R1+0x1b0] ;  /* 0x0001b00001737983 */ /* 0x000ee20000300800 */
[----:B------:R-:W-:-:S03]  /*463a0*/  VABSDIFF.U32 R173, R101, R105, RZ ;  /* 0x0000006965ad7214 */ /* 0x000fc600000e00ff */
[----:B------:R-:W3:Y:S04]  /*463b0*/  LDL.LU R105, [R1+0x84c] ;  /* 0x00084c0001697983 */ /* 0x000ee80000300800 */
[----:B------:R-:W3:Y:S01]  /*463c0*/  LDL.LU R101, [R1+0x1b4] ;  /* 0x0001b40001657983 */ /* 0x000ee20000300800 */
[----:B------:R-:W-:Y:S01]  /*463d0*/  LOP3.LUT R8, R119, R172, RZ, 0x3c, !PT ;  /* 0x000000ac77087212 */ /* 0x000fe200078e3cff */
[----:B------:R-:W-:Y:S08]  /*463e0*/  POPC R6, R6 ;  /* 0x0000000600067309 */ /* 0x000ff00000000000 */
[----:B------:R-:W0:Y:S02]  /*463f0*/  POPC R8, R8 ;  /* 0x0000000800087309 */ /* 0x000e240000000000 */
[----:B0-----:R-:W-:Y:S01]  /*46400*/  IMAD.IADD R206, R8, 0x1, R6 ;  /* 0x0000000108ce7824 */ /* 0x001fe200078e0206 */
[----:B------:R-:W-:-:S02]  /*46410*/  LOP3.LUT R8, R111, R114, RZ, 0x3c, !PT ;  /* 0x000000726f087212 */ /* 0x000fc400078e3cff */
[----:B------:R-:W-:Y:S02]  /*46420*/  LOP3.LUT R6, R96, R100, RZ, 0x3c, !PT ;  /* 0x0000006460067212 */ /* 0x000fe400078e3cff */
[----:B------:R-:W3:Y:S04]  /*46430*/  LDL.LU R100, [R1+0x570] ;  /* 0x0005700001647983 */ /* 0x000ee80000300800 */
[----:B------:R-:W3:Y:S01]  /*46440*/  LDL.LU R96, [R1+0x94c] ;  /* 0x00094c0001607983 */ /* 0x000ee20000300800 */
[----:B------:R-:W-:Y:S03]  /*46450*/  POPC R8, R8 ;  /* 0x0000000800087309 */ /* 0x000fe60000000000 */
[----:B------:R-:W3:Y:S04]  /*46460*/  LDL.LU R114, [R1+0x850] ;  /* 0x0008500001727983 */ /* 0x000ee80000300800 */
[----:B------:R-:W3:Y:S01]  /*46470*/  LDL.LU R111, [R1+0x1a8] ;  /* 0x0001a800016f7983 */ /* 0x000ee20000300800 */
[----:B------:R-:W0:Y:S02]  /*46480*/  POPC R6, R6 ;  /* 0x0000000600067309 */ /* 0x000e240000000000 */
[----:B0-----:R-:W-:Y:S01]  /*46490*/  IMAD.IADD R172, R8, 0x1, R6 ;  /* 0x0000000108ac7824 */ /* 0x001fe200078e0206 */
[----:B--2---:R-:W-:-:S02]  /*464a0*/  VABSDIFF.U32 R174, R132, R97, RZ ;  /* 0x0000006184ae7214 */ /* 0x004fc400000e00ff */
[----:B------:R-:W2:Y:S04]  /*464b0*/  LDL.LU R97, [R1+0x854] ;  /* 0x0008540001617983 */ /* 0x000ea80000300800 */
[----:B------:R-:W2:Y:S01]  /*464c0*/  LDL.LU R132, [R1+0x1ac] ;  /* 0x0001ac0001847983 */ /* 0x000ea20000300800 */
[----:B------:R-:W-:-:S06]  /*464d0*/  LOP3.LUT R8, R107, R110, RZ, 0x3c, !PT ;  /* 0x0000006e6b087212 */ /* 0x000fcc00078e3cff */
[----:B------:R-:W-:Y:S01]  /*464e0*/  POPC R8, R8 ;  /* 0x0000000800087309 */ /* 0x000fe20000000000 */
[----:B---3--:R-:W-:Y:S02]  /*464f0*/  LOP3.LUT R6, R109, R106, RZ, 0x3c, !PT ;  /* 0x0000006a6d067212 */ /* 0x008fe400078e3cff */
[----:B------:R-:W3:Y:S04]  /*46500*/  LDL.LU R106, [R1+0x56c] ;  /* 0x00056c00016a7983 */ /* 0x000ee80000300800 */
[----:B------:R-:W3:Y:S04]  /*46510*/  LDL.LU R109, [R1+0x950] ;  /* 0x00095000016d7983 */ /* 0x000ee80000300800 */
[----:B------:R-:W3:Y:S04]  /*46520*/  LDL.LU R178, [R1+0x858] ;  /* 0x0008580001b27983 */ /* 0x000ee80000300800 */
[----:B------:R-:W3:Y:S04]  /*46530*/  LDL.LU R127, [R1+0x1a0] ;  /* 0x0001a000017f7983 */ /* 0x000ee80000300800 */
[----:B------:R-:W3:Y:S04]  /*46540*/  LDL.LU R126, [R1+0x85c] ;  /* 0x00085c00017e7983 */ /* 0x000ee80000300800 */
[----:B------:R-:W3:Y:S01]  /*46550*/  LDL.LU R123, [R1+0x1a4] ;  /* 0x0001a400017b7983 */ /* 0x000ee20000300800 */
[----:B------:R-:W0:Y:S03]  /*46560*/  POPC R6, R6 ;  /* 0x0000000600067309 */ /* 0x000e260000000000 */
[----:B------:R-:W3:Y:S04]  /*46570*/  LDL.LU R122, [R1+0x568] ;  /* 0x00056800017a7983 */ /* 0x000ee80000300800 */
[----:B------:R-:W3:Y:S01]  /*46580*/  LDL.LU R119, [R1+0x954] ;  /* 0x0009540001777983 */ /* 0x000ee20000300800 */
[----:B------:R-:W-:-:S03]  /*46590*/  VABSDIFF.U32 R205, R99, R104, RZ ;  /* 0x0000006863cd7214 */ /* 0x000fc600000e00ff */
[----:B------:R-:W3:Y:S04]  /*465a0*/  LDL.LU R110, [R1+0x860] ;  /* 0x00086000016e7983 */ /* 0x000ee80000300800 */
[----:B------:R-:W3:Y:S01]  /*465b0*/  LDL.LU R107, [R1+0x198] ;  /* 0x00019800016b7983 */ /* 0x000ee20000300800 */
[----:B0-----:R-:W-:-:S03]  /*465c0*/  IADD3 R246, PT, PT, R8, R6, RZ ;  /* 0x0000000608f67210 */ /* 0x001fc60007ffe0ff */
[----:B------:R-:W3:Y:S04]  /*465d0*/  LDL.LU R104, [R1+0x864] ;  /* 0x0008640001687983 */ /* 0x000ee80000300800 */
[----:B------:R-:W3:Y:S01]  /*465e0*/  LDL.LU R99, [R1+0x19c] ;  /* 0x00019c0001637983 */ /* 0x000ee20000300800 */
[----:B------:R-:W-:-:S03]  /*465f0*/  LOP3.LUT R6, R101, R105, RZ, 0x3c, !PT ;  /* 0x0000006965067212 */ /* 0x000fc600078e3cff */
[----:B------:R-:W3:Y:S04]  /*46600*/  LDL.LU R105, [R1+0x564] ;  /* 0x0005640001697983 */ /* 0x000ee80000300800 */
[----:B------:R-:W3:Y:S01]  /*46610*/  LDL.LU R101, [R1+0x958] ;  /* 0x0009580001657983 */ /* 0x000ee20000300800 */
[----:B------:R-:W-:Y:S01]  /*46620*/  LOP3.LUT R8, R115, R118, RZ, 0x3c, !PT ;  /* 0x0000007673087212 */ /* 0x000fe200078e3cff */
[----:B------:R-:W-:Y:S02]  /*46630*/  POPC R6, R6 ;  /* 0x0000000600067309 */ /* 0x000fe40000000000 */
[----:B------:R-:W3:Y:S04]  /*46640*/  LDL.LU R118, [R1+0x868] ;  /* 0x0008680001767983 */ /* 0x000ee80000300800 */
[----:B------:R-:W3:Y:S02]  /*46650*/  LDL.LU R115, [R1+0x190] ;  /* 0x0001900001737983 */ /* 0x000ee40000300800 */
[----:B------:R-:W0:Y:S02]  /*46660*/  POPC R8, R8 ;  /* 0x0000000800087309 */ /* 0x000e240000000000 */
[----:B0-----:R-:W-:Y:S01]  /*46670*/  IMAD.IADD R176, R8, 0x1, R6 ;  /* 0x0000000108b07824 */ /* 0x001fe200078e0206 */
[----:B------:R-:W-:-:S02]  /*46680*/  VABSDIFF.U32 R171, R96, R100, RZ ;  /* 0x0000006460ab7214 */ /* 0x000fc400000e00ff */
[----:B------:R-:W3:Y:S04]  /*46690*/  LDL.LU R100, [R1+0x86c] ;  /* 0x00086c0001647983 */ /* 0x000ee80000300800 */
[----:B------:R-:W3:Y:S01]  /*466a0*/  LDL.LU R96, [R1+0x194] ;  /* 0x0001940001607983 */ /* 0x000ee20000300800 */
        /* <DEDUP_REMOVED lines=8> */
[----:B0-----:R-:W-:Y:S01]  /*46730*/  IMAD.IADD R177, R8, 0x1, R6 ;  /* 0x0000000108b17824 */ /* 0x001fe200078e0206 */
[----:B---3--:R-:W-:-:S02]  /*46740*/  VABSDIFF.U32 R204, R109, R106, RZ ;  /* 0x0000006a6dcc7214 */ /* 0x008fc400000e00ff */
[----:B------:R-:W3:Y:S04]  /*46750*/  LDL.LU R106, [R1+0x87c] ;  /* 0x00087c00016a7983 */ /* 0x000ee80000300800 */
[----:B------:R-:W3:Y:S01]  /*46760*/  LDL.LU R109, [R1+0x18c] ;  /* 0x00018c00016d7983 */ /* 0x000ee20000300800 */
[----:B------:R-:W-:Y:S02]  /*46770*/  LOP3.LUT R8, R127, R178, RZ, 0x3c, !PT ;  /* 0x000000b27f087212 */ /* 0x000fe400078e3cff */
[----:B------:R-:W-:-:S04]  /*46780*/  LOP3.LUT R6, R123, R126, RZ, 0x3c, !PT ;  /* 0x0000007e7b067212 */ /* 0x000fc800078e3cff */
[----:B------:R-:W-:Y:S08]  /*46790*/  POPC R8, R8 ;  /* 0x0000000800087309 */ /* 0x000ff00000000000 */
[----:B------:R-:W0:Y:S02]  /*467a0*/  POPC R6, R6 ;  /* 0x0000000600067309 */ /* 0x000e240000000000 */
[----:B0-----:R-:W-:Y:S01]  /*467b0*/  IMAD.IADD R170, R8, 0x1, R6 ;  /* 0x0000000108aa7824 */ /* 0x001fe200078e0206 */
[----:B------:R-:W-:-:S02]  /*467c0*/  LOP3.LUT R6, R99, R104, RZ, 0x3c, !PT ;  /* 0x0000006863067212 */ /* 0x000fc400078e3cff */
[----:B------:R-:W3:Y:S01]  /*467d0*/  LDL.LU R104, [R1+0x55c] ;  /* 0x00055c0001687983 */ /* 0x000ee20000300800 */
[----:B------:R-:W-:-:S03]  /*467e0*/  LOP3.LUT R8, R107, R110, RZ, 0x3c, !PT ;  /* 0x0000006e6b087212 */ /* 0x000fc600078e3cff */
[----:B------:R-:W3:Y:S04]  /*467f0*/  LDL.LU R99, [R1+0x5fc] ;  /* 0x0005fc0001637983 */ /* 0x000ee80000300800 */
[----:B------:R-:W3:Y:S04]  /*46800*/  LDL.LU R110, [R1+0x218] ;  /* 0x00021800016e7983 */ /* 0x000ee80000300800 */
[----:B------:R-:W3:Y:S01]  /*46810*/  LDL.LU R107, [R1+0x168] ;  /* 0x00016800016b7983 */ /* 0x000ee20000300800 */
[----:B------:R-:W-:-:S03]  /*46820*/  VABSDIFF.U32 R247, R101, R105, RZ ;  /* 0x0000006965f77214 */ /* 0x000fc600000e00ff */
[----:B------:R-:W3:Y:S04]  /*46830*/  LDL.LU R105, [R1+0x21c] ;  /* 0x00021c0001697983 */ /* 0x000ee80000300800 */
[----:B------:R-:W3:Y:S01]  /*46840*/  LDL.LU R101, [R1+0x16c] ;  /* 0x00016c0001657983 */ /* 0x000ee20000300800 */
[----:B------:R-:W-:Y:S08]  /*46850*/  POPC R8, R8 ;  /* 0x0000000800087309 */ /* 0x000ff00000000000 */
[----:B------:R-:W0:Y:S02]  /*46860*/  POPC R6, R6 ;  /* 0x0000000600067309 */ /* 0x000e240000000000 */
[----:B0-----:R-:W-:-:S02]  /*46870*/  IADD3 R179, PT, PT, R8, R6, RZ ;  /* 0x0000000608b37210 */ /* 0x001fc40007ffe0ff */
[----:B------:R-:W-:Y:S02]  /*46880*/  LOP3.LUT R6, R96, R100, RZ, 0x3c, !PT ;  /* 0x0000006460067212 */ /* 0x000fe400078e3cff */
[----:B------:R-:W3:Y:S04]  /*46890*/  LDL.LU R100, [R1+0x558] ;  /* 0x0005580001647983 */ /* 0x000ee80000300800 */
[----:B------:R-:W3:Y:S04]  /*468a0*/  LDL.LU R96, [R1+0x5f0] ;  /* 0x0005f00001607983 */ /* 0x000ee80000300800 */
[----:B------:R-:W3:Y:S04]  /*468b0*/  LDL.LU R130, [R1+0x210] ;  /* 0x0002100001827983 */ /* 0x000ee80000300800 */
[----:B------:R-:W3:Y:S01]  /*468c0*/  LDL.LU R127, [R1+0x158] ;  /* 0x00015800017f7983 */ /* 0x000ee20000300800 */
[----:B------:R-:W-:Y:S01]  /*468d0*/  LOP3.LUT R8, R115, R118, RZ, 0x3c, !PT ;  /* 0x0000007673087212 */ /* 0x000fe200078e3cff */
[----:B------:R-:W-:Y:S08]  /*468e0*/  POPC R6, R6 ;  /* 0x0000000600067309 */ /* 0x000ff00000000000 */
[----:B------:R-:W0:Y:S01]  /*468f0*/  POPC R8, R8 ;  /* 0x0000000800087309 */ /* 0x000e220000000000 */
[----:B------:R-:W-:Y:S01]  /*46900*/  VABSDIFF.U32 R178, R119, R122, RZ ;  /* 0x0000007a77b27214 */ /* 0x000fe200000e00ff */
[----:B0-----:R-:W-:Y:S01]  /*46910*/  IMAD.IADD R203, R8, 0x1, R6 ;  /* 0x0000000108cb7824 */ /* 0x001fe200078e0206 */
[----:B--2---:R-:W-:-:S02]  /*46920*/  VABSDIFF.U32 R167, R132, R97, RZ ;  /* 0x0000006184a77214 */ /* 0x004fc400000e00ff */
[----:B------:R-:W2:Y:S04]  /*46930*/  LDL.LU R97, [R1+0x214] ;  /* 0x0002140001617983 */ /* 0x000ea80000300800 */
[----:B------:R-:W2:Y:S04]  /*46940*/  LDL.LU R132, [R1+0x15c] ;  /* 0x00015c0001847983 */ /* 0x000ea80000300800 */
[----:B------:R-:W2:Y:S04]  /*46950*/  LDL.LU R126, [R1+0x554] ;  /* 0x00055400017e7983 */ /* 0x000ea80000300800 */
[----:B------:R-:W2:Y:S04]  /*46960*/  LDL.LU R123, [R1+0x960] ;  /* 0x00096000017b7983 */ /* 0x000ea80000300800 */
[----:B------:R-:W2:Y:S04]  /*46970*/  LDL.LU R122, [R1+0x888] ;  /* 0x00088800017a7983 */ /* 0x000ea80000300800 */
[----:B------:R-:W2:Y:S01]  /*46980*/  LDL.LU R119, [R1+0x150] ;  /* 0x0001500001777983 */ /* 0x000ea20000300800 */
[----:B------:R-:W-:-:S03]  /*46990*/  LOP3.LUT R8, R111, R114, RZ, 0x3c, !PT ;  /* 0x000000726f087212 */ /* 0x000fc600078e3cff */
[----:B------:R-:W2:Y:S04]  /*469a0*/  LDL.LU R118, [R1+0x88c] ;  /* 0x00088c0001767983 */ /* 0x000ea80000300800 */
[----:B------:R-:W2:Y:S01]  /*469b0*/  LDL.LU R115, [R1+0x154] ;  /* 0x0001540001737983 */ /* 0x000ea20000300800 */
[----:B------:R-:W-:Y:S01]  /*469c0*/  POPC R8, R8 ;  /* 0x0000000800087309 */ /* 0x000fe20000000000 */
[----:B---3--:R-:W-:Y:S02]  /*469d0*/  LOP3.LUT R6, R109, R106, RZ, 0x3c, !PT ;  /* 0x0000006a6d067212 */ /* 0x008fe400078e3cff */
[----:B------:R-:W3:Y:S04]  /*469e0*/  LDL.LU R106, [R1+0x550] ;  /* 0x00055000016a7983 */ /* 0x000ee80000300800 */
[----:B------:R-:W3:Y:S01]  /*469f0*/  LDL.LU R109, [R1+0x964] ;  /* 0x00096400016d7983 */ /* 0x000ee20000300800 */
[----:B------:R-:W0:Y:S03]  /*46a00*/  POPC R6, R6 ;  /* 0x0000000600067309 */ /* 0x000e260000000000 */
[----:B------:R-:W3:Y:S04]  /*46a10*/  LDL.LU R114, [R1+0x890] ;  /* 0x0008900001727983 */ /* 0x000ee80000300800 */
[----:B------:R-:W3:Y:S01]  /*46a20*/  LDL.LU R111, [R1+0x148] ;  /* 0x00014800016f7983 */ /* 0x000ee20000300800 */
[----:B0-----:R-:W-:Y:S01]  /*46a30*/  IMAD.IADD R182, R8, 0x1, R6 ;  /* 0x0000000108b67824 */ /* 0x001fe200078e0206 */
[----:B------:R-:W-:-:S02]  /*46a40*/  VABSDIFF.U32 R183, R99, R104, RZ ;  /* 0x0000006863b77214 */ /* 0x000fc400000e00ff */
[----:B------:R-:W3:Y:S04]  /*46a50*/  LDL.LU R104, [R1+0x894] ;  /* 0x0008940001687983 */ /* 0x000ee80000300800 */
[----:B------:R-:W3:Y:S01]  /*46a60*/  LDL.LU R99, [R1+0x14c] ;  /* 0x00014c0001637983 */ /* 0x000ee20000300800 */
[----:B------:R-:W-:-:S03]  /*46a70*/  LOP3.LUT R8, R107, R110, RZ, 0x3c, !PT ;  /* 0x0000006e6b087212 */ /* 0x000fc600078e3cff */
[----:B------:R-:W3:Y:S01]  /*46a80*/  LDL.LU R107, [R1+0x54c] ;  /* 0x00054c00016b7983 */ /* 0x000ee20000300800 */
[----:B------:R-:W-:-:S03]  /*46a90*/  LOP3.LUT R6, R101, R105, RZ, 0x3c, !PT ;  /* 0x0000006965067212 */ /* 0x000fc600078e3cff */
[----:B------:R-:W3:Y:S01]  /*46aa0*/  LDL.LU R105, [R1+0x968] ;  /* 0x0009680001697983 */ /* 0x000ee20000300800 */
[----:B------:R-:W-:Y:S03]  /*46ab0*/  POPC R8, R8 ;  /* 0x0000000800087309 */ /* 0x000fe60000000000 */
[----:B------:R-:W3:Y:S04]  /*46ac0*/  LDL.LU R110, [R1+0x898] ;  /* 0x00089800016e7983 */ /* 0x000ee80000300800 */
[----:B------:R-:W3:Y:S01]  /*46ad0*/  LDL.LU R101, [R1+0x140] ;  /* 0x0001400001657983 */ /* 0x000ee20000300800 */
        /* <DEDUP_REMOVED lines=8> */
[----:B------:R-:W2:Y:S05]  /*46b60*/  LDL.LU R97, [R1+0x548] ;  /* 0x0005480001617983 */ /* 0x000eaa0000300800 */
[----:B------:R-:W0:Y:S01]  /*46b70*/  POPC R6, R6 ;  /* 0x0000000600067309 */ /* 0x000e220000000000 */
[----:B------:R-:W2:Y:S01]  /*46b80*/  LDL.LU R132, [R1+0x5e4] ;  /* 0x0005e40001847983 */ /* 0x000ea20000300800 */
[----:B0-----:R-:W-:-:S02]  /*46b90*/  IADD3 R56, PT, PT, R8, R6, RZ ;  /* 0x0000000608387210 */ /* 0x001fc40007ffe0ff */
[----:B------:R-:W-:Y:S02]  /*46ba0*/  LOP3.LUT R8, R119, R122, RZ, 0x3c, !PT ;  /* 0x0000007a77087212 */ /* 0x000fe400078e3cff */
[----:B------:R-:W-:Y:S01]  /*46bb0*/  LOP3.LUT R6, R115, R118, RZ, 0x3c, !PT ;  /* 0x0000007673067212 */ /* 0x000fe200078e3cff */
[----:B------:R-:W2:Y:S04]  /*46bc0*/  LDL.LU R119, [R1+0x208] ;  /* 0x0002080001777983 */ /* 0x000ea80000300800 */
[----:B------:R-:W2:Y:S01]  /*46bd0*/  LDL.LU R118, [R1+0x130] ;  /* 0x0001300001767983 */ /* 0x000ea20000300800 */
[----:B------:R-:W-:Y:S08]  /*46be0*/  POPC R8, R8 ;  /* 0x0000000800087309 */ /* 0x000ff00000000000 */
[----:B------:R-:W0:Y:S02]  /*46bf0*/  POPC R6, R6 ;  /* 0x0000000600067309 */ /* 0x000e240000000000 */
[----:B0-----:R-:W-:Y:S01]  /*46c00*/  IMAD.IADD R187, R8, 0x1, R6 ;  /* 0x0000000108bb7824 */ /* 0x001fe200078e0206 */
[----:B---3--:R-:W-:-:S02]  /*46c10*/  VABSDIFF.U32 R201, R109, R106, RZ ;  /* 0x0000006a6dc97214 */ /* 0x008fc400000e00ff */
[----:B------:R-:W3:Y:S04]  /*46c20*/  LDL.LU R106, [R1+0x20c] ;  /* 0x00020c00016a7983 */ /* 0x000ee80000300800 */
[----:B------:R-:W3:Y:S01]  /*46c30*/  LDL.LU R109, [R1+0x134] ;  /* 0x00013400016d7983 */ /* 0x000ee20000300800 */
[----:B------:R-:W-:Y:S02]  /*46c40*/  LOP3.LUT R8, R111, R114, RZ, 0x3c, !PT ;  /* 0x000000726f087212 */ /* 0x000fe400078e3cff */
[----:B------:R-:W-:Y:S02]  /*46c50*/  LOP3.LUT R6, R99, R104, RZ, 0x3c, !PT ;  /* 0x0000006863067212 */ /* 0x000fe400078e3cff */
[----:B------:R-:W3:Y:S04]  /*46c60*/  LDL.LU R104, [R1+0x544] ;  /* 0x0005440001687983 */ /* 0x000ee80000300800 */
[----:B------:R-:W3:Y:S04]  /*46c70*/  LDL.LU R99, [R1+0x96c] ;  /* 0x00096c0001637983 */ /* 0x000ee80000300800 */
[----:B------:R-:W3:Y:S04]  /*46c80*/  LDL.LU R115, [R1+0x8a0] ;  /* 0x0008a00001737983 */ /* 0x000ee80000300800 */
[----:B------:R-:W3:Y:S01]  /*46c90*/  LDL.LU R114, [R1+0x128] ;  /* 0x0001280001727983 */ /* 0x000ee20000300800 */
[----:B------:R-:W-:-:S03]  /*46ca0*/  VABSDIFF.U32 R188, R105, R107, RZ ;  /* 0x0000006b69bc7214 */ /* 0x000fc600000e00ff */
[----:B------:R-:W3:Y:S04]  /*46cb0*/  LDL.LU R107, [R1+0x8a4] ;  /* 0x0008a400016b7983 */ /* 0x000ee80000300800 */
[----:B------:R-:W3:Y:S01]  /*46cc0*/  LDL.LU R105, [R1+0x12c] ;  /* 0x00012c0001697983 */ /* 0x000ee20000300800 */
[----:B------:R-:W-:Y:S03]  /*46cd0*/  POPC R8, R8 ;  /* 0x0000000800087309 */ /* 0x000fe60000000000 */
[----:B------:R-:W3:Y:S05]  /*46ce0*/  LDL.LU R111, [R1+0x53c] ;  /* 0x00053c00016f7983 */ /* 0x000eea0000300800 */
[----:B------:R-:W0:Y:S02]  /*46cf0*/  POPC R6, R6 ;  /* 0x0000000600067309 */ /* 0x000e240000000000 */
[----:B0-----:R-:W-:Y:S01]  /*46d00*/  IMAD.IADD R189, R8, 0x1, R6 ;  /* 0x0000000108bd7824 */ /* 0x001fe200078e0206 */
[----:B------:R-:W-:-:S02]  /*46d10*/  LOP3.LUT R8, R101, R110, RZ, 0x3c, !PT ;  /* 0x0000006e65087212 */ /* 0x000fc400078e3cff */
[----:B------:R-:W-:Y:S02]  /*46d20*/  LOP3.LUT R6, R96, R100, RZ, 0x3c, !PT ;  /* 0x0000006460067212 */ /* 0x000fe400078e3cff */
[----:B------:R-:W3:Y:S04]  /*46d30*/  LDL.LU R100, [R1+0x970] ;  /* 0x0009700001647983 */ /* 0x000ee80000300800 */
[----:B------:R-:W3:Y:S04]  /*46d40*/  LDL.LU R139, [R1+0x8a8] ;  /* 0x0008a800018b7983 */ /* 0x000ee80000300800 */
[----:B------:R-:W3:Y:S04]  /*46d50*/  LDL.LU R134, [R1+0x120] ;  /* 0x0001200001867983 */ /* 0x000ee80000300800 */
[----:B------:R-:W3:Y:S04]  /*46d60*/  LDL.LU R131, [R1+0x8ac] ;  /* 0x0008ac0001837983 */ /* 0x000ee80000300800 */
[----:B------:R-:W3:Y:S01]  /*46d70*/  LDL.LU R101, [R1+0x124] ;  /* 0x0001240001657983 */ /* 0x000ee20000300800 */
[----:B------:R-:W-:Y:S01]  /*46d80*/  POPC R8, R8 ;  /* 0x0000000800087309 */ /* 0x000fe20000000000 */
[----:B------:R-:W-:-:S02]  /*46d90*/  VABSDIFF.U32 R186, R123, R126, RZ ;  /* 0x0000007e7bba7214 */ /* 0x000fc400000e00ff */
[----:B------:R-:W3:Y:S04]  /*46da0*/  LDL.LU R130, [R1+0x538] ;  /* 0x0005380001827983 */ /* 0x000ee80000300800 */
[----:B------:R-:W3:Y:S01]  /*46db0*/  LDL.LU R127, [R1+0x974] ;  /* 0x00097400017f7983 */ /* 0x000ee20000300800 */
[----:B------:R-:W0:Y:S03]  /*46dc0*/  POPC R6, R6 ;  /* 0x0000000600067309 */ /* 0x000e260000000000 */
[----:B------:R-:W3:Y:S04]  /*46dd0*/  LDL.LU R126, [R1+0x8b0] ;  /* 0x0008b000017e7983 */ /* 0x000ee80000300800 */
[----:B------:R-:W3:Y:S04]  /*46de0*/  LDL.LU R123, [R1+0x118] ;  /* 0x00011800017b7983 */ /* 0x000ee80000300800 */
[----:B------:R-:W3:Y:S01]  /*46df0*/  LDL.LU R110, [R1+0x8b4] ;  /* 0x0008b400016e7983 */ /* 0x000ee20000300800 */
[----:B0-----:R-:W-:Y:S01]  /*46e00*/  IMAD.IADD R96, R8, 0x1, R6 ;  /* 0x0000000108607824 */ /* 0x001fe200078e0206 */
[----:B--2---:R-:W-:-:S02]  /*46e10*/  VABSDIFF.U32 R97, R132, R97, RZ ;  /* 0x0000006184617214 */ /* 0x004fc400000e00ff */
[----:B------:R-:W2:Y:S04]  /*46e20*/  LDL.LU R132, [R1+0x11c] ;  /* 0x00011c0001847983 */ /* 0x000ea80000300800 */
[----:B------:R-:W2:Y:S01]  /*46e30*/  LDL.LU R122, [R1+0x534] ;  /* 0x00053400017a7983 */ /* 0x000ea20000300800 */
[----:B------:R-:W-:-:S06]  /*46e40*/  LOP3.LUT R8, R118, R119, RZ, 0x3c, !PT ;  /* 0x0000007776087212 */ /* 0x000fcc00078e3cff */
[----:B------:R-:W-:Y:S01]  /*46e50*/  POPC R8, R8 ;  /* 0x0000000800087309 */ /* 0x000fe20000000000 */
[----:B---3--:R-:W-:Y:S02]  /*46e60*/  LOP3.LUT R6, R109, R106, RZ, 0x3c, !PT ;  /* 0x0000006a6d067212 */ /* 0x008fe400078e3cff */
[----:B------:R-:W3:Y:S05]  /*46e70*/  LDL.LU R109, [R1+0x978] ;  /* 0x00097800016d7983 */ /* 0x000eea0000300800 */
[----:B------:R-:W0:Y:S01]  /*46e80*/  POPC R6, R6 ;  /* 0x0000000600067309 */ /* 0x000e220000000000 */
[----:B------:R-:W3:Y:S04]  /*46e90*/  LDL.LU R118, [R1+0x8c0] ;  /* 0x0008c00001767983 */ /* 0x000ee80000300800 */
[----:B------:R-:W3:Y:S01]  /*46ea0*/  LDL.LU R106, [R1+0x110] ;  /* 0x00011000016a7983 */ /* 0x000ee20000300800 */
[----:B0-----:R-:W-:-:S02]  /*46eb0*/  IADD3 R163, PT, PT, R8, R6, RZ ;  /* 0x0000000608a37210 */ /* 0x001fc40007ffe0ff */
[----:B------:R-:W-:Y:S02]  /*46ec0*/  VABSDIFF.U32 R191, R99, R104, RZ ;  /* 0x0000006863bf7214 */ /* 0x000fe400000e00ff */
[----:B------:R-:W3:Y:S04]  /*46ed0*/  LDL.LU R104, [R1+0x8c4] ;  /* 0x0008c40001687983 */ /* 0x000ee80000300800 */
[----:B------:R-:W3:Y:S01]  /*46ee0*/  LDL.LU R99, [R1+0x114] ;  /* 0x0001140001637983 */ /* 0x000ee20000300800 */
[----:B------:R-:W-:-:S03]  /*46ef0*/  LOP3.LUT R6, R105, R107, RZ, 0x3c, !PT ;  /* 0x0000006b69067212 */ /* 0x000fc600078e3cff */
[----:B------:R-:W3:Y:S04]  /*46f00*/  LDL.LU R107, [R1+0x530] ;  /* 0x00053000016b7983 */ /* 0x000ee80000300800 */
[----:B------:R-:W3:Y:S01]  /*46f10*/  LDL.LU R105, [R1+0x97c] ;  /* 0x00097c0001697983 */ /* 0x000ee20000300800 */
[----:B------:R-:W-:-:S03]  /*46f20*/  LOP3.LUT R8, R114, R115, RZ, 0x3c, !PT ;  /* 0x0000007372087212 */ /* 0x000fc600078e3cff */
[----:B------:R-:W3:Y:S04]  /*46f30*/  LDL.LU R119, [R1+0x8b8] ;  /* 0x0008b80001777983 */ /* 0x000ee80000300800 */
[----:B------:R-:W3:Y:S01]  /*46f40*/  LDL.LU R115, [R1+0x108] ;  /* 0x0001080001737983 */ /* 0x000ee20000300800 */
[----:B------:R-:W-:Y:S03]  /*46f50*/  POPC R8, R8 ;  /* 0x0000000800087309 */ /* 0x000fe60000000000 */
[----:B------:R-:W3:Y:S05]  /*46f60*/  LDL.LU R114, [R1+0x8bc] ;  /* 0x0008bc0001727983 */ /* 0x000eea0000300800 */
[----:B------:R-:W0:Y:S02]  /*46f70*/  POPC R6, R6 ;  /* 0x0000000600067309 */ /* 0x000e240000000000 */
[----:B0-----:R-:W-:Y:S01]  /*46f80*/  IMAD.IADD R190, R8, 0x1, R6 ;  /* 0x0000000108be7824 */ /* 0x001fe200078e0206 */
[----:B------:R-:W-:-:S02]  /*46f90*/  LOP3.LUT R8, R134, R139, RZ, 0x3c, !PT ;  /* 0x0000008b86087212 */ /* 0x000fc400078e3cff */
[----:B------:R-:W-:Y:S02]  /*46fa0*/  VABSDIFF.U32 R100, R100, R111, RZ ;  /* 0x0000006f64647214 */ /* 0x000fe400000e00ff */
[----:B------:R-:W3:Y:S01]  /*46fb0*/  LDL.LU R111, [R1+0x10c] ;  /* 0x00010c00016f7983 */ /* 0x000ee20000300800 */
[----:B------:R-:W-:Y:S01]  /*46fc0*/  LOP3.LUT R6, R101, R131, RZ, 0x3c, !PT ;  /* 0x0000008365067212 */ /* 0x000fe200078e3cff */
[----:B------:R-:W-:Y:S08]  /*46fd0*/  POPC R8, R8 ;  /* 0x0000000800087309 */ /* 0x000ff00000000000 */
[----:B------:R-:W0:Y:S02]  /*46fe0*/  POPC R6, R6 ;  /* 0x0000000600067309 */ /* 0x000e240000000000 */
[----:B0-----:R-:W-:Y:S01]  /*46ff0*/  IMAD.IADD R101, R8, 0x1, R6 ;  /* 0x0000000108657824 */ /* 0x001fe200078e0206 */
[----:B------:R-:W-:-:S06]  /*47000*/  LOP3.LUT R8, R123, R126, RZ, 0x3c, !PT ;  /* 0x0000007e7b087212 */ /* 0x000fcc00078e3cff */
[----:B------:R-:W-:Y:S01]  /*47010*/  POPC R8, R8 ;  /* 0x0000000800087309 */ /* 0x000fe20000000000 */
[----:B------:R-:W-:Y:S02]  /*47020*/  VABSDIFF.U32 R200, R127, R130, RZ ;  /* 0x000000827fc87214 */ /* 0x000fe400000e00ff */
[----:B--2---:R-:W-:Y:S02]  /*47030*/  LOP3.LUT R6, R132, R110, RZ, 0x3c, !PT ;  /* 0x0000006e84067212 */ /* 0x004fe400078e3cff */
[----:B------:R-:W2:Y:S04]  /*47040*/  LDL.LU R110, [R1+0x528] ;  /* 0x00052800016e7983 */ /* 0x000ea80000300800 */
[----:B------:R-:W2:Y:S01]  /*47050*/  LDL.LU R132, [R1+0x980] ;  /* 0x0009800001847983 */ /* 0x000ea20000300800 */
[----:B------:R-:W0:Y:S03]  /*47060*/  POPC R6, R6 ;  /* 0x0000000600067309 */ /* 0x000e260000000000 */
[----:B------:R-:W2:Y:S04]  /*47070*/  LDL.LU R139, [R1+0x8c8] ;  /* 0x0008c800018b7983 */ /* 0x000ea80000300800 */
[----:B------:R-:W2:Y:S04]  /*47080*/  LDL.LU R134, [R1+0x100] ;  /* 0x0001000001867983 */ /* 0x000ea80000300800 */
[----:B------:R-:W2:Y:S01]  /*47090*/  LDL.LU R131, [R1+0x8cc] ;  /* 0x0008cc0001837983 */ /* 0x000ea20000300800 */
[----:B0-----:R-:W-:Y:S01]  /*470a0*/  IMAD.IADD R193, R8, 0x1, R6 ;  /* 0x0000000108c17824 */ /* 0x001fe200078e0206 */
[----:B---3--:R-:W-:-:S02]  /*470b0*/  VABSDIFF.U32 R192, R109, R122, RZ ;  /* 0x0000007a6dc07214 */ /* 0x008fc400000e00ff */
[----:B------:R-:W3:Y:S01]  /*470c0*/  LDL.LU R109, [R1+0x104] ;  /* 0x00010400016d7983 */ /* 0x000ee20000300800 */
[----:B------:R-:W-:-:S03]  /*470d0*/  LOP3.LUT R8, R106, R118, RZ, 0x3c, !PT ;  /* 0x000000766a087212 */ /* 0x000fc600078e3cff */
[----:B------:R-:W3:Y:S03]  /*470e0*/  LDL.LU R106, [R1+0x524] ;  /* 0x00052400016a7983 */ /* 0x000ee60000300800 */
[----:B------:R-:W-:Y:S01]  /*470f0*/  POPC R8, R8 ;  /* 0x0000000800087309 */ /* 0x000fe20000000000 */
[----:B------:R-:W-:Y:S02]  /*47100*/  LOP3.LUT R6, R99, R104, RZ, 0x3c, !PT ;  /* 0x0000006863067212 */ /* 0x000fe400078e3cff */
[----:B------:R-:W3:Y:S04]  /*47110*/  LDL.LU R99, [R1+0x5e0] ;  /* 0x0005e00001637983 */ /* 0x000ee80000300800 */
[----:B------:R-:W3:Y:S04]  /*47120*/  LDL.LU R42, [R1+0x200] ;  /* 0x00020000012a7983 */ /* 0x000ee80000300800 */
[----:B------:R-:W3:Y:S04]  /*47130*/  LDL.LU R130, [R1+0xf0] ;  /* 0x0000f00001827983 */ /* 0x000ee80000300800 */
[----:B------:R-:W3:Y:S01]  /*47140*/  LDL.LU R118, [R1+0x204] ;  /* 0x0002040001767983 */ /* 0x000ee20000300800 */
[----:B------:R-:W-:-:S03]  /*47150*/  VABSDIFF.U32 R105, R105, R107, RZ ;  /* 0x0000006b69697214 */ /* 0x000fc600000e00ff */
[----:B------:R-:W3:Y:S01]  /*47160*/  LDL.LU R107, [R1+0xf4] ;  /* 0x0000f400016b7983 */ /* 0x000ee20000300800 */
[----:B------:R-:W0:Y:S03]  /*47170*/  POPC R6, R6 ;  /* 0x0000000600067309 */ /* 0x000e260000000000 */
[----:B------:R-:W3:Y:S04]  /*47180*/  LDL.LU R9, [R1+0x520] ;  /* 0x0005200001097983 */ /* 0x000ee80000300800 */
[----:B------:R-:W3:Y:S04]  /*47190*/  LDL.LU R143, [R1+0x5dc] ;  /* 0x0005dc00018f7983 */ /* 0x000ee80000300800 */
[----:B------:R-:W3:Y:S04]  /*471a0*/  LDL.LU R127, [R1+0x1f0] ;  /* 0x0001f000017f7983 */ /* 0x000ee80000300800 */
[----:B------:R-:W3:Y:S01]  /*471b0*/  LDL.LU R126, [R1+0xe0] ;  /* 0x0000e000017e7983 */ /* 0x000ee20000300800 */
[----:B0-----:R-:W-:-:S02]  /*471c0*/  IADD3 R104, PT, PT, R8, R6, RZ ;  /* 0x0000000608687210 */ /* 0x001fc40007ffe0ff */
[----:B------:R-:W-:Y:S01]  /*471d0*/  LOP3.LUT R8, R115, R119, RZ, 0x3c, !PT ;  /* 0x0000007773087212 */ /* 0x000fe200078e3cff */
        /* <DEDUP_REMOVED lines=19> */
[----:B------:R-:W3:Y:S04]  /*47310*/  LDL.LU R134, [R1+0xd0] ;  /* 0x0000d00001867983 */ /* 0x000ee80000300800 */
[----:B------:R-:W3:Y:S01]  /*47320*/  LDL.LU R131, [R1+0x8dc] ;  /* 0x0008dc0001837983 */ /* 0x000ee20000300800 */
[----:B0-----:R-:W-:Y:S01]  /*47330*/  IMAD.IADD R196, R8, 0x1, R6 ;  /* 0x0000000108c47824 */ /* 0x001fe200078e0206 */
[----:B------:R-:W-:-:S02]  /*47340*/  VABSDIFF.U32 R106, R99, R106, RZ ;  /* 0x0000006a636a7214 */ /* 0x000fc400000e00ff */
[----:B------:R-:W3:Y:S01]  /*47350*/  LDL.LU R99, [R1+0xd4] ;  /* 0x0000d40001637983 */ /* 0x000ee20000300800 */
[----:B------:R-:W-:-:S03]  /*47360*/  LOP3.LUT R8, R130, R42, RZ, 0x3c, !PT ;  /* 0x0000002a82087212 */ /* 0x000fc600078e3cff */
[----:B------:R-:W3:Y:S01]  /*47370*/  LDL.LU R130, [R1+0x510] ;  /* 0x0005100001827983 */ /* 0x000ee20000300800 */
[----:B------:R-:W-:Y:S02]  /*47380*/  LOP3.LUT R6, R107, R118, RZ, 0x3c, !PT ;  /* 0x000000766b067212 */ /* 0x000fe400078e3cff */
[----:B------:R-:W-:Y:S01]  /*47390*/  POPC R8, R8 ;  /* 0x0000000800087309 */ /* 0x000fe20000000000 */
[----:B------:R-:W3:Y:S07]  /*473a0*/  LDL.LU R118, [R1+0x98c] ;  /* 0x00098c0001767983 */ /* 0x000eee0000300800 */
[----:B------:R-:W0:Y:S02]  /*473b0*/  POPC R6, R6 ;  /* 0x0000000600067309 */ /* 0x000e240000000000 */
[----:B0-----:R-:W-:Y:S01]  /*473c0*/  IMAD.IADD R107, R8, 0x1, R6 ;  /* 0x00000001086b7824 */ /* 0x001fe200078e0206 */
[----:B------:R-:W-:-:S02]  /*473d0*/  LOP3.LUT R8, R126, R127, RZ, 0x3c, !PT ;  /* 0x0000007f7e087212 */ /* 0x000fc400078e3cff */
[----:B------:R-:W3:Y:S01]  /*473e0*/  LDL.LU R127, [R1+0x8e8] ;  /* 0x0008e800017f7983 */ /* 0x000ee20000300800 */
[----:B------:R-:W-:-:S03]  /*473f0*/  LOP3.LUT R6, R122, R123, RZ, 0x3c, !PT ;  /* 0x0000007b7a067212 */ /* 0x000fc600078e3cff */
[----:B------:R-:W3:Y:S01]  /*47400*/  LDL.LU R126, [R1+0xc8] ;  /* 0x0000c800017e7983 */ /* 0x000ee20000300800 */
[----:B------:R-:W-:-:S03]  /*47410*/  VABSDIFF.U32 R198, R115, R119, RZ ;  /* 0x0000007773c67214 */ /* 0x000fc600000e00ff */
[----:B------:R-:W3:Y:S04]  /*47420*/  LDL.LU R122, [R1+0x8ec] ;  /* 0x0008ec00017a7983 */ /* 0x000ee80000300800 */
[----:B------:R-:W3:Y:S01]  /*47430*/  LDL.LU R119, [R1+0xcc] ;  /* 0x0000cc0001777983 */ /* 0x000ee20000300800 */
[----:B------:R-:W-:Y:S03]  /*47440*/  POPC R8, R8 ;  /* 0x0000000800087309 */ /* 0x000fe60000000000 */
[----:B------:R-:W3:Y:S05]  /*47450*/  LDL.LU R123, [R1+0x50c] ;  /* 0x00050c00017b7983 */ /* 0x000eea0000300800 */
[----:B------:R-:W0:Y:S02]  /*47460*/  POPC R6, R6 ;  /* 0x0000000600067309 */ /* 0x000e240000000000 */
[----:B0-----:R-:W-:-:S02]  /*47470*/  IADD3 R199, PT, PT, R8, R6, RZ ;  /* 0x0000000608c77210 */ /* 0x001fc40007ffe0ff */
[----:B------:R-:W-:Y:S02]  /*47480*/  LOP3.LUT R8, R111, R114, RZ, 0x3c, !PT ;  /* 0x000000726f087212 */ /* 0x000fe400078e3cff */
[----:B------:R-:W3:Y:S04]  /*47490*/  LDL.LU R114, [R1+0x5d8] ;  /* 0x0005d80001727983 */ /* 0x000ee80000300800 */
[----:B------:R-:W3:Y:S01]  /*474a0*/  LDL.LU R115, [R1+0x1c0] ;  /* 0x0001c00001737983 */ /* 0x000ee20000300800 */
[----:B------:R-:W-:Y:S01]  /*474b0*/  POPC R8, R8 ;  /* 0x0000000800087309 */ /* 0x000fe20000000000 */
[----:B------:R-:W-:Y:S02]  /*474c0*/  VABSDIFF.U32 R11, R143, R9, RZ ;  /* 0x000000098f0b7214 */ /* 0x000fe400000e00ff */
[----:B--2---:R-:W-:-:S02]  /*474d0*/  LOP3.LUT R6, R132, R110, RZ, 0x3c, !PT ;  /* 0x0000006e84067212 */ /* 0x004fc400078e3cff */
[----:B------:R-:W2:Y:S04]  /*474e0*/  LDL.LU R132, [R1+0xb8] ;  /* 0x0000b80001847983 */ /* 0x000ea80000300800 */
[----:B------:R-:W0:Y:S02]  /*474f0*/  POPC R6, R6 ;  /* 0x0000000600067309 */ /* 0x000e240000000000 */
[----:B0-----:R-:W-:Y:S01]  /*47500*/  IMAD.IADD R110, R8, 0x1, R6 ;  /* 0x00000001086e7824 */ /* 0x001fe200078e0206 */
[----:B---3--:R-:W-:Y:S02]  /*47510*/  VABSDIFF.U32 R111, R109, R117, RZ ;  /* 0x000000756d6f7214 */ /* 0x008fe400000e00ff */
[----:B------:R-:W3:Y:S04]  /*47520*/  LDL.LU R117, [R1+0x1c4] ;  /* 0x0001c40001757983 */ /* 0x000ee80000300800 */
[----:B------:R-:W3:Y:S01]  /*47530*/  LDL.LU R109, [R1+0xbc] ;  /* 0x0000bc00016d7983 */ /* 0x000ee20000300800 */
[----:B------:R-:W-:-:S06]  /*47540*/  LOP3.LUT R8, R134, R139, RZ, 0x3c, !PT ;  /* 0x0000008b86087212 */ /* 0x000fcc00078e3cff */
[----:B------:R-:W-:Y:S01]  /*47550*/  POPC R8, R8 ;  /* 0x0000000800087309 */ /* 0x000fe20000000000 */
[----:B------:R-:W-:Y:S02]  /*47560*/  LOP3.LUT R6, R99, R131, RZ, 0x3c, !PT ;  /* 0x0000008363067212 */ /* 0x000fe400078e3cff */
[----:B------:R-:W3:Y:S04]  /*47570*/  LDL.LU R99, [R1+0x990] ;  /* 0x0009900001637983 */ /* 0x000ee80000300800 */
[----:B------:R-:W3:Y:S04]  /*47580*/  LDL.LU R151, [R1+0x8f0] ;  /* 0x0008f00001977983 */ /* 0x000ee80000300800 */
[----:B------:R-:W3:Y:S01]  /*47590*/  LDL.LU R150, [R1+0xb0] ;  /* 0x0000b00001967983 */ /* 0x000ee20000300800 */
[----:B------:R-:W0:Y:S03]  /*475a0*/  POPC R6, R6 ;  /* 0x0000000600067309 */ /* 0x000e260000000000 */
[----:B------:R-:W3:Y:S04]  /*475b0*/  LDL.LU R147, [R1+0x8f4] ;  /* 0x0008f40001937983 */ /* 0x000ee80000300800 */
[----:B------:R-:W3:Y:S04]  /*475c0*/  LDL.LU R146, [R1+0xb4] ;  /* 0x0000b40001927983 */ /* 0x000ee80000300800 */
[----:B------:R-:W3:Y:S01]  /*475d0*/  LDL.LU R42, [R1+0x500] ;  /* 0x00050000012a7983 */ /* 0x000ee20000300800 */
[----:B------:R-:W-:-:S03]  /*475e0*/  VABSDIFF.U32 R158, R118, R130, RZ ;  /* 0x00000082769e7214 */ /* 0x000fc600000e00ff */
[----:B------:R-:W3:Y:S01]  /*475f0*/  LDL.LU R9, [R1+0x994] ;  /* 0x0009940001097983 */ /* 0x000ee20000300800 */
[----:B0-----:R-:W-:-:S03]  /*47600*/  IMAD.IADD R159, R8, 0x1, R6 ;  /* 0x00000001089f7824 */ /* 0x001fc600078e0206 */
[----:B------:R-:W3:Y:S04]  /*47610*/  LDL.LU R143, [R1+0x8f8] ;  /* 0x0008f800018f7983 */ /* 0x000ee80000300800 */
[----:B------:R-:W3:Y:S04]  /*47620*/  LDL.LU R134, [R1+0xa8] ;  /* 0x0000a80001867983 */ /* 0x000ee80000300800 */
        /* <DEDUP_REMOVED lines=11> */
[----:B------:R-:W3:Y:S01]  /*476e0*/  LDL.LU R126, [R1+0xa4] ;  /* 0x0000a400017e7983 */ /* 0x000ee20000300800 */
[----:B------:R-:W-:-:S03]  /*476f0*/  VABSDIFF.U32 R114, R114, R123, RZ ;  /* 0x0000007b72727214 */ /* 0x000fc600000e00ff */
[----:B------:R-:W3:Y:S01]  /*47700*/  LDL.LU R123, [R1+0x4f8] ;  /* 0x0004f800017b7983 */ /* 0x000ee20000300800 */
[----:B0-----:R-:W-:Y:S01]  /*47710*/  IMAD.IADD R57, R8, 0x1, R6 ;  /* 0x0000000108397824 */ /* 0x001fe200078e0206 */
[----:B--2---:R-:W-:Y:S02]  /*47720*/  LOP3.LUT R8, R132, R115, RZ, 0x3c, !PT ;  /* 0x0000007384087212 */ /* 0x004fe400078e3cff */
[----:B------:R-:W2:Y:S04]  /*47730*/  LDL.LU R132, [R1+0x900] ;  /* 0x0009000001847983 */ /* 0x000ea80000300800 */
[----:B------:R-:W-:Y:S01]  /*47740*/  POPC R8, R8 ;  /* 0x0000000800087309 */ /* 0x000fe20000000000 */
[----:B---3--:R-:W-:Y:S02]  /*47750*/  LOP3.LUT R6, R109, R117, RZ, 0x3c, !PT ;  /* 0x000000756d067212 */ /* 0x008fe400078e3cff */
[----:B------:R-:W3:Y:S05]  /*47760*/  LDL.LU R117, [R1+0x780] ;  /* 0x0007800001757983 */ /* 0x000eea0000300800 */
[----:B------:R-:W0:Y:S01]  /*47770*/  POPC R6, R6 ;  /* 0x0000000600067309 */ /* 0x000e220000000000 */
[----:B------:R-:W3:Y:S01]  /*47780*/  LDL.LU R109, [R1+0x98] ;  /* 0x00009800016d7983 */ /* 0x000ee20000300800 */
[----:B0-----:R-:W-:-:S02]  /*47790*/  IADD3 R115, PT, PT, R8, R6, RZ ;  /* 0x0000000608737210 */ /* 0x001fc40007ffe0ff */
[----:B------:R-:W-:Y:S02]  /*477a0*/  VABSDIFF.U32 R155, R99, R103, RZ ;  /* 0x00000067639b7214 */ /* 0x000fe400000e00ff */
[----:B------:R-:W3:Y:S04]  /*477b0*/  LDL.LU R103, [R1+0x784] ;  /* 0x0007840001677983 */ /* 0x000ee80000300800 */
[----:B------:R-:W3:Y:S01]  /*477c0*/  LDL.LU R99, [R1+0x9c] ;  /* 0x00009c0001637983 */ /* 0x000ee20000300800 */
[----:B------:R-:W-:-:S03]  /*477d0*/  LOP3.LUT R8, R150, R151, RZ, 0x3c, !PT ;  /* 0x0000009796087212 */ /* 0x000fc600078e3cff */
[----:B------:R-:W3:Y:S01]  /*477e0*/  LDL.LU R252, [R1+0x4f4] ;  /* 0x0004f40001fc7983 */ /* 0x000ee20000300800 */
[----:B------:R-:W-:Y:S02]  /*477f0*/  LOP3.LUT R6, R146, R147, RZ, 0x3c, !PT ;  /* 0x0000009392067212 */ /* 0x000fe400078e3cff */
[----:B------:R-:W-:Y:S08]  /*47800*/  POPC R8, R8 ;  /* 0x0000000800087309 */ /* 0x000ff00000000000 */
[----:B------:R-:W0:Y:S02]  /*47810*/  POPC R6, R6 ;  /* 0x0000000600067309 */ /* 0x000e240000000000 */
[----:B0-----:R-:W-:Y:S01]  /*47820*/  IMAD.IADD R154, R8, 0x1, R6 ;  /* 0x00000001089a7824 */ /* 0x001fe200078e0206 */
[----:B------:R-:W-:-:S02]  /*47830*/  LOP3.LUT R8, R134, R143, RZ, 0x3c, !PT ;  /* 0x0000008f86087212 */ /* 0x000fc400078e3cff */
[----:B------:R-:W-:Y:S02]  /*47840*/  LOP3.LUT R6, R118, R131, RZ, 0x3c, !PT ;  /* 0x0000008376067212 */ /* 0x000fe400078e3cff */
[----:B------:R-:W-:Y:S02]  /*47850*/  VABSDIFF.U32 R119, R119, R122, RZ ;  /* 0x0000007a77777214 */ /* 0x000fe400000e00ff */
[----:B------:R-:W3:Y:S04]  /*47860*/  LDL.LU R122, [R1+0x8e4] ;  /* 0x0008e400017a7983 */ /* 0x000ee80000300800 */
[----:B------:R-:W3:Y:S04]  /*47870*/  LDL.LU R146, [R1+0x788] ;  /* 0x0007880001927983 */ /* 0x000ee80000300800 */
[----:B------:R-:W3:Y:S04]  /*47880*/  LDL.LU R143, [R1+0x90] ;  /* 0x00009000018f7983 */ /* 0x000ee80000300800 */
[----:B------:R-:W3:Y:S04]  /*47890*/  LDL.LU R134, [R1+0x78c] ;  /* 0x00078c0001867983 */ /* 0x000ee80000300800 */
[----:B------:R-:W3:Y:S01]  /*478a0*/  LDL.LU R131, [R1+0x94] ;  /* 0x0000940001837983 */ /* 0x000ee20000300800 */
[----:B------:R-:W-:Y:S01]  /*478b0*/  POPC R8, R8 ;  /* 0x0000000800087309 */ /* 0x000fe20000000000 */
[----:B------:R-:W-:-:S02]  /*478c0*/  VABSDIFF.U32 R151, R9, R42, RZ ;  /* 0x0000002a09977214 */ /* 0x000fc400000e00ff */
[----:B------:R-:W3:Y:S05]  /*478d0*/  LDL.LU R47, [R1+0x4ec] ;  /* 0x0004ec00012f7983 */ /* 0x000eea0000300800 */
[----:B------:R-:W0:Y:S02]  /*478e0*/  POPC R6, R6 ;  /* 0x0000000600067309 */ /* 0x000e240000000000 */
[----:B0-----:R-:W-:Y:S01]  /*478f0*/  IMAD.IADD R118, R8, 0x1, R6 ;  /* 0x0000000108767824 */ /* 0x001fe200078e0206 */
[----:B------:R-:W-:Y:S02]  /*47900*/  LOP3.LUT R6, R126, R127, RZ, 0x3c, !PT ;  /* 0x0000007f7e067212 */ /* 0x000fe400078e3cff */
[----:B------:R-:W3:Y:S01]  /*47910*/  LDL.LU R127, [R1+0x8e0] ;  /* 0x0008e000017f7983 */ /* 0x000ee20000300800 */
[----:B------:R-:W-:-:S03]  /*47920*/  LOP3.LUT R8, R130, R139, RZ, 0x3c, !PT ;  /* 0x0000008b82087212 */ /* 0x000fc600078e3cff */
[----:B------:R-:W3:Y:S04]  /*47930*/  LDL.LU R42, [R1+0x7a8] ;  /* 0x0007a800012a7983 */ /* 0x000ee80000300800 */
[----:B------:R-:W3:Y:S04]  /*47940*/  LDL.LU R139, [R1+0x88] ;  /* 0x00008800018b7983 */ /* 0x000ee80000300800 */
[----:B------:R-:W3:Y:S01]  /*47950*/  LDL.LU R130, [R1+0x7ac] ;  /* 0x0007ac0001827983 */ /* 0x000ee20000300800 */
[----:B------:R-:W-:Y:S08]  /*47960*/  POPC R8, R8 ;  /* 0x0000000800087309 */ /* 0x000ff00000000000 */
[----:B------:R-:W0:Y:S02]  /*47970*/  POPC R6, R6 ;  /* 0x0000000600067309 */ /* 0x000e240000000000 */
[----:B0-----:R-:W-:Y:S01]  /*47980*/  IMAD.IADD R150, R8, 0x1, R6 ;  /* 0x0000000108967824 */ /* 0x001fe200078e0206 */
[----:B--2---:R-:W-:-:S02]  /*47990*/  VABSDIFF.U32 R147, R132, R123, RZ ;  /* 0x0000007b84937214 */ /* 0x004fc400000e00ff */
        /* <DEDUP_REMOVED lines=9> */
[----:B---3--:R-:W-:-:S03]  /*47a30*/  LOP3.LUT R8, R109, R117, RZ, 0x3c, !PT ;  /* 0x000000756d087212 */ /* 0x008fc600078e3cff */
[----:B------:R-:W3:Y:S03]  /*47a40*/  LDL.LU R117, [R1+0x160] ;  /* 0x0001600001757983 */ /* 0x000ee60000300800 */
[----:B------:R-:W-:Y:S01]  /*47a50*/  POPC R8, R8 ;  /* 0x0000000800087309 */ /* 0x000fe20000000000 */
[----:B------:R-:W3:Y:S01]  /*47a60*/  LDL.LU R109, [R1+0x78] ;  /* 0x00007800016d7983 */ /* 0x000ee20000300800 */
[----:B------:R-:W-:-:S03]  /*47a70*/  LOP3.LUT R6, R99, R103, RZ, 0x3c, !PT ;  /* 0x0000006763067212 */ /* 0x000fc600078e3cff */
[----:B------:R-:W3:Y:S03]  /*47a80*/  LDL.LU R103, [R1+0x164] ;  /* 0x0001640001677983 */ /* 0x000ee60000300800 */
[----:B------:R-:W0:Y:S01]  /*47a90*/  POPC R6, R6 ;  /* 0x0000000600067309 */ /* 0x000e220000000000 */
[----:B------:R-:W3:Y:S01]  /*47aa0*/  LDL.LU R99, [R1+0x7c] ;  /* 0x00007c0001637983 */ /* 0x000ee20000300800 */
[----:B0-----:R-:W-:Y:S02]  /*47ab0*/  IADD3 R123, PT, PT, R8, R6, RZ ;  /* 0x00000006087b7210 */ /* 0x001fe40007ffe0ff */
[----:B------:R-:W-:Y:S02]  /*47ac0*/  LOP3.LUT R6, R131, R134, RZ, 0x3c, !PT ;  /* 0x0000008683067212 */ /* 0x000fe400078e3cff */
[----:B------:R-:W3:Y:S01]  /*47ad0*/  LDL.LU R131, [R1+0x844] ;  /* 0x0008440001837983 */ /* 0x000ee20000300800 */
[----:B------:R-:W-:-:S03]  /*47ae0*/  LOP3.LUT R8, R143, R146, RZ, 0x3c, !PT ;  /* 0x000000928f087212 */ /* 0x000fc600078e3cff */
[----:B------:R-:W-:Y:S01]  /*47af0*/  POPC R6, R6 ;  /* 0x0000000600067309 */ /* 0x000fe20000000000 */
[----:B------:R-:W3:Y:S01]  /*47b00*/  LDL.LU R41, [R1+0x658] ;  /* 0x0006580001297983 */ /* 0x000ee20000300800 */
[----:B------:R-:W-:-:S03]  /*47b10*/  VABSDIFF.U32 R122, R122, R252, RZ ;  /* 0x000000fc7a7a7214 */ /* 0x000fc600000e00ff */
[----:B------:R-:W3:Y:S03]  /*47b20*/  LDL.LU R43, [R1+0x70] ;  /* 0x00007000012b7983 */ /* 0x000ee60000300800 */
[----:B------:R-:W0:Y:S01]  /*47b30*/  POPC R8, R8 ;  /* 0x0000000800087309 */ /* 0x000e220000000000 */
[----:B------:R-:W3:Y:S04]  /*47b40*/  LDL.LU R143, [R1+0x65c] ;  /* 0x00065c00018f7983 */ /* 0x000ee80000300800 */
[----:B------:R-:W3:Y:S01]  /*47b50*/  LDL.LU R134, [R1+0x74] ;  /* 0x0000740001867983 */ /* 0x000ee20000300800 */
[----:B0-----:R-:W-:Y:S01]  /*47b60*/  IMAD.IADD R146, R8, 0x1, R6 ;  /* 0x0000000108927824 */ /* 0x001fe200078e0206 */
[----:B------:R-:W-:-:S06]  /*47b70*/  LOP3.LUT R6, R139, R42, RZ, 0x3c, !PT ;  /* 0x0000002a8b067212 */ /* 0x000fcc00078e3cff */
[----:B------:R-:W-:Y:S01]  /*47b80*/  POPC R6, R6 ;  /* 0x0000000600067309 */ /* 0x000fe20000000000 */
[----:B------:R-:W-:Y:S02]  /*47b90*/  VABSDIFF.U32 R127, R127, R47, RZ ;  /* 0x0000002f7f7f7214 */ /* 0x000fe400000e00ff */
[----:B--2---:R-:W-:Y:S02]  /*47ba0*/  LOP3.LUT R252, R132, R130, RZ, 0x3c, !PT ;  /* 0x0000008284fc7212 */ /* 0x004fe400078e3cff */
[----:B------:R-:W2:Y:S04]  /*47bb0*/  LDL.LU R130, [R1+0x840] ;  /* 0x0008400001827983 */ /* 0x000ea80000300800 */
[----:B------:R-:W0:Y:S01]  /*47bc0*/  POPC R252, R252 ;  /* 0x000000fc00fc7309 */ /* 0x000e220000000000 */
[----:B------:R-:W2:Y:S04]  /*47bd0*/  LDL.LU R47, [R1+0x660] ;  /* 0x00066000012f7983 */ /* 0x000ea80000300800 */
[----:B------:R-:W2:Y:S04]  /*47be0*/  LDL.LU R42, [R1+0x68] ;  /* 0x00006800012a7983 */ /* 0x000ea80000300800 */
[----:B------:R-:W2:Y:S04]  /*47bf0*/  LDL.LU R139, [R1+0x664] ;  /* 0x00066400018b7983 */ /* 0x000ea80000300800 */
[----:B------:R-:W2:Y:S01]  /*47c00*/  LDL.LU R132, [R1+0x6c] ;  /* 0x00006c0001847983 */ /* 0x000ea20000300800 */
[----:B0-----:R-:W-:Y:S01]  /*47c10*/  IMAD.IADD R252, R6, 0x1, R252 ;  /* 0x0000000106fc7824 */ /* 0x001fe200078e02fc */
[----:B------:R-:W-:-:S02]  /*47c20*/  LOP3.LUT R6, R37, R33, RZ, 0x3c, !PT ;  /* 0x0000002125067212 */ /* 0x000fc400078e3cff */
[----:B------:R-:W-:-:S04]  /*47c30*/  LOP3.LUT R59, R59, R39, RZ, 0x3c, !PT ;  /* 0x000000273b3b7212 */ /* 0x000fc800078e3cff */
[----:B------:R-:W-:Y:S08]  /*47c40*/  POPC R6, R6 ;  /* 0x0000000600067309 */ /* 0x000ff00000000000 */
[----:B------:R-:W0:Y:S01]  /*47c50*/  POPC R59, R59 ;  /* 0x0000003b003b7309 */ /* 0x000e220000000000 */
[----:B------:R-:W-:Y:S01]  /*47c60*/  VABSDIFF.U32 R9, R9, R45, RZ ;  /* 0x0000002d09097214 */ /* 0x000fe200000e00ff */
[----:B0-----:R-:W-:Y:S01]  /*47c70*/  IMAD.IADD R59, R6, 0x1, R59 ;  /* 0x00000001063b7824 */ /* 0x001fe200078e023b */
[----:B---3--:R-:W-:-:S02]  /*47c80*/  LOP3.LUT R6, R109, R117, RZ, 0x3c, !PT ;  /* 0x000000756d067212 */ /* 0x008fc400078e3cff */
[----:B------:R-:W3:Y:S04]  /*47c90*/  LDL.LU R117, [R1+0x7c0] ;  /* 0x0007c00001757983 */ /* 0x000ee80000300800 */
[----:B------:R-:W3:Y:S01]  /*47ca0*/  LDL.LU R109, [R1+0x60] ;  /* 0x00006000016d7983 */ /* 0x000ee20000300800 */
[----:B------:R-:W-:-:S03]  /*47cb0*/  LOP3.LUT R45, R99, R103, RZ, 0x3c, !PT ;  /* 0x00000067632d7212 */ /* 0x000fc600078e3cff */
[----:B------:R-:W3:Y:S04]  /*47cc0*/  LDL.LU R103, [R1+0x7c4] ;  /* 0x0007c40001677983 */ /* 0x000ee80000300800 */
[----:B------:R-:W3:Y:S01]  /*47cd0*/  LDL.LU R99, [R1+0x64] ;  /* 0x0000640001637983 */ /* 0x000ee20000300800 */
[----:B------:R-:W-:-:S03]  /*47ce0*/  VABSDIFF.U32 R131, R131, R125, RZ ;  /* 0x0000007d83837214 */ /* 0x000fc600000e00ff */
[----:B------:R-:W3:Y:S01]  /*47cf0*/  LDL.LU R125, [R1+0xd74] ;  /* 0x000d7400017d7983 */ /* 0x000ee20000300800 */
[----:B------:R-:W-:Y:S08]  /*47d00*/  POPC R6, R6 ;  /* 0x0000000600067309 */ /* 0x000ff00000000000 */
[----:B------:R-:W0:Y:S01]  /*47d10*/  POPC R45, R45 ;  /* 0x0000002d002d7309 */ /* 0x000e220000000000 */
[----:B------:R-:W-:-:S02]  /*47d20*/  VABSDIFF.U32 R126, R126, R29, RZ ;  /* 0x0000001d7e7e7214 */ /* 0x000fc400000e00ff */
[----:B0-----:R-:W-:Y:S02]  /*47d30*/  IADD3 R45, PT, PT, R6, R45, RZ ;  /* 0x0000002d062d7210 */ /* 0x001fe40007ffe0ff */
[----:B------:R-:W-:Y:S02]  /*47d40*/  LOP3.LUT R6, R43, R41, RZ, 0x3c, !PT ;  /* 0x000000292b067212 */ /* 0x000fe400078e3cff */
[----:B------:R-:W-:Y:S02]  /*47d50*/  LOP3.LUT R41, R134, R143, RZ, 0x3c, !PT ;  /* 0x0000008f86297212 */ /* 0x000fe400078e3cff */
[----:B------:R-:W3:Y:S04]  /*47d60*/  LDL.LU R134, [R1+0x5c4] ;  /* 0x0005c40001867983 */ /* 0x000ee80000300800 */
[----:B------:R-:W3:Y:S04]  /*47d70*/  LDL.LU R14, [R1+0x138] ;  /* 0x00013800010e7983 */ /* 0x000ee80000300800 */
        /* <DEDUP_REMOVED lines=10> */
[----:B------:R-:W2:Y:S01]  /*47e20*/  LDL.LU R43, [R1+0x66c] ;  /* 0x00066c00012b7983 */ /* 0x000ea20000300800 */
[----:B------:R-:W-:-:S03]  /*47e30*/  LOP3.LUT R39, R132, R139, RZ, 0x3c, !PT ;  /* 0x0000008b84277212 */ /* 0x000fc600078e3cff */
[----:B------:R-:W2:Y:S01]  /*47e40*/  LDL.LU R132, [R1+0x54] ;  /* 0x0000540001847983 */ /* 0x000ea20000300800 */
[----:B------:R-:W-:-:S03]  /*47e50*/  LOP3.LUT R6, R42, R47, RZ, 0x3c, !PT ;  /* 0x0000002f2a067212 */ /* 0x000fc600078e3cff */
[----:B------:R-:W2:Y:S04]  /*47e60*/  LDL.LU R139, [R1+0x7cc] ;  /* 0x0007cc00018b7983 */ /* 0x000ea80000300800 */
[----:B------:R-:W2:Y:S04]  /*47e70*/  LDL.LU R18, [R1+0x7d0] ;  /* 0x0007d00001127983 */ /* 0x000ea80000300800 */
[----:B------:R-:W2:Y:S01]  /*47e80*/  LDL.LU R25, [R1+0x48] ;  /* 0x0000480001197983 */ /* 0x000ea20000300800 */
[----:B------:R-:W-:Y:S03]  /*47e90*/  POPC R6, R6 ;  /* 0x0000000600067309 */ /* 0x000fe60000000000 */
[----:B------:R-:W2:Y:S05]  /*47ea0*/  LDL.LU R47, [R1+0x7d4] ;  /* 0x0007d400012f7983 */ /* 0x000eaa0000300800 */
[----:B------:R-:W0:Y:S02]  /*47eb0*/  POPC R39, R39 ;  /* 0x0000002700277309 */ /* 0x000e240000000000 */
[----:B0-----:R-:W-:Y:S01]  /*47ec0*/  IMAD.IADD R39, R6, 0x1, R39 ;  /* 0x0000000106277824 */ /* 0x001fe200078e0227 */
[----:B---3--:R-:W-:-:S02]  /*47ed0*/  LOP3.LUT R6, R109, R117, RZ, 0x3c, !PT ;  /* 0x000000756d067212 */ /* 0x008fc400078e3cff */
[----:B------:R-:W-:Y:S02]  /*47ee0*/  LOP3.LUT R37, R99, R103, RZ, 0x3c, !PT ;  /* 0x0000006763257212 */ /* 0x000fe400078e3cff */
[----:B------:R-:W-:Y:S02]  /*47ef0*/  VABSDIFF.U32 R42, R125, R138, RZ ;  /* 0x0000008a7d2a7214 */ /* 0x000fe400000e00ff */
[----:B------:R-:W3:Y:S04]  /*47f00*/  LDL.LU R125, [R1+0x4c] ;  /* 0x00004c00017d7983 */ /* 0x000ee80000300800 */
        /* <DEDUP_REMOVED lines=14> */
[----:B--2---:R-:W-:Y:S02]  /*47ff0*/  LOP3.LUT R6, R23, R16, RZ, 0x3c, !PT ;  /* 0x0000001017067212 */ /* 0x004fe400078e3cff */
[----:B------:R-:W-:-:S04]  /*48000*/  LOP3.LUT R23, R132, R43, RZ, 0x3c, !PT ;  /* 0x0000002b84177212 */ /* 0x000fc800078e3cff */
[----:B------:R-:W-:Y:S08]  /*48010*/  POPC R6, R6 ;  /* 0x0000000600067309 */ /* 0x000ff00000000000 */
[----:B------:R-:W0:Y:S02]  /*48020*/  POPC R23, R23 ;  /* 0x0000001700177309 */ /* 0x000e240000000000 */
[----:B0-----:R-:W-:Y:S01]  /*48030*/  IMAD.IADD R23, R6, 0x1, R23 ;  /* 0x0000000106177824 */ /* 0x001fe200078e0217 */
[----:B------:R-:W-:-:S06]  /*48040*/  LOP3.LUT R6, R25, R18, RZ, 0x3c, !PT ;  /* 0x0000001219067212 */ /* 0x000fcc00078e3cff */
[----:B------:R-:W-:Y:S08]  /*48050*/  POPC R6, R6 ;  /* 0x0000000600067309 */ /* 0x000ff00000000000 */
[----:B------:R-:W-:Y:S08]  /*48060*/  POPC R12, R12 ;  /* 0x0000000c000c7309 */ /* 0x000ff00000000000 */
[----:B------:R-:W0:Y:S01]  /*48070*/  POPC R10, R10 ;  /* 0x0000000a000a7309 */ /* 0x000e220000000000 */
[----:B------:R-:W-:-:S02]  /*48080*/  VABSDIFF.U32 R134, R134, R251, RZ ;  /* 0x000000fb86867214 */ /* 0x000fc400000e00ff */
[----:B------:R-:W2:Y:S01]  /*48090*/  LDL.LU R251, [R1+0xd6c] ;  /* 0x000d6c0001fb7983 */ /* 0x000ea20000300800 */
[----:B------:R-:W-:-:S03]  /*480a0*/  VABSDIFF.U32 R135, R141, R135, RZ ;  /* 0x000000878d877214 */ /* 0x000fc600000e00ff */
[----:B------:R-:W2:Y:S04]  /*480b0*/  LDL.LU R143, [R1+0x7bc] ;  /* 0x0007bc00018f7983 */ /* 0x000ea80000300800 */
[----:B------:R-:W2:Y:S01]  /*480c0*/  LDL.LU R141, [R1+0x7e0] ;  /* 0x0007e000018d7983 */ /* 0x000ea20000300800 */
[----:B0-----:R-:W-:-:S03]  /*480d0*/  IMAD.IADD R15, R12, 0x1, R10 ;  /* 0x000000010c0f7824 */ /* 0x001fc600078e020a */
[----:B------:R-:W2:Y:S01]  /*480e0*/  LDL.LU R12, [R1+0x7e4] ;  /* 0x0007e400010c7983 */ /* 0x000ea20000300800 */
[----:B------:R-:W-:-:S03]  /*480f0*/  VABSDIFF.U32 R139, R139, R250, RZ ;  /* 0x000000fa8b8b7214 */ /* 0x000fc600000e00ff */
[----:B------:R-:W2:Y:S04]  /*48100*/  LDL.LU R33, [R1+0x3c] ;  /* 0x00003c0001217983 */ /* 0x000ea80000300800 */
[----:B------:R-:W2:Y:S04]  /*48110*/  LDL.LU R132, [R1+0x7e8] ;  /* 0x0007e80001847983 */ /* 0x000ea80000300800 */
[----:B------:R-:W2:Y:S04]  /*48120*/  LDL.LU R8, [R1+0x7ec] ;  /* 0x0007ec0001087983 */ /* 0x000ea80000300800 */
[----:B------:R-:W2:Y:S04]  /*48130*/  LDL.LU R43, [R1+0x34] ;  /* 0x00003400012b7983 */ /* 0x000ea80000300800 */
[----:B------:R-:W2:Y:S01]  /*48140*/  LDL.LU R250, [R1+0xd68] ;  /* 0x000d680001fa7983 */ /* 0x000ea20000300800 */
[----:B---3--:R-:W-:-:S03]  /*48150*/  LOP3.LUT R16, R125, R47, RZ, 0x3c, !PT ;  /* 0x0000002f7d107212 */ /* 0x008fc600078e3cff */
[----:B------:R-:W3:Y:S03]  /*48160*/  LDL.LU R125, [R1+0x7f0] ;  /* 0x0007f000017d7983 */ /* 0x000ee60000300800 */
[----:B------:R-:W0:Y:S01]  /*48170*/  POPC R16, R16 ;  /* 0x0000001000107309 */ /* 0x000e220000000000 */
[----:B------:R-:W3:Y:S01]  /*48180*/  LDL.LU R10, [R1+0x20] ;  /* 0x00002000010a7983 */ /* 0x000ee20000300800 */
[----:B------:R-:W-:-:S03]  /*48190*/  VABSDIFF.U32 R138, R138, R30, RZ ;  /* 0x0000001e8a8a7214 */ /* 0x000fc600000e00ff */
[----:B------:R-:W3:Y:S04]  /*481a0*/  LDL.LU R47, [R1+0x24] ;  /* 0x00002400012f7983 */ /* 0x000ee80000300800 */
[----:B------:R-:W3:Y:S01]  /*481b0*/  LDL.LU R30, [R1+0xd64] ;  /* 0x000d6400011e7983 */ /* 0x000ee20000300800 */
[----:B------:R-:W-:Y:S01]  /*481c0*/  LOP3.LUT R14, R99, R103, RZ, 0x3c, !PT ;  /* 0x00000067630e7212 */ /* 0x000fe200078e3cff */
[----:B0-----:R-:W-:Y:S01]  /*481d0*/  IMAD.IADD R16, R6, 0x1, R16 ;  /* 0x0000000106107824 */ /* 0x001fe200078e0210 */
[----:B------:R-:W-:Y:S02]  /*481e0*/  LOP3.LUT R6, R109, R117, RZ, 0x3c, !PT ;  /* 0x000000756d067212 */ /* 0x000fe400078e3cff */
[----:B------:R-:W3:Y:S02]  /*481f0*/  LDL.LU R117, [R1+0xf8] ;  /* 0x0000f80001757983 */ /* 0x000ee40000300800 */
[----:B------:R-:W-:Y:S02]  /*48200*/  POPC R14, R14 ;  /* 0x0000000e000e7309 */ /* 0x000fe40000000000 */
[----:B------:R-:W3:Y:S04]  /*48210*/  LDL.LU R18, [R1+0x10] ;  /* 0x0000100001127983 */ /* 0x000ee80000300800 */
[----:B------:R-:W3:Y:S02]  /*48220*/  LDL.LU R109, [R1+0xfc] ;  /* 0x0000fc00016d7983 */ /* 0x000ee40000300800 */
[----:B------:R-:W0:Y:S02]  /*48230*/  POPC R6, R6 ;  /* 0x0000000600067309 */ /* 0x000e240000000000 */
[----:B------:R-:W3:Y:S04]  /*48240*/  LDL.LU R103, [R1+0xe8] ;  /* 0x0000e80001677983 */ /* 0x000ee80000300800 */
[----:B------:R-:W3:Y:S04]  /*48250*/  LDL.LU R25, [R1] ;  /* 0x0000000001197983 */ /* 0x000ee80000300800 */
[----:B------:R-:W3:Y:S01]  /*48260*/  LDL.LU R99, [R1+0xec] ;  /* 0x0000ec0001637983 */ /* 0x000ee20000300800 */
[----:B0-----:R-:W-:-:S03]  /*48270*/  IMAD.IADD R14, R6, 0x1, R14 ;  /* 0x00000001060e7824 */ /* 0x001fc600078e020e */
[----:B------:R-:W3:Y:S01]  /*48280*/  LDL.LU R6, [R1+0x38] ;  /* 0x0000380001067983 */ /* 0x000ee20000300800 */
[----:B--2---:R-:W-:-:S06]  /*48290*/  LOP3.LUT R12, R33, R12, RZ, 0x3c, !PT ;  /* 0x0000000c210c7212 */ /* 0x004fcc00078e3cff */
[----:B------:R-:W-:Y:S01]  /*482a0*/  POPC R12, R12 ;  /* 0x0000000c000c7309 */ /* 0x000fe20000000000 */
[----:B------:R-:W-:Y:S02]  /*482b0*/  VABSDIFF.U32 R143, R143, R136, RZ ;  /* 0x000000888f8f7214 */ /* 0x000fe400000e00ff */
[----:B------:R-:W2:Y:S01]  /*482c0*/  LDL.LU R136, [R1+0xd60] ;  /* 0x000d600001887983 */ /* 0x000ea20000300800 */
[----:B---3--:R-:W-:-:S03]  /*482d0*/  LOP3.LUT R6, R6, R141, RZ, 0x3c, !PT ;  /* 0x0000008d06067212 */ /* 0x008fc600078e3cff */
[----:B------:R-:W3:Y:S03]  /*482e0*/  LDL.LU R141, [R1+0xd5c] ;  /* 0x000d5c00018d7983 */ /* 0x000ee60000300800 */
[----:B------:R-:W0:Y:S01]  /*482f0*/  POPC R6, R6 ;  /* 0x0000000600067309 */ /* 0x000e220000000000 */
[----:B------:R-:W3:Y:S01]  /*48300*/  LDL.LU R33, [R1+0x670] ;  /* 0x0006700001217983 */ /* 0x000ee20000300800 */
[----:B0-----:R-:W-:-:S03]  /*48310*/  IADD3 R12, PT, PT, R6, R12, RZ ;  /* 0x0000000c060c7210 */ /* 0x001fc60007ffe0ff */
[----:B------:R-:W3:Y:S01]  /*48320*/  LDL.LU R6, [R1+0x30] ;  /* 0x0000300001067983 */ /* 0x000ee20000300800 */
[----:B------:R-:W-:-:S06]  /*48330*/  LOP3.LUT R8, R43, R8, RZ, 0x3c, !PT ;  /* 0x000000082b087212 */ /* 0x000fcc00078e3cff */
[----:B------:R-:W-:Y:S01]  /*48340*/  POPC R8, R8 ;  /* 0x0000000800087309 */ /* 0x000fe20000000000 */
[----:B--2---:R-:W-:Y:S02]  /*48350*/  VABSDIFF.U32 R142, R136, R142, RZ ;  /* 0x0000008e888e7214 */ /* 0x004fe400000e00ff */
[----:B------:R-:W2:Y:S01]  /*48360*/  LDL.LU R136, [R1+0xd58] ;  /* 0x000d580001887983 */ /* 0x000ea20000300800 */
[----:B---3--:R-:W-:-:S03]  /*48370*/  LOP3.LUT R6, R6, R132, RZ, 0x3c, !PT ;  /* 0x0000008406067212 */ /* 0x008fc600078e3cff */
[----:B------:R-:W3:Y:S03]  /*48380*/  LDL.LU R132, [R1+0xd54] ;  /* 0x000d540001847983 */ /* 0x000ee60000300800 */
[----:B------:R-:W0:Y:S01]  /*48390*/  POPC R6, R6 ;  /* 0x0000000600067309 */ /* 0x000e220000000000 */
[----:B------:R-:W2:Y:S01]  /*483a0*/  LDL.LU R43, [R1+0x678] ;  /* 0x00067800012b7983 */ /* 0x000ea20000300800 */
[----:B0-----:R-:W-:-:S03]  /*483b0*/  IMAD.IADD R8, R6, 0x1, R8 ;  /* 0x0000000106087824 */ /* 0x001fc600078e0208 */
[----:B------:R-:W3:Y:S01]  /*483c0*/  LDL.LU R6, [R1+0x7f4] ;  /* 0x0007f40001067983 */ /* 0x000ee20000300800 */
[----:B------:R-:W-:-:S06]  /*483d0*/  LOP3.LUT R10, R10, R125, RZ, 0x3c, !PT ;  /* 0x0000007d0a0a7212 */ /* 0x000fcc00078e3cff */
[----:B------:R-:W-:Y:S01]  /*483e0*/  POPC R10, R10 ;  /* 0x0000000a000a7309 */ /* 0x000fe20000000000 */
[----:B------:R-:W-:Y:S02]  /*483f0*/  VABSDIFF.U32 R30, R30, R129, RZ ;  /* 0x000000811e1e7214 */ /* 0x000fe400000e00ff */
[----:B------:R-:W2:Y:S04]  /*48400*/  LDL.LU R129, [R1+0xd50] ;  /* 0x000d500001817983 */ /* 0x000ea80000300800 */
[----:B------:R-:W2:Y:S01]  /*48410*/  LDL.LU R125, [R1+0xd4c] ;  /* 0x000d4c00017d7983 */ /* 0x000ea20000300800 */
[----:B---3--:R-:W-:-:S03]  /*48420*/  LOP3.LUT R6, R47, R6, RZ, 0x3c, !PT ;  /* 0x000000062f067212 */ /* 0x008fc600078e3cff */
[----:B------:R-:W3:Y:S03]  /*48430*/  LDL.LU R47, [R1+0xc0] ;  /* 0x0000c000012f7983 */ /* 0x000ee60000300800 */
[----:B------:R-:W0:Y:S02]  /*48440*/  POPC R6, R6 ;  /* 0x0000000600067309 */ /* 0x000e240000000000 */
[----:B0-----:R-:W-:Y:S02]  /*48450*/  IMAD.IADD R6, R10, 0x1, R6 ;  /* 0x000000010a067824 */ /* 0x001fe400078e0206 */
[----:B------:R-:W2:Y:S01]  /*48460*/  LDL.LU R10, [R1+0x14] ;  /* 0x00001400010a7983 */ /* 0x000ea20000300800 */
[----:B------:R-:W-:-:S06]  /*48470*/  LOP3.LUT R18, R18, R117, RZ, 0x3c, !PT ;  /* 0x0000007512127212 */ /* 0x000fcc00078e3cff */
[----:B------:R-:W-:Y:S01]  /*48480*/  POPC R18, R18 ;  /* 0x0000001200127309 */ /* 0x000fe20000000000 */
[----:B------:R-:W-:Y:S02]  /*48490*/  VABSDIFF.U32 R250, R250, R121, RZ ;  /* 0x00000079fafa7214 */ /* 0x000fe400000e00ff */
[----:B------:R-:W3:Y:S04]  /*484a0*/  LDL.LU R121, [R1+0xd48] ;  /* 0x000d480001797983 */ /* 0x000ee80000300800 */
[----:B------:R-:W3:Y:S01]  /*484b0*/  LDL.LU R117, [R1+0xd44] ;  /* 0x000d440001757983 */ /* 0x000ee20000300800 */
[----:B--2---:R-:W-:-:S03]  /*484c0*/  LOP3.LUT R10, R10, R109, RZ, 0x3c, !PT ;  /* 0x0000006d0a0a7212 */ /* 0x004fc600078e3cff */
[----:B------:R-:W2:Y:S03]  /*484d0*/  LDL.LU R109, [R1+0xd40] ;  /* 0x000d4000016d7983 */ /* 0x000ea60000300800 */
[----:B------:R-:W0:Y:S02]  /*484e0*/  POPC R10, R10 ;  /* 0x0000000a000a7309 */ /* 0x000e240000000000 */
[----:B0-----:R-:W-:Y:S02]  /*484f0*/  IMAD.IADD R10, R18, 0x1, R10 ;  /* 0x00000001120a7824 */ /* 0x001fe400078e020a */
[----:B------:R-:W3:Y:S01]  /*48500*/  LDL.LU R18, [R1+0x4] ;  /* 0x0000040001127983 */ /* 0x000ee20000300800 */
[----:B------:R-:W-:-:S06]  /*48510*/  LOP3.LUT R25, R25, R103, RZ, 0x3c, !PT ;  /* 0x0000006719197212 */ /* 0x000fcc00078e3cff */
[----:B------:R-:W-:Y:S01]  /*48520*/  POPC R25, R25 ;  /* 0x0000001900197309 */ /* 0x000fe20000000000 */
[----:B------:R-:W-:Y:S02]  /*48530*/  VABSDIFF.U32 R251, R251, R108, RZ ;  /* 0x0000006cfbfb7214 */ /* 0x000fe400000e00ff */
[----:B------:R-:W2:Y:S01]  /*48540*/  LDL.LU R108, [R1+0xd3c] ;  /* 0x000d3c00016c7983 */ /* 0x000ea20000300800 */
[----:B------:R-:W-:-:S03]  /*48550*/  VABSDIFF.U32 R64, R64, R98, RZ ;  /* 0x0000006240407214 */ /* 0x000fc600000e00ff */
[----:B------:R-:W2:Y:S01]  /*48560*/  LDL.LU R103, [R1+0xd38] ;  /* 0x000d380001677983 */ /* 0x000ea20000300800 */
[----:B---3--:R-:W-:-:S03]  /*48570*/  LOP3.LUT R18, R18, R99, RZ, 0x3c, !PT ;  /* 0x0000006312127212 */ /* 0x008fc600078e3cff */
[----:B------:R-:W3:Y:S03]  /*48580*/  LDL.LU R99, [R1+0xd34] ;  /* 0x000d340001637983 */ /* 0x000ee60000300800 */
[----:B------:R-:W0:Y:S02]  /*48590*/  POPC R18, R18 ;  /* 0x0000001200127309 */ /* 0x000e240000000000 */
[----:B0-----:R-:W-:Y:S02]  /*485a0*/  IADD3 R18, PT, PT, R25, R18, RZ ;  /* 0x0000001219127210 */ /* 0x001fe40007ffe0ff */
[----:B------:R-:W3:Y:S04]  /*485b0*/  LDL.LU R25, [R1+0x674] ;  /* 0x0006740001197983 */ /* 0x000ee80000300800 */
[----:B------:R-:W2:Y:S01]  /*485c0*/  LDL.LU R98, [R1+0xd30] ;  /* 0x000d300001627983 */ /* 0x000ea20000300800 */
[----:B------:R-:W-:-:S02]  /*485d0*/  VABSDIFF.U32 R3, R3, R102, RZ ;  /* 0x0000006603037214 */ /* 0x000fc400000e00ff */
[----:B---3--:R-:W-:Y:S02]  /*485e0*/  LOP3.LUT R25, R99, R25, RZ, 0x3c, !PT ;  /* 0x0000001963197212 */ /* 0x008fe400078e3cff */
[----:B--2---:R-:W-:-:S04]  /*485f0*/  LOP3.LUT R33, R98, R33, RZ, 0x3c, !PT ;  /* 0x0000002162217212 */ /* 0x004fc800078e3cff */
[----:B------:R-:W-:Y:S01]  /*48600*/  POPC R25, R25 ;  /* 0x0000001900197309 */ /* 0x000fe20000000000 */
[----:B------:R-:W2:Y:S04]  /*48610*/  LDL.LU R98, [R1+0x680] ;  /* 0x0006800001627983 */ /* 0x000ea80000300800 */
[----:B------:R-:W3:Y:S03]  /*48620*/  LDL.LU R99, [R1+0x800] ;  /* 0x0008000001637983 */ /* 0x000ee60000300800 */
[----:B------:R-:W0:Y:S02]  /*48630*/  POPC R33, R33 ;  /* 0x0000002100217309 */ /* 0x000e240000000000 */
[----:B0-----:R-:W-:-:S02]  /*48640*/  IMAD.IADD R25, R33, 0x1, R25 ;  /* 0x0000000121197824 */ /* 0x001fc400078e0219 */
[----:B------:R-:W2:Y:S04]  /*48650*/  LDL.LU R33, [R1+0x67c] ;  /* 0x00067c0001217983 */ /* 0x000ea80000300800 */
[----:B------:R-:W3:Y:S01]  /*48660*/  LDL.LU R102, [R1+0xd2c] ;  /* 0x000d2c0001667983 */ /* 0x000ee20000300800 */
[----:B--2---:R-:W-:Y:S02]  /*48670*/  LOP3.LUT R33, R103, R33, RZ, 0x3c, !PT ;  /* 0x0000002167217212 */ /* 0x004fe400078e3cff */
[----:B---3--:R-:W-:Y:S02]  /*48680*/  LOP3.LUT R43, R102, R43, RZ, 0x3c, !PT ;  /* 0x0000002b662b7212 */ /* 0x008fe400078e3cff */
[----:B------:R-:W2:Y:S04]  /*48690*/  LDL.LU R102, [R1+0x808] ;  /* 0x0008080001667983 */ /* 0x000ea80000300800 */
[----:B------:R-:W3:Y:S01]  /*486a0*/  LDL.LU R103, [R1+0xc4] ;  /* 0x0000c40001677983 */ /* 0x000ee20000300800 */
[----:B------:R-:W-:Y:S08]  /*486b0*/  POPC R43, R43 ;  /* 0x0000002b002b7309 */ /* 0x000ff00000000000 */
[----:B------:R-:W0:Y:S01]  /*486c0*/  POPC R33, R33 ;  /* 0x0000002100217309 */ /* 0x000e220000000000 */
[----:B------:R-:W-:-:S02]  /*486d0*/  VABSDIFF.U32 R4, R4, R113, RZ ;  /* 0x0000007104047214 */ /* 0x000fc400000e00ff */
[----:B------:R-:W2:Y:S01]  /*486e0*/  LDL.LU R113, [R1+0xd28] ;  /* 0x000d280001717983 */ /* 0x000ea20000300800 */
[----:B------:R-:W-:-:S03]  /*486f0*/  VABSDIFF.U32 R60, R60, R112, RZ ;  /* 0x000000703c3c7214 */ /* 0x000fc600000e00ff */
[----:B------:R-:W2:Y:S01]  /*48700*/  LDL.LU R112, [R1+0xd24] ;  /* 0x000d240001707983 */ /* 0x000ea20000300800 */
[----:B0-----:R-:W-:Y:S01]  /*48710*/  IMAD.IADD R33, R43, 0x1, R33 ;  /* 0x000000012b217824 */ /* 0x001fe200078e0221 */
[----:B---3--:R-:W-:Y:S02]  /*48720*/  LOP3.LUT R43, R109, R103, RZ, 0x3c, !PT ;  /* 0x000000676d2b7212 */ /* 0x008fe400078e3cff */
[----:B------:R-:W3:Y:S01]  /*48730*/  LDL.LU R109, [R1+0x684] ;  /* 0x00068400016d7983 */ /* 0x000ee20000300800 */
[----:B------:R-:W-:-:S03]  /*48740*/  LOP3.LUT R47, R108, R47, RZ, 0x3c, !PT ;  /* 0x0000002f6c2f7212 */ /* 0x000fc600078e3cff */
[----:B------:R-:W-:Y:S01]  /*48750*/  POPC R43, R43 ;  /* 0x0000002b002b7309 */ /* 0x000fe20000000000 */
[----:B------:R-:W3:Y:S07]  /*48760*/  LDL.LU R103, [R1+0x810] ;  /* 0x0008100001677983 */ /* 0x000eee0000300800 */
[----:B------:R-:W0:Y:S01]  /*48770*/  POPC R47, R47 ;  /* 0x0000002f002f7309 */ /* 0x000e220000000000 */
[----:B------:R-:W-:Y:S02]  /*48780*/  VABSDIFF.U32 R24, R24, R116, RZ ;  /* 0x0000007418187214 */ /* 0x000fe400000e00ff */
[----:B------:R-:W3:Y:S01]  /*48790*/  LDL.LU R116, [R1+0xd20] ;  /* 0x000d200001747983 */ /* 0x000ee20000300800 */
[----:B--2---:R-:W-:-:S03]  /*487a0*/  LOP3.LUT R98, R112, R98, RZ, 0x3c, !PT ;  /* 0x0000006270627212 */ /* 0x004fc600078e3cff */
[----:B------:R-:W2:Y:S01]  /*487b0*/  LDL.LU R108, [R1+0x818] ;  /* 0x00081800016c7983 */ /* 0x000ea20000300800 */
[----:B------:R-:W-:-:S03]  /*487c0*/  VABSDIFF.U32 R65, R65, R120, RZ ;  /* 0x0000007841417214 */ /* 0x000fc600000e00ff */
[----:B------:R-:W2:Y:S01]  /*487d0*/  LDL.LU R112, [R1+0x804] ;  /* 0x0008040001707983 */ /* 0x000ea20000300800 */
[----:B0-----:R-:W-:Y:S01]  /*487e0*/  IMAD.IADD R43, R47, 0x1, R43 ;  /* 0x000000012f2b7824 */ /* 0x001fe200078e022b */
[----:B---3--:R-:W-:Y:S02]  /*487f0*/  LOP3.LUT R47, R113, R109, RZ, 0x3c, !PT ;  /* 0x0000006d712f7212 */ /* 0x008fe400078e3cff */
[----:B------:R-:W3:Y:S04]  /*48800*/  LDL.LU R113, [R1+0x80c] ;  /* 0x00080c0001717983 */ /* 0x000ee80000300800 */
[----:B------:R-:W3:Y:S01]  /*48810*/  LDL.LU R120, [R1+0xd1c] ;  /* 0x000d1c0001787983 */ /* 0x000ee20000300800 */
[----:B------:R-:W-:Y:S01]  /*48820*/  POPC R98, R98 ;  /* 0x0000006200627309 */ /* 0x000fe20000000000 */
[----:B------:R-:W-:-:S02]  /*48830*/  VABSDIFF.U32 R28, R28, R124, RZ ;  /* 0x0000007c1c1c7214 */ /* 0x000fc400000e00ff */
[----:B------:R-:W3:Y:S05]  /*48840*/  LDL.LU R109, [R1+0x820] ;  /* 0x00082000016d7983 */ /* 0x000eea0000300800 */
[----:B------:R-:W0:Y:S02]  /*48850*/  POPC R47, R47 ;  /* 0x0000002f002f7309 */ /* 0x000e240000000000 */
[----:B0-----:R-:W-:Y:S02]  /*48860*/  IADD3 R47, PT, PT, R98, R47, RZ ;  /* 0x0000002f622f7210 */ /* 0x001fe40007ffe0ff */
[----:B--2---:R-:W-:Y:S02]  /*48870*/  LOP3.LUT R98, R117, R112, RZ, 0x3c, !PT ;  /* 0x0000007075627212 */ /* 0x004fe400078e3cff */
[----:B------:R-:W2:Y:S04]  /*48880*/  LDL.LU R117, [R1+0x81c] ;  /* 0x00081c0001757983 */ /* 0x000ea80000300800 */
[----:B------:R-:W2:Y:S04]  /*48890*/  LDL.LU R124, [R1+0xd18] ;  /* 0x000d1800017c7983 */ /* 0x000ea80000300800 */
[----:B------:R-:W2:Y:S01]  /*488a0*/  LDL.LU R112, [R1+0x2b4] ;  /* 0x0002b40001707983 */ /* 0x000ea20000300800 */
[----:B------:R-:W-:-:S02]  /*488b0*/  LOP3.LUT R99, R116, R99, RZ, 0x3c, !PT ;  /* 0x0000006374637212 */ /* 0x000fc400078e3cff */
[----:B---3--:R-:W-:Y:S02]  /*488c0*/  LOP3.LUT R102, R120, R102, RZ, 0x3c, !PT ;  /* 0x0000006678667212 */ /* 0x008fe400078e3cff */
[----:B------:R-:W3:Y:S02]  /*488d0*/  LDL.LU R120, [R1+0x814] ;  /* 0x0008140001787983 */ /* 0x000ee40000300800 */
[----:B------:R-:W-:Y:S08]  /*488e0*/  POPC R99, R99 ;  /* 0x0000006300637309 */ /* 0x000ff00000000000 */
[----:B------:R-:W0:Y:S01]  /*488f0*/  POPC R98, R98 ;  /* 0x0000006200627309 */ /* 0x000e220000000000 */
[----:B------:R-:W-:-:S07]  /*48900*/  VABSDIFF.U32 R72, R72, R128, RZ ;  /* 0x0000008048487214 */ /* 0x000fce00000e00ff */
[----:B------:R-:W-:Y:S01]  /*48910*/  POPC R102, R102 ;  /* 0x0000006600667309 */ /* 0x000fe20000000000 */
[----:B0-----:R-:W-:Y:S01]  /*48920*/  IMAD.IADD R98, R99, 0x1, R98 ;  /* 0x0000000163627824 */ /* 0x001fe200078e0262 */
[----:B------:R-:W-:Y:S02]  /*48930*/  LOP3.LUT R99, R121, R113, RZ, 0x3c, !PT ;  /* 0x0000007179637212 */ /* 0x000fe400078e3cff */
[----:B------:R-:W2:Y:S04]  /*48940*/  LDL.LU R121, [R1+0x824] ;  /* 0x0008240001797983 */ /* 0x000ea80000300800 */
[----:B------:R-:W2:Y:S01]  /*48950*/  LDL.LU R128, [R1+0xd14] ;  /* 0x000d140001807983 */ /* 0x000ea20000300800 */
[----:B------:R-:W0:Y:S01]  /*48960*/  POPC R99, R99 ;  /* 0x0000006300637309 */ /* 0x000e220000000000 */
[----:B------:R-:W-:-:S02]  /*48970*/  VABSDIFF.U32 R32, R32, R133, RZ ;  /* 0x0000008520207214 */ /* 0x000fc400000e00ff */
[----:B------:R-:W2:Y:S04]  /*48980*/  LDL.LU R116, [R1+0x2b8] ;  /* 0x0002b80001747983 */ /* 0x000ea80000300800 */
[----:B------:R-:W2:Y:S01]  /*48990*/  LDL.LU R113, [R1+0x2bc] ;  /* 0x0002bc0001717983 */ /* 0x000ea20000300800 */
[----:B0-----:R-:W-:Y:S01]  /*489a0*/  IMAD.IADD R99, R102, 0x1, R99 ;  /* 0x0000000166637824 */ /* 0x001fe200078e0263 */
[----:B---3--:R-:W-:Y:S02]  /*489b0*/  LOP3.LUT R102, R125, R120, RZ, 0x3c, !PT ;  /* 0x000000787d667212 */ /* 0x008fe400078e3cff */
[----:B------:R-:W3:Y:S04]  /*489c0*/  LDL.LU R125, [R1+0x2b0] ;  /* 0x0002b000017d7983 */ /* 0x000ee80000300800 */
[----:B------:R-:W3:Y:S01]  /*489d0*/  LDL.LU R133, [R1+0xd10] ;  /* 0x000d100001857983 */ /* 0x000ee20000300800 */
[----:B--2---:R-:W-:Y:S01]  /*489e0*/  LOP3.LUT R103, R124, R103, RZ, 0x3c, !PT ;  /* 0x000000677c677212 */ /* 0x004fe200078e3cff */
[----:B------:R-:W-:Y:S01]  /*489f0*/  POPC R102, R102 ;  /* 0x0000006600667309 */ /* 0x000fe20000000000 */
[----:B------:R-:W-:Y:S01]  /*48a00*/  VABSDIFF.U32 R81, R81, R137, RZ ;  /* 0x0000008951517214 */ /* 0x000fe200000e00ff */
[----:B------:R-:W2:Y:S06]  /*48a10*/  LDL.LU R120, [R1+0x688] ;  /* 0x0006880001787983 */ /* 0x000eac0000300800 */
[----:B------:R-:W0:Y:S02]  /*48a20*/  POPC R103, R103 ;  /* 0x0000006700677309 */ /* 0x000e240000000000 */
[----:B0-----:R-:W-:Y:S01]  /*48a30*/  IMAD.IADD R102, R103, 0x1, R102 ;  /* 0x0000000167667824 */ /* 0x001fe200078e0266 */
[----:B------:R-:W-:-:S02]  /*48a40*/  LOP3.LUT R108, R128, R108, RZ, 0x3c, !PT ;  /* 0x0000006c806c7212 */ /* 0x000fc400078e3cff */
[----:B------:R-:W-:Y:S02]  /*48a50*/  LOP3.LUT R103, R129, R117, RZ, 0x3c, !PT ;  /* 0x0000007581677212 */ /* 0x000fe400078e3cff */
[----:B------:R-:W2:Y:S02]  /*48a60*/  LDL.LU R117, [R1+0x68c] ;  /* 0x00068c0001757983 */ /* 0x000ea40000300800 */
[----:B------:R-:W-:Y:S02]  /*48a70*/  POPC R108, R108 ;  /* 0x0000006c006c7309 */ /* 0x000fe40000000000 */
[----:B------:R-:W2:Y:S01]  /*48a80*/  LDL.LU R137, [R1+0xd0c] ;  /* 0x000d0c0001897983 */ /* 0x000ea20000300800 */
[----:B------:R-:W-:-:S03]  /*48a90*/  VABSDIFF.U32 R20, R20, R140, RZ ;  /* 0x0000008c14147214 */ /* 0x000fc600000e00ff */
[----:B------:R-:W2:Y:S02]  /*48aa0*/  LDL.LU R124, [R1+0x690] ;  /* 0x00069000017c7983 */ /* 0x000ea40000300800 */
[----:B------:R-:W0:Y:S02]  /*48ab0*/  POPC R103, R103 ;  /* 0x0000006700677309 */ /* 0x000e240000000000 */
[----:B0-----:R-:W-:Y:S02]  /*48ac0*/  IADD3 R103, PT, PT, R108, R103, RZ ;  /* 0x000000676c677210 */ /* 0x001fe40007ffe0ff */
[----:B------:R-:W-:-:S06]  /*48ad0*/  LOP3.LUT R109, R132, R109, RZ, 0x3c, !PT ;  /* 0x0000006d846d7212 */ /* 0x000fcc00078e3cff */
[----:B------:R-:W-:Y:S01]  /*48ae0*/  POPC R109, R109 ;  /* 0x0000006d006d7309 */ /* 0x000fe20000000000 */
[----:B---3--:R-:W-:Y:S02]  /*48af0*/  LOP3.LUT R108, R133, R121, RZ, 0x3c, !PT ;  /* 0x00000079856c7212 */ /* 0x008fe400078e3cff */
[----:B------:R-:W3:Y:S04]  /*48b00*/  LDL.LU R121, [R1+0x694] ;  /* 0x0006940001797983 */ /* 0x000ee80000300800 */
[----:B------:R-:W3:Y:S01]  /*48b10*/  LDL.LU R140, [R1+0xd08] ;  /* 0x000d0800018c7983 */ /* 0x000ee20000300800 */
[----:B------:R-:W0:Y:S01]  /*48b20*/  POPC R108, R108 ;  /* 0x0000006c006c7309 */ /* 0x000e220000000000 */
[----:B------:R-:W-:Y:S02]  /*48b30*/  LOP3.LUT R136, R136, R125, RZ, 0x3c, !PT ;  /* 0x0000007d88887212 */ /* 0x000fe400078e3cff */
[----:B------:R-:W3:Y:S04]  /*48b40*/  LDL.LU R128, [R1+0x698] ;  /* 0x0006980001807983 */ /* 0x000ee80000300800 */
[----:B------:R-:W3:Y:S01]  /*48b50*/  LDL.LU R125, [R1+0x69c] ;  /* 0x00069c00017d7983 */ /* 0x000ee20000300800 */
[----:B0-----:R-:W-:Y:S01]  /*48b60*/  IMAD.IADD R108, R109, 0x1, R108 ;  /* 0x000000016d6c7824 */ /* 0x001fe200078e026c */
[----:B------:R-:W-:-:S02]  /*48b70*/  VABSDIFF.U32 R109, R144, R145, RZ ;  /* 0x00000091906d7214 */ /* 0x000fc400000e00ff */
[----:B------:R-:W3:Y:S04]  /*48b80*/  LDL.LU R145, [R1+0xd04] ;  /* 0x000d040001917983 */ /* 0x000ee80000300800 */
[----:B------:R-:W3:Y:S01]  /*48b90*/  LDL.LU R144, [R1+0xd00] ;  /* 0x000d000001907983 */ /* 0x000ee20000300800 */
[----:B------:R-:W-:-:S06]  /*48ba0*/  LOP3.LUT R141, R141, R113, RZ, 0x3c, !PT ;  /* 0x000000718d8d7212 */ /* 0x000fcc00078e3cff */
[----:B------:R-:W-:Y:S01]  /*48bb0*/  POPC R141, R141 ;  /* 0x0000008d008d7309 */ /* 0x000fe20000000000 */
[----:B------:R-:W-:Y:S02]  /*48bc0*/  VABSDIFF.U32 R113, R148, R149, RZ ;  /* 0x0000009594717214 */ /* 0x000fe400000e00ff */
[----:B--2---:R-:W-:-:S05]  /*48bd0*/  LOP3.LUT R137, R137, R112, RZ, 0x3c, !PT ;  /* 0x0000007089897212 */ /* 0x004fca00078e3cff */
[----:B------:R-:W-:Y:S08]  /*48be0*/  POPC R112, R136 ;  /* 0x0000008800707309 */ /* 0x000ff00000000000 */
[----:B------:R-:W0:Y:S02]  /*48bf0*/  POPC R137, R137 ;  /* 0x0000008900897309 */ /* 0x000e240000000000 */
[----:B0-----:R-:W-:Y:S01]  /*48c00*/  IMAD.IADD R112, R112, 0x1, R137 ;  /* 0x0000000170707824 */ /* 0x001fe200078e0289 */
[----:B---3--:R-:W-:-:S05]  /*48c10*/  LOP3.LUT R140, R140, R116, RZ, 0x3c, !PT ;  /* 0x000000748c8c7212 */ /* 0x008fca00078e3cff */
[----:B------:R-:W0:Y:S02]  /*48c20*/  POPC R116, R140 ;  /* 0x0000008c00747309 */ /* 0x000e240000000000 */
[----:B0-----:R-:W-:Y:S02]  /*48c30*/  IMAD.IADD R116, R116, 0x1, R141 ;  /* 0x0000000174747824 */ /* 0x001fe400078e028d */
[----:B------:R-:W2:Y:S04]  /*48c40*/  LDL.LU R141, [R1+0x2c4] ;  /* 0x0002c400018d7983 */ /* 0x000ea80000300800 */
[----:B------:R-:W3:Y:S04]  /*48c50*/  LDL.LU R149, [R1+0xcfc] ;  /* 0x000cfc0001957983 */ /* 0x000ee80000300800 */
[----:B------:R-:W2:Y:S01]  /*48c60*/  LDL.LU R148, [R1+0xcf8] ;  /* 0x000cf80001947983 */ /* 0x000ea20000300800 */
[----:B------:R-:W-:-:S03]  /*48c70*/  LOP3.LUT R144, R144, R120, RZ, 0x3c, !PT ;  /* 0x0000007890907212 */ /* 0x000fc600078e3cff */
[----:B------:R-:W2:Y:S01]  /*48c80*/  LDL.LU R129, [R1+0x3b8] ;  /* 0x0003b80001817983 */ /* 0x000ea20000300800 */
[----:B------:R-:W-:-:S03]  /*48c90*/  LOP3.LUT R145, R145, R117, RZ, 0x3c, !PT ;  /* 0x0000007591917212 */ /* 0x000fc600078e3cff */
[----:B------:R-:W2:Y:S01]  /*48ca0*/  LDL.LU R132, [R1+0x3bc] ;  /* 0x0003bc0001847983 */ /* 0x000ea20000300800 */
[----:B------:R0:W-:Y:S03]  /*48cb0*/  POPC R120, R144 ;  /* 0x0000009000787309 */ /* 0x0001e60000000000 */
[----:B------:R-:W2:Y:S01]  /*48cc0*/  LDL.LU R133, [R1+0x350] ;  /* 0x0003500001857983 */ /* 0x000ea20000300800 */
[----:B------:R-:W-:-:S03]  /*48cd0*/  VABSDIFF.U32 R117, R152, R153, RZ ;  /* 0x0000009998757214 */ /* 0x000fc600000e00ff */
[----:B------:R-:W2:Y:S04]  /*48ce0*/  LDL.LU R140, [R1+0x6a0] ;  /* 0x0006a000018c7983 */ /* 0x000ea80000300800 */
[----:B------:R-:W2:Y:S04]  /*48cf0*/  LDL.LU R137, [R1+0x6a4] ;  /* 0x0006a40001897983 */ /* 0x000ea80000300800 */
[----:B0-----:R-:W2:Y:S04]  /*48d00*/  LDL.LU R144, [R1+0x2c0] ;  /* 0x0002c00001907983 */ /* 0x001ea80000300800 */
[----:B------:R-:W2:Y:S04]  /*48d10*/  LDL.LU R153, [R1+0xcf4] ;  /* 0x000cf40001997983 */ /* 0x000ea80000300800 */
[----:B------:R-:W2:Y:S01]  /*48d20*/  LDL.LU R152, [R1+0xcf0] ;  /* 0x000cf00001987983 */ /* 0x000ea20000300800 */
[----:B------:R-:W0:Y:S02]  /*48d30*/  POPC R145, R145 ;  /* 0x0000009100917309 */ /* 0x000e240000000000 */
[----:B0-----:R-:W-:-:S02]  /*48d40*/  IADD3 R120, PT, PT, R120, R145, RZ ;  /* 0x0000009178787210 */ /* 0x001fc40007ffe0ff */
[----:B---3--:R-:W-:Y:S02]  /*48d50*/  LOP3.LUT R149, R149, R121, RZ, 0x3c, !PT ;  /* 0x0000007995957212 */ /* 0x008fe400078e3cff */
[----:B--2---:R-:W-:-:S04]  /*48d60*/  LOP3.LUT R148, R148, R124, RZ, 0x3c, !PT ;  /* 0x0000007c94947212 */ /* 0x004fc800078e3cff */
[----:B------:R-:W-:Y:S08]  /*48d70*/  POPC R149, R149 ;  /* 0x0000009500957309 */ /* 0x000ff00000000000 */
[----:B------:R0:W1:Y:S02]  /*48d80*/  POPC R124, R148 ;  /* 0x00000094007c7309 */ /* 0x0000640000000000 */
[----:B0-----:R-:W2:Y:S01]  /*48d90*/  LDL.LU R148, [R1+0x17c] ;  /* 0x00017c0001947983 */ /* 0x001ea20000300800 */
[----:B-1----:R-:W-:-:S03]  /*48da0*/  IMAD.IADD R124, R124, 0x1, R149 ;  /* 0x000000017c7c7824 */ /* 0x002fc600078e0295 */
[----:B------:R-:W3:Y:S01]  /*48db0*/  LDL.LU R149, [R1+0x178] ;  /* 0x0001780001957983 */ /* 0x000ee20000300800 */
[----:B------:R-:W-:-:S03]  /*48dc0*/  VABSDIFF.U32 R121, R156, R157, RZ ;  /* 0x0000009d9c797214 */ /* 0x000fc600000e00ff */
[----:B------:R-:W3:Y:S01]  /*48dd0*/  LDL.LU R157, [R1+0xcec] ;  /* 0x000cec00019d7983 */ /* 0x000ee20000300800 */
[----:B------:R-:W-:-:S03]  /*48de0*/  LOP3.LUT R153, R153, R125, RZ, 0x3c, !PT ;  /* 0x0000007d99997212 */ /* 0x000fc600078e3cff */
[----:B------:R-:W3:Y:S01]  /*48df0*/  LDL.LU R156, [R1+0xce8] ;  /* 0x000ce800019c7983 */ /* 0x000ee20000300800 */
[----:B------:R-:W-:-:S03]  /*48e00*/  VABSDIFF.U32 R125, R160, R161, RZ ;  /* 0x000000a1a07d7214 */ /* 0x000fc600000e00ff */
[----:B------:R-:W3:Y:S04]  /*48e10*/  LDL.LU R145, [R1+0x6a8] ;  /* 0x0006a80001917983 */ /* 0x000ee80000300800 */
[----:B------:R-:W3:Y:S04]  /*48e20*/  LDL.LU R136, [R1+0x6ac] ;  /* 0x0006ac0001887983 */ /* 0x000ee80000300800 */
[----:B------:R-:W3:Y:S04]  /*48e30*/  LDL.LU R161, [R1+0xce4] ;  /* 0x000ce40001a17983 */ /* 0x000ee80000300800 */
[----:B------:R-:W3:Y:S01]  /*48e40*/  LDL.LU R160, [R1+0xce0] ;  /* 0x000ce00001a07983 */ /* 0x000ee20000300800 */
[----:B------:R-:W-:-:S02]  /*48e50*/  VABSDIFF.U32 R133, R165, R133, RZ ;  /* 0x00000085a5857214 */ /* 0x000fc400000e00ff */
[----:B--2---:R-:W-:Y:S02]  /*48e60*/  LOP3.LUT R132, R132, R148, RZ, 0x3c, !PT ;  /* 0x0000009484847212 */ /* 0x004fe400078e3cff */
[----:B---3--:R-:W-:-:S04]  /*48e70*/  LOP3.LUT R129, R129, R149, RZ, 0x3c, !PT ;  /* 0x0000009581817212 */ /* 0x008fc800078e3cff */
[----:B------:R-:W-:Y:S08]  /*48e80*/  POPC R132, R132 ;  /* 0x0000008400847309 */ /* 0x000ff00000000000 */
[----:B------:R-:W0:Y:S02]  /*48e90*/  POPC R129, R129 ;  /* 0x0000008100817309 */ /* 0x000e240000000000 */
[----:B0-----:R-:W-:-:S05]  /*48ea0*/  IADD3 R129, PT, PT, R129, R132, RZ ;  /* 0x0000008481817210 */ /* 0x001fca0007ffe0ff */
[----:B------:R-:W-:-:S04]  /*48eb0*/  IMAD R129, R129, 0x9, R164 ;  /* 0x0000000981817824 */ /* 0x000fc800078e02a4 */
[----:B------:R-:W-:Y:S01]  /*48ec0*/  IMAD.IADD R129, R129, 0x1, R22 ;  /* 0x0000000181817824 */ /* 0x000fe200078e0216 */
[----:B------:R-:W-:Y:S02]  /*48ed0*/  LOP3.LUT R156, R156, R144, RZ, 0x3c, !PT ;  /* 0x000000909c9c7212 */ /* 0x000fe400078e3cff */
[----:B------:R-:W-:Y:S01]  /*48ee0*/  LOP3.LUT R157, R157, R141, RZ, 0x3c, !PT ;  /* 0x0000008d9d9d7212 */ /* 0x000fe200078e3cff */
[----:B------:R-:W-:Y:S01]  /*48ef0*/  IMAD R129, R208, 0x9, R129 ;  /* 0x00000009d0817824 */ /* 0x000fe200078e0281 */
[----:B------:R-:W2:Y:S03]  /*48f00*/  LDL.LU R144, [R1+0x6b0] ;  /* 0x0006b00001907983 */ /* 0x000ea60000300800 */
[----:B------:R-:W-:Y:S01]  /*48f10*/  IMAD.IADD R129, R129, 0x1, R34 ;  /* 0x0000000181817824 */ /* 0x000fe200078e0222 */
[----:B------:R-:W3:Y:S01]  /*48f20*/  LDL.LU R141, [R1+0x6b4] ;  /* 0x0006b400018d7983 */ /* 0x000ee20000300800 */
[----:B------:R-:W-:-:S03]  /*48f30*/  LOP3.LUT R160, R160, R140, RZ, 0x3c, !PT ;  /* 0x0000008ca0a07212 */ /* 0x000fc600078e3cff */
[----:B------:R-:W2:Y:S01]  /*48f40*/  LDL.LU R165, [R1+0xcdc] ;  /* 0x000cdc0001a57983 */ /* 0x000ea20000300800 */
[----:B------:R-:W-:Y:S01]  /*48f50*/  LOP3.LUT R161, R161, R137, RZ, 0x3c, !PT ;  /* 0x00000089a1a17212 */ /* 0x000fe200078e3cff */
[----:B------:R-:W-:Y:S02]  /*48f60*/  IMAD R129, R169, 0x9, R129 ;  /* 0x00000009a9817824 */ /* 0x000fe400078e0281 */
[----:B------:R-:W3:Y:S04]  /*48f70*/  LDL.LU R164, [R1+0xcd8] ;  /* 0x000cd80001a47983 */ /* 0x000ee80000300800 */
[----:B------:R-:W3:Y:S04]  /*48f80*/  LDL.LU R140, [R1+0x870] ;  /* 0x00087000018c7983 */ /* 0x000ee80000300800 */
[----:B------:R-:W3:Y:S01]  /*48f90*/  LDL.LU R137, [R1+0x874] ;  /* 0x0008740001897983 */ /* 0x000ee20000300800 */
[----:B------:R-:W-:-:S03]  /*48fa0*/  IADD3 R129, PT, PT, R129, R168, RZ ;  /* 0x000000a881817210 */ /* 0x000fc60007ffe0ff */
[----:B------:R-:W3:Y:S04]  /*48fb0*/  LDL.LU R22, [R1+0xcd4] ;  /* 0x000cd40001167983 */ /* 0x000ee80000300800 */
[----:B------:R-:W3:Y:S04]  /*48fc0*/  LDL.LU R208, [R1+0xcd0] ;  /* 0x000cd00001d07983 */ /* 0x000ee80000300800 */
[----:B------:R-:W3:Y:S04]  /*48fd0*/  LDL.LU R34, [R1+0xccc] ;  /* 0x000ccc0001227983 */ /* 0x000ee80000300800 */
[----:B------:R-:W3:Y:S04]  /*48fe0*/  LDL.LU R169, [R1+0xcc8] ;  /* 0x000cc80001a97983 */ /* 0x000ee80000300800 */
[----:B------:R-:W3:Y:S01]  /*48ff0*/  LDL.LU R168, [R1+0xcc4] ;  /* 0x000cc40001a87983 */ /* 0x000ee20000300800 */
[----:B------:R-:W-:-:S04]  /*49000*/  IMAD R129, R207, 0x9, R129 ;  /* 0x00000009cf817824 */ /* 0x000fc800078e0281 */
[----:B------:R-:W-:-:S04]  /*49010*/  IMAD.IADD R129, R129, 0x1, R175 ;  /* 0x0000000181817824 */ /* 0x000fc800078e02af */
[----:B------:R-:W-:-:S04]  /*49020*/  IMAD R129, R206, 0x9, R129 ;  /* 0x00000009ce817824 */ /* 0x000fc800078e0281 */
[----:B------:R-:W-:-:S04]  /*49030*/  IMAD.IADD R129, R129, 0x1, R173 ;  /* 0x0000000181817824 */ /* 0x000fc800078e02ad */
[----:B------:R-:W-:-:S05]  /*49040*/  IMAD R129, R172, 0x9, R129 ;  /* 0x00000009ac817824 */ /* 0x000fca00078e0281 */
[----:B------:R-:W-:-:S05]  /*49050*/  IADD3 R129, PT, PT, R129, R174, RZ ;  /* 0x000000ae81817210 */ /* 0x000fca0007ffe0ff */
[----:B------:R-:W-:-:S04]  /*49060*/  IMAD R129, R246, 0x9, R129 ;  /* 0x00000009f6817824 */ /* 0x000fc800078e0281 */
[----:B------:R-:W-:-:S04]  /*49070*/  IMAD.IADD R129, R129, 0x1, R205 ;  /* 0x0000000181817824 */ /* 0x000fc800078e02cd */
[----:B------:R-:W-:Y:S01]  /*49080*/  IMAD R129, R176, 0x9, R129 ;  /* 0x00000009b0817824 */ /* 0x000fe200078e0281 */
[----:B--2---:R-:W-:Y:S02]  /*49090*/  LOP3.LUT R165, R165, R136, RZ, 0x3c, !PT ;  /* 0x00000088a5a57212 */ /* 0x004fe400078e3cff */
[----:B------:R-:W2:Y:S04]  /*490a0*/  LDL.LU R136, [R1+0x880] ;  /* 0x0008800001887983 */ /* 0x000ea80000300800 */
[----:B------:R-:W2:Y:S04]  /*490b0*/  LDL.LU R207, [R1+0xcc0] ;  /* 0x000cc00001cf7983 */ /* 0x000ea80000300800 */
[----:B------:R-:W2:Y:S04]  /*490c0*/  LDL.LU R175, [R1+0xcbc] ;  /* 0x000cbc0001af7983 */ /* 0x000ea80000300800 */
[----:B------:R-:W2:Y:S01]  /*490d0*/  LDL.LU R148, [R1+0x884] ;  /* 0x0008840001947983 */ /* 0x000ea20000300800 */
[----:B---3--:R-:W-:-:S03]  /*490e0*/  LOP3.LUT R164, R164, R145, RZ, 0x3c, !PT ;  /* 0x00000091a4a47212 */ /* 0x008fc600078e3cff */
[----:B------:R-:W3:Y:S04]  /*490f0*/  LDL.LU R206, [R1+0xcb8] ;  /* 0x000cb80001ce7983 */ /* 0x000ee80000300800 */
[----:B------:R-:W2:Y:S04]  /*49100*/  LDL.LU R173, [R1+0xcb4] ;  /* 0x000cb40001ad7983 */ /* 0x000ea80000300800 */
[----:B------:R-:W3:Y:S04]  /*49110*/  LDL.LU R172, [R1+0xcb0] ;  /* 0x000cb00001ac7983 */ /* 0x000ee80000300800 */
[----:B------:R-:W2:Y:S01]  /*49120*/  LDL.LU R145, [R1+0x28] ;  /* 0x0000280001917983 */ /* 0x000ea20000300800 */
[----:B------:R-:W-:-:S03]  /*49130*/  LOP3.LUT R168, R168, R144, RZ, 0x3c, !PT ;  /* 0x00000090a8a87212 */ /* 0x000fc600078e3cff */
[----:B------:R-:W2:Y:S04]  /*49140*/  LDL.LU R144, [R1+0x2c] ;  /* 0x00002c0001907983 */ /* 0x000ea80000300800 */
[----:B------:R-:W2:Y:S04]  /*49150*/  LDL.LU R174, [R1+0xcac] ;  /* 0x000cac0001ae7983 */ /* 0x000ea80000300800 */
[----:B------:R-:W2:Y:S04]  /*49160*/  LDL.LU R246, [R1+0xca8] ;  /* 0x000ca80001f67983 */ /* 0x000ea80000300800 */
[----:B------:R-:W2:Y:S04]  /*49170*/  LDL.LU R205, [R1+0xca4] ;  /* 0x000ca40001cd7983 */ /* 0x000ea80000300800 */
[----:B------:R-:W2:Y:S01]  /*49180*/  LDL.LU R176, [R1+0xca0] ;  /* 0x000ca00001b07983 */ /* 0x000ea20000300800 */
[----:B------:R-:W-:-:S04]  /*49190*/  IMAD.IADD R129, R129, 0x1, R171 ;  /* 0x0000000181817824 */ /* 0x000fc800078e02ab */
[----:B------:R-:W-:-:S05]  /*491a0*/  IMAD R129, R177, 0x9, R129 ;  /* 0x00000009b1817824 */ /* 0x000fca00078e0281 */
[----:B------:R-:W-:-:S05]  /*491b0*/  IADD3 R129, PT, PT, R129, R204, RZ ;  /* 0x000000cc81817210 */ /* 0x000fca0007ffe0ff */
        /* <DEDUP_REMOVED lines=8> */
[----:B------:R-:W-:-:S04]  /*49240*/  IMAD R129, R202, 0x9, R129 ;  /* 0x00000009ca817824 */ /* 0x000fc800078e0281 */
[----:B------:R-:W-:-:S04]  /*49250*/  IMAD.IADD R129, R129, 0x1, R166 ;  /* 0x0000000181817824 */ /* 0x000fc800078e02a6 */
[----:B------:R-:W-:Y:S01]  /*49260*/  IMAD R129, R56, 0x9, R129 ;  /* 0x0000000938817824 */ /* 0x000fe200078e0281 */
[----:B------:R-:W-:Y:S02]  /*49270*/  LOP3.LUT R169, R169, R141, RZ, 0x3c, !PT ;  /* 0x0000008da9a97212 */ /* 0x000fe400078e3cff */
[----:B------:R-:W2:Y:S01]  /*49280*/  LDL.LU R141, [R1+0x18] ;  /* 0x00001800018d7983 */ /* 0x000ea20000300800 */
[----:B------:R-:W-:-:S04]  /*49290*/  IMAD.IADD R129, R129, 0x1, R186 ;  /* 0x0000000181817824 */ /* 0x000fc800078e02ba */
[----:B------:R-:W-:-:S04]  /*492a0*/  IMAD R129, R187, 0x9, R129 ;  /* 0x00000009bb817824 */ /* 0x000fc800078e0281 */
[----:B------:R-:W-:-:S04]  /*492b0*/  IMAD.IADD R129, R129, 0x1, R201 ;  /* 0x0000000181817824 */ /* 0x000fc800078e02c9 */
[----:B------:R-:W-:-:S04]  /*492c0*/  IMAD R129, R189, 0x9, R129 ;  /* 0x00000009bd817824 */ /* 0x000fc800078e0281 */
[----:B------:R-:W-:-:S04]  /*492d0*/  IMAD.IADD R129, R129, 0x1, R188 ;  /* 0x0000000181817824 */ /* 0x000fc800078e02bc */
[----:B------:R-:W-:-:S04]  /*492e0*/  IMAD R129, R96, 0x9, R129 ;  /* 0x0000000960817824 */ /* 0x000fc800078e0281 */
[----:B------:R-:W-:Y:S01]  /*492f0*/  IMAD.IADD R129, R129, 0x1, R97 ;  /* 0x0000000181817824 */ /* 0x000fe200078e0261 */
[----:B---3--:R-:W-:Y:S02]  /*49300*/  LOP3.LUT R172, R172, R140, RZ, 0x3c, !PT ;  /* 0x0000008cacac7212 */ /* 0x008fe400078e3cff */
[----:B------:R-:W3:Y:S01]  /*49310*/  LDL.LU R140, [R1+0x1c] ;  /* 0x00001c00018c7983 */ /* 0x000ee20000300800 */
[----:B--2---:R-:W-:-:S03]  /*49320*/  LOP3.LUT R173, R173, R137, RZ, 0x3c, !PT ;  /* 0x00000089adad7212 */ /* 0x004fc600078e3cff */
[----:B------:R-:W2:Y:S04]  /*49330*/  LDL.LU R171, [R1+0xc9c] ;  /* 0x000c9c0001ab7983 */ /* 0x000ea80000300800 */
[----:B------:R-:W2:Y:S04]  /*49340*/  LDL.LU R177, [R1+0xc98] ;  /* 0x000c980001b17983 */ /* 0x000ea80000300800 */
[----:B------:R-:W2:Y:S04]  /*49350*/  LDL.LU R204, [R1+0xc94] ;  /* 0x000c940001cc7983 */ /* 0x000ea80000300800 */
[----:B------:R-:W2:Y:S04]  /*49360*/  LDL.LU R170, [R1+0xc90] ;  /* 0x000c900001aa7983 */ /* 0x000ea80000300800 */
[----:B------:R-:W3:Y:S01]  /*49370*/  LDL.LU R137, [R1+0x8] ;  /* 0x0000080001897983 */ /* 0x000ee20000300800 */
[----:B------:R-:W-:-:S03]  /*49380*/  LOP3.LUT R176, R176, R136, RZ, 0x3c, !PT ;  /* 0x00000088b0b07212 */ /* 0x000fc600078e3cff */
        /* <DEDUP_REMOVED lines=11> */
[----:B------:R-:W3:Y:S04]  /*49440*/  LDL.LU R186, [R1+0xc64] ;  /* 0x000c640001ba7983 */ /* 0x000ee80000300800 */
[----:B------:R-:W2:Y:S04]  /*49450*/  LDL.LU R187, [R1+0xc60] ;  /* 0x000c600001bb7983 */ /* 0x000ea80000300800 */
[----:B------:R-:W2:Y:S04]  /*49460*/  LDL.LU R201, [R1+0xc5c] ;  /* 0x000c5c0001c97983 */ /* 0x000ea80000300800 */
[----:B------:R-:W3:Y:S04]  /*49470*/  LDL.LU R189, [R1+0xc58] ;  /* 0x000c580001bd7983 */ /* 0x000ee80000300800 */
[----:B------:R-:W2:Y:S04]  /*49480*/  LDL.LU R188, [R1+0xc54] ;  /* 0x000c540001bc7983 */ /* 0x000ea80000300800 */
[----:B------:R-:W2:Y:S04]  /*49490*/  LDL.LU R96, [R1+0xc50] ;  /* 0x000c500001607983 */ /* 0x000ea80000300800 */
[----:B------:R-:W3:Y:S01]  /*494a0*/  LDL.LU R97, [R1+0xc4c] ;  /* 0x000c4c0001617983 */ /* 0x000ee20000300800 */
[----:B------:R-:W-:-:S03]  /*494b0*/  IMAD R129, R163, 0x9, R129 ;  /* 0x00000009a3817824 */ /* 0x000fc600078e0281 */
[----:B------:R-:W3:Y:S01]  /*494c0*/  LDL.LU R163, [R1+0xc48] ;  /* 0x000c480001a37983 */ /* 0x000ee20000300800 */
[----:B------:R-:W-:-:S03]  /*494d0*/  IMAD.IADD R129, R129, 0x1, R191 ;  /* 0x0000000181817824 */ /* 0x000fc600078e02bf */
[----:B------:R-:W3:Y:S01]  /*494e0*/  LDL.LU R191, [R1+0xc44] ;  /* 0x000c440001bf7983 */ /* 0x000ee20000300800 */
[----:B------:R-:W-:-:S03]  /*494f0*/  IMAD R129, R190, 0x9, R129 ;  /* 0x00000009be817824 */ /* 0x000fc600078e0281 */
[----:B------:R-:W3:Y:S02]  /*49500*/  LDL.LU R190, [R1+0xc40] ;  /* 0x000c400001be7983 */ /* 0x000ee40000300800 */
[----:B------:R-:W-:Y:S02]  /*49510*/  IADD3 R129, PT, PT, R129, R100, RZ ;  /* 0x0000006481817210 */ /* 0x000fe40007ffe0ff */
[----:B------:R-:W3:Y:S03]  /*49520*/  LDL.LU R100, [R1+0xc3c] ;  /* 0x000c3c0001647983 */ /* 0x000ee60000300800 */
[----:B------:R-:W-:Y:S02]  /*49530*/  IMAD R129, R101, 0x9, R129 ;  /* 0x0000000965817824 */ /* 0x000fe400078e0281 */
[----:B------:R-:W3:Y:S02]  /*49540*/  LDL.LU R101, [R1+0xc38] ;  /* 0x000c380001657983 */ /* 0x000ee40000300800 */
[----:B------:R-:W-:-:S02]  /*49550*/  IMAD.IADD R129, R129, 0x1, R200 ;  /* 0x0000000181817824 */ /* 0x000fc400078e02c8 */
[----:B------:R-:W3:Y:S02]  /*49560*/  LDL.LU R200, [R1+0xc34] ;  /* 0x000c340001c87983 */ /* 0x000ee40000300800 */
[----:B------:R-:W-:Y:S02]  /*49570*/  IMAD R129, R193, 0x9, R129 ;  /* 0x00000009c1817824 */ /* 0x000fe400078e0281 */
[----:B------:R-:W3:Y:S02]  /*49580*/  LDL.LU R193, [R1+0xc30] ;  /* 0x000c300001c17983 */ /* 0x000ee40000300800 */
[----:B------:R-:W-:Y:S02]  /*49590*/  IMAD.IADD R129, R129, 0x1, R192 ;  /* 0x0000000181817824 */ /* 0x000fe400078e02c0 */
[----:B------:R-:W3:Y:S02]  /*495a0*/  LDL.LU R192, [R1+0xc2c] ;  /* 0x000c2c0001c07983 */ /* 0x000ee40000300800 */
[----:B------:R-:W-:-:S02]  /*495b0*/  IMAD R129, R104, 0x9, R129 ;  /* 0x0000000968817824 */ /* 0x000fc400078e0281 */
[----:B------:R-:W3:Y:S03]  /*495c0*/  LDL.LU R104, [R1+0xc28] ;  /* 0x000c280001687983 */ /* 0x000ee60000300800 */
        /* <DEDUP_REMOVED lines=33> */
[----:B------:R-:W3:Y:S01]  /*497e0*/  LDL.LU R155, [R1+0xbe4] ;  /* 0x000be400019b7983 */ /* 0x000ee20000300800 */
[----:B--2---:R-:W-:Y:S02]  /*497f0*/  LOP3.LUT R96, R188, R96, RZ, 0x3c, !PT ;  /* 0x00000060bc607212 */ /* 0x004fe400078e3cff */
[----:B---3--:R-:W-:-:S04]  /*49800*/  LOP3.LUT R97, R189, R97, RZ, 0x3c, !PT ;  /* 0x00000061bd617212 */ /* 0x008fc800078e3cff */
[----:B------:R-:W-:Y:S08]  /*49810*/  POPC R96, R96 ;  /* 0x0000006000607309 */ /* 0x000ff00000000000 */
[----:B------:R-:W0:Y:S02]  /*49820*/  POPC R97, R97 ;  /* 0x0000006100617309 */ /* 0x000e240000000000 */
[----:B0-----:R-:W-:-:S02]  /*49830*/  IMAD.IADD R96, R96, 0x1, R97 ;  /* 0x0000000160607824 */ /* 0x001fc400078e0261 */
[----:B------:R-:W-:Y:S02]  /*49840*/  IMAD R97, R154, 0x9, R129 ;  /* 0x000000099a617824 */ /* 0x000fe400078e0281 */
[----:B------:R-:W2:Y:S03]  /*49850*/  LDL.LU R154, [R1+0xbe0] ;  /* 0x000be000019a7983 */ /* 0x000ea60000300800 */
[----:B------:R-:W-:Y:S02]  /*49860*/  IADD3 R97, PT, PT, R97, R151, RZ ;  /* 0x0000009761617210 */ /* 0x000fe40007ffe0ff */
[----:B------:R-:W3:Y:S03]  /*49870*/  LDL.LU R151, [R1+0xbdc] ;  /* 0x000bdc0001977983 */ /* 0x000ee60000300800 */
[----:B------:R-:W-:-:S02]  /*49880*/  IMAD R97, R118, 0x9, R97 ;  /* 0x0000000976617824 */ /* 0x000fc400078e0261 */
[----:B------:R-:W2:Y:S02]  /*49890*/  LDL.LU R118, [R1+0xbd8] ;  /* 0x000bd80001767983 */ /* 0x000ea40000300800 */
[----:B------:R-:W-:Y:S02]  /*498a0*/  IMAD.IADD R97, R97, 0x1, R119 ;  /* 0x0000000161617824 */ /* 0x000fe400078e0277 */
[----:B------:R-:W3:Y:S02]  /*498b0*/  LDL.LU R119, [R1+0xbd4] ;  /* 0x000bd40001777983 */ /* 0x000ee40000300800 */
        /* <DEDUP_REMOVED lines=9> */
[----:B------:R-:W3:Y:S02]  /*49950*/  LDL.LU R146, [R1+0xbc0] ;  /* 0x000bc00001927983 */ /* 0x000ee40000300800 */
[----:B------:R-:W-:Y:S02]  /*49960*/  IMAD.IADD R97, R97, 0x1, R127 ;  /* 0x0000000161617824 */ /* 0x000fe400078e027f */
[----:B------:R-:W3:Y:S02]  /*49970*/  LDL.LU R127, [R1+0xbbc] ;  /* 0x000bbc00017f7983 */ /* 0x000ee40000300800 */
[----:B------:R-:W-:-:S04]  /*49980*/  IMAD R97, R252, 0x9, R97 ;  /* 0x00000009fc617824 */ /* 0x000fc800078e0261 */
[----:B------:R-:W-:Y:S02]  /*49990*/  IMAD.IADD R97, R97, 0x1, R126 ;  /* 0x0000000161617824 */ /* 0x000fe400078e027e */
[----:B------:R-:W3:Y:S02]  /*499a0*/  LDL.LU R126, [R1+0xbb8] ;  /* 0x000bb800017e7983 */ /* 0x000ee40000300800 */
[----:B------:R-:W-:-:S04]  /*499b0*/  IMAD R59, R59, 0x9, R97 ;  /* 0x000000093b3b7824 */ /* 0x000fc800078e0261 */
[----:B------:R-:W-:Y:S02]  /*499c0*/  IMAD.IADD R59, R59, 0x1, R9 ;  /* 0x000000013b3b7824 */ /* 0x000fe400078e0209 */
[----:B------:R-:W2:Y:S02]  /*499d0*/  LDL.LU R9, [R1+0xbb4] ;  /* 0x000bb40001097983 */ /* 0x000ea40000300800 */
[----:B------:R-:W-:-:S04]  /*499e0*/  IMAD R45, R45, 0x9, R59 ;  /* 0x000000092d2d7824 */ /* 0x000fc800078e023b */
[----:B------:R-:W-:Y:S02]  /*499f0*/  IMAD.IADD R45, R45, 0x1, R131 ;  /* 0x000000012d2d7824 */ /* 0x000fe400078e0283 */
[----:B------:R-:W3:Y:S02]  /*49a00*/  LDL.LU R131, [R1+0xbb0] ;  /* 0x000bb00001837983 */ /* 0x000ee40000300800 */
[----:B------:R-:W-:-:S05]  /*49a10*/  IMAD R41, R41, 0x9, R45 ;  /* 0x0000000929297824 */ /* 0x000fca00078e022d */
[----:B------:R-:W-:Y:S02]  /*49a20*/  IADD3 R41, PT, PT, R41, R130, RZ ;  /* 0x0000008229297210 */ /* 0x000fe40007ffe0ff */
[----:B------:R-:W3:Y:S03]  /*49a30*/  LDL.LU R130, [R1+0xbac] ;  /* 0x000bac0001827983 */ /* 0x000ee60000300800 */
[----:B------:R-:W-:-:S04]  /*49a40*/  IMAD R39, R39, 0x9, R41 ;  /* 0x0000000927277824 */ /* 0x000fc800078e0229 */
[----:B------:R-:W-:Y:S02]  /*49a50*/  IMAD.IADD R39, R39, 0x1, R42 ;  /* 0x0000000127277824 */ /* 0x000fe400078e022a */
[----:B------:R-:W3:Y:S02]  /*49a60*/  LDL.LU R42, [R1+0xba8] ;  /* 0x000ba800012a7983 */ /* 0x000ee40000300800 */
[----:B------:R-:W-:-:S04]  /*49a70*/  IMAD R37, R37, 0x9, R39 ;  /* 0x0000000925257824 */ /* 0x000fc800078e0227 */
[----:B------:R-:W-:Y:S01]  /*49a80*/  IMAD.IADD R37, R37, 0x1, R134 ;  /* 0x0000000125257824 */ /* 0x000fe200078e0286 */
[----:B------:R-:W-:Y:S01]  /*49a90*/  LOP3.LUT R186, R186, R137, RZ, 0x3c, !PT ;  /* 0x00000089baba7212 */ /* 0x000fe200078e3cff */
[----:B------:R-:W3:Y:S02]  /*49aa0*/  LDL.LU R134, [R1+0xba4] ;  /* 0x000ba40001867983 */ /* 0x000ee40000300800 */
[----:B------:R-:W-:-:S05]  /*49ab0*/  IMAD R29, R29, 0x9, R37 ;  /* 0x000000091d1d7824 */ /* 0x000fca00078e0225 */
[----:B------:R-:W-:Y:S02]  /*49ac0*/  IADD3 R29, PT, PT, R29, R135, RZ ;  /* 0x000000871d1d7210 */ /* 0x000fe40007ffe0ff */
[----:B------:R-:W3:Y:S03]  /*49ad0*/  LDL.LU R135, [R1+0xba0] ;  /* 0x000ba00001877983 */ /* 0x000ee60000300800 */
[----:B------:R-:W-:Y:S01]  /*49ae0*/  IMAD R23, R23, 0x9, R29 ;  /* 0x0000000917177824 */ /* 0x000fe200078e021d */
[----:B------:R-:W2:Y:S01]  /*49af0*/  LDL.LU R137, [R1+0x180] ;  /* 0x0001800001897983 */ /* 0x000ea20000300800 */
[----:B------:R-:W-:Y:S02]  /*49b00*/  LOP3.LUT R187, R187, R136, RZ, 0x3c, !PT ;  /* 0x00000088bbbb7212 */ /* 0x000fe400078e3cff */
[----:B------:R-:W-:Y:S02]  /*49b10*/  IMAD.IADD R23, R23, 0x1, R139 ;  /* 0x0000000117177824 */ /* 0x000fe400078e028b */
[----:B------:R-:W3:Y:S04]  /*49b20*/  LDL.LU R139, [R1+0xb9c] ;  /* 0x000b9c00018b7983 */ /* 0x000ee80000300800 */
[----:B------:R-:W3:Y:S01]  /*49b30*/  LDL.LU R136, [R1+0x184] ;  /* 0x0001840001887983 */ /* 0x000ee20000300800 */
        /* <DEDUP_REMOVED lines=19> */
[----:B------:R-:W-:-:S04]  /*49c70*/  IMAD.IADD R6, R6, 0x1, R64 ;  /* 0x0000000106067824 */ /* 0x000fc800078e0240 */
[----:B------:R-:W-:-:S05]  /*49c80*/  IMAD R6, R25, 0x9, R6 ;  /* 0x0000000919067824 */ /* 0x000fca00078e0206 */
[----:B------:R-:W-:-:S05]  /*49c90*/  IADD3 R6, PT, PT, R6, R3, RZ ;  /* 0x0000000306067210 */ /* 0x000fca0007ffe0ff */
[----:B------:R-:W-:-:S04]  /*49ca0*/  IMAD R6, R33, 0x9, R6 ;  /* 0x0000000921067824 */ /* 0x000fc800078e0206 */
[----:B------:R-:W-:Y:S01]  /*49cb0*/  IMAD.IADD R6, R6, 0x1, R4 ;  /* 0x0000000106067824 */ /* 0x000fe200078e0204 */
[----:B------:R-:W-:Y:S01]  /*49cc0*/  POPC R160, R160 ;  /* 0x000000a000a07309 */ /* 0x000fe20000000000 */
[----:B------:R-:W-:-:S07]  /*49cd0*/  LOP3.LUT R182, R182, R141, RZ, 0x3c, !PT ;  /* 0x0000008db6b67212 */ /* 0x000fce00078e3cff */
[----:B------:R-:W0:Y:S01]  /*49ce0*/  POPC R161, R161 ;  /* 0x000000a100a17309 */ /* 0x000e220000000000 */
[----:B------:R-:W-:Y:S02]  /*49cf0*/  LOP3.LUT R183, R183, R140, RZ, 0x3c, !PT ;  /* 0x0000008cb7b77212 */ /* 0x000fe400078e3cff */
[----:B------:R-:W-:Y:S01]  /*49d00*/  LOP3.LUT R152, R152, R128, RZ, 0x3c, !PT ;  /* 0x0000008098987212 */ /* 0x000fe200078e3cff */
[----:B0-----:R-:W-:-:S04]  /*49d10*/  IMAD.IADD R160, R160, 0x1, R161 ;  /* 0x00000001a0a07824 */ /* 0x001fc800078e02a1 */
[----:B------:R-:W-:Y:S01]  /*49d20*/  POPC R156, R156 ;  /* 0x0000009c009c7309 */ /* 0x000fe20000000000 */
[----:B------:R-:W-:-:S07]  /*49d30*/  LOP3.LUT R177, R177, R148, RZ, 0x3c, !PT ;  /* 0x00000094b1b17212 */ /* 0x000fce00078e3cff */
[----:B------:R-:W0:Y:S08]  /*49d40*/  POPC R157, R157 ;  /* 0x0000009d009d7309 */ /* 0x000e300000000000 */
[----:B------:R-:W-:Y:S08]  /*49d50*/  POPC R128, R152 ;  /* 0x0000009800807309 */ /* 0x000ff00000000000 */
[----:B------:R-:W1:Y:S01]  /*49d60*/  POPC R153, R153 ;  /* 0x0000009900997309 */ /* 0x000e620000000000 */
[----:B0-----:R-:W-:Y:S01]  /*49d70*/  IMAD.IADD R156, R156, 0x1, R157 ;  /* 0x000000019c9c7824 */ /* 0x001fe200078e029d */
[----:B------:R-:W-:Y:S01]  /*49d80*/  LOP3.LUT R178, R178, R145, RZ, 0x3c, !PT ;  /* 0x00000091b2b27212 */ /* 0x000fe200078e3cff */
[----:B-1----:R-:W-:Y:S01]  /*49d90*/  IMAD.IADD R128, R128, 0x1, R153 ;  /* 0x0000000180807824 */ /* 0x002fe200078e0299 */
[----:B--2---:R-:W-:-:S02]  /*49da0*/  LOP3.LUT R8, R137, R9, RZ, 0x3c, !PT ;  /* 0x0000000989087212 */ /* 0x004fc400078e3cff */
[----:B------:R-:W2:Y:S01]  /*49db0*/  LDL.LU R9, [R1+0xb80] ;  /* 0x000b800001097983 */ /* 0x000ea20000300800 */
[----:B---3--:R-:W-:-:S03]  /*49dc0*/  LOP3.LUT R10, R136, R42, RZ, 0x3c, !PT ;  /* 0x0000002a880a7212 */ /* 0x008fc600078e3cff */
[----:B------:R-:W-:Y:S01]  /*49dd0*/  POPC R8, R8 ;  /* 0x0000000800087309 */ /* 0x000fe20000000000 */
[----:B------:R-:W3:Y:S04]  /*49de0*/  LDL.LU R64, [R1+0xb7c] ;  /* 0x000b7c0001407983 */ /* 0x000ee80000300800 */
[----:B------:R-:W2:Y:S03]  /*49df0*/  LDL.LU R42, [R1+0xb78] ;  /* 0x000b7800012a7983 */ /* 0x000ea60000300800 */
[----:B------:R-:W0:Y:S01]  /*49e00*/  POPC R10, R10 ;  /* 0x0000000a000a7309 */ /* 0x000e220000000000 */
[----:B------:R-:W2:Y:S04]  /*49e10*/  LDL.LU R3, [R1+0xb74] ;  /* 0x000b740001037983 */ /* 0x000ea80000300800 */
[----:B------:R-:W2:Y:S01]  /*49e20*/  LDL.LU R4, [R1+0xb70] ;  /* 0x000b700001047983 */ /* 0x000ea20000300800 */
[----:B0-----:R-:W-:-:S04]  /*49e30*/  IMAD.IADD R8, R8, 0x1, R10 ;  /* 0x0000000108087824 */ /* 0x001fc800078e020a */
[----:B------:R-:W-:-:S05]  /*49e40*/  IMAD R6, R8, 0x9, R6 ;  /* 0x0000000908067824 */ /* 0x000fca00078e0206 */
[----:B------:R-:W-:Y:S02]  /*49e50*/  IADD3 R6, PT, PT, R6, R60, RZ ;  /* 0x0000003c06067210 */ /* 0x000fe40007ffe0ff */
[----:B------:R-:W2:Y:S03]  /*49e60*/  LDL.LU R60, [R1+0xb6c] ;  /* 0x000b6c00013c7983 */ /* 0x000ea60000300800 */
        /* <DEDUP_REMOVED lines=8> */
[----:B------:R-:W2:Y:S03]  /*49ef0*/  LDL.LU R28, [R1+0xb60] ;  /* 0x000b6000011c7983 */ /* 0x000ea60000300800 */
[----:B------:R-:W-:Y:S01]  /*49f00*/  IMAD R6, R99, 0x9, R6 ;  /* 0x0000000963067824 */ /* 0x000fe200078e0206 */
[----:B------:R-:W3:Y:S03]  /*49f10*/  LDL.LU R137, [R1+0x5c8] ;  /* 0x0005c80001897983 */ /* 0x000ee60000300800 */
[----:B------:R-:W-:Y:S02]  /*49f20*/  IMAD.IADD R6, R6, 0x1, R72 ;  /* 0x0000000106067824 */ /* 0x000fe400078e0248 */
[----:B------:R-:W2:Y:S02]  /*49f30*/  LDL.LU R72, [R1+0xb5c] ;  /* 0x000b5c0001487983 */ /* 0x000ea40000300800 */
[----:B------:R-:W-:-:S02]  /*49f40*/  IMAD R6, R102, 0x9, R6 ;  /* 0x0000000966067824 */ /* 0x000fc400078e0206 */
[----:B------:R-:W3:Y:S02]  /*49f50*/  LDL.LU R149, [R1+0x77c] ;  /* 0x00077c0001957983 */ /* 0x000ee40000300800 */
[----:B------:R-:W-:Y:S02]  /*49f60*/  IMAD.IADD R6, R6, 0x1, R32 ;  /* 0x0000000106067824 */ /* 0x000fe400078e0220 */
[----:B------:R-:W3:Y:S02]  /*49f70*/  LDL.LU R141, [R1+0x4b0] ;  /* 0x0004b000018d7983 */ /* 0x000ee40000300800 */
[----:B------:R-:W-:Y:S02]  /*49f80*/  IMAD R6, R103, 0x9, R6 ;  /* 0x0000000967067824 */ /* 0x000fe400078e0206 */
[----:B------:R-:W2:Y:S03]  /*49f90*/  LDL.LU R32, [R1+0xb58] ;  /* 0x000b580001207983 */ /* 0x000ea60000300800 */
[----:B------:R-:W-:Y:S01]  /*49fa0*/  IADD3 R6, PT, PT, R6, R81, RZ ;  /* 0x0000005106067210 */ /* 0x000fe20007ffe0ff */
[----:B------:R-:W2:Y:S04]  /*49fb0*/  LDL.LU R136, [R1+0x5c0] ;  /* 0x0005c00001887983 */ /* 0x000ea80000300800 */
[----:B------:R-:W2:Y:S04]  /*49fc0*/  LDL.LU R81, [R1+0xb54] ;  /* 0x000b540001517983 */ /* 0x000ea80000300800 */
[----:B------:R-:W2:Y:S04]  /*49fd0*/  LDL.LU R161, [R1+0x2f8] ;  /* 0x0002f80001a17983 */ /* 0x000ea80000300800 */
[----:B------:R-:W2:Y:S04]  /*49fe0*/  LDL.LU R132, [R1+0x778] ;  /* 0x0007780001847983 */ /* 0x000ea80000300800 */
[----:B------:R-:W2:Y:S01]  /*49ff0*/  LDL.LU R140, [R1+0x4ac] ;  /* 0x0004ac00018c7983 */ /* 0x000ea20000300800 */
[----:B------:R-:W-:-:S04]  /*4a000*/  IMAD R6, R108, 0x9, R6 ;  /* 0x000000096c067824 */ /* 0x000fc800078e0206 */
[----:B------:R-:W-:Y:S02]  /*4a010*/  IMAD.IADD R6, R6, 0x1, R20 ;  /* 0x0000000106067824 */ /* 0x000fe400078e0214 */
[----:B------:R-:W2:Y:S04]  /*4a020*/  LDL.LU R20, [R1+0xb50] ;  /* 0x000b500001147983 */ /* 0x000ea80000300800 */
[----:B------:R-:W2:Y:S04]  /*4a030*/  LDL.LU R148, [R1+0x2f4] ;  /* 0x0002f40001947983 */ /* 0x000ea80000300800 */
[----:B------:R-:W2:Y:S04]  /*4a040*/  LDL.LU R157, [R1+0x774] ;  /* 0x00077400019d7983 */ /* 0x000ea80000300800 */
[----:B------:R-:W2:Y:S04]  /*4a050*/  LDL.LU R153, [R1+0x4a8] ;  /* 0x0004a80001997983 */ /* 0x000ea80000300800 */
[----:B------:R-:W2:Y:S01]  /*4a060*/  LDL.LU R145, [R1+0x5bc] ;  /* 0x0005bc0001917983 */ /* 0x000ea20000300800 */
[----:B------:R-:W-:-:S04]  /*4a070*/  IMAD R6, R112, 0x9, R6 ;  /* 0x0000000970067824 */ /* 0x000fc800078e0206 */
[----:B------:R-:W-:Y:S01]  /*4a080*/  IMAD.IADD R6, R6, 0x1, R109 ;  /* 0x0000000106067824 */ /* 0x000fe200078e026d */
[----:B------:R-:W-:-:S03]  /*4a090*/  LOP3.LUT R179, R179, R144, RZ, 0x3c, !PT ;  /* 0x00000090b3b37212 */ /* 0x000fc600078e3cff */
[----:B------:R-:W-:Y:S01]  /*4a0a0*/  IMAD R6, R116, 0x9, R6 ;  /* 0x0000000974067824 */ /* 0x000fe200078e0206 */
[----:B------:R-:W-:Y:S04]  /*4a0b0*/  POPC R178, R178 ;  /* 0x000000b200b27309 */ /* 0x000fe80000000000 */
[----:B------:R-:W-:Y:S01]  /*4a0c0*/  IADD3 R6, PT, PT, R6, R113, RZ ;  /* 0x0000007106067210 */ /* 0x000fe20007ffe0ff */
[----:B------:R-:W-:Y:S02]  /*4a0d0*/  IMAD R8, R30, 0x9, R88 ;  /* 0x000000091e087824 */ /* 0x000fe400078e0258 */
[----:B------:R-:W2:Y:S01]  /*4a0e0*/  LDL.LU R88, [R1+0xb4c] ;  /* 0x000b4c0001587983 */ /* 0x000ea20000300800 */
[----:B------:R-:W0:Y:S01]  /*4a0f0*/  POPC R179, R179 ;  /* 0x000000b300b37309 */ /* 0x000e220000000000 */
[----:B------:R-:W-:-:S02]  /*4a100*/  IMAD R6, R120, 0x9, R6 ;  /* 0x0000000978067824 */ /* 0x000fc400078e0206 */
[----:B------:R-:W2:Y:S05]  /*4a110*/  LDL.LU R30, [R1+0xb48] ;  /* 0x000b4800011e7983 */ /* 0x000eaa0000300800 */
[----:B------:R-:W-:Y:S01]  /*4a120*/  POPC R172, R172 ;  /* 0x000000ac00ac7309 */ /* 0x000fe20000000000 */
[----:B------:R-:W2:Y:S07]  /*4a130*/  LDL.LU R144, [R1+0x5b0] ;  /* 0x0005b00001907983 */ /* 0x000eae0000300800 */
[----:B------:R-:W1:Y:S01]  /*4a140*/  POPC R173, R173 ;  /* 0x000000ad00ad7309 */ /* 0x000e620000000000 */
[----:B------:R-:W2:Y:S01]  /*4a150*/  LDL.LU R152, [R1+0x2f0] ;  /* 0x0002f00001987983 */ /* 0x000ea20000300800 */
[----:B------:R-:W-:-:S06]  /*4a160*/  IMAD.IADD R6, R6, 0x1, R117 ;  /* 0x0000000106067824 */ /* 0x000fcc00078e0275 */
[----:B------:R-:W-:Y:S08]  /*4a170*/  POPC R168, R168 ;  /* 0x000000a800a87309 */ /* 0x000ff00000000000 */
[----:B------:R-:W1:Y:S01]  /*4a180*/  POPC R169, R169 ;  /* 0x000000a900a97309 */ /* 0x000e620000000000 */
[----:B------:R-:W-:Y:S01]  /*4a190*/  IMAD R6, R124, 0x9, R6 ;  /* 0x000000097c067824 */ /* 0x000fe200078e0206 */
[----:B0-----:R-:W-:Y:S01]  /*4a1a0*/  IADD3 R178, PT, PT, R178, R179, RZ ;  /* 0x000000b3b2b27210 */ /* 0x001fe20007ffe0ff */
[----:B-1----:R-:W-:-:S03]  /*4a1b0*/  IMAD.IADD R172, R172, 0x1, R173 ;  /* 0x00000001acac7824 */ /* 0x002fc600078e02ad */
[----:B------:R-:W-:Y:S01]  /*4a1c0*/  IADD3 R121, PT, PT, R6, R121, RZ ;  /* 0x0000007906797210 */ /* 0x000fe20007ffe0ff */
[----:B------:R-:W-:Y:S01]  /*4a1d0*/  IMAD.IADD R168, R168, 0x1, R169 ;  /* 0x00000001a8a87824 */ /* 0x000fe200078e02a9 */
[-C--:B---3--:R-:W-:Y:S02]  /*4a1e0*/  VABSDIFF.U32 R10, R149, R141.reuse, RZ ;  /* 0x0000008d950a7214 */ /* 0x088fe400000e00ff */
[----:B------:R-:W-:Y:S01]  /*4a1f0*/  VABSDIFF.U32 R12, R137, R141, RZ ;  /* 0x0000008d890c7214 */ /* 0x000fe200000e00ff */
[----:B------:R-:W3:Y:S04]  /*4a200*/  LDL.LU R149, [R1+0x770] ;  /* 0x0007700001957983 */ /* 0x000ee80000300800 */
[----:B------:R-:W3:Y:S01]  /*4a210*/  LDL.LU R141, [R1+0x4a4] ;  /* 0x0004a400018d7983 */ /* 0x000ee20000300800 */
[----:B------:R-:W-:-:S03]  /*4a220*/  IMAD.IADD R8, R8, 0x1, R12 ;  /* 0x0000000108087824 */ /* 0x000fc600078e020c */
[----:B------:R-:W3:Y:S04]  /*4a230*/  LDL.LU R179, [R1+0x5ac] ;  /* 0x0005ac0001b37983 */ /* 0x000ee80000300800 */
[----:B------:R-:W3:Y:S04]  /*4a240*/  LDL.LU R173, [R1+0x2ec] ;  /* 0x0002ec0001ad7983 */ /* 0x000ee80000300800 */
[----:B------:R-:W3:Y:S01]  /*4a250*/  LDL.LU R169, [R1+0x608] ;  /* 0x0006080001a97983 */ /* 0x000ee20000300800 */
[-C--:B--2---:R-:W-:Y:S02]  /*4a260*/  VABSDIFF.U32 R6, R132, R140.reuse, RZ ;  /* 0x0000008c84067214 */ /* 0x084fe400000e00ff */
[----:B------:R-:W-:-:S02]  /*4a270*/  VABSDIFF.U32 R12, R136, R140, RZ ;  /* 0x0000008c880c7214 */ /* 0x000fc400000e00ff */
[----:B------:R-:W2:Y:S01]  /*4a280*/  LDL.LU R140, [R1+0x47c] ;  /* 0x00047c00018c7983 */ /* 0x000ea20000300800 */
[----:B------:R-:W-:-:S04]  /*4a290*/  IMAD R8, R161, 0x9, R8 ;  /* 0x00000009a1087824 */ /* 0x000fc800078e0208 */
[----:B------:R-:W-:-:S04]  /*4a2a0*/  IMAD.IADD R8, R8, 0x1, R12 ;  /* 0x0000000108087824 */ /* 0x000fc800078e020c */
[----:B------:R-:W-:Y:S02]  /*4a2b0*/  IMAD R8, R148, 0x9, R8 ;  /* 0x0000000994087824 */ /* 0x000fe400078e0208 */
[----:B------:R-:W2:Y:S04]  /*4a2c0*/  LDL.LU R148, [R1+0x5a4] ;  /* 0x0005a40001947983 */ /* 0x000ea80000300800 */
[----:B------:R-:W2:Y:S01]  /*4a2d0*/  LDL.LU R161, [R1+0x2e4] ;  /* 0x0002e40001a17983 */ /* 0x000ea20000300800 */
[-C--:B------:R-:W-:Y:S02]  /*4a2e0*/  VABSDIFF.U32 R12, R157, R153.reuse, RZ ;  /* 0x000000999d0c7214 */ /* 0x080fe400000e00ff */
[----:B------:R-:W-:Y:S01]  /*4a2f0*/  VABSDIFF.U32 R14, R145, R153, RZ ;  /* 0x00000099910e7214 */ /* 0x000fe200000e00ff */
[----:B------:R-:W2:Y:S04]  /*4a300*/  LDL.LU R132, [R1+0x604] ;  /* 0x0006040001847983 */ /* 0x000ea80000300800 */
[----:B------:R-:W2:Y:S01]  /*4a310*/  LDL.LU R153, [R1+0x474] ;  /* 0x0004740001997983 */ /* 0x000ea20000300800 */
[----:B------:R-:W-:Y:S08]  /*4a320*/  POPC R164, R164 ;  /* 0x000000a400a47309 */ /* 0x000ff00000000000 */
[----:B------:R-:W0:Y:S01]  /*4a330*/  POPC R165, R165 ;  /* 0x000000a500a57309 */ /* 0x000e220000000000 */
[----:B------:R-:W-:Y:S01]  /*4a340*/  IADD3 R8, PT, PT, R8, R14, RZ ;  /* 0x0000000e08087210 */ /* 0x000fe20007ffe0ff */
[----:B------:R-:W-:-:S02]  /*4a350*/  IMAD R121, R128, 0x9, R121 ;  /* 0x0000000980797824 */ /* 0x000fc400078e0279 */
[----:B0-----:R-:W-:Y:S02]  /*4a360*/  IMAD.IADD R164, R164, 0x1, R165 ;  /* 0x00000001a4a47824 */ /* 0x001fe400078e02a5 */
[----:B------:R-:W-:Y:S02]  /*4a370*/  IMAD R8, R152, 0x9, R8 ;  /* 0x0000000998087824 */ /* 0x000fe400078e0208 */
[----:B------:R-:W2:Y:S04]  /*4a380*/  LDL.LU R152, [R1+0x5a0] ;  /* 0x0005a00001987983 */ /* 0x000ea80000300800 */
[----:B------:R-:W2:Y:S04]  /*4a390*/  LDL.LU R165, [R1+0x2dc] ;  /* 0x0002dc0001a57983 */ /* 0x000ea80000300800 */
[----:B------:R-:W2:Y:S01]  /*4a3a0*/  LDL.LU R157, [R1+0x600] ;  /* 0x00060000019d7983 */ /* 0x000ea20000300800 */
[----:B------:R-:W-:Y:S01]  /*4a3b0*/  POPC R186, R186 ;  /* 0x000000ba00ba7309 */ /* 0x000fe20000000000 */
[----:B------:R-:W-:Y:S01]  /*4a3c0*/  IMAD.IADD R121, R121, 0x1, R125 ;  /* 0x0000000179797824 */ /* 0x000fe200078e027d */
[----:B------:R-:W-:-:S06]  /*4a3d0*/  LOP3.LUT R100, R190, R100, RZ, 0x3c, !PT ;  /* 0x00000064be647212 */ /* 0x000fcc00078e3cff */
[----:B------:R-:W0:Y:S01]  /*4a3e0*/  POPC R187, R187 ;  /* 0x000000bb00bb7309 */ /* 0x000e220000000000 */
[----:B------:R-:W-:-:S04]  /*4a3f0*/  IMAD R121, R156, 0x9, R121 ;  /* 0x000000099c797824 */ /* 0x000fc800078e0279 */
[----:B------:R-:W-:-:S04]  /*4a400*/  IMAD.IADD R121, R121, 0x1, R133 ;  /* 0x0000000179797824 */ /* 0x000fc800078e0285 */
[----:B------:R-:W-:-:S04]  /*4a410*/  IMAD R121, R160, 0x9, R121 ;  /* 0x00000009a0797824 */ /* 0x000fc800078e0279 */
[----:B------:R-:W-:Y:S02]  /*4a420*/  IMAD.IADD R10, R121, 0x1, R10 ;  /* 0x00000001790a7824 */ /* 0x000fe400078e020a */
[----:B0-----:R-:W-:Y:S02]  /*4a430*/  IMAD.IADD R186, R186, 0x1, R187 ;  /* 0x00000001baba7824 */ /* 0x001fe400078e02bb */
[----:B------:R-:W-:-:S04]  /*4a440*/  IMAD R10, R164, 0x9, R10 ;  /* 0x00000009a40a7824 */ /* 0x000fc800078e020a */
[----:B------:R-:W-:Y:S01]  /*4a450*/  IMAD.IADD R6, R10, 0x1, R6 ;  /* 0x000000010a067824 */ /* 0x000fe200078e0206 */
[-C--:B---3--:R-:W-:Y:S02]  /*4a460*/  VABSDIFF.U32 R14, R149, R141.reuse, RZ ;  /* 0x0000008d950e7214 */ /* 0x088fe400000e00ff */
[----:B------:R-:W-:Y:S02]  /*4a470*/  VABSDIFF.U32 R16, R144, R141, RZ ;  /* 0x0000008d90107214 */ /* 0x000fe400000e00ff */
[----:B------:R-:W3:Y:S03]  /*4a480*/  LDL.LU R141, [R1+0x470] ;  /* 0x00047000018d7983 */ /* 0x000ee60000300800 */
[----:B------:R-:W-:Y:S01]  /*4a490*/  IMAD.IADD R8, R8, 0x1, R16 ;  /* 0x0000000108087824 */ /* 0x000fe200078e0210 */
[----:B------:R-:W3:Y:S03]  /*4a4a0*/  LDL.LU R149, [R1+0x540] ;  /* 0x0005400001957983 */ /* 0x000ee60000300800 */
[----:B------:R-:W-:Y:S01]  /*4a4b0*/  IMAD R8, R173, 0x9, R8 ;  /* 0x00000009ad087824 */ /* 0x000fe200078e0208 */
[----:B--2---:R-:W-:-:S02]  /*4a4c0*/  VABSDIFF.U32 R16, R169, R140, RZ ;  /* 0x0000008ca9107214 */ /* 0x004fc400000e00ff */
[----:B------:R-:W-:Y:S02]  /*4a4d0*/  VABSDIFF.U32 R18, R179, R140, RZ ;  /* 0x0000008cb3127214 */ /* 0x000fe400000e00ff */
[----:B------:R-:W2:Y:S04]  /*4a4e0*/  LDL.LU R140, [R1+0x2d8] ;  /* 0x0002d800018c7983 */ /* 0x000ea80000300800 */
[----:B------:R-:W2:Y:S01]  /*4a4f0*/  LDL.LU R190, [R1+0x5f8] ;  /* 0x0005f80001be7983 */ /* 0x000ea20000300800 */
[----:B------:R-:W-:-:S03]  /*4a500*/  IADD3 R8, PT, PT, R8, R18, RZ ;  /* 0x0000001208087210 */ /* 0x000fc60007ffe0ff */
[----:B------:R-:W2:Y:S02]  /*4a510*/  LDL.LU R173, [R1+0x3b4] ;  /* 0x0003b40001ad7983 */ /* 0x000ea40000300800 */
        /* <DEDUP_REMOVED lines=9> */
[----:B------:R-:W-:-:S02]  /*4a5b0*/  IMAD R6, R168, 0x9, R6 ;  /* 0x00000009a8067824 */ /* 0x000fc400078e0206 */
[----:B------:R-:W-:-:S03]  /*4a5c0*/  IMAD.IADD R8, R8, 0x1, R18 ;  /* 0x0000000108087824 */ /* 0x000fc600078e0212 */
[----:B------:R-:W-:Y:S02]  /*4a5d0*/  IADD3 R6, PT, PT, R6, R12, RZ ;  /* 0x0000000c06067210 */ /* 0x000fe40007ffe0ff */
[----:B------:R-:W-:Y:S01]  /*4a5e0*/  POPC R176, R176 ;  /* 0x000000b000b07309 */ /* 0x000fe20000000000 */
[----:B0-----:R-:W-:-:S07]  /*4a5f0*/  IADD3 R182, PT, PT, R182, R183, RZ ;  /* 0x000000b7b6b67210 */ /* 0x001fce0007ffe0ff */
[----:B------:R-:W0:Y:S01]  /*4a600*/  POPC R177, R177 ;  /* 0x000000b100b17309 */ /* 0x000e220000000000 */
[----:B------:R-:W2:Y:S04]  /*4a610*/  LDL.LU R183, [R1+0x51c] ;  /* 0x00051c0001b77983 */ /* 0x000ea80000300800 */
[----:B------:R-:W2:Y:S01]  /*4a620*/  LDL.LU R189, [R1+0x2d0] ;  /* 0x0002d00001bd7983 */ /* 0x000ea20000300800 */
[----:B------:R-:W-:-:S03]  /*4a630*/  IMAD R8, R165, 0x9, R8 ;  /* 0x00000009a5087824 */ /* 0x000fc600078e0208 */
[----:B------:R-:W2:Y:S04]  /*4a640*/  LDL.LU R188, [R1+0x5ec] ;  /* 0x0005ec0001bc7983 */ /* 0x000ea80000300800 */
[----:B------:R-:W2:Y:S01]  /*4a650*/  LDL.LU R169, [R1+0x3ac] ;  /* 0x0003ac0001a97983 */ /* 0x000ea20000300800 */
[----:B------:R-:W-:-:S03]  /*4a660*/  IMAD R172, R172, 0x9, R6 ;  /* 0x00000009acac7824 */ /* 0x000fc600078e0206 */
[----:B------:R-:W2:Y:S01]  /*4a670*/  LDL.LU R165, [R1+0x468] ;  /* 0x0004680001a57983 */ /* 0x000ea20000300800 */
[----:B0-----:R-:W-:Y:S02]  /*4a680*/  IMAD.IADD R176, R176, 0x1, R177 ;  /* 0x00000001b0b07824 */ /* 0x001fe400078e02b1 */
[----:B------:R-:W-:-:S04]  /*4a690*/  IMAD.IADD R14, R172, 0x1, R14 ;  /* 0x00000001ac0e7824 */ /* 0x000fc800078e020e */
[----:B------:R-:W-:-:S04]  /*4a6a0*/  IMAD R14, R176, 0x9, R14 ;  /* 0x00000009b00e7824 */ /* 0x000fc800078e020e */
[----:B------:R-:W-:-:S04]  /*4a6b0*/  IMAD.IADD R14, R14, 0x1, R16 ;  /* 0x000000010e0e7824 */ /* 0x000fc800078e0210 */
[----:B------:R-:W-:Y:S01]  /*4a6c0*/  IMAD R178, R178, 0x9, R14 ;  /* 0x00000009b2b27824 */ /* 0x000fe200078e020e */
[-C--:B---3--:R-:W-:Y:S02]  /*4a6d0*/  VABSDIFF.U32 R12, R152, R141.reuse, RZ ;  /* 0x0000008d980c7214 */ /* 0x088fe400000e00ff */
[----:B------:R-:W-:Y:S02]  /*4a6e0*/  VABSDIFF.U32 R6, R157, R141, RZ ;  /* 0x0000008d9d067214 */ /* 0x000fe400000e00ff */
[----:B------:R-:W3:Y:S01]  /*4a6f0*/  LDL.LU R141, [R1+0x2cc] ;  /* 0x0002cc00018d7983 */ /* 0x000ee20000300800 */
[----:B------:R-:W-:-:S03]  /*4a700*/  IMAD.IADD R8, R8, 0x1, R12 ;  /* 0x0000000108087824 */ /* 0x000fc600078e020c */
[----:B------:R-:W3:Y:S01]  /*4a710*/  LDL.LU R157, [R1+0x5e8] ;  /* 0x0005e800019d7983 */ /* 0x000ee20000300800 */
[----:B--2---:R-:W-:-:S03]  /*4a720*/  IMAD R8, R140, 0x9, R8 ;  /* 0x000000098c087824 */ /* 0x004fc600078e0208 */
[----:B------:R-:W2:Y:S04]  /*4a730*/  LDL.LU R140, [R1+0x3a4] ;  /* 0x0003a400018c7983 */ /* 0x000ea80000300800 */
[----:B------:R-:W2:Y:S01]  /*4a740*/  LDL.LU R177, [R1+0x504] ;  /* 0x0005040001b17983 */ /* 0x000ea20000300800 */
[----:B------:R-:W-:-:S04]  /*4a750*/  VABSDIFF.U32 R18, R149, R173, RZ ;  /* 0x000000ad95127214 */ /* 0x000fc800000e00ff */
[----:B------:R-:W-:Y:S02]  /*4a760*/  IADD3 R8, PT, PT, R8, R18, RZ ;  /* 0x0000001208087210 */ /* 0x000fe40007ffe0ff */
[----:B------:R-:W-:Y:S02]  /*4a770*/  VABSDIFF.U32 R12, R190, R173, RZ ;  /* 0x000000adbe0c7214 */ /* 0x000fe400000e00ff */
[----:B------:R-:W2:Y:S01]  /*4a780*/  LDL.LU R173, [R1+0x4f0] ;  /* 0x0004f00001ad7983 */ /* 0x000ea20000300800 */
[----:B------:R-:W-:-:S03]  /*4a790*/  IMAD R8, R161, 0x9, R8 ;  /* 0x00000009a1087824 */ /* 0x000fc600078e0208 */
[----:B------:R-:W2:Y:S01]  /*4a7a0*/  LDL.LU R161, [R1+0x3a0] ;  /* 0x0003a00001a17983 */ /* 0x000ea20000300800 */
[----:B------:R-:W-:-:S03]  /*4a7b0*/  VABSDIFF.U32 R14, R132, R153, RZ ;  /* 0x00000099840e7214 */ /* 0x000fc600000e00ff */
[----:B------:R-:W2:Y:S01]  /*4a7c0*/  LDL.LU R132, [R1+0x39c] ;  /* 0x00039c0001847983 */ /* 0x000ea20000300800 */
[----:B------:R-:W-:Y:S01]  /*4a7d0*/  VABSDIFF.U32 R16, R187, R153, RZ ;  /* 0x00000099bb107214 */ /* 0x000fe200000e00ff */
[----:B------:R-:W-:Y:S02]  /*4a7e0*/  IMAD.IADD R10, R178, 0x1, R10 ;  /* 0x00000001b20a7824 */ /* 0x000fe400078e020a */
[----:B------:R-:W2:Y:S02]  /*4a7f0*/  LDL.LU R153, [R1+0x4e0] ;  /* 0x0004e00001997983 */ /* 0x000ea40000300800 */
[----:B------:R-:W-:Y:S02]  /*4a800*/  IMAD.IADD R8, R8, 0x1, R16 ;  /* 0x0000000108087824 */ /* 0x000fe400078e0210 */
[----:B------:R-:W-:Y:S01]  /*4a810*/  IMAD R10, R182, 0x9, R10 ;  /* 0x00000009b60a7824 */ /* 0x000fe200078e020a */
[----:B------:R-:W-:-:S04]  /*4a820*/  LOP3.LUT R101, R191, R101, RZ, 0x3c, !PT ;  /* 0x00000065bf657212 */ /* 0x000fc800078e3cff */
[----:B------:R-:W-:Y:S01]  /*4a830*/  IADD3 R6, PT, PT, R10, R6, RZ ;  /* 0x000000060a067210 */ /* 0x000fe20007ffe0ff */
[----:B------:R-:W-:Y:S01]  /*4a840*/  POPC R100, R100 ;  /* 0x0000006400647309 */ /* 0x000fe20000000000 */
[----:B------:R-:W-:Y:S01]  /*4a850*/  IMAD R16, R189, 0x9, R8 ;  /* 0x00000009bd107824 */ /* 0x000fe200078e0208 */
[----:B------:R-:W-:-:S05]  /*4a860*/  VABSDIFF.U32 R18, R183, R169, RZ ;  /* 0x000000a9b7127214 */ /* 0x000fca00000e00ff */
[----:B------:R-:W-:Y:S01]  /*4a870*/  IMAD.IADD R16, R16, 0x1, R18 ;  /* 0x0000000110107824 */ /* 0x000fe200078e0212 */
[----:B------:R-:W0:Y:S01]  /*4a880*/  POPC R101, R101 ;  /* 0x0000006500657309 */ /* 0x000e220000000000 */
[----:B------:R-:W-:-:S04]  /*4a890*/  IMAD R6, R186, 0x9, R6 ;  /* 0x00000009ba067824 */ /* 0x000fc800078e0206 */
[----:B------:R-:W-:Y:S01]  /*4a8a0*/  IMAD.IADD R6, R6, 0x1, R12 ;  /* 0x0000000106067824 */ /* 0x000fe200078e020c */
[----:B------:R-:W-:-:S03]  /*4a8b0*/  LOP3.LUT R63, R63, R22, RZ, 0x3c, !PT ;  /* 0x000000163f3f7212 */ /* 0x000fc600078e3cff */
[----:B------:R-:W-:Y:S01]  /*4a8c0*/  IMAD R6, R96, 0x9, R6 ;  /* 0x0000000960067824 */ /* 0x000fe200078e0206 */
[----:B------:R-:W-:-:S03]  /*4a8d0*/  VABSDIFF.U32 R8, R188, R169, RZ ;  /* 0x000000a9bc087214 */ /* 0x000fc600000e00ff */
[----:B------:R-:W-:Y:S02]  /*4a8e0*/  IMAD.IADD R6, R6, 0x1, R14 ;  /* 0x0000000106067824 */ /* 0x000fe400078e020e */
[----:B0-----:R-:W-:-:S04]  /*4a8f0*/  IMAD.IADD R100, R100, 0x1, R101 ;  /* 0x0000000164647824 */ /* 0x001fc800078e0265 */
[----:B------:R-:W-:Y:S01]  /*4a900*/  IMAD R6, R100, 0x9, R6 ;  /* 0x0000000964067824 */ /* 0x000fe200078e0206 */
[----:B------:R-:W-:-:S03]  /*4a910*/  LOP3.LUT R62, R62, R165, RZ, 0x3c, !PT ;  /* 0x000000a53e3e7212 */ /* 0x000fc600078e3cff */
[----:B------:R-:W-:Y:S02]  /*4a920*/  IMAD.IADD R6, R6, 0x1, R8 ;  /* 0x0000000106067824 */ /* 0x000fe400078e0208 */
[----:B---3--:R-:W-:Y:S02]  /*4a930*/  IMAD R16, R141, 0x9, R16 ;  /* 0x000000098d107824 */ /* 0x008fe400078e0210 */
[----:B------:R-:W3:Y:S01]  /*4a940*/  LDL.LU R141, [R1+0x4d0] ;  /* 0x0004d000018d7983 */ /* 0x000ee20000300800 */
[----:B--2---:R-:W-:-:S03]  /*4a950*/  VABSDIFF.U32 R10, R157, R140, RZ ;  /* 0x0000008c9d0a7214 */ /* 0x004fc600000e00ff */
[----:B------:R-:W2:Y:S01]  /*4a960*/  LDL.LU R157, [R1+0x38c] ;  /* 0x00038c00019d7983 */ /* 0x000ea20000300800 */
[----:B------:R-:W-:-:S03]  /*4a970*/  VABSDIFF.U32 R18, R177, R140, RZ ;  /* 0x0000008cb1127214 */ /* 0x000fc600000e00ff */
[----:B------:R-:W3:Y:S01]  /*4a980*/  LDL.LU R22, [R1+0xb44] ;  /* 0x000b440001167983 */ /* 0x000ee20000300800 */
[----:B------:R-:W-:-:S05]  /*4a990*/  IADD3 R16, PT, PT, R16, R18, RZ ;  /* 0x0000001210107210 */ /* 0x000fca0007ffe0ff */
[----:B------:R-:W-:Y:S02]  /*4a9a0*/  IMAD R16, R57, 0x9, R16 ;  /* 0x0000000939107824 */ /* 0x000fe400078e0210 */
[----:B------:R-:W3:Y:S01]  /*4a9b0*/  LDL.LU R57, [R1+0xb40] ;  /* 0x000b400001397983 */ /* 0x000ee20000300800 */
[----:B------:R-:W-:-:S03]  /*4a9c0*/  VABSDIFF.U32 R14, R173, R161, RZ ;  /* 0x000000a1ad0e7214 */ /* 0x000fc600000e00ff */
[----:B------:R-:W3:Y:S04]  /*4a9d0*/  LDL.LU R140, [R1+0x380] ;  /* 0x00038000018c7983 */ /* 0x000ee80000300800 */
[----:B------:R-:W3:Y:S01]  /*4a9e0*/  LDL.LU R169, [R1+0x4c0] ;  /* 0x0004c00001a97983 */ /* 0x000ee20000300800 */
[----:B------:R-:W-:Y:S01]  /*4a9f0*/  IMAD.IADD R14, R16, 0x1, R14 ;  /* 0x00000001100e7824 */ /* 0x000fe200078e020e */
[----:B------:R-:W-:Y:S02]  /*4aa00*/  VABSDIFF.U32 R12, R40, R161, RZ ;  /* 0x000000a1280c7214 */ /* 0x000fe400000e00ff */
[----:B------:R-:W3:Y:S01]  /*4aa10*/  LDL.LU R40, [R1+0xb3c] ;  /* 0x000b3c0001287983 */ /* 0x000ee20000300800 */
[----:B------:R-:W-:Y:S01]  /*4aa20*/  IMAD R14, R11, 0x9, R14 ;  /* 0x000000090b0e7824 */ /* 0x000fe200078e020e */
[----:B------:R-:W-:-:S02]  /*4aa30*/  VABSDIFF.U32 R8, R137, R132, RZ ;  /* 0x0000008489087214 */ /* 0x000fc400000e00ff */
[----:B------:R-:W3:Y:S04]  /*4aa40*/  LDL.LU R11, [R1+0xb38] ;  /* 0x000b3800010b7983 */ /* 0x000ee80000300800 */
[----:B------:R-:W3:Y:S04]  /*4aa50*/  LDL.LU R165, [R1+0x4b4] ;  /* 0x0004b40001a57983 */ /* 0x000ee80000300800 */
[----:B------:R-:W3:Y:S01]  /*4aa60*/  LDL.LU R137, [R1+0x370] ;  /* 0x0003700001897983 */ /* 0x000ee20000300800 */
[----:B------:R-:W-:Y:S02]  /*4aa70*/  LOP3.LUT R104, R192, R104, RZ, 0x3c, !PT ;  /* 0x00000068c0687212 */ /* 0x000fe400078e3cff */
[----:B------:R-:W-:Y:S01]  /*4aa80*/  LOP3.LUT R105, R193, R105, RZ, 0x3c, !PT ;  /* 0x00000069c1697212 */ /* 0x000fe200078e3cff */
[----:B------:R-:W3:Y:S03]  /*4aa90*/  LDL.LU R161, [R1+0x730] ;  /* 0x0007300001a17983 */ /* 0x000ee60000300800 */
[----:B------:R-:W-:Y:S08]  /*4aaa0*/  POPC R104, R104 ;  /* 0x0000006800687309 */ /* 0x000ff00000000000 */
[----:B------:R-:W0:Y:S01]  /*4aab0*/  POPC R105, R105 ;  /* 0x0000006900697309 */ /* 0x000e220000000000 */
[----:B------:R-:W-:-:S02]  /*4aac0*/  VABSDIFF.U32 R16, R153, R132, RZ ;  /* 0x0000008499107214 */ /* 0x000fc400000e00ff */
[----:B------:R-:W-:Y:S02]  /*4aad0*/  LOP3.LUT R106, R196, R106, RZ, 0x3c, !PT ;  /* 0x0000006ac46a7212 */ /* 0x000fe400078e3cff */
[----:B------:R-:W-:Y:S01]  /*4aae0*/  LOP3.LUT R107, R197, R107, RZ, 0x3c, !PT ;  /* 0x0000006bc56b7212 */ /* 0x000fe200078e3cff */
[----:B------:R-:W-:Y:S02]  /*4aaf0*/  IMAD.IADD R14, R14, 0x1, R16 ;  /* 0x000000010e0e7824 */ /* 0x000fe400078e0210 */
[----:B0-----:R-:W-:-:S04]  /*4ab00*/  IMAD.IADD R104, R104, 0x1, R105 ;  /* 0x0000000168687824 */ /* 0x001fc800078e0269 */
[----:B------:R-:W-:Y:S01]  /*4ab10*/  IMAD R6, R104, 0x9, R6 ;  /* 0x0000000968067824 */ /* 0x000fe200078e0206 */
[----:B------:R-:W-:Y:S01]  /*4ab20*/  POPC R106, R106 ;  /* 0x0000006a006a7309 */ /* 0x000fe20000000000 */
[----:B------:R-:W-:Y:S02]  /*4ab30*/  IMAD R14, R56, 0x9, R14 ;  /* 0x00000009380e7824 */ /* 0x000fe400078e020e */
[----:B------:R-:W-:Y:S01]  /*4ab40*/  IMAD.IADD R6, R6, 0x1, R10 ;  /* 0x0000000106067824 */ /* 0x000fe200078e020a */
[----:B------:R-:W3:Y:S04]  /*4ab50*/  LDL.LU R56, [R1+0xb34] ;  /* 0x000b340001387983 */ /* 0x000ee80000300800 */
[----:B------:R-:W0:Y:S01]  /*4ab60*/  POPC R107, R107 ;  /* 0x0000006b006b7309 */ /* 0x000e220000000000 */
[----:B------:R-:W-:-:S02]  /*4ab70*/  LOP3.LUT R110, R198, R110, RZ, 0x3c, !PT ;  /* 0x0000006ec66e7212 */ /* 0x000fc400078e3cff */
[----:B------:R-:W-:-:S05]  /*4ab80*/  LOP3.LUT R111, R199, R111, RZ, 0x3c, !PT ;  /* 0x0000006fc76f7212 */ /* 0x000fca00078e3cff */
[----:B------:R-:W-:Y:S08]  /*4ab90*/  POPC R110, R110 ;  /* 0x0000006e006e7309 */ /* 0x000ff00000000000 */
[----:B------:R-:W1:Y:S01]  /*4aba0*/  POPC R111, R111 ;  /* 0x0000006f006f7309 */ /* 0x000e620000000000 */
[----:B0-----:R-:W-:-:S04]  /*4abb0*/  IMAD.IADD R106, R106, 0x1, R107 ;  /* 0x000000016a6a7824 */ /* 0x001fc800078e026b */
[----:B------:R-:W-:-:S05]  /*4abc0*/  IMAD R6, R106, 0x9, R6 ;  /* 0x000000096a067824 */ /* 0x000fca00078e0206 */
[----:B------:R-:W-:Y:S01]  /*4abd0*/  IADD3 R6, PT, PT, R6, R12, RZ ;  /* 0x0000000c06067210 */ /* 0x000fe20007ffe0ff */
[----:B-1----:R-:W-:-:S04]  /*4abe0*/  IMAD.IADD R110, R110, 0x1, R111 ;  /* 0x000000016e6e7824 */ /* 0x002fc800078e026f */
[----:B------:R-:W-:-:S04]  /*4abf0*/  IMAD R6, R110, 0x9, R6 ;  /* 0x000000096e067824 */ /* 0x000fc800078e0206 */
[----:B------:R-:W-:Y:S01]  /*4ac00*/  IMAD.IADD R6, R6, 0x1, R8 ;  /* 0x0000000106067824 */ /* 0x000fe200078e0208 */
[-C--:B--2---:R-:W-:Y:S02]  /*4ac10*/  VABSDIFF.U32 R10, R136, R157.reuse, RZ ;  /* 0x0000009d880a7214 */ /* 0x084fe400000e00ff */
[----:B------:R-:W2:Y:S01]  /*4ac20*/  LDL.LU R136, [R1+0x36c] ;  /* 0x00036c0001887983 */ /* 0x000ea20000300800 */
[----:B---3--:R-:W-:-:S03]  /*4ac30*/  VABSDIFF.U32 R16, R141, R157, RZ ;  /* 0x0000009d8d107214 */ /* 0x008fc600000e00ff */
[----:B------:R-:W3:Y:S02]  /*4ac40*/  LDL.LU R157, [R1+0x358] ;  /* 0x00035800019d7983 */ /* 0x000ee40000300800 */
[----:B------:R-:W-:Y:S02]  /*4ac50*/  IMAD.IADD R14, R14, 0x1, R16 ;  /* 0x000000010e0e7824 */ /* 0x000fe400078e0210 */
[----:B------:R-:W3:Y:S02]  /*4ac60*/  LDL.LU R132, [R1+0x48c] ;  /* 0x00048c0001847983 */ /* 0x000ee40000300800 */
[----:B------:R-:W-:Y:S02]  /*4ac70*/  IMAD R14, R247, 0x9, R14 ;  /* 0x00000009f70e7824 */ /* 0x000fe400078e020e */
[----:B------:R-:W3:Y:S01]  /*4ac80*/  LDL.LU R247, [R1+0xb30] ;  /* 0x000b300001f77983 */ /* 0x000ee20000300800 */
[----:B------:R-:W-:-:S05]  /*4ac90*/  VABSDIFF.U32 R16, R169, R140, RZ ;  /* 0x0000008ca9107214 */ /* 0x000fca00000e00ff */
[----:B------:R-:W-:Y:S01]  /*4aca0*/  IMAD.IADD R14, R14, 0x1, R16 ;  /* 0x000000010e0e7824 */ /* 0x000fe200078e0210 */
[----:B------:R-:W-:-:S03]  /*4acb0*/  VABSDIFF.U32 R12, R145, R140, RZ ;  /* 0x0000008c910c7214 */ /* 0x000fc600000e00ff */
[----:B------:R-:W-:Y:S02]  /*4acc0*/  IMAD R14, R246, 0x9, R14 ;  /* 0x00000009f60e7824 */ /* 0x000fe400078e020e */
[----:B------:R-:W3:Y:S04]  /*4acd0*/  LDL.LU R246, [R1+0xb2c] ;  /* 0x000b2c0001f67983 */ /* 0x000ee80000300800 */
[----:B------:R-:W3:Y:S01]  /*4ace0*/  LDL.LU R140, [R1+0x480] ;  /* 0x00048000018c7983 */ /* 0x000ee20000300800 */
[----:B------:R-:W-:-:S03]  /*4acf0*/  VABSDIFF.U32 R16, R165, R137, RZ ;  /* 0x00000089a5107214 */ /* 0x000fc600000e00ff */
[----:B------:R-:W3:Y:S01]  /*4ad00*/  LDL.LU R145, [R1+0x348] ;  /* 0x0003480001917983 */ /* 0x000ee20000300800 */
[----:B------:R-:W-:Y:S02]  /*4ad10*/  IADD3 R14, PT, PT, R14, R16, RZ ;  /* 0x000000100e0e7210 */ /* 0x000fe40007ffe0ff */
[----:B------:R-:W-:Y:S02]  /*4ad20*/  VABSDIFF.U32 R8, R144, R137, RZ ;  /* 0x0000008990087214 */ /* 0x000fe400000e00ff */
[----:B------:R-:W3:Y:S01]  /*4ad30*/  LDL.LU R137, [R1+0x72c] ;  /* 0x00072c0001897983 */ /* 0x000ee20000300800 */
[----:B------:R-:W-:-:S03]  /*4ad40*/  IMAD R14, R34, 0x9, R14 ;  /* 0x00000009220e7824 */ /* 0x000fc600078e020e */
[----:B------:R-:W3:Y:S04]  /*4ad50*/  LDL.LU R34, [R1+0xb28] ;  /* 0x000b280001227983 */ /* 0x000ee80000300800 */
[----:B------:R-:W3:Y:S01]  /*4ad60*/  LDL.LU R144, [R1+0x344] ;  /* 0x0003440001907983 */ /* 0x000ee20000300800 */
        /* <DEDUP_REMOVED lines=8> */
[----:B0-----:R-:W-:-:S02]  /*4adf0*/  IADD3 R114, PT, PT, R114, R115, RZ ;  /* 0x0000007372727210 */ /* 0x001fc40007ffe0ff */
[----:B------:R-:W-:Y:S02]  /*4ae00*/  LOP3.LUT R122, R204, R122, RZ, 0x3c, !PT ;  /* 0x0000007acc7a7212 */ /* 0x000fe400078e3cff */
[----:B------:R-:W-:Y:S01]  /*4ae10*/  LOP3.LUT R123, R205, R123, RZ, 0x3c, !PT ;  /* 0x0000007bcd7b7212 */ /* 0x000fe200078e3cff */
[----:B------:R-:W-:-:S03]  /*4ae20*/  IMAD R6, R114, 0x9, R6 ;  /* 0x0000000972067824 */ /* 0x000fc600078e0206 */
[----:B------:R-:W-:Y:S01]  /*4ae30*/  POPC R122, R122 ;  /* 0x0000007a007a7309 */ /* 0x000fe20000000000 */
[----:B------:R-:W-:Y:S01]  /*4ae40*/  IMAD.IADD R6, R6, 0x1, R10 ;  /* 0x0000000106067824 */ /* 0x000fe200078e020a */
[----:B-1----:R-:W-:-:S06]  /*4ae50*/  IADD3 R118, PT, PT, R118, R119, RZ ;  /* 0x0000007776767210 */ /* 0x002fcc0007ffe0ff */
[----:B------:R-:W0:Y:S01]  /*4ae60*/  POPC R123, R123 ;  /* 0x0000007b007b7309 */ /* 0x000e220000000000 */
[----:B------:R-:W-:Y:S01]  /*4ae70*/  LOP3.LUT R126, R206, R126, RZ, 0x3c, !PT ;  /* 0x0000007ece7e7212 */ /* 0x000fe200078e3cff */
[----:B------:R-:W-:Y:S01]  /*4ae80*/  IMAD R6, R118, 0x9, R6 ;  /* 0x0000000976067824 */ /* 0x000fe200078e0206 */
[----:B------:R-:W-:-:S03]  /*4ae90*/  LOP3.LUT R127, R207, R127, RZ, 0x3c, !PT ;  /* 0x0000007fcf7f7212 */ /* 0x000fc600078e3cff */
[----:B------:R-:W-:Y:S02]  /*4aea0*/  IMAD.IADD R6, R6, 0x1, R12 ;  /* 0x0000000106067824 */ /* 0x000fe400078e020c */
[----:B------:R-:W-:Y:S01]  /*4aeb0*/  POPC R126, R126 ;  /* 0x0000007e007e7309 */ /* 0x000fe20000000000 */
[----:B------:R-:W-:Y:S02]  /*4aec0*/  LOP3.LUT R66, R66, R55, RZ, 0x3c, !PT ;  /* 0x0000003742427212 */ /* 0x000fe400078e3cff */
[----:B------:R-:W-:-:S05]  /*4aed0*/  LOP3.LUT R67, R67, R54, RZ, 0x3c, !PT ;  /* 0x0000003643437212 */ /* 0x000fca00078e3cff */
[----:B------:R-:W1:Y:S01]  /*4aee0*/  POPC R127, R127 ;  /* 0x0000007f007f7309 */ /* 0x000e620000000000 */
[----:B0-----:R-:W-:-:S04]  /*4aef0*/  IMAD.IADD R122, R122, 0x1, R123 ;  /* 0x000000017a7a7824 */ /* 0x001fc800078e027b */
[----:B------:R-:W-:-:S04]  /*4af00*/  IMAD R6, R122, 0x9, R6 ;  /* 0x000000097a067824 */ /* 0x000fc800078e0206 */
[----:B------:R-:W-:Y:S02]  /*4af10*/  IMAD.IADD R6, R6, 0x1, R8 ;  /* 0x0000000106067824 */ /* 0x000fe400078e0208 */
[----:B-1----:R-:W-:-:S04]  /*4af20*/  IMAD.IADD R126, R126, 0x1, R127 ;  /* 0x000000017e7e7824 */ /* 0x002fc800078e027f */
[----:B------:R-:W-:Y:S01]  /*4af30*/  IMAD R6, R126, 0x9, R6 ;  /* 0x000000097e067824 */ /* 0x000fe200078e0206 */
[----:B--2---:R-:W-:-:S05]  /*4af40*/  VABSDIFF.U32 R16, R161, R136, RZ ;  /* 0x00000088a1107214 */ /* 0x004fca00000e00ff */
[----:B------:R-:W-:Y:S01]  /*4af50*/  IMAD.IADD R14, R14, 0x1, R16 ;  /* 0x000000010e0e7824 */ /* 0x000fe200078e0210 */
[----:B------:R-:W-:Y:S02]  /*4af60*/  VABSDIFF.U32 R10, R179, R136, RZ ;  /* 0x00000088b30a7214 */ /* 0x000fe400000e00ff */
[-C--:B---3--:R-:W-:Y:S01]  /*4af70*/  VABSDIFF.U32 R16, R132, R157.reuse, RZ ;  /* 0x0000009d84107214 */ /* 0x088fe200000e00ff */
[----:B------:R-:W-:Y:S01]  /*4af80*/  IMAD R14, R31, 0x9, R14 ;  /* 0x000000091f0e7824 */ /* 0x000fe200078e020e */
[----:B------:R-:W-:Y:S01]  /*4af90*/  VABSDIFF.U32 R12, R148, R157, RZ ;  /* 0x0000009d940c7214 */ /* 0x000fe200000e00ff */
[----:B------:R-:W2:Y:S04]  /*4afa0*/  LDL.LU R31, [R1+0xb24] ;  /* 0x000b2400011f7983 */ /* 0x000ea80000300800 */
[----:B------:R-:W3:Y:S01]  /*4afb0*/  LDL.LU R136, [R1+0x728] ;  /* 0x0007280001887983 */ /* 0x000ee20000300800 */
[----:B------:R-:W-:-:S03]  /*4afc0*/  IMAD.IADD R14, R14, 0x1, R16 ;  /* 0x000000010e0e7824 */ /* 0x000fc600078e0210 */
[----:B------:R-:W3:Y:S01]  /*4afd0*/  LDL.LU R148, [R1+0x340] ;  /* 0x0003400001947983 */ /* 0x000ee20000300800 */
[----:B------:R-:W-:-:S03]  /*4afe0*/  IMAD R14, R44, 0x9, R14 ;  /* 0x000000092c0e7824 */ /* 0x000fc600078e020e */
[----:B------:R-:W2:Y:S04]  /*4aff0*/  LDL.LU R55, [R1+0xb20] ;  /* 0x000b200001377983 */ /* 0x000ea80000300800 */
[----:B------:R-:W2:Y:S04]  /*4b000*/  LDL.LU R54, [R1+0xb1c] ;  /* 0x000b1c0001367983 */ /* 0x000ea80000300800 */
[----:B------:R-:W2:Y:S04]  /*4b010*/  LDL.LU R157, [R1+0x724] ;  /* 0x00072400019d7983 */ /* 0x000ea80000300800 */
[----:B------:R-:W2:Y:S04]  /*4b020*/  LDL.LU R44, [R1+0xb18] ;  /* 0x000b1800012c7983 */ /* 0x000ea80000300800 */
[----:B------:R-:W2:Y:S01]  /*4b030*/  LDL.LU R179, [R1+0x33c] ;  /* 0x00033c0001b37983 */ /* 0x000ea20000300800 */
[----:B------:R-:W-:-:S02]  /*4b040*/  VABSDIFF.U32 R8, R152, R145, RZ ;  /* 0x0000009198087214 */ /* 0x000fc400000e00ff */
[----:B------:R-:W-:Y:S02]  /*4b050*/  VABSDIFF.U32 R16, R140, R145, RZ ;  /* 0x000000918c107214 */ /* 0x000fe400000e00ff */
[----:B------:R-:W2:Y:S04]  /*4b060*/  LDL.LU R145, [R1+0x334] ;  /* 0x0003340001917983 */ /* 0x000ea80000300800 */
[----:B------:R-:W2:Y:S01]  /*4b070*/  LDL.LU R152, [R1+0x3a8] ;  /* 0x0003a80001987983 */ /* 0x000ea20000300800 */
[----:B------:R-:W-:Y:S01]  /*4b080*/  IADD3 R14, PT, PT, R14, R16, RZ ;  /* 0x000000100e0e7210 */ /* 0x000fe20007ffe0ff */
[----:B------:R-:W-:Y:S01]  /*4b090*/  IMAD.IADD R6, R6, 0x1, R10 ;  /* 0x0000000106067824 */ /* 0x000fe200078e020a */
[-C--:B------:R-:W-:Y:S02]  /*4b0a0*/  VABSDIFF.U32 R10, R149, R144.reuse, RZ ;  /* 0x00000090950a7214 */ /* 0x080fe400000e00ff */
[----:B------:R-:W-:Y:S01]  /*4b0b0*/  VABSDIFF.U32 R16, R137, R144, RZ ;  /* 0x0000009089107214 */ /* 0x000fe200000e00ff */
[----:B------:R-:W-:-:S02]  /*4b0c0*/  IMAD R14, R35, 0x9, R14 ;  /* 0x00000009230e7824 */ /* 0x000fc400078e020e */
[----:B------:R-:W2:Y:S04]  /*4b0d0*/  LDL.LU R35, [R1+0xb14] ;  /* 0x000b140001237983 */ /* 0x000ea80000300800 */
[----:B------:R-:W2:Y:S04]  /*4b0e0*/  LDL.LU R144, [R1+0x330] ;  /* 0x0003300001907983 */ /* 0x000ea80000300800 */
[----:B------:R-:W2:Y:S01]  /*4b0f0*/  LDL.LU R149, [R1+0x720] ;  /* 0x0007200001957983 */ /* 0x000ea20000300800 */
[----:B------:R-:W-:Y:S02]  /*4b100*/  LOP3.LUT R130, R208, R130, RZ, 0x3c, !PT ;  /* 0x00000082d0827212 */ /* 0x000fe400078e3cff */
[----:B------:R-:W-:-:S02]  /*4b110*/  LOP3.LUT R131, R209, R131, RZ, 0x3c, !PT ;  /* 0x00000083d1837212 */ /* 0x000fc400078e3cff */
[----:B------:R-:W-:Y:S02]  /*4b120*/  LOP3.LUT R134, R212, R134, RZ, 0x3c, !PT ;  /* 0x00000086d4867212 */ /* 0x000fe400078e3cff */
[----:B------:R-:W-:Y:S01]  /*4b130*/  POPC R130, R130 ;  /* 0x0000008200827309 */ /* 0x000fe20000000000 */
[----:B------:R-:W-:-:S07]  /*4b140*/  LOP3.LUT R135, R213, R135, RZ, 0x3c, !PT ;  /* 0x00000087d5877212 */ /* 0x000fce00078e3cff */
[----:B------:R-:W0:Y:S01]  /*4b150*/  POPC R131, R131 ;  /* 0x0000008300837309 */ /* 0x000e220000000000 */
[----:B------:R-:W-:Y:S02]  /*4b160*/  LOP3.LUT R138, R216, R138, RZ, 0x3c, !PT ;  /* 0x0000008ad88a7212 */ /* 0x000fe400078e3cff */
[----:B------:R-:W-:-:S05]  /*4b170*/  LOP3.LUT R139, R217, R139, RZ, 0x3c, !PT ;  /* 0x0000008bd98b7212 */ /* 0x000fca00078e3cff */
[----:B------:R-:W-:Y:S08]  /*4b180*/  POPC R134, R134 ;  /* 0x0000008600867309 */ /* 0x000ff00000000000 */
[----:B------:R-:W1:Y:S01]  /*4b190*/  POPC R135, R135 ;  /* 0x0000008700877309 */ /* 0x000e620000000000 */
[----:B0-----:R-:W-:-:S04]  /*4b1a0*/  IMAD.IADD R130, R130, 0x1, R131 ;  /* 0x0000000182827824 */ /* 0x001fc800078e0283 */
[----:B------:R-:W-:-:S03]  /*4b1b0*/  IMAD R6, R130, 0x9, R6 ;  /* 0x0000000982067824 */ /* 0x000fc600078e0206 */
[----:B------:R-:W-:Y:S01]  /*4b1c0*/  POPC R138, R138 ;  /* 0x0000008a008a7309 */ /* 0x000fe20000000000 */
[----:B------:R-:W-:-:S07]  /*4b1d0*/  IMAD.IADD R6, R6, 0x1, R12 ;  /* 0x0000000106067824 */ /* 0x000fce00078e020c */
[----:B------:R-:W0:Y:S01]  /*4b1e0*/  POPC R139, R139 ;  /* 0x0000008b008b7309 */ /* 0x000e220000000000 */
[----:B-1----:R-:W-:Y:S01]  /*4b1f0*/  IMAD.IADD R134, R134, 0x1, R135 ;  /* 0x0000000186867824 */ /* 0x002fe200078e0287 */
[----:B------:R-:W-:-:S03]  /*4b200*/  LOP3.LUT R142, R218, R142, RZ, 0x3c, !PT ;  /* 0x0000008eda8e7212 */ /* 0x000fc600078e3cff */
[----:B------:R-:W-:Y:S01]  /*4b210*/  IMAD R6, R134, 0x9, R6 ;  /* 0x0000000986067824 */ /* 0x000fe200078e0206 */
[----:B------:R-:W-:Y:S01]  /*4b220*/  LOP3.LUT R143, R219, R143, RZ, 0x3c, !PT ;  /* 0x0000008fdb8f7212 */ /* 0x000fe200078e3cff */
[----:B------:R-:W-:-:S03]  /*4b230*/  IMAD.IADD R14, R14, 0x1, R16 ;  /* 0x000000010e0e7824 */ /* 0x000fc600078e0210 */
[----:B------:R-:W-:Y:S01]  /*4b240*/  IADD3 R6, PT, PT, R6, R8, RZ ;  /* 0x0000000806067210 */ /* 0x000fe20007ffe0ff */
[----:B------:R-:W-:Y:S01]  /*4b250*/  POPC R142, R142 ;  /* 0x0000008e008e7309 */ /* 0x000fe20000000000 */
[----:B------:R-:W-:Y:S02]  /*4b260*/  IMAD R14, R36, 0x9, R14 ;  /* 0x00000009240e7824 */ /* 0x000fe400078e020e */
[----:B0-----:R-:W-:-:S05]  /*4b270*/  IMAD.IADD R138, R138, 0x1, R139 ;  /* 0x000000018a8a7824 */ /* 0x001fca00078e028b */
[----:B------:R-:W0:Y:S01]  /*4b280*/  POPC R143, R143 ;  /* 0x0000008f008f7309 */ /* 0x000e220000000000 */
[----:B------:R-:W-:Y:S01]  /*4b290*/  IMAD R23, R138, 0x9, R6 ;  /* 0x000000098a177824 */ /* 0x000fe200078e0206 */
[----:B------:R-:W-:Y:S02]  /*4b2a0*/  LOP3.LUT R146, R220, R146, RZ, 0x3c, !PT ;  /* 0x00000092dc927212 */ /* 0x000fe400078e3cff */
[----:B------:R-:W-:Y:S01]  /*4b2b0*/  LOP3.LUT R147, R221, R147, RZ, 0x3c, !PT ;  /* 0x00000093dd937212 */ /* 0x000fe200078e3cff */
[----:B------:R-:W-:-:S03]  /*4b2c0*/  IMAD.IADD R25, R23, 0x1, R10 ;  /* 0x0000000117197824 */ /* 0x000fc600078e020a */
[----:B------:R-:W-:Y:S01]  /*4b2d0*/  POPC R146, R146 ;  /* 0x0000009200927309 */ /* 0x000fe20000000000 */
[----:B------:R-:W-:Y:S02]  /*4b2e0*/  LOP3.LUT R70, R70, R53, RZ, 0x3c, !PT ;  /* 0x0000003546467212 */ /* 0x000fe400078e3cff */
[----:B------:R-:W2:Y:S01]  /*4b2f0*/  LDL.LU R53, [R1+0xb10] ;  /* 0x000b100001357983 */ /* 0x000ea20000300800 */
[----:B------:R-:W-:Y:S01]  /*4b300*/  LOP3.LUT R71, R71, R93, RZ, 0x3c, !PT ;  /* 0x0000005d47477212 */ /* 0x000fe200078e3cff */
[----:B0-----:R-:W-:-:S03]  /*4b310*/  IMAD.IADD R142, R142, 0x1, R143 ;  /* 0x000000018e8e7824 */ /* 0x001fc600078e028f */
[----:B------:R-:W0:Y:S01]  /*4b320*/  POPC R147, R147 ;  /* 0x0000009300937309 */ /* 0x000e220000000000 */
[----:B------:R-:W2:Y:S01]  /*4b330*/  LDL.LU R36, [R1+0xb0c] ;  /* 0x000b0c0001247983 */ /* 0x000ea20000300800 */
[----:B------:R-:W-:-:S03]  /*4b340*/  IMAD R25, R142, 0x9, R25 ;  /* 0x000000098e197824 */ /* 0x000fc600078e0219 */
[----:B------:R-:W2:Y:S01]  /*4b350*/  LDL.LU R93, [R1+0xb08] ;  /* 0x000b0800015d7983 */ /* 0x000ea20000300800 */
[----:B------:R-:W-:Y:S02]  /*4b360*/  LOP3.LUT R10, R74, R50, RZ, 0x3c, !PT ;  /* 0x000000324a0a7212 */ /* 0x000fe400078e3cff */
[----:B------:R-:W-:Y:S01]  /*4b370*/  LOP3.LUT R29, R75, R73, RZ, 0x3c, !PT ;  /* 0x000000494b1d7212 */ /* 0x000fe200078e3cff */
[----:B0-----:R-:W-:Y:S01]  /*4b380*/  IMAD.IADD R146, R146, 0x1, R147 ;  /* 0x0000000192927824 */ /* 0x001fe200078e0293 */
[----:B---3--:R-:W-:-:S05]  /*4b390*/  VABSDIFF.U32 R16, R136, R148, RZ ;  /* 0x0000009488107214 */ /* 0x008fca00000e00ff */
[----:B------:R-:W-:-:S04]  /*4b3a0*/  IMAD.IADD R14, R14, 0x1, R16 ;  /* 0x000000010e0e7824 */ /* 0x000fc800078e0210 */
[----:B------:R-:W-:Y:S01]  /*4b3b0*/  IMAD R14, R52, 0x9, R14 ;  /* 0x00000009340e7824 */ /* 0x000fe200078e020e */
[----:B--2---:R-:W-:-:S05]  /*4b3c0*/  VABSDIFF.U32 R23, R157, R179, RZ ;  /* 0x000000b39d177214 */ /* 0x004fca00000e00ff */
[----:B------:R-:W-:Y:S01]  /*4b3d0*/  IMAD.IADD R14, R14, 0x1, R23 ;  /* 0x000000010e0e7824 */ /* 0x000fe200078e0217 */
[----:B------:R-:W-:Y:S02]  /*4b3e0*/  VABSDIFF.U32 R12, R187, R148, RZ ;  /* 0x00000094bb0c7214 */ /* 0x000fe400000e00ff */
[----:B------:R-:W2:Y:S01]  /*4b3f0*/  LDL.LU R148, [R1+0x32c] ;  /* 0x00032c0001947983 */ /* 0x000ea20000300800 */
[-C--:B------:R-:W-:Y:S01]  /*4b400*/  VABSDIFF.U32 R23, R152, R145.reuse, RZ ;  /* 0x0000009198177214 */ /* 0x080fe200000e00ff */
[----:B------:R-:W-:Y:S02]  /*4b410*/  IMAD R14, R51, 0x9, R14 ;  /* 0x00000009330e7824 */ /* 0x000fe400078e020e */
[----:B------:R-:W3:Y:S02]  /*4b420*/  LDL.LU R52, [R1+0xb04] ;  /* 0x000b040001347983 */ /* 0x000ee40000300800 */
[----:B------:R-:W-:Y:S02]  /*4b430*/  IMAD.IADD R14, R14, 0x1, R23 ;  /* 0x000000010e0e7824 */ /* 0x000fe400078e0217 */
[----:B------:R-:W3:Y:S01]  /*4b440*/  LDL.LU R51, [R1+0xb00] ;  /* 0x000b000001337983 */ /* 0x000ee20000300800 */
[----:B------:R-:W-:Y:S01]  /*4b450*/  VABSDIFF.U32 R8, R177, R145, RZ ;  /* 0x00000091b1087214 */ /* 0x000fe200000e00ff */
[----:B------:R-:W-:-:S02]  /*4b460*/  IMAD R14, R89, 0x9, R14 ;  /* 0x00000009590e7824 */ /* 0x000fc400078e020e */
[----:B------:R-:W3:Y:S01]  /*4b470*/  LDL.LU R50, [R1+0xafc] ;  /* 0x000afc0001327983 */ /* 0x000ee20000300800 */
[----:B------:R-:W-:-:S03]  /*4b480*/  IADD3 R25, PT, PT, R25, R12, RZ ;  /* 0x0000000c19197210 */ /* 0x000fc60007ffe0ff */
[----:B------:R-:W3:Y:S01]  /*4b490*/  LDL.LU R73, [R1+0xaf8] ;  /* 0x000af80001497983 */ /* 0x000ee20000300800 */
[----:B------:R-:W-:-:S03]  /*4b4a0*/  VABSDIFF.U32 R23, R149, R144, RZ ;  /* 0x0000009095177214 */ /* 0x000fc600000e00ff */
[----:B------:R-:W3:Y:S01]  /*4b4b0*/  LDL.LU R145, [R1+0x324] ;  /* 0x0003240001917983 */ /* 0x000ee20000300800 */
[----:B------:R-:W-:-:S03]  /*4b4c0*/  VABSDIFF.U32 R6, R183, R179, RZ ;  /* 0x000000b3b7067214 */ /* 0x000fc600000e00ff */
[----:B------:R-:W3:Y:S01]  /*4b4d0*/  LDL.LU R89, [R1+0xaf4] ;  /* 0x000af40001597983 */ /* 0x000ee20000300800 */
[----:B------:R-:W-:Y:S01]  /*4b4e0*/  IMAD R25, R146, 0x9, R25 ;  /* 0x0000000992197824 */ /* 0x000fe200078e0219 */
[----:B------:R-:W-:-:S03]  /*4b4f0*/  IADD3 R14, PT, PT, R14, R23, RZ ;  /* 0x000000170e0e7210 */ /* 0x000fc60007ffe0ff */
[----:B------:R-:W-:Y:S01]  /*4b500*/  IMAD.IADD R25, R25, 0x1, R6 ;  /* 0x0000000119197824 */ /* 0x000fe200078e0206 */
[----:B------:R-:W-:Y:S01]  /*4b510*/  VABSDIFF.U32 R6, R173, R144, RZ ;  /* 0x00000090ad067214 */ /* 0x000fe200000e00ff */
[----:B------:R-:W-:Y:S01]  /*4b520*/  IMAD R14, R84, 0x9, R14 ;  /* 0x00000009540e7824 */ /* 0x000fe200078e020e */
[----:B------:R-:W3:Y:S04]  /*4b530*/  LDL.LU R144, [R1+0x320] ;  /* 0x0003200001907983 */ /* 0x000ee80000300800 */
[----:B------:R-:W3:Y:S01]  /*4b540*/  LDL.LU R84, [R1+0xaf0] ;  /* 0x000af00001547983 */ /* 0x000ee20000300800 */
[----:B------:R-:W-:Y:S02]  /*4b550*/  LOP3.LUT R150, R222, R150, RZ, 0x3c, !PT ;  /* 0x00000096de967212 */ /* 0x000fe400078e3cff */
[----:B------:R-:W-:-:S02]  /*4b560*/  LOP3.LUT R151, R223, R151, RZ, 0x3c, !PT ;  /* 0x00000097df977212 */ /* 0x000fc400078e3cff */
[----:B------:R-:W-:Y:S02]  /*4b570*/  LOP3.LUT R154, R226, R154, RZ, 0x3c, !PT ;  /* 0x0000009ae29a7212 */ /* 0x000fe400078e3cff */
[----:B------:R-:W-:Y:S01]  /*4b580*/  POPC R150, R150 ;  /* 0x0000009600967309 */ /* 0x000fe20000000000 */
[----:B------:R-:W-:-:S07]  /*4b590*/  LOP3.LUT R155, R227, R155, RZ, 0x3c, !PT ;  /* 0x0000009be39b7212 */ /* 0x000fce00078e3cff */
[----:B------:R-:W0:Y:S08]  /*4b5a0*/  POPC R151, R151 ;  /* 0x0000009700977309 */ /* 0x000e300000000000 */
[----:B------:R-:W-:Y:S08]  /*4b5b0*/  POPC R154, R154 ;  /* 0x0000009a009a7309 */ /* 0x000ff00000000000 */
[----:B------:R-:W1:Y:S01]  /*4b5c0*/  POPC R155, R155 ;  /* 0x0000009b009b7309 */ /* 0x000e620000000000 */
[----:B0-----:R-:W-:-:S04]  /*4b5d0*/  IMAD.IADD R150, R150, 0x1, R151 ;  /* 0x0000000196967824 */ /* 0x001fc800078e0297 */
[----:B------:R-:W-:-:S03]  /*4b5e0*/  IMAD R25, R150, 0x9, R25 ;  /* 0x0000000996197824 */ /* 0x000fc600078e0219 */
[----:B------:R-:W-:Y:S01]  /*4b5f0*/  POPC R10, R10 ;  /* 0x0000000a000a7309 */ /* 0x000fe20000000000 */
[----:B------:R-:W-:-:S07]  /*4b600*/  IMAD.IADD R25, R25, 0x1, R8 ;  /* 0x0000000119197824 */ /* 0x000fce00078e0208 */
[----:B------:R-:W0:Y:S01]  /*4b610*/  POPC R29, R29 ;  /* 0x0000001d001d7309 */ /* 0x000e220000000000 */
[----:B-1----:R-:W-:-:S04]  /*4b620*/  IMAD.IADD R154, R154, 0x1, R155 ;  /* 0x000000019a9a7824 */ /* 0x002fc800078e029b */
[----:B------:R-:W-:-:S04]  /*4b630*/  IMAD R25, R154, 0x9, R25 ;  /* 0x000000099a197824 */ /* 0x000fc800078e0219 */
[----:B------:R-:W-:Y:S01]  /*4b640*/  IMAD.IADD R25, R25, 0x1, R6 ;  /* 0x0000000119197824 */ /* 0x000fe200078e0206 */
[----:B0-----:R-:W-:Y:S02]  /*4b650*/  IADD3 R6, PT, PT, R10, R29, RZ ;  /* 0x0000001d0a067210 */ /* 0x001fe40007ffe0ff */
[-C--:B--2---:R-:W-:Y:S02]  /*4b660*/  VABSDIFF.U32 R8, R153, R148.reuse, RZ ;  /* 0x0000009499087214 */ /* 0x084fe400000e00ff */
[----:B---3--:R-:W-:-:S05]  /*4b670*/  VABSDIFF.U32 R23, R89, R148, RZ ;  /* 0x0000009459177214 */ /* 0x008fca00000e00ff */
[----:B------:R-:W-:Y:S01]  /*4b680*/  IMAD.IADD R14, R14, 0x1, R23 ;  /* 0x000000010e0e7824 */ /* 0x000fe200078e0217 */
[----:B------:R-:W-:-:S03]  /*4b690*/  VABSDIFF.U32 R10, R141, R73, RZ ;  /* 0x000000498d0a7214 */ /* 0x000fc600000e00ff */
[----:B------:R-:W-:Y:S02]  /*4b6a0*/  IMAD R14, R243, 0x9, R14 ;  /* 0x00000009f30e7824 */ /* 0x000fe400078e020e */
[----:B------:R-:W2:Y:S01]  /*4b6b0*/  LDL.LU R243, [R1+0xaec] ;  /* 0x000aec0001f37983 */ /* 0x000ea20000300800 */
[----:B------:R-:W-:-:S03]  /*4b6c0*/  VABSDIFF.U32 R23, R84, R73, RZ ;  /* 0x0000004954177214 */ /* 0x000fc600000e00ff */
[----:B------:R-:W3:Y:S04]  /*4b6d0*/  LDL.LU R153, [R1+0x6c0] ;  /* 0x0006c00001997983 */ /* 0x000ee80000300800 */
[----:B------:R-:W2:Y:S01]  /*4b6e0*/  LDL.LU R73, [R1+0xae8] ;  /* 0x000ae80001497983 */ /* 0x000ea20000300800 */
[----:B------:R-:W-:-:S03]  /*4b6f0*/  IMAD.IADD R14, R14, 0x1, R23 ;  /* 0x000000010e0e7824 */ /* 0x000fc600078e0217 */
[----:B------:R-:W3:Y:S01]  /*4b700*/  LDL.LU R141, [R1+0x318] ;  /* 0x00031800018d7983 */ /* 0x000ee20000300800 */
[----:B------:R-:W-:-:S03]  /*4b710*/  IMAD R14, R68, 0x9, R14 ;  /* 0x00000009440e7824 */ /* 0x000fc600078e020e */
[----:B------:R-:W3:Y:S04]  /*4b720*/  LDL.LU R148, [R1+0x35c] ;  /* 0x00035c0001947983 */ /* 0x000ee80000300800 */
[----:B------:R-:W3:Y:S01]  /*4b730*/  LDL.LU R68, [R1+0xae4] ;  /* 0x000ae40001447983 */ /* 0x000ee20000300800 */
[----:B------:R-:W-:Y:S02]  /*4b740*/  VABSDIFF.U32 R12, R169, R145, RZ ;  /* 0x00000091a90c7214 */ /* 0x000fe400000e00ff */
[----:B------:R-:W-:Y:S02]  /*4b750*/  LOP3.LUT R18, R78, R61, RZ, 0x3c, !PT ;  /* 0x0000003d4e127212 */ /* 0x000fe400078e3cff */
[----:B------:R-:W-:Y:S02]  /*4b760*/  LOP3.LUT R158, R228, R158, RZ, 0x3c, !PT ;  /* 0x0000009ee49e7212 */ /* 0x000fe400078e3cff */
[----:B------:R-:W-:-:S04]  /*4b770*/  LOP3.LUT R159, R229, R159, RZ, 0x3c, !PT ;  /* 0x0000009fe59f7212 */ /* 0x000fc800078e3cff */
[----:B------:R-:W-:Y:S01]  /*4b780*/  POPC R158, R158 ;  /* 0x0000009e009e7309 */ /* 0x000fe20000000000 */
[----:B------:R-:W-:Y:S02]  /*4b790*/  LOP3.LUT R16, R248, R194, RZ, 0x3c, !PT ;  /* 0x000000c2f8107212 */ /* 0x000fe400078e3cff */
[----:B------:R-:W-:-:S05]  /*4b7a0*/  LOP3.LUT R29, R249, R195, RZ, 0x3c, !PT ;  /* 0x000000c3f91d7212 */ /* 0x000fca00078e3cff */
[----:B------:R-:W0:Y:S01]  /*4b7b0*/  POPC R159, R159 ;  /* 0x0000009f009f7309 */ /* 0x000e220000000000 */
[----:B------:R-:W-:Y:S02]  /*4b7c0*/  LOP3.LUT R162, R230, R162, RZ, 0x3c, !PT ;  /* 0x000000a2e6a27212 */ /* 0x000fe400078e3cff */
[----:B------:R-:W-:Y:S02]  /*4b7d0*/  LOP3.LUT R163, R231, R163, RZ, 0x3c, !PT ;  /* 0x000000a3e7a37212 */ /* 0x000fe400078e3cff */
[----:B--2---:R-:W-:-:S05]  /*4b7e0*/  VABSDIFF.U32 R23, R73, R145, RZ ;  /* 0x0000009149177214 */ /* 0x004fca00000e00ff */
[----:B------:R-:W-:-:S04]  /*4b7f0*/  IMAD.IADD R14, R14, 0x1, R23 ;  /* 0x000000010e0e7824 */ /* 0x000fc800078e0217 */
[----:B------:R-:W-:Y:S02]  /*4b800*/  IMAD R14, R242, 0x9, R14 ;  /* 0x00000009f20e7824 */ /* 0x000fe400078e020e */
[----:B------:R-:W2:Y:S04]  /*4b810*/  LDL.LU R242, [R1+0xae0] ;  /* 0x000ae00001f27983 */ /* 0x000ea80000300800 */
[----:B------:R-:W2:Y:S04]  /*4b820*/  LDL.LU R145, [R1+0x34c] ;  /* 0x00034c0001917983 */ /* 0x000ea80000300800 */
[----:B------:R-:W2:Y:S01]  /*4b830*/  LDL.LU R61, [R1+0xadc] ;  /* 0x000adc00013d7983 */ /* 0x000ea20000300800 */
[----:B------:R-:W-:Y:S01]  /*4b840*/  POPC R16, R16 ;  /* 0x0000001000107309 */ /* 0x000fe20000000000 */
[----:B0-----:R-:W-:-:S07]  /*4b850*/  IMAD.IADD R158, R158, 0x1, R159 ;  /* 0x000000019e9e7824 */ /* 0x001fce00078e029f */
[----:B------:R-:W0:Y:S01]  /*4b860*/  POPC R29, R29 ;  /* 0x0000001d001d7309 */ /* 0x000e220000000000 */
[----:B---3--:R-:W-:-:S07]  /*4b870*/  VABSDIFF.U32 R23, R68, R144, RZ ;  /* 0x0000009044177214 */ /* 0x008fce00000e00ff */
[----:B------:R-:W-:Y:S08]  /*4b880*/  POPC R162, R162 ;  /* 0x000000a200a27309 */ /* 0x000ff00000000000 */
[----:B------:R-:W1:Y:S01]  /*4b890*/  POPC R163, R163 ;  /* 0x000000a300a37309 */ /* 0x000e620000000000 */
[----:B------:R-:W-:Y:S02]  /*4b8a0*/  IMAD R25, R158, 0x9, R25 ;  /* 0x000000099e197824 */ /* 0x000fe400078e0219 */
[----:B------:R-:W-:Y:S01]  /*4b8b0*/  IMAD.IADD R14, R14, 0x1, R23 ;  /* 0x000000010e0e7824 */ /* 0x000fe200078e0217 */
[----:B------:R-:W-:Y:S01]  /*4b8c0*/  LOP3.LUT R166, R232, R166, RZ, 0x3c, !PT ;  /* 0x000000a6e8a67212 */ /* 0x000fe200078e3cff */
[----:B------:R-:W-:Y:S01]  /*4b8d0*/  IMAD.IADD R25, R25, 0x1, R8 ;  /* 0x0000000119197824 */ /* 0x000fe200078e0208 */
[----:B------:R-:W-:Y:S01]  /*4b8e0*/  LOP3.LUT R167, R233, R167, RZ, 0x3c, !PT ;  /* 0x000000a7e9a77212 */ /* 0x000fe200078e3cff */
[----:B0-----:R-:W-:Y:S01]  /*4b8f0*/  IMAD.IADD R8, R16, 0x1, R29 ;  /* 0x0000000110087824 */ /* 0x001fe200078e021d */
[----:B------:R-:W-:Y:S01]  /*4b900*/  LOP3.LUT R29, R79, R46, RZ, 0x3c, !PT ;  /* 0x0000002e4f1d7212 */ /* 0x000fe200078e3cff */
[----:B------:R-:W-:Y:S01]  /*4b910*/  IMAD R14, R239, 0x9, R14 ;  /* 0x00000009ef0e7824 */ /* 0x000fe200078e020e */
[----:B------:R-:W3:Y:S01]  /*4b920*/  LDL.LU R46, [R1+0xad8] ;  /* 0x000ad800012e7983 */ /* 0x000ee20000300800 */
[----:B------:R-:W-:Y:S03]  /*4b930*/  POPC R166, R166 ;  /* 0x000000a600a67309 */ /* 0x000fe60000000000 */
[----:B------:R-:W3:Y:S01]  /*4b940*/  LDL.LU R239, [R1+0xad4] ;  /* 0x000ad40001ef7983 */ /* 0x000ee20000300800 */
[----:B-1----:R-:W-:-:S04]  /*4b950*/  IMAD.IADD R162, R162, 0x1, R163 ;  /* 0x00000001a2a27824 */ /* 0x002fc800078e02a3 */
[----:B------:R-:W0:Y:S01]  /*4b960*/  POPC R167, R167 ;  /* 0x000000a700a77309 */ /* 0x000e220000000000 */
[----:B------:R-:W-:-:S05]  /*4b970*/  IMAD R25, R162, 0x9, R25 ;  /* 0x00000009a2197824 */ /* 0x000fca00078e0219 */
[----:B------:R-:W-:Y:S02]  /*4b980*/  IADD3 R25, PT, PT, R25, R10, RZ ;  /* 0x0000000a19197210 */ /* 0x000fe40007ffe0ff */
[----:B------:R-:W-:Y:S02]  /*4b990*/  VABSDIFF.U32 R10, R165, R144, RZ ;  /* 0x00000090a50a7214 */ /* 0x000fe400000e00ff */
[----:B------:R-:W3:Y:S01]  /*4b9a0*/  LDL.LU R144, [R1+0x708] ;  /* 0x0007080001907983 */ /* 0x000ee20000300800 */
[----:B0-----:R-:W-:-:S04]  /*4b9b0*/  IMAD.IADD R166, R166, 0x1, R167 ;  /* 0x00000001a6a67824 */ /* 0x001fc800078e02a7 */
[----:B------:R-:W-:-:S04]  /*4b9c0*/  IMAD R25, R166, 0x9, R25 ;  /* 0x00000009a6197824 */ /* 0x000fc800078e0219 */
[----:B------:R-:W-:Y:S01]  /*4b9d0*/  IMAD.IADD R25, R25, 0x1, R12 ;  /* 0x0000000119197824 */ /* 0x000fe200078e020c */
[-C--:B------:R-:W-:Y:S02]  /*4b9e0*/  VABSDIFF.U32 R12, R161, R153.reuse, RZ ;  /* 0x00000099a10c7214 */ /* 0x080fe400000e00ff */
[----:B--2---:R-:W-:Y:S02]  /*4b9f0*/  VABSDIFF.U32 R23, R61, R153, RZ ;  /* 0x000000993d177214 */ /* 0x004fe400000e00ff */
[----:B------:R-:W2:Y:S01]  /*4ba00*/  LDL.LU R153, [R1+0x704] ;  /* 0x0007040001997983 */ /* 0x000ea20000300800 */
[----:B------:R-:W-:Y:S02]  /*4ba10*/  LOP3.LUT R170, R234, R170, RZ, 0x3c, !PT ;  /* 0x000000aaeaaa7212 */ /* 0x000fe400078e3cff */
[----:B------:R-:W-:-:S04]  /*4ba20*/  LOP3.LUT R171, R235, R171, RZ, 0x3c, !PT ;  /* 0x000000abebab7212 */ /* 0x000fc800078e3cff */
[----:B------:R-:W-:Y:S01]  /*4ba30*/  POPC R170, R170 ;  /* 0x000000aa00aa7309 */ /* 0x000fe20000000000 */
[----:B------:R-:W-:Y:S02]  /*4ba40*/  LOP3.LUT R174, R236, R174, RZ, 0x3c, !PT ;  /* 0x000000aeecae7212 */ /* 0x000fe400078e3cff */
[----:B------:R-:W-:-:S05]  /*4ba50*/  LOP3.LUT R175, R237, R175, RZ, 0x3c, !PT ;  /* 0x000000afedaf7212 */ /* 0x000fca00078e3cff */
[----:B------:R-:W0:Y:S08]  /*4ba60*/  POPC R171, R171 ;  /* 0x000000ab00ab7309 */ /* 0x000e300000000000 */
[----:B------:R-:W-:Y:S08]  /*4ba70*/  POPC R174, R174 ;  /* 0x000000ae00ae7309 */ /* 0x000ff00000000000 */
[----:B------:R-:W1:Y:S01]  /*4ba80*/  POPC R175, R175 ;  /* 0x000000af00af7309 */ /* 0x000e620000000000 */
[----:B0-----:R-:W-:Y:S01]  /*4ba90*/  IMAD.IADD R170, R170, 0x1, R171 ;  /* 0x00000001aaaa7824 */ /* 0x001fe200078e02ab */
[----:B------:R-:W-:Y:S01]  /*4baa0*/  LOP3.LUT R180, R240, R180, RZ, 0x3c, !PT ;  /* 0x000000b4f0b47212 */ /* 0x000fe200078e3cff */
[----:B------:R-:W-:Y:S01]  /*4bab0*/  IMAD.IADD R14, R14, 0x1, R23 ;  /* 0x000000010e0e7824 */ /* 0x000fe200078e0217 */
[----:B------:R-:W-:Y:S01]  /*4bac0*/  LOP3.LUT R181, R241, R181, RZ, 0x3c, !PT ;  /* 0x000000b5f1b57212 */ /* 0x000fe200078e3cff */
[----:B------:R-:W-:-:S03]  /*4bad0*/  IMAD R25, R170, 0x9, R25 ;  /* 0x00000009aa197824 */ /* 0x000fc600078e0219 */
[----:B------:R-:W-:Y:S01]  /*4bae0*/  POPC R62, R62 ;  /* 0x0000003e003e7309 */ /* 0x000fe20000000000 */
[----:B------:R-:W-:-:S07]  /*4baf0*/  VABSDIFF.U32 R23, R148, R141, RZ ;  /* 0x0000008d94177214 */ /* 0x000fce00000e00ff */
[----:B------:R-:W0:Y:S01]  /*4bb00*/  POPC R63, R63 ;  /* 0x0000003f003f7309 */ /* 0x000e220000000000 */
[----:B------:R-:W-:Y:S01]  /*4bb10*/  IADD3 R25, PT, PT, R25, R10, RZ ;  /* 0x0000000a19197210 */ /* 0x000fe20007ffe0ff */
[----:B-1----:R-:W-:Y:S02]  /*4bb20*/  IMAD.IADD R174, R174, 0x1, R175 ;  /* 0x00000001aeae7824 */ /* 0x002fe400078e02af */
[----:B------:R-:W-:-:S04]  /*4bb30*/  IMAD R14, R49, 0x9, R14 ;  /* 0x00000009310e7824 */ /* 0x000fc800078e020e */
[----:B------:R-:W-:Y:S01]  /*4bb40*/  POPC R18, R18 ;  /* 0x0000001200127309 */ /* 0x000fe20000000000 */
[----:B------:R-:W-:Y:S01]  /*4bb50*/  LOP3.LUT R184, R244, R184, RZ, 0x3c, !PT ;  /* 0x000000b8f4b87212 */ /* 0x000fe200078e3cff */
[----:B------:R-:W-:Y:S01]  /*4bb60*/  IMAD R25, R174, 0x9, R25 ;  /* 0x00000009ae197824 */ /* 0x000fe200078e0219 */
[----:B------:R-:W-:-:S05]  /*4bb70*/  LOP3.LUT R185, R245, R185, RZ, 0x3c, !PT ;  /* 0x000000b9f5b97212 */ /* 0x000fca00078e3cff */
[----:B------:R-:W1:Y:S01]  /*4bb80*/  POPC R29, R29 ;  /* 0x0000001d001d7309 */ /* 0x000e620000000000 */
[----:B------:R-:W-:Y:S01]  /*4bb90*/  IMAD.IADD R14, R14, 0x1, R23 ;  /* 0x000000010e0e7824 */ /* 0x000fe200078e0217 */
[----:B0-----:R-:W-:-:S06]  /*4bba0*/  IADD3 R62, PT, PT, R62, R63, RZ ;  /* 0x0000003f3e3e7210 */ /* 0x001fcc0007ffe0ff */
[----:B------:R-:W-:Y:S01]  /*4bbb0*/  POPC R180, R180 ;  /* 0x000000b400b47309 */ /* 0x000fe20000000000 */
[----:B---3--:R-:W-:-:S07]  /*4bbc0*/  VABSDIFF.U32 R23, R145, R239, RZ ;  /* 0x000000ef91177214 */ /* 0x008fce00000e00ff */
[----:B------:R-:W0:Y:S01]  /*4bbd0*/  POPC R181, R181 ;  /* 0x000000b500b57309 */ /* 0x000e220000000000 */
[----:B------:R-:W-:Y:S01]  /*4bbe0*/  IMAD.IADD R25, R25, 0x1, R12 ;  /* 0x0000000119197824 */ /* 0x000fe200078e020c */
[----:B------:R-:W3:Y:S01]  /*4bbf0*/  LDL.LU R49, [R1+0xad0] ;  /* 0x000ad00001317983 */ /* 0x000ee20000300800 */
[----:B------:R-:W-:Y:S01]  /*4bc00*/  IMAD R14, R38, 0x9, R14 ;  /* 0x00000009260e7824 */ /* 0x000fe200078e020e */
[----:B------:R-:W-:Y:S02]  /*4bc10*/  LOP3.LUT R82, R82, R48, RZ, 0x3c, !PT ;  /* 0x0000003052527212 */ /* 0x000fe400078e3cff */
[----:B------:R-:W3:Y:S01]  /*4bc20*/  LDL.LU R48, [R1+0xacc] ;  /* 0x000acc0001307983 */ /* 0x000ee20000300800 */
[----:B------:R-:W-:Y:S01]  /*4bc30*/  VABSDIFF.U32 R16, R132, R141, RZ ;  /* 0x0000008d84107214 */ /* 0x000fe200000e00ff */
[----:B------:R-:W-:Y:S01]  /*4bc40*/  POPC R184, R184 ;  /* 0x000000b800b87309 */ /* 0x000fe20000000000 */
[----:B------:R-:W-:Y:S01]  /*4bc50*/  IMAD R25, R62, 0x9, R25 ;  /* 0x000000093e197824 */ /* 0x000fe200078e0219 */
[----:B------:R-:W3:Y:S01]  /*4bc60*/  LDL.LU R38, [R1+0xac8] ;  /* 0x000ac80001267983 */ /* 0x000ee20000300800 */
[----:B------:R-:W-:Y:S01]  /*4bc70*/  IMAD.IADD R14, R14, 0x1, R23 ;  /* 0x000000010e0e7824 */ /* 0x000fe200078e0217 */
[----:B-1----:R-:W-:-:S02]  /*4bc80*/  IADD3 R10, PT, PT, R18, R29, RZ ;  /* 0x0000001d120a7210 */ /* 0x002fc40007ffe0ff */
[----:B------:R-:W3:Y:S02]  /*4bc90*/  LDL.LU R141, [R1+0x700] ;  /* 0x00070000018d7983 */ /* 0x000ee40000300800 */
[----:B------:R-:W1:Y:S01]  /*4bca0*/  POPC R185, R185 ;  /* 0x000000b900b97309 */ /* 0x000e620000000000 */
[----:B------:R-:W-:Y:S01]  /*4bcb0*/  LOP3.LUT R29, R83, R238, RZ, 0x3c, !PT ;  /* 0x000000ee531d7212 */ /* 0x000fe200078e3cff */
[----:B0-----:R-:W-:Y:S01]  /*4bcc0*/  IMAD.IADD R180, R180, 0x1, R181 ;  /* 0x00000001b4b47824 */ /* 0x001fe200078e02b5 */
[----:B------:R-:W-:Y:S01]  /*4bcd0*/  VABSDIFF.U32 R12, R140, R239, RZ ;  /* 0x000000ef8c0c7214 */ /* 0x000fe200000e00ff */
[----:B------:R-:W-:Y:S01]  /*4bce0*/  IMAD.IADD R25, R25, 0x1, R16 ;  /* 0x0000000119197824 */ /* 0x000fe200078e0210 */
[----:B------:R-:W-:Y:S01]  /*4bcf0*/  VABSDIFF.U32 R23, R144, R93, RZ ;  /* 0x0000005d90177214 */ /* 0x000fe200000e00ff */
[----:B------:R-:W-:Y:S01]  /*4bd00*/  IMAD R14, R21, 0x9, R14 ;  /* 0x00000009150e7824 */ /* 0x000fe200078e020e */
[----:B------:R-:W3:Y:S01]  /*4bd10*/  LDL.LU R239, [R1+0xac4] ;  /* 0x000ac40001ef7983 */ /* 0x000ee20000300800 */
[----:B------:R-:W-:Y:S01]  /*4bd20*/  POPC R16, R82 ;  /* 0x0000005200107309 */ /* 0x000fe20000000000 */
[----:B------:R-:W-:-:S02]  /*4bd30*/  IMAD R25, R180, 0x9, R25 ;  /* 0x00000009b4197824 */ /* 0x000fc400078e0219 */
[----:B------:R-:W3:Y:S01]  /*4bd40*/  LDL.LU R238, [R1+0xac0] ;  /* 0x000ac00001ee7983 */ /* 0x000ee20000300800 */
[----:B------:R-:W-:-:S03]  /*4bd50*/  IADD3 R14, PT, PT, R14, R23, RZ ;  /* 0x000000170e0e7210 */ /* 0x000fc60007ffe0ff */
[----:B------:R-:W3:Y:S01]  /*4bd60*/  LDL.LU R140, [R1+0x338] ;  /* 0x00033800018c7983 */ /* 0x000ee20000300800 */
[----:B------:R-:W0:Y:S01]  /*4bd70*/  POPC R29, R29 ;  /* 0x0000001d001d7309 */ /* 0x000e220000000000 */
[----:B------:R-:W-:Y:S01]  /*4bd80*/  IMAD.IADD R25, R25, 0x1, R12 ;  /* 0x0000000119197824 */ /* 0x000fe200078e020c */
[----:B-1----:R-:W-:Y:S01]  /*4bd90*/  IADD3 R184, PT, PT, R184, R185, RZ ;  /* 0x000000b9b8b87210 */ /* 0x002fe20007ffe0ff */
[----:B------:R-:W3:Y:S01]  /*4bda0*/  LDL.LU R21, [R1+0xabc] ;  /* 0x000abc0001157983 */ /* 0x000ee20000300800 */
[----:B------:R-:W-:Y:S01]  /*4bdb0*/  VABSDIFF.U32 R12, R137, R93, RZ ;  /* 0x0000005d890c7214 */ /* 0x000fe200000e00ff */
[----:B------:R-:W-:Y:S02]  /*4bdc0*/  IMAD R14, R27, 0x9, R14 ;  /* 0x000000091b0e7824 */ /* 0x000fe400078e020e */
[----:B------:R-:W3:Y:S01]  /*4bdd0*/  LDL.LU R93, [R1+0xab8] ;  /* 0x000ab800015d7983 */ /* 0x000ee20000300800 */
[----:B------:R-:W-:-:S03]  /*4bde0*/  IMAD R25, R184, 0x9, R25 ;  /* 0x00000009b8197824 */ /* 0x000fc600078e0219 */
[----:B------:R-:W3:Y:S04]  /*4bdf0*/  LDL.LU R27, [R1+0xab4] ;  /* 0x000ab400011b7983 */ /* 0x000ee80000300800 */
[----:B------:R-:W3:Y:S01]  /*4be00*/  LDL.LU R137, [R1+0x6fc] ;  /* 0x0006fc0001897983 */ /* 0x000ee20000300800 */
[----:B------:R-:W-:Y:S01]  /*4be10*/  IMAD.IADD R25, R25, 0x1, R12 ;  /* 0x0000000119197824 */ /* 0x000fe200078e020c */
[----:B------:R-:W-:Y:S01]  /*4be20*/  VABSDIFF.U32 R12, R136, R35, RZ ;  /* 0x00000023880c7214 */ /* 0x000fe200000e00ff */
[----:B0-----:R-:W-:Y:S01]  /*4be30*/  IMAD.IADD R33, R16, 0x1, R29 ;  /* 0x0000000110217824 */ /* 0x001fe200078e021d */
[----:B------:R-:W-:Y:S02]  /*4be40*/  LOP3.LUT R16, R86, R19, RZ, 0x3c, !PT ;  /* 0x0000001356107212 */ /* 0x000fe400078e3cff */
[----:B------:R-:W-:-:S02]  /*4be50*/  LOP3.LUT R87, R87, R17, RZ, 0x3c, !PT ;  /* 0x0000001157577212 */ /* 0x000fc400078e3cff */
[----:B--2---:R-:W-:Y:S02]  /*4be60*/  VABSDIFF.U32 R23, R153, R35, RZ ;  /* 0x0000002399177214 */ /* 0x004fe400000e00ff */
[----:B------:R-:W2:Y:S04]  /*4be70*/  LDL.LU R35, [R1+0xab0] ;  /* 0x000ab00001237983 */ /* 0x000ea80000300800 */
[----:B------:R-:W2:Y:S04]  /*4be80*/  LDL.LU R19, [R1+0xaac] ;  /* 0x000aac0001137983 */ /* 0x000ea80000300800 */
[----:B------:R-:W2:Y:S04]  /*4be90*/  LDL.LU R17, [R1+0xaa8] ;  /* 0x000aa80001117983 */ /* 0x000ea80000300800 */
[----:B------:R-:W2:Y:S01]  /*4bea0*/  LDL.LU R136, [R1+0x6f8] ;  /* 0x0006f80001887983 */ /* 0x000ea20000300800 */
[----:B------:R-:W-:Y:S08]  /*4beb0*/  POPC R66, R66 ;  /* 0x0000004200427309 */ /* 0x000ff00000000000 */
[----:B------:R-:W0:Y:S08]  /*4bec0*/  POPC R67, R67 ;  /* 0x0000004300437309 */ /* 0x000e300000000000 */
[----:B------:R-:W-:Y:S08]  /*4bed0*/  POPC R70, R70 ;  /* 0x0000004600467309 */ /* 0x000ff00000000000 */
[----:B------:R-:W1:Y:S01]  /*4bee0*/  POPC R71, R71 ;  /* 0x0000004700477309 */ /* 0x000e620000000000 */
[----:B0-----:R-:W-:-:S04]  /*4bef0*/  IMAD.IADD R66, R66, 0x1, R67 ;  /* 0x0000000142427824 */ /* 0x001fc800078e0243 */
[----:B------:R-:W-:Y:S02]  /*4bf00*/  IMAD R25, R66, 0x9, R25 ;  /* 0x0000000942197824 */ /* 0x000fe400078e0219 */
[----:B------:R-:W-:-:S03]  /*4bf10*/  IMAD.IADD R14, R14, 0x1, R23 ;  /* 0x000000010e0e7824 */ /* 0x000fc600078e0217 */
[----:B------:R-:W-:Y:S01]  /*4bf20*/  IADD3 R25, PT, PT, R25, R12, RZ ;  /* 0x0000000c19197210 */ /* 0x000fe20007ffe0ff */
[----:B------:R-:W-:Y:S01]  /*4bf30*/  IMAD R14, R15, 0x9, R14 ;  /* 0x000000090f0e7824 */ /* 0x000fe200078e020e */
[----:B------:R-:W-:Y:S01]  /*4bf40*/  VABSDIFF.U32 R12, R157, R31, RZ ;  /* 0x0000001f9d0c7214 */ /* 0x000fe200000e00ff */
[----:B------:R-:W2:Y:S01]  /*4bf50*/  LDL.LU R15, [R1+0xaa4] ;  /* 0x000aa400010f7983 */ /* 0x000ea20000300800 */
[----:B-1----:R-:W-:-:S04]  /*4bf60*/  IMAD.IADD R70, R70, 0x1, R71 ;  /* 0x0000000146467824 */ /* 0x002fc800078e0247 */
[----:B------:R-:W-:Y:S01]  /*4bf70*/  IMAD R25, R70, 0x9, R25 ;  /* 0x0000000946197824 */ /* 0x000fe200078e0219 */
[----:B------:R-:W-:-:S03]  /*4bf80*/  VABSDIFF.U32 R29, R152, R11, RZ ;  /* 0x0000000b981d7214 */ /* 0x000fc600000e00ff */
[----:B------:R-:W-:-:S04]  /*4bf90*/  IMAD.IADD R25, R25, 0x1, R12 ;  /* 0x0000000119197824 */ /* 0x000fc800078e020c */
[----:B------:R-:W-:Y:S01]  /*4bfa0*/  IMAD R6, R6, 0x9, R25 ;  /* 0x0000000906067824 */ /* 0x000fe200078e0219 */
[----:B------:R-:W-:-:S03]  /*4bfb0*/  VABSDIFF.U32 R25, R149, R22, RZ ;  /* 0x0000001695197214 */ /* 0x000fc600000e00ff */
[----:B------:R-:W-:-:S04]  /*4bfc0*/  IMAD.IADD R29, R6, 0x1, R29 ;  /* 0x00000001061d7824 */ /* 0x000fc800078e021d */
[----:B------:R-:W-:Y:S01]  /*4bfd0*/  IMAD R8, R8, 0x9, R29 ;  /* 0x0000000908087824 */ /* 0x000fe200078e021d */
[----:B---3--:R-:W-:Y:S02]  /*4bfe0*/  VABSDIFF.U32 R23, R141, R31, RZ ;  /* 0x0000001f8d177214 */ /* 0x008fe400000e00ff */
[----:B------:R-:W3:Y:S03]  /*4bff0*/  LDL.LU R31, [R1+0xaa0] ;  /* 0x000aa000011f7983 */ /* 0x000ee60000300800 */
[----:B------:R-:W-:Y:S01]  /*4c000*/  IMAD.IADD R14, R14, 0x1, R23 ;  /* 0x000000010e0e7824 */ /* 0x000fe200078e0217 */
[----:B------:R-:W3:Y:S03]  /*4c010*/  LDL.LU R173, [R1+0x6f4] ;  /* 0x0006f40001ad7983 */ /* 0x000ee60000300800 */
[----:B------:R-:W-:-:S02]  /*4c020*/  IMAD R14, R13, 0x9, R14 ;  /* 0x000000090d0e7824 */ /* 0x000fc400078e020e */
[----:B------:R-:W3:Y:S01]  /*4c030*/  LDL.LU R13, [R1+0xa9c] ;  /* 0x000a9c00010d7983 */ /* 0x000ee20000300800 */
[----:B------:R-:W-:-:S03]  /*4c040*/  VABSDIFF.U32 R23, R140, R11, RZ ;  /* 0x0000000b8c177214 */ /* 0x000fc600000e00ff */
[----:B------:R-:W3:Y:S02]  /*4c050*/  LDL.LU R11, [R1+0xa98] ;  /* 0x000a9800010b7983 */ /* 0x000ee40000300800 */
[----:B------:R-:W-:Y:S02]  /*4c060*/  IMAD.IADD R14, R14, 0x1, R23 ;  /* 0x000000010e0e7824 */ /* 0x000fe400078e0217 */
[----:B------:R-:W3:Y:S02]  /*4c070*/  LDL.LU R132, [R1+0x6f0] ;  /* 0x0006f00001847983 */ /* 0x000ee40000300800 */
[----:B------:R-:W-:Y:S01]  /*4c080*/  IMAD R14, R5, 0x9, R14 ;  /* 0x00000009050e7824 */ /* 0x000fe200078e020e */
[----:B------:R-:W-:Y:S01]  /*4c090*/  LOP3.LUT R6, R90, R7, RZ, 0x3c, !PT ;  /* 0x000000075a067212 */ /* 0x000fe200078e3cff */
[----:B------:R-:W-:Y:S01]  /*4c0a0*/  IMAD.IADD R25, R8, 0x1, R25 ;  /* 0x0000000108197824 */ /* 0x000fe200078e0219 */
[----:B------:R-:W3:Y:S01]  /*4c0b0*/  LDL.LU R7, [R1+0xa94] ;  /* 0x000a940001077983 */ /* 0x000ee20000300800 */
[----:B------:R-:W-:-:S03]  /*4c0c0*/  VABSDIFF.U32 R23, R137, R22, RZ ;  /* 0x0000001689177214 */ /* 0x000fc600000e00ff */
[----:B------:R-:W3:Y:S01]  /*4c0d0*/  LDL.LU R5, [R1+0xa90] ;  /* 0x000a900001057983 */ /* 0x000ee20000300800 */
[----:B------:R-:W-:Y:S01]  /*4c0e0*/  LOP3.LUT R91, R91, R58, RZ, 0x3c, !PT ;  /* 0x0000003a5b5b7212 */ /* 0x000fe200078e3cff */
[----:B------:R-:W-:Y:S02]  /*4c0f0*/  IMAD.IADD R14, R14, 0x1, R23 ;  /* 0x000000010e0e7824 */ /* 0x000fe400078e0217 */
[----:B------:R-:W3:Y:S01]  /*4c100*/  LDL.LU R22, [R1+0xa8c] ;  /* 0x000a8c0001167983 */ /* 0x000ee20000300800 */
[----:B------:R-:W-:Y:S01]  /*4c110*/  IMAD R10, R10, 0x9, R25 ;  /* 0x000000090a0a7824 */ /* 0x000fe200078e0219 */
[-C--:B------:R-:W-:Y:S01]  /*4c120*/  VABSDIFF.U32 R25, R89, R88.reuse, RZ ;  /* 0x0000005859197214 */ /* 0x080fe200000e00ff */
[----:B------:R-:W-:Y:S01]  /*4c130*/  IMAD R14, R92, 0x9, R14 ;  /* 0x000000095c0e7824 */ /* 0x000fe200078e020e */
[----:B------:R-:W3:Y:S04]  /*4c140*/  LDL.LU R58, [R1+0xa88] ;  /* 0x000a8800013a7983 */ /* 0x000ee80000300800 */
[----:B------:R-:W3:Y:S04]  /*4c150*/  LDL.LU R92, [R1+0xa84] ;  /* 0x000a8400015c7983 */ /* 0x000ee80000300800 */
[----:B------:R-:W3:Y:S01]  /*4c160*/  LDL.LU R89, [R1+0xa80] ;  /* 0x000a800001597983 */ /* 0x000ee20000300800 */
[----:B--2---:R-:W-:-:S03]  /*4c170*/  VABSDIFF.U32 R23, R136, R88, RZ ;  /* 0x0000005888177214 */ /* 0x004fc600000e00ff */
[----:B------:R-:W2:Y:S04]  /*4c180*/  LDL.LU R88, [R1+0xa7c] ;  /* 0x000a7c0001587983 */ /* 0x000ea80000300800 */
[----:B------:R-:W2:Y:S01]  /*4c190*/  LDL.LU R152, [R1+0x6c4] ;  /* 0x0006c40001987983 */ /* 0x000ea20000300800 */
[----:B------:R-:W-:Y:S08]  /*4c1a0*/  POPC R6, R6 ;  /* 0x0000000600067309 */ /* 0x000ff00000000000 */
[----:B------:R-:W0:Y:S01]  /*4c1b0*/  POPC R29, R91 ;  /* 0x0000005b001d7309 */ /* 0x000e220000000000 */
[----:B------:R-:W-:Y:S01]  /*4c1c0*/  IADD3 R14, PT, PT, R14, R23, RZ ;  /* 0x000000170e0e7210 */ /* 0x000fe20007ffe0ff */
[----:B------:R-:W-:-:S06]  /*4c1d0*/  IMAD.IADD R10, R10, 0x1, R25 ;  /* 0x000000010a0a7824 */ /* 0x000fcc00078e0219 */
[----:B------:R-:W-:Y:S08]  /*4c1e0*/  POPC R16, R16 ;  /* 0x0000001000107309 */ /* 0x000ff00000000000 */
[----:B------:R-:W1:Y:S01]  /*4c1f0*/  POPC R37, R87 ;  /* 0x0000005700257309 */ /* 0x000e620000000000 */
[----:B0-----:R-:W-:Y:S01]  /*4c200*/  IMAD.IADD R29, R6, 0x1, R29 ;  /* 0x00000001061d7824 */ /* 0x001fe200078e021d */
[----:B------:R-:W-:Y:S01]  /*4c210*/  LOP3.LUT R6, R94, R80, RZ, 0x3c, !PT ;  /* 0x000000505e067212 */ /* 0x000fe200078e3cff */
[----:B------:R-:W-:Y:S01]  /*4c220*/  IMAD R10, R33, 0x9, R10 ;  /* 0x00000009210a7824 */ /* 0x000fe200078e020a */
[----:B------:R-:W-:Y:S01]  /*4c230*/  LOP3.LUT R95, R95, R77, RZ, 0x3c, !PT ;  /* 0x0000004d5f5f7212 */ /* 0x000fe200078e3cff */
[----:B------:R-:W-:Y:S01]  /*4c240*/  IMAD R14, R85, 0x9, R14 ;  /* 0x00000009550e7824 */ /* 0x000fe200078e020e */
[----:B------:R-:W-:Y:S01]  /*4c250*/  VABSDIFF.U32 R25, R84, R81, RZ ;  /* 0x0000005154197214 */ /* 0x000fe200000e00ff */
[----:B------:R-:W2:Y:S01]  /*4c260*/  LDL.LU R85, [R1+0xa78] ;  /* 0x000a780001557983 */ /* 0x000ea20000300800 */
[----:B------:R-:W-:Y:S02]  /*4c270*/  POPC R6, R6 ;  /* 0x0000000600067309 */ /* 0x000fe40000000000 */
[----:B------:R-:W-:Y:S01]  /*4c280*/  IADD3 R10, PT, PT, R10, R25, RZ ;  /* 0x000000190a0a7210 */ /* 0x000fe20007ffe0ff */
[----:B------:R-:W2:Y:S05]  /*4c290*/  LDL.LU R84, [R1+0xa74] ;  /* 0x000a740001547983 */ /* 0x000eaa0000300800 */
[----:B------:R-:W0:Y:S01]  /*4c2a0*/  POPC R33, R95 ;  /* 0x0000005f00217309 */ /* 0x000e220000000000 */
[----:B-1----:R-:W-:-:S02]  /*4c2b0*/  IADD3 R37, PT, PT, R16, R37, RZ ;  /* 0x0000002510257210 */ /* 0x002fc40007ffe0ff */
[----:B------:R-:W-:-:S03]  /*4c2c0*/  VABSDIFF.U32 R25, R73, R72, RZ ;  /* 0x0000004849197214 */ /* 0x000fc600000e00ff */
[----:B------:R-:W-:-:S04]  /*4c2d0*/  IMAD R10, R37, 0x9, R10 ;  /* 0x00000009250a7824 */ /* 0x000fc800078e020a */
[----:B------:R-:W-:Y:S01]  /*4c2e0*/  IMAD.IADD R10, R10, 0x1, R25 ;  /* 0x000000010a0a7824 */ /* 0x000fe200078e0219 */
[----:B------:R-:W-:-:S03]  /*4c2f0*/  VABSDIFF.U32 R25, R68, R65, RZ ;  /* 0x0000004144197214 */ /* 0x000fc600000e00ff */
[----:B------:R-:W-:Y:S02]  /*4c300*/  IMAD R10, R29, 0x9, R10 ;  /* 0x000000091d0a7824 */ /* 0x000fe400078e020a */
[----:B0-----:R-:W-:Y:S01]  /*4c310*/  IMAD.IADD R33, R6, 0x1, R33 ;  /* 0x0000000106217824 */ /* 0x001fe200078e0221 */
[----:B------:R-:W-:Y:S02]  /*4c320*/  LOP3.LUT R6, R64, 0xff, RZ, 0xc0, !PT ;  /* 0x000000ff40067812 */ /* 0x000fe400078ec0ff */
[----:B---3--:R-:W-:Y:S02]  /*4c330*/  VABSDIFF.U32 R23, R173, R81, RZ ;  /* 0x00000051ad177214 */ /* 0x008fe400000e00ff */
[----:B------:R-:W3:Y:S03]  /*4c340*/  LDL.LU R81, [R1+0xa70] ;  /* 0x000a700001517983 */ /* 0x000ee60000300800 */
[----:B------:R-:W-:Y:S01]  /*4c350*/  IMAD.IADD R14, R14, 0x1, R23 ;  /* 0x000000010e0e7824 */ /* 0x000fe200078e0217 */
[----:B------:R-:W3:Y:S03]  /*4c360*/  LDL.LU R80, [R1+0xa6c] ;  /* 0x000a6c0001507983 */ /* 0x000ee60000300800 */
[----:B------:R-:W-:Y:S01]  /*4c370*/  IMAD R14, R76, 0x9, R14 ;  /* 0x000000094c0e7824 */ /* 0x000fe200078e020e */
[----:B------:R-:W3:Y:S01]  /*4c380*/  LDL.LU R77, [R1+0xa68] ;  /* 0x000a6800014d7983 */ /* 0x000ee20000300800 */
[----:B------:R-:W-:Y:S01]  /*4c390*/  IMAD.IADD R10, R10, 0x1, R25 ;  /* 0x000000010a0a7824 */ /* 0x000fe200078e0219 */
[----:B------:R-:W-:-:S02]  /*4c3a0*/  VABSDIFF.U32 R23, R132, R72, RZ ;  /* 0x0000004884177214 */ /* 0x000fc400000e00ff */
[----:B------:R-:W3:Y:S03]  /*4c3b0*/  LDL.LU R76, [R1+0xa64] ;  /* 0x000a6400014c7983 */ /* 0x000ee60000300800 */
[----:B------:R-:W-:Y:S01]  /*4c3c0*/  IMAD.IADD R14, R14, 0x1, R23 ;  /* 0x000000010e0e7824 */ /* 0x000fe200078e0217 */
[----:B------:R-:W-:Y:S01]  /*4c3d0*/  VABSDIFF.U32 R23, R93, R65, RZ ;  /* 0x000000415d177214 */ /* 0x000fe200000e00ff */
[----:B------:R-:W3:Y:S02]  /*4c3e0*/  LDL.LU R73, [R1+0xa60] ;  /* 0x000a600001497983 */ /* 0x000ee40000300800 */
[----:B------:R-:W-:Y:S01]  /*4c3f0*/  IMAD R14, R69, 0x9, R14 ;  /* 0x00000009450e7824 */ /* 0x000fe200078e020e */
[-C--:B------:R-:W-:Y:S01]  /*4c400*/  VABSDIFF.U32 R25, R61, R6.reuse, RZ ;  /* 0x000000063d197214 */ /* 0x080fe200000e00ff */
[----:B------:R-:W3:Y:S03]  /*4c410*/  LDL.LU R72, [R1+0xa5c] ;  /* 0x000a5c0001487983 */ /* 0x000ee60000300800 */
[----:B------:R-:W-:Y:S01]  /*4c420*/  IADD3 R14, PT, PT, R14, R23, RZ ;  /* 0x000000170e0e7210 */ /* 0x000fe20007ffe0ff */
[----:B------:R-:W3:Y:S01]  /*4c430*/  LDL.LU R69, [R1+0xa58] ;  /* 0x000a580001457983 */ /* 0x000ee20000300800 */
[----:B------:R-:W-:-:S03]  /*4c440*/  VABSDIFF.U32 R23, R21, R6, RZ ;  /* 0x0000000615177214 */ /* 0x000fc600000e00ff */
[----:B------:R-:W3:Y:S04]  /*4c450*/  LDL.LU R68, [R1+0xa54] ;  /* 0x000a540001447983 */ /* 0x000ee80000300800 */
[----:B------:R-:W3:Y:S04]  /*4c460*/  LDL.LU R65, [R1+0xa50] ;  /* 0x000a500001417983 */ /* 0x000ee80000300800 */
[----:B------:R-:W3:Y:S04]  /*4c470*/  LDL.LU R64, [R1+0xa4c] ;  /* 0x000a4c0001407983 */ /* 0x000ee80000300800 */
[----:B------:R-:W3:Y:S04]  /*4c480*/  LDL.LU R61, [R1+0xa48] ;  /* 0x000a4800013d7983 */ /* 0x000ee80000300800 */
[----:B------:R-:W3:Y:S01]  /*4c490*/  LDL.LU R179, [R1+0x3d8] ;  /* 0x0003d80001b37983 */ /* 0x000ee20000300800 */
[----:B------:R-:W-:-:S02]  /*4c4a0*/  IMAD R14, R0, 0x9, R14 ;  /* 0x00000009000e7824 */ /* 0x000fc400078e020e */
[----:B------:R-:W-:Y:S02]  /*4c4b0*/  IMAD.MOV.U32 R0, RZ, RZ, -0x3e000000 ;  /* 0xc2000000ff007424 */ /* 0x000fe400078e00ff */
[----:B------:R-:W-:Y:S02]  /*4c4c0*/  IMAD R10, R33, 0x9, R10 ;  /* 0x00000009210a7824 */ /* 0x000fe400078e020a */
[----:B------:R-:W-:Y:S02]  /*4c4d0*/  IMAD.MOV.U32 R98, RZ, RZ, R42 ;  /* 0x000000ffff627224 */ /* 0x000fe400078e002a */
[--C-:B------:R-:W-:Y:S02]  /*4c4e0*/  IMAD.MOV.U32 R99, RZ, RZ, R31.reuse ;  /* 0x000000ffff637224 */ /* 0x100fe400078e001f */
[----:B------:R-:W-:Y:S02]  /*4c4f0*/  IMAD.MOV.U32 R66, RZ, RZ, R58 ;  /* 0x000000ffff427224 */ /* 0x000fe400078e003a */
[----:B------:R-:W-:Y:S01]  /*4c500*/  IMAD.MOV.U32 R67, RZ, RZ, R31 ;  /* 0x000000ffff437224 */ /* 0x000fe200078e001f */
[----:B------:R-:W-:Y:S01]  /*4c510*/  MOV R63, R31 ;  /* 0x0000001f003f7202 */ /* 0x000fe20000000f00 */
[----:B------:R-:W-:Y:S01]  /*4c520*/  IMAD.IADD R45, R10, 0x1, R25 ;  /* 0x000000010a2d7824 */ /* 0x000fe200078e0219 */
[----:B------:R-:W5:Y:S01]  /*4c530*/  TEX.LL RZ, R29, R98, R0, UR6, 2D, 0x1 ;  /* 0x28ff0600621d7f60 */ /* 0x000f6200089e01ff */
[----:B------:R-:W5:Y:S01]  /*4c540*/  TEX.LL RZ, R25, R66, R0, UR4, 2D, 0x1 ;  /* 0x28ff040042197f60 */ /* 0x000f6200089e01ff */
[----:B------:R-:W-:-:S02]  /*4c550*/  IMAD.MOV.U32 R62, RZ, RZ, R42 ;  /* 0x000000ffff3e7224 */ /* 0x000fc400078e002a */
[----:B------:R-:W-:Y:S02]  /*4c560*/  IMAD.MOV.U32 R74, RZ, RZ, R58 ;  /* 0x000000ffff4a7224 */ /* 0x000fe400078e003a */
[----:B------:R-:W-:Y:S02]  /*4c570*/  IMAD.MOV.U32 R75, RZ, RZ, R31 ;  /* 0x000000ffff4b7224 */ /* 0x000fe400078e001f */
[----:B------:R-:W-:Y:S02]  /*4c580*/  IMAD.MOV.U32 R96, RZ, RZ, R42 ;  /* 0x000000ffff607224 */ /* 0x000fe400078e002a */
[----:B------:R-:W-:Y:S01]  /*4c590*/  IMAD.MOV.U32 R97, RZ, RZ, R35 ;  /* 0x000000ffff617224 */ /* 0x000fe200078e0023 */
[----:B------:R-:W5:Y:S01]  /*4c5a0*/  TEX.LL RZ, R62, R62, R0, UR10, 2D, 0x3 ;  /* 0x28ff0a003e3e7f60 */ /* 0x000f6200089e03ff */
[----:B------:R-:W-:Y:S02]  /*4c5b0*/  TEX.LL RZ, R74, R74, R0, UR8, 2D, 0x3 ;  /* 0x28ff08004a4a7f60 */ /* 0x000fe400089e03ff */
[----:B------:R-:W5:Y:S01]  /*4c5c0*/  TEX.LL RZ, R37, R96, R0, UR6, 2D, 0x1 ;  /* 0x28ff060060257f60 */ /* 0x000f6200089e01ff */
[----:B--2---:R-:W-:-:S05]  /*4c5d0*/  VABSDIFF.U32 R6, R152, R6, RZ ;  /* 0x0000000698067214 */ /* 0x004fca00000e00ff */
[----:B------:R-:W-:Y:S02]  /*4c5e0*/  IMAD.IADD R16, R60, 0x1, R6 ;  /* 0x000000013c107824 */ /* 0x000fe400078e0206 */
[----:B------:R-:W2:Y:S04]  /*4c5f0*/  LDL.LU R60, [R1+0xa44] ;  /* 0x000a4400013c7983 */ /* 0x000ea80000300800 */
[----:B------:R-:W2:Y:S04]  /*4c600*/  LDL.LU R161, [R1+0x420] ;  /* 0x0004200001a17983 */ /* 0x000ea80000300800 */
[----:B------:R-:W2:Y:S04]  /*4c610*/  LDL.LU R157, [R1+0x424] ;  /* 0x00042400019d7983 */ /* 0x000ea80000300800 */
[----:B------:R-:W2:Y:S04]  /*4c620*/  LDL.LU R177, [R1+0x3dc] ;  /* 0x0003dc0001b17983 */ /* 0x000ea80000300800 */
[----:B------:R-:W2:Y:S01]  /*4c630*/  LDL.LU R149, [R1+0x31c] ;  /* 0x00031c0001957983 */ /* 0x000ea20000300800 */
[----:B------:R-:W-:Y:S01]  /*4c640*/  MOV R94, R58 ;  /* 0x0000003a005e7202 */ /* 0x000fe20000000f00 */
[----:B------:R-:W-:Y:S01]  /*4c650*/  IMAD.MOV.U32 R95, RZ, RZ, R35 ;  /* 0x000000ffff5f7224 */ /* 0x000fe200078e0023 */
[----:B------:R-:W-:-:S02]  /*4c660*/  MOV R78, R42 ;  /* 0x0000002a004e7202 */ /* 0x000fc40000000f00 */
[----:B------:R-:W-:Y:S01]  /*4c670*/  MOV R79, R35 ;  /* 0x00000023004f7202 */ /* 0x000fe20000000f00 */
[----:B------:R-:W-:Y:S01]  /*4c680*/  IMAD.MOV.U32 R83, RZ, RZ, R5 ;  /* 0x000000ffff537224 */ /* 0x000fe200078e0005 */
[----:B------:R-:W-:Y:S01]  /*4c690*/  MOV R86, R42 ;  /* 0x0000002a00567202 */ /* 0x000fe20000000f00 */
[--C-:B------:R-:W-:Y:S01]  /*4c6a0*/  IMAD.MOV.U32 R82, RZ, RZ, R42.reuse ;  /* 0x000000ffff527224 */ /* 0x100fe200078e002a */
[----:B------:R-:W5:Y:S01]  /*4c6b0*/  TEX.LL RZ, R33, R94, R0, UR4, 2D, 0x1 ;  /* 0x28ff04005e217f60 */ /* 0x000f6200089e01ff */
[----:B------:R-:W-:Y:S02]  /*4c6c0*/  IMAD.MOV.U32 R87, RZ, RZ, R7 ;  /* 0x000000ffff577224 */ /* 0x000fe400078e0007 */
[----:B------:R-:W-:Y:S01]  /*4c6d0*/  IMAD.MOV.U32 R59, RZ, RZ, R35 ;  /* 0x000000ffff3b7224 */ /* 0x000fe200078e0023 */
[----:B------:R-:W5:Y:S01]  /*4c6e0*/  TEX.LL RZ, R78, R78, R0, UR10, 2D, 0x3 ;  /* 0x28ff0a004e4e7f60 */ /* 0x000f6200089e03ff */
[----:B------:R-:W-:Y:S02]  /*4c6f0*/  IMAD.MOV.U32 R91, RZ, RZ, R5 ;  /* 0x000000ffff5b7224 */ /* 0x000fe400078e0005 */
[--C-:B------:R-:W-:Y:S01]  /*4c700*/  IMAD.MOV.U32 R90, RZ, RZ, R42.reuse ;  /* 0x000000ffff5a7224 */ /* 0x100fe200078e002a */
[----:B------:R-:W5:Y:S01]  /*4c710*/  TEX.LL RZ, R70, R58, R0, UR8, 2D, 0x3 ;  /* 0x28ff08003a467f60 */ /* 0x000f6200089e03ff */
[----:B------:R-:W5:Y:S01]  /*4c720*/  TEX.LL RZ, R82, R82, R0, UR10, 2D, 0x3 ;  /* 0x28ff0a0052527f60 */ /* 0x000f6200089e03ff */
[----:B------:R-:W-:Y:S01]  /*4c730*/  TEX.LL RZ, R86, R86, R0, UR10, 2D, 0x3 ;  /* 0x28ff0a0056567f60 */ /* 0x000fe200089e03ff */
[--C-:B------:R-:W-:Y:S01]  /*4c740*/  IMAD.MOV.U32 R6, RZ, RZ, R42.reuse ;  /* 0x000000ffff067224 */ /* 0x100fe200078e002a */
[----:B------:R-:W-:Y:S01]  /*4c750*/  MOV R43, R9 ;  /* 0x00000009002b7202 */ /* 0x000fe20000000f00 */
[----:B------:R-:W-:Y:S01]  /*4c760*/  IMAD.MOV.U32 R8, RZ, RZ, R42 ;  /* 0x000000ffff087224 */ /* 0x000fe200078e002a */
[----:B------:R-:W-:-:S02]  /*4c770*/  IADD3 R39, PT, PT, R14, R23, RZ ;  /* 0x000000170e277210 */ /* 0x000fc40007ffe0ff */
[----:B------:R-:W5:Y:S01]  /*4c780*/  TEX.LL RZ, R14, R90, R0, UR6, 2D, 0x1 ;  /* 0x28ff06005a0e7f60 */ /* 0x000f6200089e01ff */
[----:B------:R0:W5:Y:S01]  /*4c790*/  TEX.LL RZ, R12, R6, R0, UR6, 2D, 0x1 ;  /* 0x28ff0600060c7f60 */ /* 0x00016200089e01ff */
[----:B------:R-:W5:Y:S01]  /*4c7a0*/  TEX.LL RZ, R10, R42, R0, UR6, 2D, 0x1 ;  /* 0x28ff06002a0a7f60 */ /* 0x000f6200089e01ff */
[----:B------:R1:W5:Y:S01]  /*4c7b0*/  TEX.LL RZ, R66, R8, R0, UR10, 2D, 0x3 ;  /* 0x28ff0a0008427f60 */ /* 0x00036200089e03ff */
[----:B------:R-:W2:Y:S01]  /*4c7c0*/  LDL.LU R188, [R1+0x418] ;  /* 0x0004180001bc7983 */ /* 0x000ea20000300800 */
[----:B---3--:R-:W-:-:S06]  /*4c7d0*/  LOP3.LUT R41, R250, R179, RZ, 0x3c, !PT ;  /* 0x000000b3fa297212 */ /* 0x008fcc00078e3cff */
[----:B------:R-:W-:Y:S01]  /*4c7e0*/  POPC R41, R41 ;  /* 0x0000002900297309 */ /* 0x000fe20000000000 */
[----:B------:R-:W-:-:S04]  /*4c7f0*/  DEPBAR.LE SB5, 0x9 ;  /* 0x0000d2400000791a */ /* 0x000fc80000000000 */
[----:B------:R-:W-:Y:S02]  /*4c800*/  LOP3.LUT R29, R29, 0xff, RZ, 0xc0, !PT ;  /* 0x000000ff1d1d7812 */ /* 0x000fe400078ec0ff */
[----:B0-----:R-:W-:Y:S02]  /*4c810*/  LOP3.LUT R6, R25, 0xff, RZ, 0xc0, !PT ;  /* 0x000000ff19067812 */ /* 0x001fe400078ec0ff */
[----:B------:R-:W-:Y:S01]  /*4c820*/  LOP3.LUT R25, R62, R210, RZ, 0x3c, !PT ;  /* 0x000000d23e197212 */ /* 0x000fe200078e3cff */
[----:B------:R-:W-:-:S04]  /*4c830*/  DEPBAR.LE SB5, 0x8 ;  /* 0x0000d2000000791a */ /* 0x000fc80000000000 */
[----:B------:R-:W-:Y:S02]  /*4c840*/  LOP3.LUT R37, R37, 0xff, RZ, 0xc0, !PT ;  /* 0x000000ff25257812 */ /* 0x000fe400078ec0ff */
[----:B--2---:R-:W-:Y:S02]  /*4c850*/  LOP3.LUT R18, R250, R60, RZ, 0x3c, !PT ;  /* 0x0000003cfa127212 */ /* 0x004fe400078e3cff */
[C---:B------:R-:W-:Y:S02]  /*4c860*/  LOP3.LUT R59, R251.reuse, R157, RZ, 0x3c, !PT ;  /* 0x0000009dfb3b7212 */ /* 0x040fe400078e3cff */
[C---:B------:R-:W-:Y:S02]  /*4c870*/  LOP3.LUT R95, R251.reuse, R177, RZ, 0x3c, !PT ;  /* 0x000000b1fb5f7212 */ /* 0x040fe400078e3cff */
[----:B------:R-:W-:Y:S01]  /*4c880*/  LOP3.LUT R251, R251, R61, RZ, 0x3c, !PT ;  /* 0x0000003dfbfb7212 */ /* 0x000fe200078e3cff */
[----:B------:R-:W-:Y:S08]  /*4c890*/  POPC R18, R18 ;  /* 0x0000001200127309 */ /* 0x000ff00000000000 */
[----:B------:R-:W0:Y:S08]  /*4c8a0*/  POPC R23, R251 ;  /* 0x000000fb00177309 */ /* 0x000e300000000000 */
[----:B------:R-:W2:Y:S01]  /*4c8b0*/  POPC R94, R95 ;  /* 0x0000005f005e7309 */ /* 0x000ea20000000000 */
[----:B-1----:R-:W-:-:S02]  /*4c8c0*/  VABSDIFF.U32 R8, R149, R29, RZ ;  /* 0x0000001d95087214 */ /* 0x002fc400000e00ff */
[----:B0-----:R-:W-:Y:S02]  /*4c8d0*/  IADD3 R23, PT, PT, R18, R23, RZ ;  /* 0x0000001712177210 */ /* 0x001fe40007ffe0ff */
[-C--:B------:R-:W-:Y:S02]  /*4c8e0*/  VABSDIFF.U32 R18, R148, R29.reuse, RZ ;  /* 0x0000001d94127214 */ /* 0x080fe400000e00ff */
[----:B------:R-:W-:Y:S01]  /*4c8f0*/  VABSDIFF.U32 R29, R6, R29, RZ ;  /* 0x0000001d061d7214 */ /* 0x000fe200000e00ff */
[----:B------:R-:W-:Y:S02]  /*4c900*/  IMAD R16, R23, 0x9, R16 ;  /* 0x0000000917107824 */ /* 0x000fe400078e0210 */
[----:B--2---:R-:W-:Y:S01]  /*4c910*/  IMAD.IADD R94, R41, 0x1, R94 ;  /* 0x00000001295e7824 */ /* 0x004fe200078e025e */
[----:B------:R-:W-:Y:S01]  /*4c920*/  LOP3.LUT R41, R62, R74, RZ, 0x3c, !PT ;  /* 0x0000004a3e297212 */ /* 0x000fe200078e3cff */
[----:B------:R-:W-:Y:S01]  /*4c930*/  IMAD.IADD R16, R16, 0x1, R29 ;  /* 0x0000000110107824 */ /* 0x000fe200078e021d */
[----:B------:R-:W-:-:S02]  /*4c940*/  LOP3.LUT R29, R62, R238, RZ, 0x3c, !PT ;  /* 0x000000ee3e1d7212 */ /* 0x000fc400078e3cff */
[----:B------:R-:W-:Y:S02]  /*4c950*/  VABSDIFF.U32 R62, R145, R37, RZ ;  /* 0x00000025913e7214 */ /* 0x000fe400000e00ff */
[----:B------:R-:W2:Y:S04]  /*4c960*/  LDL.LU R145, [R1+0x41c] ;  /* 0x00041c0001917983 */ /* 0x000ea80000300800 */
[----:B------:R-:W3:Y:S04]  /*4c970*/  LDL.LU R187, [R1+0x410] ;  /* 0x0004100001bb7983 */ /* 0x000ee80000300800 */
[----:B------:R-:W3:Y:S04]  /*4c980*/  LDL.LU R183, [R1+0x414] ;  /* 0x0004140001b77983 */ /* 0x000ee80000300800 */
[----:B------:R-:W3:Y:S04]  /*4c990*/  LDL.LU R169, [R1+0x3d0] ;  /* 0x0003d00001a97983 */ /* 0x000ee80000300800 */
[----:B------:R-:W2:Y:S01]  /*4c9a0*/  LDL.LU R165, [R1+0x3d4] ;  /* 0x0003d40001a57983 */ /* 0x000ea20000300800 */
[----:B------:R-:W-:Y:S01]  /*4c9b0*/  LOP3.LUT R47, R250, R161, RZ, 0x3c, !PT ;  /* 0x000000a1fa2f7212 */ /* 0x000fe200078e3cff */
[----:B------:R-:W-:Y:S01]  /*4c9c0*/  POPC R96, R59 ;  /* 0x0000003b00607309 */ /* 0x000fe20000000000 */
[----:B------:R-:W-:Y:S01]  /*4c9d0*/  IMAD R39, R94, 0x9, R39 ;  /* 0x000000095e277824 */ /* 0x000fe200078e0227 */
[----:B------:R-:W-:Y:S01]  /*4c9e0*/  LOP3.LUT R211, R63, R211, RZ, 0x3c, !PT ;  /* 0x000000d33fd37212 */ /* 0x000fe200078e3cff */
[----:B------:R-:W3:Y:S05]  /*4c9f0*/  LDL.LU R161, [R1+0x3c8] ;  /* 0x0003c80001a17983 */ /* 0x000eea0000300800 */
[----:B------:R-:W0:Y:S01]  /*4ca00*/  POPC R47, R47 ;  /* 0x0000002f002f7309 */ /* 0x000e220000000000 */
[----:B------:R-:W-:Y:S01]  /*4ca10*/  IMAD.IADD R8, R39, 0x1, R8 ;  /* 0x0000000127087824 */ /* 0x000fe200078e0208 */
[----:B------:R-:W-:Y:S01]  /*4ca20*/  LOP3.LUT R39, R63, R239, RZ, 0x3c, !PT ;  /* 0x000000ef3f277212 */ /* 0x000fe200078e3cff */
[----:B------:R-:W3:Y:S01]  /*4ca30*/  LDL.LU R157, [R1+0x3cc] ;  /* 0x0003cc00019d7983 */ /* 0x000ee20000300800 */
[----:B0-----:R-:W-:-:S04]  /*4ca40*/  IMAD.IADD R96, R47, 0x1, R96 ;  /* 0x000000012f607824 */ /* 0x001fc800078e0260 */
[----:B------:R-:W-:Y:S01]  /*4ca50*/  POPC R23, R39 ;  /* 0x0000002700177309 */ /* 0x000fe20000000000 */
[----:B------:R-:W-:Y:S01]  /*4ca60*/  LOP3.LUT R63, R63, R75, RZ, 0x3c, !PT ;  /* 0x0000004b3f3f7212 */ /* 0x000fe200078e3cff */
[----:B------:R-:W3:Y:S01]  /*4ca70*/  LDL.LU R148, [R1+0x6bc] ;  /* 0x0006bc0001947983 */ /* 0x000ee20000300800 */
[----:B------:R-:W-:-:S04]  /*4ca80*/  IMAD R45, R96, 0x9, R45 ;  /* 0x00000009602d7824 */ /* 0x000fc800078e022d */
[----:B------:R-:W-:Y:S02]  /*4ca90*/  IMAD.IADD R45, R45, 0x1, R18 ;  /* 0x000000012d2d7824 */ /* 0x000fe400078e0212 */
[----:B------:R-:W0:Y:S02]  /*4caa0*/  POPC R18, R29 ;  /* 0x0000001d00127309 */ /* 0x000e240000000000 */
[----:B0-----:R-:W-:-:S05]  /*4cab0*/  IADD3 R23, PT, PT, R18, R23, RZ ;  /* 0x0000001712177210 */ /* 0x001fca0007ffe0ff */
[----:B------:R-:W-:Y:S02]  /*4cac0*/  IMAD R18, R23, 0x9, R8 ;  /* 0x0000000917127824 */ /* 0x000fe400078e0208 */
[----:B------:R-:W-:Y:S08]  /*4cad0*/  POPC R8, R41 ;  /* 0x0000002900087309 */ /* 0x000ff00000000000 */
[----:B------:R-:W0:Y:S08]  /*4cae0*/  POPC R23, R63 ;  /* 0x0000003f00177309 */ /* 0x000e300000000000 */
[----:B------:R-:W-:Y:S08]  /*4caf0*/  POPC R25, R25 ;  /* 0x0000001900197309 */ /* 0x000ff00000000000 */
[----:B------:R-:W1:Y:S01]  /*4cb00*/  POPC R90, R211 ;  /* 0x000000d3005a7309 */ /* 0x000e620000000000 */
[----:B0-----:R-:W-:Y:S01]  /*4cb10*/  IMAD.IADD R23, R8, 0x1, R23 ;  /* 0x0000000108177824 */ /* 0x001fe200078e0217 */
[----:B------:R-:W-:-:S04]  /*4cb20*/  DEPBAR.LE SB5, 0x7 ;  /* 0x0000d1c00000791a */ /* 0x000fc80000000000 */
[----:B------:R-:W-:Y:S01]  /*4cb30*/  LOP3.LUT R8, R33, 0xff, RZ, 0xc0, !PT ;  /* 0x000000ff21087812 */ /* 0x000fe200078ec0ff */
[----:B------:R-:W-:Y:S01]  /*4cb40*/  IMAD R16, R23, 0x9, R16 ;  /* 0x0000000917107824 */ /* 0x000fe200078e0210 */
[-C--:B------:R-:W-:Y:S02]  /*4cb50*/  VABSDIFF.U32 R23, R46, R37.reuse, RZ ;  /* 0x000000252e177214 */ /* 0x080fe400000e00ff */
[----:B------:R-:W-:Y:S01]  /*4cb60*/  VABSDIFF.U32 R37, R8, R37, RZ ;  /* 0x0000002508257214 */ /* 0x000fe200000e00ff */
[----:B------:R-:W-:-:S04]  /*4cb70*/  DEPBAR.LE SB5, 0x6 ;  /* 0x0000d1800000791a */ /* 0x000fc80000000000 */
[----:B------:R-:W-:Y:S01]  /*4cb80*/  LOP3.LUT R29, R78, R242, RZ, 0x3c, !PT ;  /* 0x000000f24e1d7212 */ /* 0x000fe200078e3cff */
[----:B-1----:R-:W-:Y:S02]  /*4cb90*/  IMAD.IADD R90, R25, 0x1, R90 ;  /* 0x00000001195a7824 */ /* 0x002fe400078e025a */
[----:B------:R-:W-:Y:S01]  /*4cba0*/  IMAD.IADD R16, R16, 0x1, R37 ;  /* 0x0000000110107824 */ /* 0x000fe200078e0225 */
[----:B------:R-:W-:Y:S01]  /*4cbb0*/  LOP3.LUT R37, R79, R243, RZ, 0x3c, !PT ;  /* 0x000000f34f257212 */ /* 0x000fe200078e3cff */
[----:B------:R-:W-:Y:S01]  /*4cbc0*/  IMAD R45, R90, 0x9, R45 ;  /* 0x000000095a2d7824 */ /* 0x000fe200078e022d */
[----:B------:R-:W-:Y:S02]  /*4cbd0*/  IADD3 R18, PT, PT, R18, R23, RZ ;  /* 0x0000001712127210 */ /* 0x000fe40007ffe0ff */
[----:B------:R-:W-:Y:S01]  /*4cbe0*/  POPC R23, R29 ;  /* 0x0000001d00177309 */ /* 0x000fe20000000000 */
[----:B------:R-:W-:-:S07]  /*4cbf0*/  IMAD.IADD R45, R45, 0x1, R62 ;  /* 0x000000012d2d7824 */ /* 0x000fce00078e023e */
[----:B------:R-:W0:Y:S01]  /*4cc00*/  POPC R62, R37 ;  /* 0x00000025003e7309 */ /* 0x000e220000000000 */
[----:B------:R-:W-:Y:S02]  /*4cc10*/  LOP3.LUT R25, R78, R214, RZ, 0x3c, !PT ;  /* 0x000000d64e197212 */ /* 0x000fe400078e3cff */
[----:B------:R-:W-:-:S05]  /*4cc20*/  LOP3.LUT R215, R79, R215, RZ, 0x3c, !PT ;  /* 0x000000d74fd77212 */ /* 0x000fca00078e3cff */
[----:B------:R-:W-:Y:S01]  /*4cc30*/  POPC R25, R25 ;  /* 0x0000001900197309 */ /* 0x000fe20000000000 */
[----:B0-----:R-:W-:-:S07]  /*4cc40*/  IMAD.IADD R23, R23, 0x1, R62 ;  /* 0x0000000117177824 */ /* 0x001fce00078e023e */
[----:B------:R-:W0:Y:S01]  /*4cc50*/  POPC R62, R215 ;  /* 0x000000d7003e7309 */ /* 0x000e220000000000 */
[----:B------:R-:W-:-:S04]  /*4cc60*/  DEPBAR.LE SB5, 0x5 ;  /* 0x0000d1400000791a */ /* 0x000fc80000000000 */
[----:B------:R-:W-:Y:S01]  /*4cc70*/  LOP3.LUT R78, R78, R70, RZ, 0x3c, !PT ;  /* 0x000000464e4e7212 */ /* 0x000fe200078e3cff */
[----:B------:R-:W-:-:S03]  /*4cc80*/  IMAD R33, R23, 0x9, R18 ;  /* 0x0000000917217824 */ /* 0x000fc600078e0212 */
[----:B------:R2:W-:Y:S01]  /*4cc90*/  POPC R18, R78 ;  /* 0x0000004e00127309 */ /* 0x0005e20000000000 */
[----:B0-----:R-:W-:Y:S01]  /*4cca0*/  IMAD.IADD R62, R25, 0x1, R62 ;  /* 0x00000001193e7824 */ /* 0x001fe200078e023e */
[----:B------:R-:W-:-:S04]  /*4ccb0*/  DEPBAR.LE SB5, 0x4 ;  /* 0x0000d1000000791a */ /* 0x000fc80000000000 */
[C---:B------:R-:W-:Y:S02]  /*4ccc0*/  LOP3.LUT R25, R83.reuse, R65, RZ, 0x3c, !PT ;  /* 0x0000004153197212 */ /* 0x040fe400078e3cff */
[C---:B--2---:R-:W-:Y:S02]  /*4ccd0*/  LOP3.LUT R78, R83.reuse, R165, RZ, 0x3c, !PT ;  /* 0x000000a5534e7212 */ /* 0x044fe400078e3cff */
[----:B------:R-:W-:Y:S02]  /*4cce0*/  LOP3.LUT R83, R83, R145, RZ, 0x3c, !PT ;  /* 0x0000009153537212 */ /* 0x000fe400078e3cff */
[----:B------:R-:W2:Y:S01]  /*4ccf0*/  LDL.LU R145, [R1+0x6b8] ;  /* 0x0006b80001917983 */ /* 0x000ea20000300800 */
[----:B------:R-:W-:-:S04]  /*4cd00*/  LOP3.LUT R79, R79, R71, RZ, 0x3c, !PT ;  /* 0x000000474f4f7212 */ /* 0x000fc800078e3cff */
[----:B------:R-:W0:Y:S01]  /*4cd10*/  POPC R23, R79 ;  /* 0x0000004f00177309 */ /* 0x000e220000000000 */
[----:B---3--:R-:W-:Y:S01]  /*4cd20*/  LOP3.LUT R37, R82, R169, RZ, 0x3c, !PT ;  /* 0x000000a952257212 */ /* 0x008fe200078e3cff */
[----:B------:R-:W-:-:S04]  /*4cd30*/  DEPBAR.LE SB5, 0x3 ;  /* 0x0000d0c00000791a */ /* 0x000fc80000000000 */
[----:B------:R-:W-:Y:S02]  /*4cd40*/  LOP3.LUT R14, R14, 0xff, RZ, 0xc0, !PT ;  /* 0x000000ff0e0e7812 */ /* 0x000fe400078ec0ff */
[----:B------:R-:W-:Y:S01]  /*4cd50*/  POPC R25, R25 ;  /* 0x0000001900197309 */ /* 0x000fe20000000000 */
[----:B0-----:R-:W-:Y:S02]  /*4cd60*/  IADD3 R23, PT, PT, R18, R23, RZ ;  /* 0x0000001712177210 */ /* 0x001fe40007ffe0ff */
[----:B------:R-:W-:-:S06]  /*4cd70*/  LOP3.LUT R18, R82, R64, RZ, 0x3c, !PT ;  /* 0x0000004052127212 */ /* 0x000fcc00078e3cff */
[----:B------:R-:W0:Y:S01]  /*4cd80*/  POPC R18, R18 ;  /* 0x0000001200127309 */ /* 0x000e220000000000 */
[----:B------:R-:W-:Y:S02]  /*4cd90*/  LOP3.LUT R41, R82, R188, RZ, 0x3c, !PT ;  /* 0x000000bc52297212 */ /* 0x000fe400078e3cff */
[C---:B------:R-:W-:Y:S02]  /*4cda0*/  LOP3.LUT R29, R86.reuse, R68, RZ, 0x3c, !PT ;  /* 0x00000044561d7212 */ /* 0x040fe400078e3cff */
[C---:B------:R-:W-:Y:S02]  /*4cdb0*/  LOP3.LUT R39, R86.reuse, R161, RZ, 0x3c, !PT ;  /* 0x000000a156277212 */ /* 0x040fe400078e3cff */
[----:B------:R-:W-:Y:S02]  /*4cdc0*/  LOP3.LUT R43, R86, R187, RZ, 0x3c, !PT ;  /* 0x000000bb562b7212 */ /* 0x000fe400078e3cff */
[-C--:B------:R-:W-:Y:S01]  /*4cdd0*/  VABSDIFF.U32 R86, R144, R14.reuse, RZ ;  /* 0x0000000e90567214 */ /* 0x080fe200000e00ff */
[----:B------:R-:W-:Y:S01]  /*4cde0*/  POPC R37, R37 ;  /* 0x0000002500257309 */ /* 0x000fe20000000000 */
[----:B------:R-:W3:Y:S01]  /*4cdf0*/  LDL.LU R144, [R1+0x64c] ;  /* 0x00064c0001907983 */ /* 0x000ee20000300800 */
[----:B------:R-:W-:Y:S01]  /*4ce00*/  IMAD R45, R62, 0x9, R45 ;  /* 0x000000093e2d7824 */ /* 0x000fe200078e022d */
[-C--:B------:R-:W-:Y:S01]  /*4ce10*/  VABSDIFF.U32 R62, R36, R14.reuse, RZ ;  /* 0x0000000e243e7214 */ /* 0x080fe200000e00ff */
[----:B------:R-:W-:Y:S01]  /*4ce20*/  IMAD R16, R23, 0x9, R16 ;  /* 0x0000000917107824 */ /* 0x000fe200078e0210 */
[----:B------:R-:W-:-:S03]  /*4ce30*/  VABSDIFF.U32 R23, R148, R14, RZ ;  /* 0x0000000e94177214 */ /* 0x000fc600000e00ff */
[----:B------:R-:W1:Y:S01]  /*4ce40*/  POPC R78, R78 ;  /* 0x0000004e004e7309 */ /* 0x000e620000000000 */
[----:B------:R-:W-:Y:S01]  /*4ce50*/  LOP3.LUT R82, R87, R157, RZ, 0x3c, !PT ;  /* 0x0000009d57527212 */ /* 0x000fe200078e3cff */
[----:B------:R-:W-:-:S04]  /*4ce60*/  DEPBAR.LE SB5, 0x2 ;  /* 0x0000d0800000791a */ /* 0x000fc80000000000 */
[----:B------:R-:W-:Y:S02]  /*4ce70*/  LOP3.LUT R12, R12, 0xff, RZ, 0xc0, !PT ;  /* 0x000000ff0c0c7812 */ /* 0x000fe400078ec0ff */
[C---:B------:R-:W-:Y:S01]  /*4ce80*/  LOP3.LUT R94, R87.reuse, R183, RZ, 0x3c, !PT ;  /* 0x000000b7575e7212 */ /* 0x040fe200078e3cff */
[----:B------:R-:W-:Y:S01]  /*4ce90*/  POPC R41, R41 ;  /* 0x0000002900297309 */ /* 0x000fe20000000000 */
[----:B------:R-:W-:Y:S01]  /*4cea0*/  LOP3.LUT R14, R87, R69, RZ, 0x3c, !PT ;  /* 0x00000045570e7212 */ /* 0x000fe200078e3cff */
[----:B------:R-:W-:-:S04]  /*4ceb0*/  DEPBAR.LE SB5, 0x1 ;  /* 0x0000d0400000791a */ /* 0x000fc80000000000 */
[----:B------:R-:W-:Y:S01]  /*4cec0*/  LOP3.LUT R10, R10, 0xff, RZ, 0xc0, !PT ;  /* 0x000000ff0a0a7812 */ /* 0x000fe200078ec0ff */
[----:B------:R-:W-:Y:S01]  /*4ced0*/  IMAD.IADD R33, R33, 0x1, R62 ;  /* 0x0000000121217824 */ /* 0x000fe200078e023e */
[----:B------:R-:W1:Y:S01]  /*4cee0*/  POPC R90, R83 ;  /* 0x00000053005a7309 */ /* 0x000e620000000000 */
[----:B------:R-:W-:Y:S01]  /*4cef0*/  IMAD.IADD R16, R16, 0x1, R23 ;  /* 0x0000000110107824 */ /* 0x000fe200078e0217 */
[----:B0-----:R-:W-:Y:S01]  /*4cf00*/  IADD3 R25, PT, PT, R18, R25, RZ ;  /* 0x0000001912197210 */ /* 0x001fe20007ffe0ff */
[----:B------:R-:W3:Y:S01]  /*4cf10*/  LDL.LU R183, [R1+0x408] ;  /* 0x0004080001b77983 */ /* 0x000ee20000300800 */
[-C--:B------:R-:W-:Y:S02]  /*4cf20*/  VABSDIFF.U32 R62, R153, R12.reuse, RZ ;  /* 0x0000000c993e7214 */ /* 0x080fe400000e00ff */
[----:B------:R-:W-:Y:S02]  /*4cf30*/  VABSDIFF.U32 R18, R44, R12, RZ ;  /* 0x0000000c2c127214 */ /* 0x000fe400000e00ff */
[----:B------:R-:W-:Y:S01]  /*4cf40*/  POPC R39, R39 ;  /* 0x0000002700277309 */ /* 0x000fe20000000000 */
[----:B-1----:R-:W-:-:S07]  /*4cf50*/  IMAD.IADD R78, R37, 0x1, R78 ;  /* 0x00000001254e7824 */ /* 0x002fce00078e024e */
[----:B------:R-:W0:Y:S01]  /*4cf60*/  POPC R82, R82 ;  /* 0x0000005200527309 */ /* 0x000e220000000000 */
[----:B------:R-:W-:-:S07]  /*4cf70*/  IMAD.IADD R45, R45, 0x1, R86 ;  /* 0x000000012d2d7824 */ /* 0x000fce00078e0256 */
[----:B------:R-:W-:Y:S01]  /*4cf80*/  POPC R29, R29 ;  /* 0x0000001d001d7309 */ /* 0x000fe20000000000 */
[----:B------:R-:W-:-:S07]  /*4cf90*/  IMAD.IADD R90, R41, 0x1, R90 ;  /* 0x00000001295a7824 */ /* 0x000fce00078e025a */
[----:B------:R-:W-:Y:S08]  /*4cfa0*/  POPC R43, R43 ;  /* 0x0000002b002b7309 */ /* 0x000ff00000000000 */
[----:B------:R-:W1:Y:S08]  /*4cfb0*/  POPC R94, R94 ;  /* 0x0000005e005e7309 */ /* 0x000e700000000000 */
[----:B------:R-:W1:Y:S01]  /*4cfc0*/  POPC R14, R14 ;  /* 0x0000000e000e7309 */ /* 0x000e620000000000 */
[----:B------:R-:W-:-:S02]  /*4cfd0*/  IMAD R33, R78, 0x9, R33 ;  /* 0x000000094e217824 */ /* 0x000fc400078e0221 */
[----:B------:R-:W-:Y:S02]  /*4cfe0*/  IMAD R45, R90, 0x9, R45 ;  /* 0x000000095a2d7824 */ /* 0x000fe400078e022d */
[----:B------:R-:W-:Y:S01]  /*4cff0*/  IMAD R16, R25, 0x9, R16 ;  /* 0x0000000919107824 */ /* 0x000fe200078e0210 */
[----:B------:R-:W-:Y:S01]  /*4d000*/  IADD3 R18, PT, PT, R33, R18, RZ ;  /* 0x0000001221127210 */ /* 0x000fe20007ffe0ff */
[----:B0-----:R-:W-:Y:S02]  /*4d010*/  IMAD.IADD R39, R39, 0x1, R82 ;  /* 0x0000000127277824 */ /* 0x001fe400078e0252 */
[----:B------:R-:W-:Y:S02]  /*4d020*/  IMAD.IADD R45, R45, 0x1, R62 ;  /* 0x000000012d2d7824 */ /* 0x000fe400078e023e */
[----:B-1----:R-:W-:Y:S01]  /*4d030*/  IMAD.IADD R94, R43, 0x1, R94 ;  /* 0x000000012b5e7824 */ /* 0x002fe200078e025e */
[----:B------:R-:W-:Y:S01]  /*4d040*/  MOV R97, R27 ;  /* 0x0000001b00617202 */ /* 0x000fe20000000f00 */
[----:B------:R-:W-:Y:S01]  /*4d050*/  IMAD.MOV.U32 R96, RZ, RZ, R42 ;  /* 0x000000ffff607224 */ /* 0x000fe200078e002a */
[----:B------:R-:W-:Y:S01]  /*4d060*/  IADD3 R29, PT, PT, R29, R14, RZ ;  /* 0x0000000e1d1d7210 */ /* 0x000fe20007ffe0ff */
[----:B------:R-:W-:Y:S01]  /*4d070*/  IMAD R18, R39, 0x9, R18 ;  /* 0x0000000927127824 */ /* 0x000fe200078e0212 */
[----:B------:R-:W-:Y:S01]  /*4d080*/  VABSDIFF.U32 R25, R34, R10, RZ ;  /* 0x0000000a22197214 */ /* 0x000fe200000e00ff */
[----:B------:R-:W-:Y:S01]  /*4d090*/  IMAD R45, R94, 0x9, R45 ;  /* 0x000000095e2d7824 */ /* 0x000fe200078e022d */
[----:B------:R-:W-:Y:S01]  /*4d0a0*/  MOV R94, R58 ;  /* 0x0000003a005e7202 */ /* 0x000fe20000000f00 */
[----:B------:R-:W-:-:S02]  /*4d0b0*/  IMAD.MOV.U32 R95, RZ, RZ, R27 ;  /* 0x000000ffff5f7224 */ /* 0x000fc400078e001b */
[----:B------:R-:W-:Y:S02]  /*4d0c0*/  IMAD.IADD R39, R18, 0x1, R25 ;  /* 0x0000000112277824 */ /* 0x000fe400078e0219 */
[--C-:B------:R-:W-:Y:S02]  /*4d0d0*/  IMAD.MOV.U32 R43, RZ, RZ, R27.reuse ;  /* 0x000000ffff2b7224 */ /* 0x100fe400078e001b */
[----:B------:R-:W-:Y:S02]  /*4d0e0*/  IMAD.MOV.U32 R59, RZ, RZ, R27 ;  /* 0x000000ffff3b7224 */ /* 0x000fe400078e001b */
[----:B------:R-:W-:Y:S01]  /*4d0f0*/  IMAD.MOV.U32 R99, RZ, RZ, R11 ;  /* 0x000000ffff637224 */ /* 0x000fe200078e000b */
[----:B--2---:R-:W-:Y:S02]  /*4d100*/  VABSDIFF.U32 R23, R145, R12, RZ ;  /* 0x0000000c91177214 */ /* 0x004fe400000e00ff */
[----:B------:R-:W-:Y:S02]  /*4d110*/  VABSDIFF.U32 R12, R141, R10, RZ ;  /* 0x0000000a8d0c7214 */ /* 0x000fe400000e00ff */
[----:B------:R-:W2:Y:S04]  /*4d120*/  LDL.LU R141, [R1+0x40c] ;  /* 0x00040c00018d7983 */ /* 0x000ea80000300800 */
[----:B------:R-:W2:Y:S01]  /*4d130*/  LDL.LU R153, [R1+0x3c0] ;  /* 0x0003c00001997983 */ /* 0x000ea20000300800 */
[----:B------:R-:W-:-:S04]  /*4d140*/  IMAD.IADD R16, R16, 0x1, R23 ;  /* 0x0000000110107824 */ /* 0x000fc800078e0217 */
[----:B------:R-:W-:Y:S02]  /*4d150*/  IMAD R16, R29, 0x9, R16 ;  /* 0x000000091d107824 */ /* 0x000fe400078e0210 */
[----:B------:R-:W5:Y:S01]  /*4d160*/  TEX.LL RZ, R29, R96, R0, UR6, 2D, 0x1 ;  /* 0x28ff0600601d7f60 */ /* 0x000f6200089e01ff */
[----:B------:R-:W5:Y:S01]  /*4d170*/  TEX.LL RZ, R18, R94, R0, UR4, 2D, 0x1 ;  /* 0x28ff04005e127f60 */ /* 0x000f6200089e01ff */
[----:B------:R-:W5:Y:S01]  /*4d180*/  TEX.LL RZ, R90, R42, R0, UR10, 2D, 0x3 ;  /* 0x28ff0a002a5a7f60 */ /* 0x000f6200089e03ff */
[----:B------:R0:W-:Y:S01]  /*4d190*/  TEX.LL RZ, R78, R58, R0, UR8, 2D, 0x3 ;  /* 0x28ff08003a4e7f60 */ /* 0x0001e200089e03ff */
[----:B------:R-:W5:Y:S01]  /*4d1a0*/  TEX.LL RZ, R33, R98, R0, UR6, 2D, 0x1 ;  /* 0x28ff060062217f60 */ /* 0x000f6200089e01ff */
[----:B------:R-:W-:Y:S01]  /*4d1b0*/  IMAD.MOV.U32 R87, RZ, RZ, R11 ;  /* 0x000000ffff577224 */ /* 0x000fe200078e000b */
[-C--:B------:R-:W-:Y:S01]  /*4d1c0*/  MOV R86, R42.reuse ;  /* 0x0000002a00567202 */ /* 0x080fe20000000f00 */
[--C-:B------:R-:W-:Y:S01]  /*4d1d0*/  IMAD.MOV.U32 R82, RZ, RZ, R42.reuse ;  /* 0x000000ffff527224 */ /* 0x100fe200078e002a */
[----:B------:R-:W-:Y:S01]  /*4d1e0*/  MOV R83, R13 ;  /* 0x0000000d00537202 */ /* 0x000fe20000000f00 */
[----:B------:R-:W-:Y:S01]  /*4d1f0*/  IMAD.MOV.U32 R63, RZ, RZ, R15 ;  /* 0x000000ffff3f7224 */ /* 0x000fe200078e000f */
[----:B------:R-:W-:Y:S01]  /*4d200*/  MOV R62, R42 ;  /* 0x0000002a003e7202 */ /* 0x000fe20000000f00 */
[----:B------:R-:W-:Y:S01]  /*4d210*/  IMAD.MOV.U32 R14, RZ, RZ, R42 ;  /* 0x000000ffff0e7224 */ /* 0x000fe200078e002a */
[----:B------:R-:W5:Y:S01]  /*4d220*/  TEX.LL RZ, R86, R86, R0, UR10, 2D, 0x3 ;  /* 0x28ff0a0056567f60 */ /* 0x000f6200089e03ff */
[----:B------:R-:W-:-:S02]  /*4d230*/  IMAD.MOV.U32 R101, RZ, RZ, R13 ;  /* 0x000000ffff657224 */ /* 0x000fc400078e000d */
[--C-:B------:R-:W-:Y:S01]  /*4d240*/  IMAD.MOV.U32 R100, RZ, RZ, R42.reuse ;  /* 0x000000ffff647224 */ /* 0x100fe200078e002a */
[----:B------:R-:W5:Y:S01]  /*4d250*/  TEX.LL RZ, R82, R82, R0, UR10, 2D, 0x3 ;  /* 0x28ff0a0052527f60 */ /* 0x000f6200089e03ff */
[----:B------:R-:W5:Y:S01]  /*4d260*/  TEX.LL RZ, R62, R62, R0, UR10, 2D, 0x3 ;  /* 0x28ff0a003e3e7f60 */ /* 0x000f6200089e03ff */
[----:B------:R-:W-:Y:S01]  /*4d270*/  IMAD.MOV.U32 R103, RZ, RZ, R17 ;  /* 0x000000ffff677224 */ /* 0x000fe200078e0011 */
[----:B---3--:R-:W-:Y:S01]  /*4d280*/  VABSDIFF.U32 R23, R144, R10, RZ ;  /* 0x0000000a90177214 */ /* 0x008fe200000e00ff */
[--C-:B------:R-:W-:Y:S01]  /*4d290*/  IMAD.MOV.U32 R102, RZ, RZ, R42.reuse ;  /* 0x000000ffff667224 */ /* 0x100fe200078e002a */
[----:B------:R-:W5:Y:S01]  /*4d2a0*/  TEX.LL RZ, R37, R100, R0, UR6, 2D, 0x1 ;  /* 0x28ff060064257f60 */ /* 0x000f6200089e01ff */
[----:B------:R-:W5:Y:S02]  /*4d2b0*/  TEX.LL RZ, R14, R14, R0, UR6, 2D, 0x1 ;  /* 0x28ff06000e0e7f60 */ /* 0x000f6400089e01ff */
[----:B------:R-:W-:Y:S02]  /*4d2c0*/  IMAD.IADD R23, R16, 0x1, R23 ;  /* 0x0000000110177824 */ /* 0x000fe400078e0217 */
[----:B------:R-:W-:-:S02]  /*4d2d0*/  IMAD.MOV.U32 R16, RZ, RZ, R42 ;  /* 0x000000ffff107224 */ /* 0x000fc400078e002a */
[----:B------:R-:W-:Y:S01]  /*4d2e0*/  IMAD.IADD R45, R45, 0x1, R12 ;  /* 0x000000012d2d7824 */ /* 0x000fe200078e020c */
[----:B------:R-:W-:-:S04]  /*4d2f0*/  DEPBAR.LE SB5, 0x9 ;  /* 0x0000d2400000791a */ /* 0x000fc80000000000 */
[C---:B------:R-:W-:Y:S01]  /*4d300*/  LOP3.LUT R10, R66.reuse, R72, RZ, 0x3c, !PT ;  /* 0x00000048420a7212 */ /* 0x040fe200078e3cff */
[----:B------:R-:W5:Y:S01]  /*4d310*/  TEX.LL RZ, R12, R102, R0, UR6, 2D, 0x1 ;  /* 0x28ff0600660c7f60 */ /* 0x000f6200089e01ff */
[----:B------:R1:W5:Y:S01]  /*4d320*/  TEX.LL RZ, R96, R16, R0, UR10, 2D, 0x3 ;  /* 0x28ff0a0010607f60 */ /* 0x00036200089e03ff */
[C---:B------:R-:W-:Y:S02]  /*4d330*/  LOP3.LUT R25, R67.reuse, R73, RZ, 0x3c, !PT ;  /* 0x0000004943197212 */ /* 0x040fe400078e3cff */
[----:B0-----:R-:W-:Y:S01]  /*4d340*/  LOP3.LUT R59, R67, R38, RZ, 0x3c, !PT ;  /* 0x00000026433b7212 */ /* 0x001fe200078e3cff */
[----:B------:R-:W-:Y:S08]  /*4d350*/  POPC R10, R10 ;  /* 0x0000000a000a7309 */ /* 0x000ff00000000000 */
[----:B------:R-:W0:Y:S01]  /*4d360*/  POPC R25, R25 ;  /* 0x0000001900197309 */ /* 0x000e220000000000 */
[----:B------:R-:W-:-:S07]  /*4d370*/  LOP3.LUT R43, R66, R183, RZ, 0x3c, !PT ;  /* 0x000000b7422b7212 */ /* 0x000fce00078e3cff */
[----:B------:R-:W-:Y:S01]  /*4d380*/  POPC R43, R43 ;  /* 0x0000002b002b7309 */ /* 0x000fe20000000000 */
[----:B0-----:R-:W-:-:S04]  /*4d390*/  IMAD.IADD R10, R10, 0x1, R25 ;  /* 0x000000010a0a7824 */ /* 0x001fc800078e0219 */
[----:B------:R-:W-:Y:S01]  /*4d3a0*/  IMAD R23, R10, 0x9, R23 ;  /* 0x000000090a177824 */ /* 0x000fe200078e0217 */
[----:B--2---:R-:W-:Y:S02]  /*4d3b0*/  LOP3.LUT R41, R66, R153, RZ, 0x3c, !PT ;  /* 0x0000009942297212 */ /* 0x004fe400078e3cff */
[----:B------:R-:W-:Y:S01]  /*4d3c0*/  POPC R66, R59 ;  /* 0x0000003b00427309 */ /* 0x000fe20000000000 */
[----:B------:R-:W-:Y:S02]  /*4d3d0*/  LOP3.LUT R47, R67, R141, RZ, 0x3c, !PT ;  /* 0x0000008d432f7212 */ /* 0x000fe400078e3cff */
[----:B------:R-:W2:Y:S01]  /*4d3e0*/  LDL.LU R141, [R1+0x644] ;  /* 0x00064400018d7983 */ /* 0x000ea20000300800 */
[----:B------:R-:W-:-:S04]  /*4d3f0*/  DEPBAR.LE SB5, 0x9 ;  /* 0x0000d2400000791a */ /* 0x000fc80000000000 */
[----:B------:R-:W-:Y:S02]  /*4d400*/  LOP3.LUT R29, R29, 0xff, RZ, 0xc0, !PT ;  /* 0x000000ff1d1d7812 */ /* 0x000fe400078ec0ff */
[----:B------:R-:W-:Y:S01]  /*4d410*/  LOP3.LUT R10, R18, 0xff, RZ, 0xc0, !PT ;  /* 0x000000ff120a7812 */ /* 0x000fe200078ec0ff */
[----:B------:R-:W0:Y:S08]  /*4d420*/  POPC R41, R41 ;  /* 0x0000002900297309 */ /* 0x000e300000000000 */
[----:B------:R-:W3:Y:S01]  /*4d430*/  POPC R94, R47 ;  /* 0x0000002f005e7309 */ /* 0x000ee20000000000 */
[----:B------:R-:W-:Y:S01]  /*4d440*/  VABSDIFF.U32 R18, R40, R29, RZ ;  /* 0x0000001d28127214 */ /* 0x000fe200000e00ff */
[----:B------:R-:W2:Y:S01]  /*4d450*/  LDL.LU R183, [R1+0x400] ;  /* 0x0004000001b77983 */ /* 0x000ea20000300800 */
[----:B0-----:R-:W-:-:S05]  /*4d460*/  IADD3 R66, PT, PT, R41, R66, RZ ;  /* 0x0000004229427210 */ /* 0x001fca0007ffe0ff */
[----:B------:R-:W-:Y:S02]  /*4d470*/  IMAD R39, R66, 0x9, R39 ;  /* 0x0000000942277824 */ /* 0x000fe400078e0227 */
[----:B---3--:R-:W-:Y:S01]  /*4d480*/  IMAD.IADD R94, R43, 0x1, R94 ;  /* 0x000000012b5e7824 */ /* 0x008fe200078e025e */
[-C--:B------:R-:W-:Y:S01]  /*4d490*/  VABSDIFF.U32 R66, R140, R29.reuse, RZ ;  /* 0x0000001d8c427214 */ /* 0x080fe200000e00ff */
[----:B------:R-:W-:Y:S01]  /*4d4a0*/  IMAD.IADD R18, R39, 0x1, R18 ;  /* 0x0000000127127824 */ /* 0x000fe200078e0212 */
[----:B-1----:R-:W-:Y:S01]  /*4d4b0*/  VABSDIFF.U32 R16, R10, R29, RZ ;  /* 0x0000001d0a107214 */ /* 0x002fe200000e00ff */
[----:B------:R-:W-:Y:S01]  /*4d4c0*/  IMAD R45, R94, 0x9, R45 ;  /* 0x000000095e2d7824 */ /* 0x000fe200078e022d */
[----:B------:R-:W-:-:S04]  /*4d4d0*/  DEPBAR.LE SB5, 0x8 ;  /* 0x0000d2000000791a */ /* 0x000fc80000000000 */
[C---:B------:R-:W-:Y:S01]  /*4d4e0*/  LOP3.LUT R39, R90.reuse, R246, RZ, 0x3c, !PT ;  /* 0x000000f65a277212 */ /* 0x040fe200078e3cff */
[----:B------:R-:W3:Y:S01]  /*4d4f0*/  LDL.LU R140, [R1+0x404] ;  /* 0x00040400018c7983 */ /* 0x000ee20000300800 */
[----:B------:R-:W-:Y:S01]  /*4d500*/  LOP3.LUT R41, R91, R247, RZ, 0x3c, !PT ;  /* 0x000000f75b297212 */ /* 0x000fe200078e3cff */
[----:B------:R-:W-:Y:S01]  /*4d510*/  IMAD.IADD R45, R45, 0x1, R66 ;  /* 0x000000012d2d7824 */ /* 0x000fe200078e0242 */
[----:B------:R-:W-:Y:S01]  /*4d520*/  IADD3 R16, PT, PT, R23, R16, RZ ;  /* 0x0000001017107210 */ /* 0x000fe20007ffe0ff */
[----:B------:R-:W3:Y:S01]  /*4d530*/  LDL.LU R188, [R1+0x3f8] ;  /* 0x0003f80001bc7983 */ /* 0x000ee20000300800 */
[----:B------:R-:W-:Y:S08]  /*4d540*/  POPC R23, R39 ;  /* 0x0000002700177309 */ /* 0x000ff00000000000 */
[----:B------:R-:W0:Y:S01]  /*4d550*/  POPC R66, R41 ;  /* 0x0000002900427309 */ /* 0x000e220000000000 */
[----:B------:R-:W-:-:S02]  /*4d560*/  LOP3.LUT R29, R90, R224, RZ, 0x3c, !PT ;  /* 0x000000e05a1d7212 */ /* 0x000fc400078e3cff */
[----:B------:R-:W-:-:S05]  /*4d570*/  LOP3.LUT R225, R91, R225, RZ, 0x3c, !PT ;  /* 0x000000e15be17212 */ /* 0x000fca00078e3cff */
[----:B------:R-:W-:Y:S01]  /*4d580*/  POPC R29, R29 ;  /* 0x0000001d001d7309 */ /* 0x000fe20000000000 */
[----:B0-----:R-:W-:-:S07]  /*4d590*/  IMAD.IADD R23, R23, 0x1, R66 ;  /* 0x0000000117177824 */ /* 0x001fce00078e0242 */
[----:B------:R-:W0:Y:S01]  /*4d5a0*/  POPC R66, R225 ;  /* 0x000000e100427309 */ /* 0x000e220000000000 */
[----:B------:R-:W-:-:S04]  /*4d5b0*/  DEPBAR.LE SB5, 0x7 ;  /* 0x0000d1c00000791a */ /* 0x000fc80000000000 */
[----:B------:R-:W-:Y:S01]  /*4d5c0*/  LOP3.LUT R33, R33, 0xff, RZ, 0xc0, !PT ;  /* 0x000000ff21217812 */ /* 0x000fe200078ec0ff */
[----:B0-----:R-:W-:-:S04]  /*4d5d0*/  IMAD.IADD R66, R29, 0x1, R66 ;  /* 0x000000011d427824 */ /* 0x001fc800078e0242 */
[----:B------:R-:W-:Y:S01]  /*4d5e0*/  IMAD R45, R66, 0x9, R45 ;  /* 0x00000009422d7824 */ /* 0x000fe200078e022d */
[----:B------:R-:W-:Y:S02]  /*4d5f0*/  VABSDIFF.U32 R66, R137, R33, RZ ;  /* 0x0000002189427214 */ /* 0x000fe400000e00ff */
[----:B------:R-:W3:Y:S01]  /*4d600*/  LDL.LU R137, [R1+0x3fc] ;  /* 0x0003fc0001897983 */ /* 0x000ee20000300800 */
[----:B------:R-:W-:Y:S02]  /*4d610*/  LOP3.LUT R90, R90, R78, RZ, 0x3c, !PT ;  /* 0x0000004e5a5a7212 */ /* 0x000fe400078e3cff */
[----:B------:R-:W-:Y:S01]  /*4d620*/  LOP3.LUT R91, R91, R79, RZ, 0x3c, !PT ;  /* 0x0000004f5b5b7212 */ /* 0x000fe200078e3cff */
[----:B------:R-:W-:Y:S01]  /*4d630*/  IMAD R25, R23, 0x9, R18 ;  /* 0x0000000917197824 */ /* 0x000fe200078e0212 */
[----:B------:R-:W3:Y:S01]  /*4d640*/  LDL.LU R187, [R1+0x3f0] ;  /* 0x0003f00001bb7983 */ /* 0x000ee20000300800 */
[----:B------:R-:W-:Y:S08]  /*4d650*/  POPC R18, R90 ;  /* 0x0000005a00127309 */ /* 0x000ff00000000000 */
[----:B------:R-:W0:Y:S02]  /*4d660*/  POPC R23, R91 ;  /* 0x0000005b00177309 */ /* 0x000e240000000000 */
[----:B0-----:R-:W-:Y:S01]  /*4d670*/  IMAD.IADD R23, R18, 0x1, R23 ;  /* 0x0000000112177824 */ /* 0x001fe200078e0217 */
[----:B------:R-:W-:-:S03]  /*4d680*/  VABSDIFF.U32 R18, R30, R33, RZ ;  /* 0x000000211e127214 */ /* 0x000fc600000e00ff */
[----:B------:R-:W-:Y:S02]  /*4d690*/  IMAD R16, R23, 0x9, R16 ;  /* 0x0000000917107824 */ /* 0x000fe400078e0210 */
[----:B------:R-:W-:Y:S01]  /*4d6a0*/  IMAD.IADD R25, R25, 0x1, R18 ;  /* 0x0000000119197824 */ /* 0x000fe200078e0212 */
[----:B------:R-:W-:-:S04]  /*4d6b0*/  DEPBAR.LE SB5, 0x6 ;  /* 0x0000d1800000791a */ /* 0x000fc80000000000 */
[C---:B------:R-:W-:Y:S02]  /*4d6c0*/  LOP3.LUT R18, R86.reuse, R76, RZ, 0x3c, !PT ;  /* 0x0000004c56127212 */ /* 0x040fe400078e3cff */
[----:B------:R-:W-:Y:S02]  /*4d6d0*/  LOP3.LUT R41, R87, R49, RZ, 0x3c, !PT ;  /* 0x0000003157297212 */ /* 0x000fe400078e3cff */
[----:B------:R-:W-:Y:S02]  /*4d6e0*/  LOP3.LUT R29, R86, R48, RZ, 0x3c, !PT ;  /* 0x00000030561d7212 */ /* 0x000fe400078e3cff */
[----:B------:R-:W-:Y:S01]  /*4d6f0*/  POPC R18, R18 ;  /* 0x0000001200127309 */ /* 0x000fe20000000000 */
[----:B------:R-:W-:-:S07]  /*4d700*/  IADD3 R45, PT, PT, R45, R66, RZ ;  /* 0x000000422d2d7210 */ /* 0x000fce0007ffe0ff */
[----:B------:R0:W-:Y:S01]  /*4d710*/  POPC R66, R41 ;  /* 0x0000002900427309 */ /* 0x0001e20000000000 */
[----:B--2---:R-:W-:-:S05]  /*4d720*/  VABSDIFF.U32 R33, R141, R33, RZ ;  /* 0x000000218d217214 */ /* 0x004fca00000e00ff */
[----:B------:R-:W-:Y:S01]  /*4d730*/  IMAD.IADD R16, R16, 0x1, R33 ;  /* 0x0000000110107824 */ /* 0x000fe200078e0221 */
[----:B------:R-:W-:Y:S02]  /*4d740*/  LOP3.LUT R33, R86, R183, RZ, 0x3c, !PT ;  /* 0x000000b756217212 */ /* 0x000fe400078e3cff */
[----:B------:R-:W2:Y:S04]  /*4d750*/  LDL.LU R183, [R1+0x3f4] ;  /* 0x0003f40001b77983 */ /* 0x000ea80000300800 */
[----:B------:R-:W-:Y:S01]  /*4d760*/  POPC R33, R33 ;  /* 0x0000002100217309 */ /* 0x000fe20000000000 */
[C---:B---3--:R-:W-:Y:S02]  /*4d770*/  LOP3.LUT R39, R87.reuse, R140, RZ, 0x3c, !PT ;  /* 0x0000008c57277212 */ /* 0x048fe400078e3cff */
[----:B------:R-:W-:Y:S01]  /*4d780*/  LOP3.LUT R87, R87, R77, RZ, 0x3c, !PT ;  /* 0x0000004d57577212 */ /* 0x000fe200078e3cff */
[----:B------:R-:W3:Y:S04]  /*4d790*/  LDL.LU R140, [R1+0x640] ;  /* 0x00064000018c7983 */ /* 0x000ee80000300800 */
[----:B------:R-:W1:Y:S08]  /*4d7a0*/  POPC R23, R87 ;  /* 0x0000005700177309 */ /* 0x000e700000000000 */
[----:B------:R-:W1:Y:S01]  /*4d7b0*/  POPC R86, R39 ;  /* 0x0000002700567309 */ /* 0x000e620000000000 */
[----:B------:R-:W-:-:S04]  /*4d7c0*/  DEPBAR.LE SB5, 0x5 ;  /* 0x0000d1400000791a */ /* 0x000fc80000000000 */
[----:B0-----:R-:W-:Y:S01]  /*4d7d0*/  LOP3.LUT R41, R82, R188, RZ, 0x3c, !PT ;  /* 0x000000bc52297212 */ /* 0x001fe200078e3cff */
[----:B-1----:R-:W-:Y:S01]  /*4d7e0*/  IMAD.IADD R23, R18, 0x1, R23 ;  /* 0x0000000112177824 */ /* 0x002fe200078e0217 */
[----:B------:R-:W-:-:S03]  /*4d7f0*/  LOP3.LUT R18, R82, R80, RZ, 0x3c, !PT ;  /* 0x0000005052127212 */ /* 0x000fc600078e3cff */
[----:B------:R-:W-:Y:S01]  /*4d800*/  IMAD R16, R23, 0x9, R16 ;  /* 0x0000000917107824 */ /* 0x000fe200078e0210 */
[----:B------:R-:W-:Y:S01]  /*4d810*/  LOP3.LUT R23, R83, R81, RZ, 0x3c, !PT ;  /* 0x0000005153177212 */ /* 0x000fe200078e3cff */
[----:B------:R-:W-:Y:S01]  /*4d820*/  IMAD.IADD R86, R33, 0x1, R86 ;  /* 0x0000000121567824 */ /* 0x000fe200078e0256 */
[----:B------:R-:W-:Y:S02]  /*4d830*/  LOP3.LUT R33, R82, R50, RZ, 0x3c, !PT ;  /* 0x0000003252217212 */ /* 0x000fe400078e3cff */
[C---:B------:R-:W-:Y:S02]  /*4d840*/  LOP3.LUT R82, R83.reuse, R51, RZ, 0x3c, !PT ;  /* 0x0000003353527212 */ /* 0x040fe400078e3cff */
[----:B------:R-:W-:Y:S02]  /*4d850*/  LOP3.LUT R83, R83, R137, RZ, 0x3c, !PT ;  /* 0x0000008953537212 */ /* 0x000fe400078e3cff */
[----:B------:R-:W3:Y:S01]  /*4d860*/  LDL.LU R137, [R1+0x638] ;  /* 0x0006380001897983 */ /* 0x000ee20000300800 */
[----:B------:R-:W0:Y:S08]  /*4d870*/  POPC R29, R29 ;  /* 0x0000001d001d7309 */ /* 0x000e300000000000 */
[----:B------:R-:W-:Y:S08]  /*4d880*/  POPC R18, R18 ;  /* 0x0000001200127309 */ /* 0x000ff00000000000 */
[----:B------:R-:W1:Y:S01]  /*4d890*/  POPC R23, R23 ;  /* 0x0000001700177309 */ /* 0x000e620000000000 */
[----:B0-----:R-:W-:Y:S01]  /*4d8a0*/  IADD3 R66, PT, PT, R29, R66, RZ ;  /* 0x000000421d427210 */ /* 0x001fe20007ffe0ff */
[----:B------:R-:W-:Y:S01]  /*4d8b0*/  IMAD R45, R86, 0x9, R45 ;  /* 0x00000009562d7824 */ /* 0x000fe200078e022d */
[----:B------:R-:W-:-:S04]  /*4d8c0*/  DEPBAR.LE SB5, 0x4 ;  /* 0x0000d1000000791a */ /* 0x000fc80000000000 */
[----:B------:R-:W-:Y:S01]  /*4d8d0*/  LOP3.LUT R86, R63, R53, RZ, 0x3c, !PT ;  /* 0x000000353f567212 */ /* 0x000fe200078e3cff */
[----:B------:R-:W-:Y:S01]  /*4d8e0*/  IMAD R66, R66, 0x9, R25 ;  /* 0x0000000942427824 */ /* 0x000fe200078e0219 */
[C---:B------:R-:W-:Y:S01]  /*4d8f0*/  LOP3.LUT R25, R62.reuse, R84, RZ, 0x3c, !PT ;  /* 0x000000543e197212 */ /* 0x040fe200078e3cff */
[----:B------:R-:W-:Y:S01]  /*4d900*/  POPC R33, R33 ;  /* 0x0000002100217309 */ /* 0x000fe20000000000 */
[----:B------:R-:W-:Y:S01]  /*4d910*/  LOP3.LUT R39, R62, R52, RZ, 0x3c, !PT ;  /* 0x000000343e277212 */ /* 0x000fe200078e3cff */
[----:B-1----:R-:W-:-:S06]  /*4d920*/  IMAD.IADD R23, R18, 0x1, R23 ;  /* 0x0000000112177824 */ /* 0x002fcc00078e0217 */
[----:B------:R-:W-:Y:S01]  /*4d930*/  POPC R25, R25 ;  /* 0x0000001900197309 */ /* 0x000fe20000000000 */
[----:B------:R-:W-:-:S04]  /*4d940*/  DEPBAR.LE SB5, 0x3 ;  /* 0x0000d0c00000791a */ /* 0x000fc80000000000 */
[----:B------:R-:W-:-:S03]  /*4d950*/  LOP3.LUT R37, R37, 0xff, RZ, 0xc0, !PT ;  /* 0x000000ff25257812 */ /* 0x000fc600078ec0ff */
[----:B------:R-:W0:Y:S01]  /*4d960*/  POPC R82, R82 ;  /* 0x0000005200527309 */ /* 0x000e220000000000 */
[----:B------:R-:W-:Y:S02]  /*4d970*/  LOP3.LUT R43, R62, R187, RZ, 0x3c, !PT ;  /* 0x000000bb3e2b7212 */ /* 0x000fe400078e3cff */
[----:B------:R-:W-:Y:S01]  /*4d980*/  VABSDIFF.U32 R29, R20, R37, RZ ;  /* 0x00000025141d7214 */ /* 0x000fe200000e00ff */
[----:B------:R-:W-:-:S04]  /*4d990*/  DEPBAR.LE SB5, 0x1 ;  /* 0x0000d0400000791a */ /* 0x000fc80000000000 */
[----:B------:R-:W-:Y:S01]  /*4d9a0*/  LOP3.LUT R14, R14, 0xff, RZ, 0xc0, !PT ;  /* 0x000000ff0e0e7812 */ /* 0x000fe200078ec0ff */
[----:B------:R-:W-:Y:S01]  /*4d9b0*/  POPC R39, R39 ;  /* 0x0000002700277309 */ /* 0x000fe20000000000 */
[----:B------:R-:W-:Y:S01]  /*4d9c0*/  LOP3.LUT R12, R12, 0xff, RZ, 0xc0, !PT ;  /* 0x000000ff0c0c7812 */ /* 0x000fe200078ec0ff */
[----:B------:R-:W-:Y:S01]  /*4d9d0*/  IMAD.IADD R29, R66, 0x1, R29 ;  /* 0x00000001421d7824 */ /* 0x000fe200078e021d */
[----:B------:R-:W-:Y:S02]  /*4d9e0*/  VABSDIFF.U32 R62, R136, R37, RZ ;  /* 0x00000025883e7214 */ /* 0x000fe400000e00ff */
[----:B------:R-:W3:Y:S03]  /*4d9f0*/  LDL.LU R136, [R1+0x630] ;  /* 0x0006300001887983 */ /* 0x000ee60000300800 */
[----:B------:R-:W1:Y:S01]  /*4da00*/  POPC R86, R86 ;  /* 0x0000005600567309 */ /* 0x000e620000000000 */
[-C--:B------:R-:W-:Y:S01]  /*4da10*/  VABSDIFF.U32 R66, R173, R14.reuse, RZ ;  /* 0x0000000ead427214 */ /* 0x080fe200000e00ff */
[----:B0-----:R-:W-:Y:S01]  /*4da20*/  IMAD.IADD R82, R33, 0x1, R82 ;  /* 0x0000000121527824 */ /* 0x001fe200078e0252 */
[----:B------:R-:W3:Y:S05]  /*4da30*/  LDL.LU R173, [R1+0x3e8] ;  /* 0x0003e80001ad7983 */ /* 0x000eea0000300800 */
[----:B------:R-:W-:Y:S01]  /*4da40*/  POPC R43, R43 ;  /* 0x0000002b002b7309 */ /* 0x000fe20000000000 */
[----:B------:R-:W-:Y:S01]  /*4da50*/  IMAD.IADD R45, R45, 0x1, R62 ;  /* 0x000000012d2d7824 */ /* 0x000fe200078e023e */
[----:B------:R-:W-:Y:S01]  /*4da60*/  VABSDIFF.U32 R62, R32, R14, RZ ;  /* 0x0000000e203e7214 */ /* 0x000fe200000e00ff */
[----:B------:R-:W-:Y:S01]  /*4da70*/  IMAD R29, R82, 0x9, R29 ;  /* 0x00000009521d7824 */ /* 0x000fe200078e021d */
[----:B-1----:R-:W-:-:S03]  /*4da80*/  IADD3 R86, PT, PT, R39, R86, RZ ;  /* 0x0000005627567210 */ /* 0x002fc60007ffe0ff */
[----:B------:R-:W-:-:S04]  /*4da90*/  IMAD.IADD R29, R29, 0x1, R62 ;  /* 0x000000011d1d7824 */ /* 0x000fc800078e023e */
[----:B------:R-:W-:Y:S01]  /*4daa0*/  IMAD R29, R86, 0x9, R29 ;  /* 0x00000009561d7824 */ /* 0x000fe200078e021d */
[C---:B--2---:R-:W-:Y:S02]  /*4dab0*/  LOP3.LUT R94, R63.reuse, R183, RZ, 0x3c, !PT ;  /* 0x000000b73f5e7212 */ /* 0x044fe400078e3cff */
[----:B------:R-:W-:-:S04]  /*4dac0*/  LOP3.LUT R63, R63, R85, RZ, 0x3c, !PT ;  /* 0x000000553f3f7212 */ /* 0x000fc800078e3cff */
[----:B------:R-:W0:Y:S08]  /*4dad0*/  POPC R18, R63 ;  /* 0x0000003f00127309 */ /* 0x000e300000000000 */
[----:B------:R-:W1:Y:S01]  /*4dae0*/  POPC R94, R94 ;  /* 0x0000005e005e7309 */ /* 0x000e620000000000 */
[----:B0-----:R-:W-:Y:S01]  /*4daf0*/  IMAD.IADD R25, R25, 0x1, R18 ;  /* 0x0000000119197824 */ /* 0x001fe200078e0212 */
[----:B------:R-:W-:-:S02]  /*4db00*/  VABSDIFF.U32 R18, R132, R12, RZ ;  /* 0x0000000c84127214 */ /* 0x000fc400000e00ff */
[----:B---3--:R-:W-:Y:S01]  /*4db10*/  VABSDIFF.U32 R37, R140, R37, RZ ;  /* 0x000000258c257214 */ /* 0x008fe200000e00ff */
[----:B------:R-:W2:Y:S03]  /*4db20*/  LDL.LU R132, [R1+0x3ec] ;  /* 0x0003ec0001847983 */ /* 0x000ea60000300800 */
[----:B------:R-:W-:Y:S01]  /*4db30*/  IADD3 R16, PT, PT, R16, R37, RZ ;  /* 0x0000002510107210 */ /* 0x000fe20007ffe0ff */
[----:B-1----:R-:W-:-:S04]  /*4db40*/  IMAD.IADD R94, R43, 0x1, R94 ;  /* 0x000000012b5e7824 */ /* 0x002fc800078e025e */
[----:B------:R-:W-:Y:S02]  /*4db50*/  IMAD R16, R23, 0x9, R16 ;  /* 0x0000000917107824 */ /* 0x000fe400078e0210 */
[----:B------:R-:W-:Y:S01]  /*4db60*/  IMAD.MOV.U32 R43, RZ, RZ, R19 ;  /* 0x000000ffff2b7224 */ /* 0x000fe200078e0013 */
[----:B------:R-:W-:Y:S02]  /*4db70*/  VABSDIFF.U32 R23, R137, R14, RZ ;  /* 0x0000000e89177214 */ /* 0x000fe400000e00ff */
[----:B------:R-:W-:-:S05]  /*4db80*/  VABSDIFF.U32 R14, R28, R12, RZ ;  /* 0x0000000c1c0e7214 */ /* 0x000fca00000e00ff */
[----:B------:R-:W-:Y:S02]  /*4db90*/  IMAD.IADD R29, R29, 0x1, R14 ;  /* 0x000000011d1d7824 */ /* 0x000fe400078e020e */
[----:B------:R-:W5:Y:S01]  /*4dba0*/  TEX.LL RZ, R14, R42, R0, UR6, 2D, 0x1 ;  /* 0x28ff06002a0e7f60 */ /* 0x000f6200089e01ff */
[----:B------:R-:W-:Y:S08]  /*4dbb0*/  POPC R41, R41 ;  /* 0x0000002900297309 */ /* 0x000ff00000000000 */
[----:B------:R-:W0:Y:S01]  /*4dbc0*/  POPC R90, R83 ;  /* 0x00000053005a7309 */ /* 0x000e220000000000 */
[----:B------:R-:W-:-:S02]  /*4dbd0*/  VIADD R62, R4, 0x9 ;  /* 0x00000009043e7836 */ /* 0x000fc40000000000 */
[----:B0-----:R-:W-:-:S04]  /*4dbe0*/  IMAD.IADD R90, R41, 0x1, R90 ;  /* 0x00000001295a7824 */ /* 0x001fc800078e025a */
[----:B------:R-:W-:-:S05]  /*4dbf0*/  IMAD R45, R90, 0x9, R45 ;  /* 0x000000095a2d7824 */ /* 0x000fca00078e022d */
[----:B------:R-:W-:Y:S02]  /*4dc00*/  IADD3 R45, PT, PT, R45, R66, RZ ;  /* 0x000000422d2d7210 */ /* 0x000fe40007ffe0ff */
[----:B------:R-:W-:-:S03]  /*4dc10*/  I2FP.F32.U32 R62, R62 ;  /* 0x0000003e003e7245 */ /* 0x000fc60000201000 */
[----:B------:R-:W-:Y:S02]  /*4dc20*/  IMAD R45, R94, 0x9, R45 ;  /* 0x000000095e2d7824 */ /* 0x000fe400078e022d */
[--C-:B------:R-:W-:Y:S02]  /*4dc30*/  IMAD.MOV.U32 R103, RZ, RZ, R3.reuse ;  /* 0x000000ffff677224 */ /* 0x100fe400078e0003 */
[----:B------:R-:W-:Y:S02]  /*4dc40*/  IMAD.IADD R45, R45, 0x1, R18 ;  /* 0x000000012d2d7824 */ /* 0x000fe400078e0212 */
[----:B------:R-:W-:Y:S02]  /*4dc50*/  IMAD.MOV.U32 R18, RZ, RZ, R42 ;  /* 0x000000ffff127224 */ /* 0x000fe400078e002a */
[----:B------:R-:W-:Y:S01]  /*4dc60*/  IMAD.MOV.U32 R102, RZ, RZ, R62 ;  /* 0x000000ffff667224 */ /* 0x000fe200078e003e */
[----:B------:R-:W-:Y:S01]  /*4dc70*/  MOV R104, R62 ;  /* 0x0000003e00687202 */ /* 0x000fe20000000f00 */
[----:B------:R-:W-:-:S02]  /*4dc80*/  IMAD.MOV.U32 R63, RZ, RZ, R3 ;  /* 0x000000ffff3f7224 */ /* 0x000fc400078e0003 */
[--C-:B------:R-:W-:Y:S02]  /*4dc90*/  IMAD.MOV.U32 R66, RZ, RZ, R62.reuse ;  /* 0x000000ffff427224 */ /* 0x100fe400078e003e */
[--C-:B------:R-:W-:Y:S01]  /*4dca0*/  IMAD.MOV.U32 R67, RZ, RZ, R31.reuse ;  /* 0x000000ffff437224 */ /* 0x100fe200078e001f */
[----:B------:R-:W-:Y:S01]  /*4dcb0*/  MOV R87, R35 ;  /* 0x0000002300577202 */ /* 0x000fe20000000f00 */
[----:B------:R-:W-:Y:S01]  /*4dcc0*/  IMAD.MOV.U32 R105, RZ, RZ, R31 ;  /* 0x000000ffff697224 */ /* 0x000fe200078e001f */
[----:B------:R-:W5:Y:S01]  /*4dcd0*/  TEX.LL RZ, R100, R18, R0, UR10, 2D, 0x3 ;  /* 0x28ff0a0012647f60 */ /* 0x000f6200089e03ff */
[----:B------:R-:W5:Y:S01]  /*4dce0*/  TEX.LL RZ, R33, R102, R0, UR6, 2D, 0x1 ;  /* 0x28ff060066217f60 */ /* 0x000f6200089e01ff */
[----:B------:R0:W5:Y:S01]  /*4dcf0*/  TEX.LL RZ, R98, R62, R0, UR10, 2D, 0x3 ;  /* 0x28ff0a003e627f60 */ /* 0x00016200089e03ff */
[----:B------:R-:W5:Y:S01]  /*4dd00*/  TEX.LL RZ, R37, R104, R0, UR6, 2D, 0x1 ;  /* 0x28ff060068257f60 */ /* 0x000f6200089e01ff */
[----:B------:R-:W5:Y:S01]  /*4dd10*/  TEX.LL RZ, R66, R66, R0, UR10, 2D, 0x3 ;  /* 0x28ff0a0042427f60 */ /* 0x000f6200089e03ff */
[----:B------:R-:W-:Y:S01]  /*4dd20*/  IMAD.MOV.U32 R86, RZ, RZ, R62 ;  /* 0x000000ffff567224 */ /* 0x000fe200078e003e */
[----:B------:R-:W-:Y:S01]  /*4dd30*/  MOV R95, R7 ;  /* 0x00000007005f7202 */ /* 0x000fe20000000f00 */
[----:B------:R-:W-:-:S02]  /*4dd40*/  IMAD.MOV.U32 R83, RZ, RZ, R5 ;  /* 0x000000ffff537224 */ /* 0x000fc400078e0005 */
[--C-:B------:R-:W-:Y:S02]  /*4dd50*/  IMAD.MOV.U32 R106, RZ, RZ, R62.reuse ;  /* 0x000000ffff6a7224 */ /* 0x100fe400078e003e */
[--C-:B------:R-:W-:Y:S02]  /*4dd60*/  IMAD.MOV.U32 R82, RZ, RZ, R62.reuse ;  /* 0x000000ffff527224 */ /* 0x100fe400078e003e */
[----:B------:R-:W-:Y:S02]  /*4dd70*/  IMAD.MOV.U32 R107, RZ, RZ, R35 ;  /* 0x000000ffff6b7224 */ /* 0x000fe400078e0023 */
[----:B------:R-:W-:Y:S01]  /*4dd80*/  IMAD.MOV.U32 R94, RZ, RZ, R62 ;  /* 0x000000ffff5e7224 */ /* 0x000fe200078e003e */
[----:B------:R-:W-:Y:S01]  /*4dd90*/  MOV R109, R5 ;  /* 0x00000005006d7202 */ /* 0x000fe20000000f00 */
[----:B------:R-:W-:Y:S01]  /*4dda0*/  IMAD.MOV.U32 R91, RZ, RZ, R9 ;  /* 0x000000ffff5b7224 */ /* 0x000fe200078e0009 */
[-C--:B------:R-:W-:Y:S01]  /*4ddb0*/  MOV R108, R62.reuse ;  /* 0x0000003e006c7202 */ /* 0x080fe20000000f00 */
[----:B------:R-:W5:Y:S01]  /*4ddc0*/  TEX.LL RZ, R39, R106, R0, UR6, 2D, 0x1 ;  /* 0x28ff06006a277f60 */ /* 0x000f6200089e01ff */
[----:B------:R-:W5:Y:S01]  /*4ddd0*/  TEX.LL RZ, R86, R86, R0, UR10, 2D, 0x3 ;  /* 0x28ff0a0056567f60 */ /* 0x000f6200089e03ff */
[----:B------:R-:W-:Y:S01]  /*4dde0*/  TEX.LL RZ, R82, R82, R0, UR10, 2D, 0x3 ;  /* 0x28ff0a0052527f60 */ /* 0x000fe200089e03ff */
[----:B------:R-:W-:Y:S01]  /*4ddf0*/  TEX.LL RZ, R94, R94, R0, UR10, 2D, 0x3 ;  /* 0x28ff0a005e5e7f60 */ /* 0x000fe200089e03ff */
[----:B------:R-:W5:Y:S01]  /*4de00*/  TEX.LL RZ, R41, R108, R0, UR6, 2D, 0x1 ;  /* 0x28ff06006c297f60 */ /* 0x000f6200089e01ff */
[----:B------:R-:W-:Y:S01]  /*4de10*/  MOV R90, R62 ;  /* 0x0000003e005a7202 */ /* 0x000fe20000000f00 */
[----:B------:R-:W-:-:S02]  /*4de20*/  IMAD.IADD R16, R16, 0x1, R23 ;  /* 0x0000000110107824 */ /* 0x000fc400078e0217 */
[----:B------:R-:W-:Y:S02]  /*4de30*/  IMAD.MOV.U32 R111, RZ, RZ, R7 ;  /* 0x000000ffff6f7224 */ /* 0x000fe400078e0007 */
[----:B------:R-:W-:Y:S01]  /*4de40*/  IMAD.MOV.U32 R110, RZ, RZ, R62 ;  /* 0x000000ffff6e7224 */ /* 0x000fe200078e003e */
[----:B------:R-:W-:Y:S01]  /*4de50*/  VABSDIFF.U32 R23, R136, R12, RZ ;  /* 0x0000000c88177214 */ /* 0x000fe200000e00ff */
[----:B------:R-:W-:Y:S01]  /*4de60*/  IMAD R16, R25, 0x9, R16 ;  /* 0x0000000919107824 */ /* 0x000fe200078e0210 */
[----:B------:R-:W-:-:S04]  /*4de70*/  DEPBAR.LE SB5, 0x9 ;  /* 0x0000d2400000791a */ /* 0x000fc80000000000 */
[----:B------:R-:W-:Y:S01]  /*4de80*/  LOP3.LUT R12, R96, R88, RZ, 0x3c, !PT ;  /* 0x00000058600c7212 */ /* 0x000fe200078e3cff */
[----:B------:R-:W5:Y:S01]  /*4de90*/  TEX.LL RZ, R43, R110, R0, UR6, 2D, 0x1 ;  /* 0x28ff06006e2b7f60 */ /* 0x000f6200089e01ff */
[----:B------:R-:W5:Y:S01]  /*4dea0*/  TEX.LL RZ, R90, R90, R0, UR10, 2D, 0x3 ;  /* 0x28ff0a005a5a7f60 */ /* 0x000f6200089e03ff */
[C---:B------:R-:W-:Y:S02]  /*4deb0*/  LOP3.LUT R25, R97.reuse, R55, RZ, 0x3c, !PT ;  /* 0x0000003761197212 */ /* 0x040fe400078e3cff */
[----:B------:R-:W-:Y:S01]  /*4dec0*/  IADD3 R16, PT, PT, R16, R23, RZ ;  /* 0x0000001710107210 */ /* 0x000fe20007ffe0ff */
[----:B------:R-:W-:Y:S01]  /*4ded0*/  POPC R12, R12 ;  /* 0x0000000c000c7309 */ /* 0x000fe20000000000 */
[C---:B--2---:R-:W-:Y:S02]  /*4dee0*/  LOP3.LUT R59, R97.reuse, R132, RZ, 0x3c, !PT ;  /* 0x00000084613b7212 */ /* 0x044fe400078e3cff */
[----:B------:R-:W-:-:S05]  /*4def0*/  LOP3.LUT R97, R97, R89, RZ, 0x3c, !PT ;  /* 0x0000005961617212 */ /* 0x000fca00078e3cff */
[----:B------:R-:W1:Y:S02]  /*4df00*/  POPC R23, R97 ;  /* 0x0000006100177309 */ /* 0x000e640000000000 */
[----:B-1----:R-:W-:Y:S01]  /*4df10*/  IMAD.IADD R23, R12, 0x1, R23 ;  /* 0x000000010c177824 */ /* 0x002fe200078e0217 */
[----:B------:R-:W-:-:S04]  /*4df20*/  DEPBAR.LE SB5, 0xa ;  /* 0x0000d2800000791a */ /* 0x000fc80000000000 */
[----:B------:R-:W-:-:S04]  /*4df30*/  LOP3.LUT R14, R14, 0xff, RZ, 0xc0, !PT ;  /* 0x000000ff0e0e7812 */ /* 0x000fc800078ec0ff */
[----:B------:R-:W-:Y:S02]  /*4df40*/  VABSDIFF.U32 R12, R93, R14, RZ ;  /* 0x0000000e5d0c7214 */ /* 0x000fe400000e00ff */
[----:B------:R-:W2:Y:S01]  /*4df50*/  LDL.LU R93, [R1+0xa40] ;  /* 0x000a4000015d7983 */ /* 0x000ea20000300800 */
[C---:B------:R-:W-:Y:S02]  /*4df60*/  LOP3.LUT R47, R96.reuse, R173, RZ, 0x3c, !PT ;  /* 0x000000ad602f7212 */ /* 0x040fe400078e3cff */
[----:B0-----:R-:W-:Y:S01]  /*4df70*/  LOP3.LUT R63, R96, R54, RZ, 0x3c, !PT ;  /* 0x00000036603f7212 */ /* 0x001fe200078e3cff */
[----:B------:R-:W-:Y:S01]  /*4df80*/  IMAD R16, R23, 0x9, R16 ;  /* 0x0000000917107824 */ /* 0x000fe200078e0210 */
[----:B------:R-:W-:Y:S01]  /*4df90*/  POPC R96, R59 ;  /* 0x0000003b00607309 */ /* 0x000fe20000000000 */
[----:B------:R-:W3:Y:S04]  /*4dfa0*/  LDL R173, [R1+0x924] ;  /* 0x0009240001ad7983 */ /* 0x000ee80000100800 */
[----:B------:R-:W3:Y:S03]  /*4dfb0*/  LDL R132, [R1+0x928] ;  /* 0x0009280001847983 */ /* 0x000ee60000100800 */
[----:B------:R-:W0:Y:S01]  /*4dfc0*/  POPC R47, R47 ;  /* 0x0000002f002f7309 */ /* 0x000e220000000000 */
[----:B------:R-:W-:Y:S01]  /*4dfd0*/  VABSDIFF.U32 R23, R22, R14, RZ ;  /* 0x0000000e16177214 */ /* 0x000fe200000e00ff */
[----:B0-----:R-:W-:-:S04]  /*4dfe0*/  IMAD.IADD R96, R47, 0x1, R96 ;  /* 0x000000012f607824 */ /* 0x001fc800078e0260 */
[----:B------:R-:W-:Y:S02]  /*4dff0*/  IMAD R45, R96, 0x9, R45 ;  /* 0x00000009602d7824 */ /* 0x000fe400078e022d */
[----:B------:R-:W-:Y:S03]  /*4e000*/  POPC R18, R63 ;  /* 0x0000003f00127309 */ /* 0x000fe60000000000 */
[----:B------:R-:W-:-:S05]  /*4e010*/  IADD3 R45, PT, PT, R45, R12, RZ ;  /* 0x0000000c2d2d7210 */ /* 0x000fca0007ffe0ff */
[----:B------:R-:W0:Y:S01]  /*4e020*/  POPC R25, R25 ;  /* 0x0000001900197309 */ /* 0x000e220000000000 */
[----:B------:R-:W-:Y:S01]  /*4e030*/  IMAD.IADD R16, R16, 0x1, R23 ;  /* 0x0000000110107824 */ /* 0x000fe200078e0217 */
[----:B------:R-:W-:-:S04]  /*4e040*/  DEPBAR.LE SB5, 0x9 ;  /* 0x0000d2400000791a */ /* 0x000fc80000000000 */
[----:B------:R-:W-:Y:S02]  /*4e050*/  LOP3.LUT R12, R100, R92, RZ, 0x3c, !PT ;  /* 0x0000005c640c7212 */ /* 0x000fe400078e3cff */
[C---:B------:R-:W-:Y:S02]  /*4e060*/  LOP3.LUT R59, R101.reuse, R57, RZ, 0x3c, !PT ;  /* 0x00000039653b7212 */ /* 0x040fe400078e3cff */
[----:B------:R-:W-:Y:S02]  /*4e070*/  LOP3.LUT R47, R101, R26, RZ, 0x3c, !PT ;  /* 0x0000001a652f7212 */ /* 0x000fe400078e3cff */
[----:B------:R-:W-:Y:S01]  /*4e080*/  POPC R12, R12 ;  /* 0x0000000c000c7309 */ /* 0x000fe20000000000 */
[----:B0-----:R-:W-:Y:S01]  /*4e090*/  IMAD.IADD R18, R18, 0x1, R25 ;  /* 0x0000000112127824 */ /* 0x001fe200078e0219 */
[----:B------:R-:W-:-:S04]  /*4e0a0*/  DEPBAR.LE SB5, 0x8 ;  /* 0x0000d2000000791a */ /* 0x000fc80000000000 */
[----:B------:R-:W-:Y:S01]  /*4e0b0*/  LOP3.LUT R33, R33, 0xff, RZ, 0xc0, !PT ;  /* 0x000000ff21217812 */ /* 0x000fe200078ec0ff */
[----:B------:R-:W-:Y:S01]  /*4e0c0*/  IMAD R18, R18, 0x9, R29 ;  /* 0x0000000912127824 */ /* 0x000fe200078e021d */
[----:B------:R-:W-:Y:S02]  /*4e0d0*/  LOP3.LUT R29, R100, R2, RZ, 0x3c, !PT ;  /* 0x00000002641d7212 */ /* 0x000fe400078e3cff */
[----:B------:R1:W4:Y:S04]  /*4e0e0*/  LDL.LU R2, [R1+0xa3c] ;  /* 0x000a3c0001027983 */ /* 0x0003280000300800 */
[----:B------:R1:W4:Y:S01]  /*4e0f0*/  LDL.LU R26, [R1+0xa38] ;  /* 0x000a3800011a7983 */ /* 0x0003220000300800 */
[----:B--2---:R-:W-:-:S04]  /*4e100*/  LOP3.LUT R101, R101, R93, RZ, 0x3c, !PT ;  /* 0x0000005d65657212 */ /* 0x004fc800078e3cff */
[----:B------:R-:W0:Y:S02]  /*4e110*/  POPC R23, R101 ;  /* 0x0000006500177309 */ /* 0x000e240000000000 */
[----:B0-----:R-:W-:Y:S01]  /*4e120*/  IMAD.IADD R23, R12, 0x1, R23 ;  /* 0x000000010c177824 */ /* 0x001fe200078e0217 */
[----:B------:R-:W-:Y:S02]  /*4e130*/  VABSDIFF.U32 R12, R21, R33, RZ ;  /* 0x00000021150c7214 */ /* 0x000fe400000e00ff */
[----:B------:R-:W2:Y:S01]  /*4e140*/  LDL.LU R21, [R1+0xa34] ;  /* 0x000a340001157983 */ /* 0x000ea20000300800 */
[----:B------:R-:W-:Y:S02]  /*4e150*/  VABSDIFF.U32 R25, R24, R14, RZ ;  /* 0x0000000e18197214 */ /* 0x000fe400000e00ff */
[----:B------:R-:W-:Y:S01]  /*4e160*/  LOP3.LUT R14, R100, R56, RZ, 0x3c, !PT ;  /* 0x00000038640e7212 */ /* 0x000fe200078e3cff */
[----:B------:R-:W-:Y:S02]  /*4e170*/  POPC R29, R29 ;  /* 0x0000001d001d7309 */ /* 0x000fe40000000000 */
[----:B------:R-:W-:-:S06]  /*4e180*/  IMAD.IADD R18, R18, 0x1, R25 ;  /* 0x0000000112127824 */ /* 0x000fcc00078e0219 */
[----:B------:R-:W0:Y:S08]  /*4e190*/  POPC R96, R47 ;  /* 0x0000002f00607309 */ /* 0x000e300000000000 */
[----:B------:R-:W-:Y:S08]  /*4e1a0*/  POPC R14, R14 ;  /* 0x0000000e000e7309 */ /* 0x000ff00000000000 */
[----:B------:R-:W1:Y:S01]  /*4e1b0*/  POPC R25, R59 ;  /* 0x0000003b00197309 */ /* 0x000e620000000000 */
[----:B0-----:R-:W-:Y:S01]  /*4e1c0*/  IMAD.IADD R96, R29, 0x1, R96 ;  /* 0x000000011d607824 */ /* 0x001fe200078e0260 */
[----:B------:R-:W-:-:S03]  /*4e1d0*/  VABSDIFF.U32 R33, R152, R33, RZ ;  /* 0x0000002198217214 */ /* 0x000fc600000e00ff */
[----:B------:R-:W-:Y:S01]  /*4e1e0*/  IMAD R45, R96, 0x9, R45 ;  /* 0x00000009602d7824 */ /* 0x000fe200078e022d */
[----:B------:R-:W-:-:S04]  /*4e1f0*/  DEPBAR.LE SB5, 0x7 ;  /* 0x0000d1c00000791a */ /* 0x000fc80000000000 */
[----:B------:R-:W-:Y:S01]  /*4e200*/  LOP3.LUT R29, R99, R177, RZ, 0x3c, !PT ;  /* 0x000000b1631d7212 */ /* 0x000fe200078e3cff */
[----:B------:R-:W-:Y:S01]  /*4e210*/  IMAD R23, R23, 0x9, R16 ;  /* 0x0000000917177824 */ /* 0x000fe200078e0210 */
[----:B-1----:R-:W-:Y:S01]  /*4e220*/  IADD3 R25, PT, PT, R14, R25, RZ ;  /* 0x000000190e197210 */ /* 0x002fe20007ffe0ff */
[----:B------:R-:W-:Y:S01]  /*4e230*/  IMAD.IADD R45, R45, 0x1, R12 ;  /* 0x000000012d2d7824 */ /* 0x000fe200078e020c */
[----:B------:R-:W-:-:S03]  /*4e240*/  LOP3.LUT R12, R98, R60, RZ, 0x3c, !PT ;  /* 0x0000003c620c7212 */ /* 0x000fc600078e3cff */
[----:B------:R-:W-:Y:S01]  /*4e250*/  IMAD R18, R25, 0x9, R18 ;  /* 0x0000000919127824 */ /* 0x000fe200078e0212 */
[----:B------:R-:W-:-:S03]  /*4e260*/  LOP3.LUT R16, R98, R179, RZ, 0x3c, !PT ;  /* 0x000000b362107212 */ /* 0x000fc600078e3cff */
[----:B------:R-:W-:Y:S01]  /*4e270*/  IMAD.IADD R18, R18, 0x1, R33 ;  /* 0x0000000112127824 */ /* 0x000fe200078e0221 */
[----:B------:R-:W-:Y:S01]  /*4e280*/  LOP3.LUT R33, R99, R61, RZ, 0x3c, !PT ;  /* 0x0000003d63217212 */ /* 0x000fe200078e3cff */
[----:B------:R-:W-:Y:S08]  /*4e290*/  POPC R14, R16 ;  /* 0x00000010000e7309 */ /* 0x000ff00000000000 */
[----:B------:R-:W0:Y:S08]  /*4e2a0*/  POPC R29, R29 ;  /* 0x0000001d001d7309 */ /* 0x000e300000000000 */
[----:B------:R-:W-:Y:S08]  /*4e2b0*/  POPC R12, R12 ;  /* 0x0000000c000c7309 */ /* 0x000ff00000000000 */
[----:B------:R-:W1:Y:S01]  /*4e2c0*/  POPC R25, R33 ;  /* 0x0000002100197309 */ /* 0x000e620000000000 */
[----:B0-----:R-:W-:Y:S01]  /*4e2d0*/  IADD3 R14, PT, PT, R14, R29, RZ ;  /* 0x0000001d0e0e7210 */ /* 0x001fe20007ffe0ff */
[----:B------:R-:W-:-:S04]  /*4e2e0*/  DEPBAR.LE SB5, 0x6 ;  /* 0x0000d1800000791a */ /* 0x000fc80000000000 */
[----:B------:R-:W-:Y:S01]  /*4e2f0*/  LOP3.LUT R37, R37, 0xff, RZ, 0xc0, !PT ;  /* 0x000000ff25257812 */ /* 0x000fe200078ec0ff */
[----:B---3--:R-:W-:Y:S02]  /*4e300*/  IMAD.MOV.U32 R96, RZ, RZ, R132 ;  /* 0x000000ffff607224 */ /* 0x008fe400078e0084 */
[----:B------:R-:W-:Y:S02]  /*4e310*/  IMAD R14, R14, 0x9, R45 ;  /* 0x000000090e0e7824 */ /* 0x000fe400078e022d */
[----:B------:R-:W-:Y:S02]  /*4e320*/  IMAD.MOV.U32 R97, RZ, RZ, R173 ;  /* 0x000000ffff617224 */ /* 0x000fe400078e00ad */
[----:B-1----:R-:W-:-:S04]  /*4e330*/  IMAD.IADD R25, R12, 0x1, R25 ;  /* 0x000000010c197824 */ /* 0x002fc800078e0219 */
[----:B------:R-:W-:Y:S01]  /*4e340*/  IMAD R18, R25, 0x9, R18 ;  /* 0x0000000919127824 */ /* 0x000fe200078e0212 */
[----:B------:R-:W-:Y:S01]  /*4e350*/  VABSDIFF.U32 R25, R149, R37, RZ ;  /* 0x0000002595197214 */ /* 0x000fe200000e00ff */
[----:B------:R-:W-:-:S04]  /*4e360*/  DEPBAR.LE SB5, 0x5 ;  /* 0x0000d1400000791a */ /* 0x000fc80000000000 */
[----:B------:R-:W-:Y:S02]  /*4e370*/  LOP3.LUT R16, R67, R75, RZ, 0x3c, !PT ;  /* 0x0000004b43107212 */ /* 0x000fe400078e3cff */
[----:B------:R-:W-:Y:S02]  /*4e380*/  IADD3 R25, PT, PT, R14, R25, RZ ;  /* 0x000000190e197210 */ /* 0x000fe40007ffe0ff */
[----:B------:R-:W-:-:S04]  /*4e390*/  LOP3.LUT R14, R66, R74, RZ, 0x3c, !PT ;  /* 0x0000004a420e7212 */ /* 0x000fc800078e3cff */
[----:B------:R0:W-:Y:S01]  /*4e3a0*/  POPC R12, R14 ;  /* 0x0000000e000c7309 */ /* 0x0001e20000000000 */
[----:B------:R-:W-:Y:S01]  /*4e3b0*/  VABSDIFF.U32 R37, R6, R37, RZ ;  /* 0x0000002506257214 */ /* 0x000fe200000e00ff */
[----:B------:R-:W-:Y:S02]  /*4e3c0*/  IMAD.MOV.U32 R127, RZ, RZ, R9 ;  /* 0x000000ffff7f7224 */ /* 0x000fe400078e0009 */
[----:B------:R-:W-:Y:S01]  /*4e3d0*/  IMAD.MOV.U32 R126, RZ, RZ, R62 ;  /* 0x000000ffff7e7224 */ /* 0x000fe200078e003e */
[----:B------:R-:W-:-:S04]  /*4e3e0*/  DEPBAR.LE SB5, 0x4 ;  /* 0x0000d1000000791a */ /* 0x000fc80000000000 */
[----:B------:R-:W-:Y:S01]  /*4e3f0*/  LOP3.LUT R33, R39, 0xff, RZ, 0xc0, !PT ;  /* 0x000000ff27217812 */ /* 0x000fe200078ec0ff */
[----:B------:R-:W-:Y:S02]  /*4e400*/  IMAD.IADD R18, R18, 0x1, R37 ;  /* 0x0000000112127824 */ /* 0x000fe400078e0225 */
[--C-:B------:R-:W-:Y:S02]  /*4e410*/  IMAD.MOV.U32 R121, RZ, RZ, R35.reuse ;  /* 0x000000ffff797224 */ /* 0x100fe400078e0023 */
[----:B------:R-:W-:Y:S02]  /*4e420*/  IMAD.MOV.U32 R115, RZ, RZ, R35 ;  /* 0x000000ffff737224 */ /* 0x000fe400078e0023 */
[----:B------:R-:W5:Y:S01]  /*4e430*/  TEX.LL RZ, R35, R126, R0, UR6, 2D, 0x1 ;  /* 0x28ff06007e237f60 */ /* 0x000f6200089e01ff */
[----:B------:R-:W-:-:S04]  /*4e440*/  DEPBAR.LE SB5, 0x4 ;  /* 0x0000d1000000791a */ /* 0x000fc80000000000 */
[----:B------:R-:W-:Y:S01]  /*4e450*/  LOP3.LUT R37, R87, R71, RZ, 0x3c, !PT ;  /* 0x0000004757257212 */ /* 0x000fe200078e3cff */
[----:B------:R-:W-:Y:S01]  /*4e460*/  IMAD.MOV.U32 R129, RZ, RZ, R27 ;  /* 0x000000ffff817224 */ /* 0x000fe200078e001b */
[----:B------:R-:W-:Y:S01]  /*4e470*/  MOV R128, R62 ;  /* 0x0000003e00807202 */ /* 0x000fe20000000f00 */
[----:B------:R-:W-:-:S04]  /*4e480*/  DEPBAR.LE SB5, 0x3 ;  /* 0x0000d0c00000791a */ /* 0x000fc80000000000 */
[----:B------:R-:W-:Y:S02]  /*4e490*/  LOP3.LUT R29, R41, 0xff, RZ, 0xc0, !PT ;  /* 0x000000ff291d7812 */ /* 0x000fe400078ec0ff */
[----:B0-----:R-:W-:Y:S01]  /*4e4a0*/  LOP3.LUT R14, R82, R64, RZ, 0x3c, !PT ;  /* 0x00000040520e7212 */ /* 0x001fe200078e3cff */
[----:B------:R-:W-:-:S05]  /*4e4b0*/  IMAD.MOV.U32 R103, RZ, RZ, R11 ;  /* 0x000000ffff677224 */ /* 0x000fca00078e000b */
[----:B------:R-:W-:Y:S01]  /*4e4c0*/  POPC R14, R14 ;  /* 0x0000000e000e7309 */ /* 0x000fe20000000000 */
[----:B------:R-:W-:Y:S02]  /*4e4d0*/  IMAD.MOV.U32 R131, RZ, RZ, R11 ;  /* 0x000000ffff837224 */ /* 0x000fe400078e000b */
[--C-:B------:R-:W-:Y:S01]  /*4e4e0*/  IMAD.MOV.U32 R130, RZ, RZ, R62.reuse ;  /* 0x000000ffff827224 */ /* 0x100fe200078e003e */
[----:B------:R-:W-:Y:S01]  /*4e4f0*/  MOV R100, R62 ;  /* 0x0000003e00647202 */ /* 0x000fe20000000f00 */
[----:B------:R-:W-:Y:S01]  /*4e500*/  IMAD.MOV.U32 R101, RZ, RZ, R13 ;  /* 0x000000ffff657224 */ /* 0x000fe200078e000d */
[----:B------:R-:W-:Y:S01]  /*4e510*/  MOV R133, R13 ;  /* 0x0000000d00857202 */ /* 0x000fe20000000f00 */
[----:B------:R-:W-:Y:S02]  /*4e520*/  IMAD.MOV.U32 R132, RZ, RZ, R62 ;  /* 0x000000ffff847224 */ /* 0x000fe400078e003e */
[----:B------:R-:W-:Y:S02]  /*4e530*/  IMAD.MOV.U32 R105, RZ, RZ, R15 ;  /* 0x000000ffff697224 */ /* 0x000fe400078e000f */
[----:B--2---:R-:W-:-:S04]  /*4e540*/  IMAD.WIDE.U32 R98, R21, UR18, R96 ;  /* 0x0000001215627c25 */ /* 0x004fc8000f8e0060 */
[----:B------:R-:W-:Y:S02]  /*4e550*/  IMAD R99, R21, UR17, R99 ;  /* 0x0000001115637c24 */ /* 0x000fe4000f8e0263 */
[----:B------:R-:W0:Y:S03]  /*4e560*/  POPC R21, R16 ;  /* 0x0000001000157309 */ /* 0x000e260000000000 */
[----:B------:R1:W-:Y:S02]  /*4e570*/  STG.E desc[UR14][R98.64], R23 ;  /* 0x0000001762007986 */ /* 0x0003e4000c10190e */
[----:B-1----:R-:W-:Y:S02]  /*4e580*/  IMAD.MOV.U32 R98, RZ, RZ, R62 ;  /* 0x000000ffff627224 */ /* 0x002fe400078e003e */
[----:B------:R-:W-:Y:S02]  /*4e590*/  IMAD.MOV.U32 R99, RZ, RZ, R27 ;  /* 0x000000ffff637224 */ /* 0x000fe400078e001b */
[----:B0-----:R-:W-:Y:S01]  /*4e5a0*/  IMAD.IADD R21, R12, 0x1, R21 ;  /* 0x000000010c157824 */ /* 0x001fe200078e0215 */
[----:B------:R-:W-:-:S03]  /*4e5b0*/  LOP3.LUT R12, R86, R70, RZ, 0x3c, !PT ;  /* 0x00000046560c7212 */ /* 0x000fc600078e3cff */
[----:B------:R-:W5:Y:S01]  /*4e5c0*/  TEX.LL RZ, R98, R98, R0, UR10, 2D, 0x3 ;  /* 0x28ff0a0062627f60 */ /* 0x000f6200089e03ff */
[----:B------:R-:W5:Y:S01]  /*4e5d0*/  TEX.LL RZ, R41, R128, R0, UR6, 2D, 0x1 ;  /* 0x28ff060080297f60 */ /* 0x000f6200089e01ff */
[----:B------:R-:W5:Y:S01]  /*4e5e0*/  TEX.LL RZ, R102, R102, R0, UR10, 2D, 0x3 ;  /* 0x28ff0a0066667f60 */ /* 0x000f6200089e03ff */
[----:B------:R-:W-:Y:S01]  /*4e5f0*/  IMAD R18, R21, 0x9, R18 ;  /* 0x0000000915127824 */ /* 0x000fe200078e0212 */
[----:B------:R-:W-:Y:S01]  /*4e600*/  VABSDIFF.U32 R21, R8, R33, RZ ;  /* 0x0000002108157214 */ /* 0x000fe200000e00ff */
[----:B------:R-:W-:Y:S04]  /*4e610*/  POPC R12, R12 ;  /* 0x0000000c000c7309 */ /* 0x000fe80000000000 */
[----:B------:R-:W-:-:S04]  /*4e620*/  IMAD.IADD R18, R18, 0x1, R21 ;  /* 0x0000000112127824 */ /* 0x000fc800078e0215 */
[----:B------:R-:W0:Y:S01]  /*4e630*/  POPC R21, R37 ;  /* 0x0000002500157309 */ /* 0x000e220000000000 */
[----:B------:R-:W-:-:S07]  /*4e640*/  LOP3.LUT R23, R83, R65, RZ, 0x3c, !PT ;  /* 0x0000004153177212 */ /* 0x000fce00078e3cff */
[----:B------:R-:W1:Y:S01]  /*4e650*/  POPC R23, R23 ;  /* 0x0000001700177309 */ /* 0x000e620000000000 */
[----:B0-----:R-:W-:-:S05]  /*4e660*/  IADD3 R21, PT, PT, R12, R21, RZ ;  /* 0x000000150c157210 */ /* 0x001fca0007ffe0ff */
[----:B------:R-:W-:Y:S01]  /*4e670*/  IMAD R18, R21, 0x9, R18 ;  /* 0x0000000915127824 */ /* 0x000fe200078e0212 */
[----:B------:R-:W-:-:S05]  /*4e680*/  VABSDIFF.U32 R21, R148, R29, RZ ;  /* 0x0000001d94157214 */ /* 0x000fca00000e00ff */
[----:B------:R-:W-:Y:S02]  /*4e690*/  IMAD.IADD R18, R18, 0x1, R21 ;  /* 0x0000000112127824 */ /* 0x000fe400078e0215 */
[----:B-1----:R-:W-:Y:S01]  /*4e6a0*/  IMAD.IADD R21, R14, 0x1, R23 ;  /* 0x000000010e157824 */ /* 0x002fe200078e0217 */
[----:B------:R-:W-:-:S04]  /*4e6b0*/  DEPBAR.LE SB5, 0x5 ;  /* 0x0000d1400000791a */ /* 0x000fc80000000000 */
[----:B------:R-:W-:Y:S02]  /*4e6c0*/  LOP3.LUT R23, R43, 0xff, RZ, 0xc0, !PT ;  /* 0x000000ff2b177812 */ /* 0x000fe400078ec0ff */
[----:B------:R-:W5:Y:S01]  /*4e6d0*/  TEX.LL RZ, R43, R130, R0, UR6, 2D, 0x1 ;  /* 0x28ff0600822b7f60 */ /* 0x000f6200089e01ff */
[----:B------:R-:W5:Y:S01]  /*4e6e0*/  TEX.LL RZ, R100, R100, R0, UR10, 2D, 0x3 ;  /* 0x28ff0a0064647f60 */ /* 0x000f6200089e03ff */
[----:B------:R-:W5:Y:S01]  /*4e6f0*/  TEX.LL RZ, R45, R132, R0, UR6, 2D, 0x1 ;  /* 0x28ff0600842d7f60 */ /* 0x000f6200089e01ff */
[----:B------:R-:W5:Y:S01]  /*4e700*/  TEX.LL RZ, R104, R104, R0, UR10, 2D, 0x3 ;  /* 0x28ff0a0068687f60 */ /* 0x000f6200089e03ff */
[----:B------:R-:W-:Y:S02]  /*4e710*/  IMAD.MOV.U32 R125, RZ, RZ, R15 ;  /* 0x000000ffff7d7224 */ /* 0x000fe400078e000f */
[----:B------:R-:W-:Y:S01]  /*4e720*/  IMAD.MOV.U32 R124, RZ, RZ, R62 ;  /* 0x000000ffff7c7224 */ /* 0x000fe200078e003e */
[----:B------:R-:W-:Y:S01]  /*4e730*/  MOV R113, R31 ;  /* 0x0000001f00717202 */ /* 0x000fe20000000f00 */
[----:B------:R-:W-:-:S02]  /*4e740*/  IMAD.MOV.U32 R119, RZ, RZ, R31 ;  /* 0x000000ffff777224 */ /* 0x000fc400078e001f */
[----:B------:R0:W5:Y:S01]  /*4e750*/  TEX.LL RZ, R31, R124, R0, UR6, 2D, 0x1 ;  /* 0x28ff06007c1f7f60 */ /* 0x00016200089e01ff */
[----:B------:R-:W-:-:S06]  /*4e760*/  IMAD.MOV.U32 R107, RZ, RZ, R17 ;  /* 0x000000ffff6b7224 */ /* 0x000fcc00078e0011 */
[----:B------:R-:W5:Y:S01]  /*4e770*/  TEX.LL RZ, R106, R106, R0, UR10, 2D, 0x3 ;  /* 0x28ff0a006a6a7f60 */ /* 0x000f6200089e03ff */
[----:B------:R-:W-:Y:S01]  /*4e780*/  IMAD R18, R21, 0x9, R18 ;  /* 0x0000000915127824 */ /* 0x000fe200078e0212 */
[----:B------:R-:W-:Y:S01]  /*4e790*/  VABSDIFF.U32 R21, R145, R23, RZ ;  /* 0x0000001791157214 */ /* 0x000fe200000e00ff */
[----:B------:R-:W-:Y:S01]  /*4e7a0*/  IMAD.MOV.U32 R122, RZ, RZ, R62 ;  /* 0x000000ffff7a7224 */ /* 0x000fe200078e003e */
[----:B------:R-:W-:-:S03]  /*4e7b0*/  MOV R123, R17 ;  /* 0x00000011007b7202 */ /* 0x000fc60000000f00 */
[----:B------:R-:W-:Y:S02]  /*4e7c0*/  IMAD.IADD R18, R18, 0x1, R21 ;  /* 0x0000000112127824 */ /* 0x000fe400078e0215 */
[----:B------:R1:W5:Y:S01]  /*4e7d0*/  TEX.LL RZ, R21, R122, R0, UR6, 2D, 0x1 ;  /* 0x28ff06007a157f60 */ /* 0x00036200089e01ff */
[----:B------:R-:W-:Y:S02]  /*4e7e0*/  LOP3.LUT R16, R94, R68, RZ, 0x3c, !PT ;  /* 0x000000445e107212 */ /* 0x000fe400078e3cff */
[----:B------:R-:W-:Y:S02]  /*4e7f0*/  LOP3.LUT R12, R95, R69, RZ, 0x3c, !PT ;  /* 0x000000455f0c7212 */ /* 0x000fe400078e3cff */
[----:B------:R-:W-:Y:S02]  /*4e800*/  MOV R109, R19 ;  /* 0x00000013006d7202 */ /* 0x000fe40000000f00 */
[----:B------:R-:W-:Y:S08]  /*4e810*/  POPC R16, R16 ;  /* 0x0000001000107309 */ /* 0x000ff00000000000 */
[----:B------:R-:W2:Y:S01]  /*4e820*/  POPC R37, R12 ;  /* 0x0000000c00257309 */ /* 0x000ea20000000000 */
[----:B------:R-:W5:Y:S01]  /*4e830*/  TEX.LL RZ, R108, R108, R0, UR10, 2D, 0x3 ;  /* 0x28ff0a006c6c7f60 */ /* 0x000f6200089e03ff */
[----:B------:R-:W-:Y:S01]  /*4e840*/  LOP3.LUT R238, R66, R238, RZ, 0x3c, !PT ;  /* 0x000000ee42ee7212 */ /* 0x000fe200078e3cff */
[----:B------:R-:W-:-:S02]  /*4e850*/  VIADD R66, R4, 0xa ;  /* 0x0000000a04427836 */ /* 0x000fc40000000000 */
[----:B------:R-:W-:-:S03]  /*4e860*/  IMAD.MOV.U32 R63, RZ, RZ, R19 ;  /* 0x000000ffff3f7224 */ /* 0x000fc600078e0013 */
[----:B------:R-:W-:Y:S01]  /*4e870*/  I2FP.F32.U32 R66, R66 ;  /* 0x0000004200427245 */ /* 0x000fe20000201000 */
[--C-:B------:R-:W-:Y:S01]  /*4e880*/  IMAD.MOV.U32 R111, RZ, RZ, R3.reuse ;  /* 0x000000ffff6f7224 */ /* 0x100fe200078e0003 */
[----:B--2---:R-:W-:Y:S02]  /*4e890*/  IADD3 R37, PT, PT, R16, R37, RZ ;  /* 0x0000002510257210 */ /* 0x004fe40007ffe0ff */
[----:B------:R-:W5:Y:S01]  /*4e8a0*/  TEX.LL RZ, R16, R62, R0, UR6, 2D, 0x1 ;  /* 0x28ff06003e107f60 */ /* 0x000f6200089e01ff */
[----:B------:R-:W-:Y:S01]  /*4e8b0*/  MOV R110, R66 ;  /* 0x00000042006e7202 */ /* 0x000fe20000000f00 */
[----:B------:R-:W-:Y:S02]  /*4e8c0*/  IMAD.MOV.U32 R112, RZ, RZ, R66 ;  /* 0x000000ffff707224 */ /* 0x000fe400078e0042 */
[----:B------:R-:W-:Y:S02]  /*4e8d0*/  IMAD.MOV.U32 R149, RZ, RZ, -0x3e000000 ;  /* 0xc2000000ff957424 */ /* 0x000fe400078e00ff */
[----:B------:R-:W-:-:S02]  /*4e8e0*/  IMAD.MOV.U32 R117, RZ, RZ, R3 ;  /* 0x000000ffff757224 */ /* 0x000fc400078e0003 */
[--C-:B------:R-:W-:Y:S01]  /*4e8f0*/  IMAD.MOV.U32 R116, RZ, RZ, R66.reuse ;  /* 0x000000ffff747224 */ /* 0x100fe200078e0042 */
[----:B------:R-:W-:Y:S01]  /*4e900*/  TEX.LL RZ, R110, R110, R149, UR10, 2D, 0x3 ;  /* 0x28ff0a956e6e7f60 */ /* 0x000fe200089e03ff */
[----:B------:R-:W-:Y:S02]  /*4e910*/  TEX.LL RZ, R112, R112, R149, UR10, 2D, 0x3 ;  /* 0x28ff0a9570707f60 */ /* 0x000fe400089e03ff */
[----:B------:R2:W5:Y:S01]  /*4e920*/  TEX.LL RZ, R12, R116, R149, UR6, 2D, 0x1 ;  /* 0x28ff0695740c7f60 */ /* 0x00056200089e01ff */
[----:B------:R-:W-:-:S04]  /*4e930*/  IMAD.MOV.U32 R118, RZ, RZ, R66 ;  /* 0x000000ffff767224 */ /* 0x000fc800078e0042 */
[----:B------:R-:W-:Y:S01]  /*4e940*/  TEX.LL RZ, R14, R118, R149, UR6, 2D, 0x1 ;  /* 0x28ff0695760e7f60 */ /* 0x000fe200089e01ff */
[----:B------:R-:W-:Y:S01]  /*4e950*/  MOV R114, R66 ;  /* 0x0000004200727202 */ /* 0x000fe20000000f00 */
[----:B------:R-:W-:Y:S01]  /*4e960*/  IMAD.MOV.U32 R120, RZ, RZ, R66 ;  /* 0x000000ffff787224 */ /* 0x000fe200078e0042 */
[----:B------:R-:W-:-:S04]  /*4e970*/  DEPBAR.LE SB5, 0xe ;  /* 0x0000d3800000791a */ /* 0x000fc80000000000 */
[----:B------:R-:W-:Y:S02]  /*4e980*/  LOP3.LUT R39, R90, R72, RZ, 0x3c, !PT ;  /* 0x000000485a277212 */ /* 0x000fe400078e3cff */
[----:B------:R-:W-:Y:S01]  /*4e990*/  LOP3.LUT R47, R91, R73, RZ, 0x3c, !PT ;  /* 0x000000495b2f7212 */ /* 0x000fe200078e3cff */
[----:B------:R-:W-:Y:S02]  /*4e9a0*/  IMAD R37, R37, 0x9, R18 ;  /* 0x0000000925257824 */ /* 0x000fe400078e0212 */
[----:B------:R-:W-:Y:S01]  /*4e9b0*/  TEX.LL RZ, R18, R120, R149, UR6, 2D, 0x1 ;  /* 0x28ff069578127f60 */ /* 0x000fe200089e01ff */
[----:B------:R-:W5:Y:S01]  /*4e9c0*/  TEX.LL RZ, R114, R114, R149, UR10, 2D, 0x3 ;  /* 0x28ff0a9572727f60 */ /* 0x000f6200089e03ff */
[----:B------:R-:W-:Y:S08]  /*4e9d0*/  POPC R39, R39 ;  /* 0x0000002700277309 */ /* 0x000ff00000000000 */
[----:B0-----:R-:W0:Y:S01]  /*4e9e0*/  POPC R124, R47 ;  /* 0x0000002f007c7309 */ /* 0x001e220000000000 */
[----:B------:R-:W-:Y:S01]  /*4e9f0*/  LOP3.LUT R59, R82, R169, RZ, 0x3c, !PT ;  /* 0x000000a9523b7212 */ /* 0x000fe200078e3cff */
[----:B------:R-:W-:-:S04]  /*4ea00*/  DEPBAR.LE SB5, 0xe ;  /* 0x0000d3800000791a */ /* 0x000fc80000000000 */
[----:B------:R-:W-:Y:S01]  /*4ea10*/  LOP3.LUT R35, R35, 0xff, RZ, 0xc0, !PT ;  /* 0x000000ff23237812 */ /* 0x000fe200078ec0ff */
[----:B0-----:R-:W-:-:S03]  /*4ea20*/  IMAD.IADD R124, R39, 0x1, R124 ;  /* 0x00000001277c7824 */ /* 0x001fc600078e027c */
[----:B-1----:R-:W-:-:S04]  /*4ea30*/  VABSDIFF.U32 R122, R144, R35, RZ ;  /* 0x00000023907a7214 */ /* 0x002fc800000e00ff */
[----:B------:R-:W-:-:S05]  /*4ea40*/  IADD3 R37, PT, PT, R37, R122, RZ ;  /* 0x0000007a25257210 */ /* 0x000fca0007ffe0ff */
[----:B------:R-:W-:Y:S01]  /*4ea50*/  IMAD R37, R124, 0x9, R37 ;  /* 0x000000097c257824 */ /* 0x000fe200078e0225 */
[----:B------:R-:W-:Y:S01]  /*4ea60*/  POPC R238, R238 ;  /* 0x000000ee00ee7309 */ /* 0x000fe20000000000 */
[----:B------:R-:W-:Y:S02]  /*4ea70*/  LOP3.LUT R83, R83, R165, RZ, 0x3c, !PT ;  /* 0x000000a553537212 */ /* 0x000fe400078e3cff */
[----:B------:R-:W-:Y:S02]  /*4ea80*/  LOP3.LUT R47, R86, R242, RZ, 0x3c, !PT ;  /* 0x000000f2562f7212 */ /* 0x000fe400078e3cff */
[----:B------:R-:W-:-:S03]  /*4ea90*/  LOP3.LUT R86, R87, R243, RZ, 0x3c, !PT ;  /* 0x000000f357567212 */ /* 0x000fc600078e3cff */
[----:B--2---:R0:W-:Y:S02]  /*4eaa0*/  POPC R116, R83 ;  /* 0x0000005300747309 */ /* 0x0041e40000000000 */
[----:B0-----:R-:W-:Y:S02]  /*4eab0*/  LOP3.LUT R83, R90, R153, RZ, 0x3c, !PT ;  /* 0x000000995a537212 */ /* 0x001fe400078e3cff */
[----:B------:R-:W-:-:S04]  /*4eac0*/  LOP3.LUT R90, R91, R38, RZ, 0x3c, !PT ;  /* 0x000000265b5a7212 */ /* 0x000fc800078e3cff */
[----:B------:R-:W-:Y:S01]  /*4ead0*/  POPC R47, R47 ;  /* 0x0000002f002f7309 */ /* 0x000fe20000000000 */
[----:B------:R-:W-:Y:S01]  /*4eae0*/  LOP3.LUT R63, R94, R161, RZ, 0x3c, !PT ;  /* 0x000000a15e3f7212 */ /* 0x000fe200078e3cff */
[----:B------:R1:W4:Y:S06]  /*4eaf0*/  LDL.LU R38, [R1+0xa30] ;  /* 0x000a300001267983 */ /* 0x00032c0000300800 */
[----:B------:R-:W0:Y:S01]  /*4eb00*/  POPC R86, R86 ;  /* 0x0000005600567309 */ /* 0x000e220000000000 */
[----:B------:R-:W-:-:S07]  /*4eb10*/  LOP3.LUT R94, R95, R157, RZ, 0x3c, !PT ;  /* 0x0000009d5f5e7212 */ /* 0x000fce00078e3cff */
[----:B------:R-:W-:Y:S01]  /*4eb20*/  POPC R59, R59 ;  /* 0x0000003b003b7309 */ /* 0x000fe20000000000 */
[----:B0-----:R-:W-:-:S07]  /*4eb30*/  IADD3 R47, PT, PT, R47, R86, RZ ;  /* 0x000000562f2f7210 */ /* 0x001fce0007ffe0ff */
[----:B------:R-:W-:Y:S01]  /*4eb40*/  POPC R63, R63 ;  /* 0x0000003f003f7309 */ /* 0x000fe20000000000 */
[----:B------:R-:W-:-:S04]  /*4eb50*/  DEPBAR.LE SB5, 0xd ;  /* 0x0000d3400000791a */ /* 0x000fc80000000000 */
[----:B------:R-:W-:Y:S02]  /*4eb60*/  LOP3.LUT R39, R98, R78, RZ, 0x3c, !PT ;  /* 0x0000004e62277212 */ /* 0x000fe400078e3cff */
[----:B------:R-:W-:-:S04]  /*4eb70*/  LOP3.LUT R82, R99, R79, RZ, 0x3c, !PT ;  /* 0x0000004f63527212 */ /* 0x000fc800078e3cff */
[----:B------:R-:W-:Y:S01]  /*4eb80*/  POPC R39, R39 ;  /* 0x0000002700277309 */ /* 0x000fe20000000000 */
[----:B------:R-:W-:-:S04]  /*4eb90*/  DEPBAR.LE SB5, 0xc ;  /* 0x0000d3000000791a */ /* 0x000fc80000000000 */
[----:B------:R-:W-:-:S03]  /*4eba0*/  LOP3.LUT R41, R41, 0xff, RZ, 0xc0, !PT ;  /* 0x000000ff29297812 */ /* 0x000fc600078ec0ff */
[----:B------:R-:W0:Y:S01]  /*4ebb0*/  POPC R82, R82 ;  /* 0x0000005200527309 */ /* 0x000e220000000000 */
[----:B------:R-:W-:-:S05]  /*4ebc0*/  VABSDIFF.U32 R0, R10, R41, RZ ;  /* 0x000000290a007214 */ /* 0x000fca00000e00ff */
[----:B------:R-:W-:Y:S02]  /*4ebd0*/  IMAD.IADD R0, R37, 0x1, R0 ;  /* 0x0000000125007824 */ /* 0x000fe400078e0200 */
[----:B0-----:R-:W-:Y:S01]  /*4ebe0*/  IMAD.IADD R39, R39, 0x1, R82 ;  /* 0x0000000127277824 */ /* 0x001fe200078e0252 */
[----:B------:R-:W-:-:S04]  /*4ebf0*/  DEPBAR.LE SB5, 0xb ;  /* 0x0000d2c00000791a */ /* 0x000fc80000000000 */
[----:B------:R-:W-:Y:S01]  /*4ec00*/  LOP3.LUT R82, R103, R77, RZ, 0x3c, !PT ;  /* 0x0000004d67527212 */ /* 0x000fe200078e3cff */
[----:B------:R-:W-:Y:S01]  /*4ec10*/  IMAD R0, R39, 0x9, R0 ;  /* 0x0000000927007824 */ /* 0x000fe200078e0200 */
[----:B------:R-:W-:-:S04]  /*4ec20*/  LOP3.LUT R39, R102, R76, RZ, 0x3c, !PT ;  /* 0x0000004c66277212 */ /* 0x000fc800078e3cff */
[----:B------:R-:W-:Y:S08]  /*4ec30*/  POPC R82, R82 ;  /* 0x0000005200527309 */ /* 0x000ff00000000000 */
[----:B------:R-:W0:Y:S01]  /*4ec40*/  POPC R39, R39 ;  /* 0x0000002700277309 */ /* 0x000e220000000000 */
[----:B------:R-:W-:-:S04]  /*4ec50*/  DEPBAR.LE SB5, 0xa ;  /* 0x0000d2800000791a */ /* 0x000fc80000000000 */
[----:B------:R-:W-:-:S04]  /*4ec60*/  LOP3.LUT R43, R43, 0xff, RZ, 0xc0, !PT ;  /* 0x000000ff2b2b7812 */ /* 0x000fc800078ec0ff */
[----:B------:R-:W-:-:S04]  /*4ec70*/  VABSDIFF.U32 R37, R141, R43, RZ ;  /* 0x0000002b8d257214 */ /* 0x000fc800000e00ff */
[----:B------:R-:W-:Y:S01]  /*4ec80*/  IADD3 R0, PT, PT, R0, R37, RZ ;  /* 0x0000002500007210 */ /* 0x000fe20007ffe0ff */
[----:B0-----:R-:W-:-:S04]  /*4ec90*/  IMAD.IADD R39, R39, 0x1, R82 ;  /* 0x0000000127277824 */ /* 0x001fc800078e0252 */
[----:B------:R-:W-:Y:S01]  /*4eca0*/  IMAD R0, R39, 0x9, R0 ;  /* 0x0000000927007824 */ /* 0x000fe200078e0200 */
[----:B------:R-:W-:-:S06]  /*4ecb0*/  LOP3.LUT R39, R67, R239, RZ, 0x3c, !PT ;  /* 0x000000ef43277212 */ /* 0x000fcc00078e3cff */
[----:B------:R-:W0:Y:S01]  /*4ecc0*/  POPC R39, R39 ;  /* 0x0000002700277309 */ /* 0x000e220000000000 */
[----:B------:R-:W-:Y:S01]  /*4ecd0*/  LOP3.LUT R48, R102, R48, RZ, 0x3c, !PT ;  /* 0x0000003066307212 */ /* 0x000fe200078e3cff */
[----:B------:R-:W-:-:S04]  /*4ece0*/  DEPBAR.LE SB5, 0x9 ;  /* 0x0000d2400000791a */ /* 0x000fc80000000000 */
[----:B------:R-:W-:Y:S02]  /*4ecf0*/  LOP3.LUT R37, R100, R80, RZ, 0x3c, !PT ;  /* 0x0000005064257212 */ /* 0x000fe400078e3cff */
[----:B------:R2:W-:Y:S02]  /*4ed00*/  POPC R91, R48 ;  /* 0x00000030005b7309 */ /* 0x0005e40000000000 */
[----:B--2---:R-:W-:Y:S01]  /*4ed10*/  LOP3.LUT R48, R101, R81, RZ, 0x3c, !PT ;  /* 0x0000005165307212 */ /* 0x004fe200078e3cff */
[----:B0-----:R-:W-:-:S05]  /*4ed20*/  IMAD.IADD R82, R238, 0x1, R39 ;  /* 0x00000001ee527824 */ /* 0x001fca00078e0227 */
[----:B------:R-:W-:Y:S01]  /*4ed30*/  POPC R37, R37 ;  /* 0x0000002500257309 */ /* 0x000fe20000000000 */
[----:B------:R-:W-:Y:S01]  /*4ed40*/  IMAD R25, R82, 0x9, R25 ;  /* 0x0000000952197824 */ /* 0x000fe200078e0219 */
[----:B------:R-:W-:Y:S01]  /*4ed50*/  VABSDIFF.U32 R82, R46, R33, RZ ;  /* 0x000000212e527214 */ /* 0x000fe200000e00ff */
[----:B------:R-:W-:-:S04]  /*4ed60*/  DEPBAR.LE SB5, 0x8 ;  /* 0x0000d2000000791a */ /* 0x000fc80000000000 */
[----:B------:R-:W-:Y:S01]  /*4ed70*/  LOP3.LUT R45, R45, 0xff, RZ, 0xc0, !PT ;  /* 0x000000ff2d2d7812 */ /* 0x000fe200078ec0ff */
[----:B------:R1:W4:Y:S01]  /*4ed80*/  LDL.LU R46, [R1+0xa2c] ;  /* 0x000a2c00012e7983 */ /* 0x0003220000300800 */
[----:B------:R-:W0:Y:S01]  /*4ed90*/  POPC R48, R48 ;  /* 0x0000003000307309 */ /* 0x000e220000000000 */
[----:B------:R-:W-:Y:S01]  /*4eda0*/  IMAD.IADD R82, R25, 0x1, R82 ;  /* 0x0000000119527824 */ /* 0x000fe200078e0252 */
[----:B------:R-:W-:Y:S02]  /*4edb0*/  VABSDIFF.U32 R25, R140, R45, RZ ;  /* 0x0000002d8c197214 */ /* 0x000fe400000e00ff */
[----:B------:R-:W-:Y:S01]  /*4edc0*/  LOP3.LUT R33, R100, R50, RZ, 0x3c, !PT ;  /* 0x0000003264217212 */ /* 0x000fe200078e3cff */
[----:B------:R-:W-:Y:S01]  /*4edd0*/  IMAD R47, R47, 0x9, R82 ;  /* 0x000000092f2f7824 */ /* 0x000fe200078e0252 */
[----:B------:R-:W-:Y:S02]  /*4ede0*/  VABSDIFF.U32 R50, R36, R29, RZ ;  /* 0x0000001d24327214 */ /* 0x000fe400000e00ff */
[----:B------:R-:W2:Y:S01]  /*4edf0*/  POPC R94, R94 ;  /* 0x0000005e005e7309 */ /* 0x000ea20000000000 */
[----:B------:R-:W-:Y:S01]  /*4ee00*/  IMAD.IADD R0, R0, 0x1, R25 ;  /* 0x0000000100007824 */ /* 0x000fe200078e0219 */
[----:B------:R-:W-:-:S04]  /*4ee10*/  DEPBAR.LE SB5, 0x7 ;  /* 0x0000d1c00000791a */ /* 0x000fc80000000000 */
[----:B------:R-:W-:Y:S01]  /*4ee20*/  LOP3.LUT R25, R104, R84, RZ, 0x3c, !PT ;  /* 0x0000005468197212 */ /* 0x000fe200078e3cff */
[----:B------:R-:W-:Y:S01]  /*4ee30*/  IMAD.IADD R47, R47, 0x1, R50 ;  /* 0x000000012f2f7824 */ /* 0x000fe200078e0232 */
[----:B------:R-:W-:Y:S01]  /*4ee40*/  IADD3 R116, PT, PT, R59, R116, RZ ;  /* 0x000000743b747210 */ /* 0x000fe20007ffe0ff */
[----:B------:R1:W4:Y:S01]  /*4ee50*/  LDL.LU R36, [R1+0xa28] ;  /* 0x000a280001247983 */ /* 0x0003220000300800 */
[----:B0-----:R-:W-:Y:S01]  /*4ee60*/  IMAD.IADD R37, R37, 0x1, R48 ;  /* 0x0000000125257824 */ /* 0x001fe200078e0230 */
[----:B------:R-:W-:Y:S01]  /*4ee70*/  LOP3.LUT R48, R105, R85, RZ, 0x3c, !PT ;  /* 0x0000005569307212 */ /* 0x000fe200078e3cff */
[----:B------:R-:W-:Y:S01]  /*4ee80*/  POPC R83, R83 ;  /* 0x0000005300537309 */ /* 0x000fe20000000000 */
[----:B------:R-:W-:Y:S02]  /*4ee90*/  LOP3.LUT R29, R98, R246, RZ, 0x3c, !PT ;  /* 0x000000f6621d7212 */ /* 0x000fe400078e3cff */
[----:B------:R-:W-:Y:S01]  /*4eea0*/  LOP3.LUT R82, R99, R247, RZ, 0x3c, !PT ;  /* 0x000000f763527212 */ /* 0x000fe200078e3cff */
[----:B------:R-:W-:Y:S01]  /*4eeb0*/  IMAD R47, R116, 0x9, R47 ;  /* 0x00000009742f7824 */ /* 0x000fe200078e022f */
[----:B------:R-:W-:-:S03]  /*4eec0*/  VABSDIFF.U32 R50, R44, R23, RZ ;  /* 0x000000172c327214 */ /* 0x000fc600000e00ff */
[----:B------:R-:W0:Y:S01]  /*4eed0*/  POPC R90, R90 ;  /* 0x0000005a005a7309 */ /* 0x000e220000000000 */
[----:B--2---:R-:W-:Y:S01]  /*4eee0*/  IMAD.IADD R94, R63, 0x1, R94 ;  /* 0x000000013f5e7824 */ /* 0x004fe200078e025e */
[----:B------:R1:W4:Y:S01]  /*4eef0*/  LDL.LU R44, [R1+0xa24] ;  /* 0x000a2400012c7983 */ /* 0x0003220000300800 */
[----:B------:R-:W-:-:S05]  /*4ef00*/  IMAD.IADD R47, R47, 0x1, R50 ;  /* 0x000000012f2f7824 */ /* 0x000fca00078e0232 */
[----:B------:R-:W-:Y:S08]  /*4ef10*/  POPC R25, R25 ;  /* 0x0000001900197309 */ /* 0x000ff00000000000 */
[----:B------:R-:W2:Y:S01]  /*4ef20*/  POPC R48, R48 ;  /* 0x0000003000307309 */ /* 0x000ea20000000000 */
[----:B------:R-:W-:Y:S01]  /*4ef30*/  VABSDIFF.U32 R50, R34, R35, RZ ;  /* 0x0000002322327214 */ /* 0x000fe200000e00ff */
[----:B------:R-:W-:-:S06]  /*4ef40*/  IMAD R47, R94, 0x9, R47 ;  /* 0x000000095e2f7824 */ /* 0x000fcc00078e022f */
[----:B------:R-:W-:Y:S01]  /*4ef50*/  POPC R29, R29 ;  /* 0x0000001d001d7309 */ /* 0x000fe20000000000 */
[----:B0-----:R-:W-:-:S07]  /*4ef60*/  IADD3 R90, PT, PT, R83, R90, RZ ;  /* 0x0000005a535a7210 */ /* 0x001fce0007ffe0ff */
[----:B------:R-:W0:Y:S01]  /*4ef70*/  POPC R82, R82 ;  /* 0x0000005200527309 */ /* 0x000e220000000000 */
[----:B------:R-:W-:Y:S01]  /*4ef80*/  IMAD.IADD R47, R47, 0x1, R50 ;  /* 0x000000012f2f7824 */ /* 0x000fe200078e0232 */
[----:B------:R1:W4:Y:S01]  /*4ef90*/  LDL.LU R34, [R1+0xa20] ;  /* 0x000a200001227983 */ /* 0x0003220000300800 */
[----:B--2---:R-:W-:Y:S01]  /*4efa0*/  IMAD.IADD R25, R25, 0x1, R48 ;  /* 0x0000000119197824 */ /* 0x004fe200078e0230 */
[----:B------:R-:W-:Y:S01]  /*4efb0*/  VABSDIFF.U32 R48, R40, R41, RZ ;  /* 0x0000002928307214 */ /* 0x000fe200000e00ff */
[----:B------:R-:W-:Y:S01]  /*4efc0*/  IMAD R47, R90, 0x9, R47 ;  /* 0x000000095a2f7824 */ /* 0x000fe200078e022f */
[----:B------:R-:W-:Y:S01]  /*4efd0*/  VABSDIFF.U32 R50, R30, R43, RZ ;  /* 0x0000002b1e327214 */ /* 0x000fe200000e00ff */
[----:B------:R1:W4:Y:S02]  /*4efe0*/  LDL.LU R40, [R1+0xa1c] ;  /* 0x000a1c0001287983 */ /* 0x0003240000300800 */
[----:B------:R-:W-:Y:S02]  /*4eff0*/  IMAD.IADD R47, R47, 0x1, R48 ;  /* 0x000000012f2f7824 */ /* 0x000fe400078e0230 */
[----:B------:R1:W4:Y:S01]  /*4f000*/  LDL.LU R30, [R1+0xa18] ;  /* 0x000a1800011e7983 */ /* 0x0003220000300800 */
[----:B0-----:R-:W-:-:S03]  /*4f010*/  IADD3 R82, PT, PT, R29, R82, RZ ;  /* 0x000000521d527210 */ /* 0x001fc60007ffe0ff */
[----:B------:R-:W2:Y:S02]  /*4f020*/  LDL R39, [R1+0x9a0] ;  /* 0x0009a00001277983 */ /* 0x000ea40000100800 */
[----:B------:R-:W-:Y:S02]  /*4f030*/  IMAD R47, R82, 0x9, R47 ;  /* 0x00000009522f7824 */ /* 0x000fe400078e022f */
[----:B------:R-:W-:Y:S02]  /*4f040*/  IMAD R0, R37, 0x9, R0 ;  /* 0x0000000925007824 */ /* 0x000fe400078e0200 */
[----:B------:R-:W-:Y:S01]  /*4f050*/  IMAD.IADD R47, R47, 0x1, R50 ;  /* 0x000000012f2f7824 */ /* 0x000fe200078e0232 */
[----:B------:R-:W-:Y:S02]  /*4f060*/  VABSDIFF.U32 R50, R20, R45, RZ ;  /* 0x0000002d14327214 */ /* 0x000fe400000e00ff */
[----:B------:R-:W3:Y:S04]  /*4f070*/  LDL.LU R20, [R1+0xa14] ;  /* 0x000a140001147983 */ /* 0x000ee80000300800 */
[----:B------:R-:W3:Y:S01]  /*4f080*/  LDL R37, [R1+0x9a4] ;  /* 0x0009a40001257983 */ /* 0x000ee20000100800 */
[----:B------:R-:W-:-:S04]  /*4f090*/  DEPBAR.LE SB5, 0x6 ;  /* 0x0000d1800000791a */ /* 0x000fc80000000000 */
[----:B------:R-:W-:Y:S02]  /*4f0a0*/  LOP3.LUT R31, R31, 0xff, RZ, 0xc0, !PT ;  /* 0x000000ff1f1f7812 */ /* 0x000fe400078ec0ff */
[----:B------:R-:W-:Y:S02]  /*4f0b0*/  LOP3.LUT R49, R103, R49, RZ, 0x3c, !PT ;  /* 0x0000003167317212 */ /* 0x000fe400078e3cff */
[----:B------:R-:W-:Y:S02]  /*4f0c0*/  VABSDIFF.U32 R23, R137, R31, RZ ;  /* 0x0000001f89177214 */ /* 0x000fe400000e00ff */
[----:B------:R-:W0:Y:S03]  /*4f0d0*/  POPC R102, R49 ;  /* 0x0000003100667309 */ /* 0x000e260000000000 */
[----:B------:R-:W-:Y:S01]  /*4f0e0*/  IMAD.IADD R0, R0, 0x1, R23 ;  /* 0x0000000100007824 */ /* 0x000fe200078e0217 */
[----:B------:R-:W-:Y:S01]  /*4f0f0*/  LOP3.LUT R51, R101, R51, RZ, 0x3c, !PT ;  /* 0x0000003365337212 */ /* 0x000fe200078e3cff */
[----:B------:R-:W-:-:S04]  /*4f100*/  DEPBAR.LE SB5, 0x5 ;  /* 0x0000d1400000791a */ /* 0x000fc80000000000 */
[----:B------:R-:W-:Y:S01]  /*4f110*/  LOP3.LUT R48, R107, R89, RZ, 0x3c, !PT ;  /* 0x000000596b307212 */ /* 0x000fe200078e3cff */
[----:B------:R-:W-:Y:S01]  /*4f120*/  IMAD R0, R25, 0x9, R0 ;  /* 0x0000000919007824 */ /* 0x000fe200078e0200 */
[----:B------:R-:W-:Y:S01]  /*4f130*/  LOP3.LUT R25, R106, R88, RZ, 0x3c, !PT ;  /* 0x000000586a197212 */ /* 0x000fe200078e3cff */
[----:B------:R-:W-:Y:S01]  /*4f140*/  POPC R33, R33 ;  /* 0x0000002100217309 */ /* 0x000fe20000000000 */
[----:B------:R-:W-:Y:S02]  /*4f150*/  LOP3.LUT R35, R104, R52, RZ, 0x3c, !PT ;  /* 0x0000003468237212 */ /* 0x000fe400078e3cff */
[----:B------:R-:W-:-:S05]  /*4f160*/  LOP3.LUT R52, R105, R53, RZ, 0x3c, !PT ;  /* 0x0000003569347212 */ /* 0x000fca00078e3cff */
[----:B------:R-:W1:Y:S01]  /*4f170*/  POPC R86, R51 ;  /* 0x0000003300567309 */ /* 0x000e620000000000 */
[----:B0-----:R-:W-:-:S07]  /*4f180*/  IMAD.IADD R102, R91, 0x1, R102 ;  /* 0x000000015b667824 */ /* 0x001fce00078e0266 */
[----:B------:R-:W-:Y:S08]  /*4f190*/  POPC R25, R25 ;  /* 0x0000001900197309 */ /* 0x000ff00000000000 */
[----:B------:R-:W0:Y:S01]  /*4f1a0*/  POPC R48, R48 ;  /* 0x0000003000307309 */ /* 0x000e220000000000 */
[----:B------:R-:W-:-:S07]  /*4f1b0*/  IMAD R47, R102, 0x9, R47 ;  /* 0x00000009662f7824 */ /* 0x000fce00078e022f */
[----:B------:R-:W-:Y:S01]  /*4f1c0*/  POPC R35, R35 ;  /* 0x0000002300237309 */ /* 0x000fe20000000000 */
[----:B------:R-:W-:-:S04]  /*4f1d0*/  DEPBAR.LE SB5, 0x4 ;  /* 0x0000d1000000791a */ /* 0x000fc80000000000 */
[----:B------:R-:W-:-:S03]  /*4f1e0*/  LOP3.LUT R21, R21, 0xff, RZ, 0xc0, !PT ;  /* 0x000000ff15157812 */ /* 0x000fc600078ec0ff */
[----:B------:R-:W0:Y:S01]  /*4f1f0*/  POPC R52, R52 ;  /* 0x0000003400347309 */ /* 0x000e220000000000 */
[----:B------:R-:W-:Y:S02]  /*4f200*/  IMAD.IADD R47, R47, 0x1, R50 ;  /* 0x000000012f2f7824 */ /* 0x000fe400078e0232 */
[----:B-1----:R-:W-:Y:S01]  /*4f210*/  IMAD.IADD R86, R33, 0x1, R86 ;  /* 0x0000000121567824 */ /* 0x002fe200078e0256 */
[----:B0-----:R-:W-:Y:S02]  /*4f220*/  IADD3 R25, PT, PT, R25, R48, RZ ;  /* 0x0000003019197210 */ /* 0x001fe40007ffe0ff */
[----:B------:R-:W-:Y:S01]  /*4f230*/  VABSDIFF.U32 R23, R136, R21, RZ ;  /* 0x0000001588177214 */ /* 0x000fe200000e00ff */
[----:B------:R-:W-:Y:S01]  /*4f240*/  IMAD R47, R86, 0x9, R47 ;  /* 0x00000009562f7824 */ /* 0x000fe200078e022f */
[----:B------:R-:W-:Y:S02]  /*4f250*/  VABSDIFF.U32 R48, R32, R31, RZ ;  /* 0x0000001f20307214 */ /* 0x000fe400000e00ff */
[----:B------:R-:W-:Y:S01]  /*4f260*/  LOP3.LUT R29, R106, R54, RZ, 0x3c, !PT ;  /* 0x000000366a1d7212 */ /* 0x000fe200078e3cff */
[----:B------:R-:W-:Y:S01]  /*4f270*/  IMAD.IADD R0, R0, 0x1, R23 ;  /* 0x0000000100007824 */ /* 0x000fe200078e0217 */
[----:B------:R-:W-:Y:S01]  /*4f280*/  LOP3.LUT R54, R107, R55, RZ, 0x3c, !PT ;  /* 0x000000376b367212 */ /* 0x000fe200078e3cff */
[----:B------:R-:W-:Y:S01]  /*4f290*/  IMAD.IADD R47, R47, 0x1, R48 ;  /* 0x000000012f2f7824 */ /* 0x000fe200078e0230 */
[----:B------:R-:W-:-:S02]  /*4f2a0*/  IADD3 R52, PT, PT, R35, R52, RZ ;  /* 0x0000003423347210 */ /* 0x000fc40007ffe0ff */
[----:B------:R-:W-:Y:S01]  /*4f2b0*/  POPC R29, R29 ;  /* 0x0000001d001d7309 */ /* 0x000fe20000000000 */
[----:B------:R-:W-:Y:S01]  /*4f2c0*/  IMAD R0, R25, 0x9, R0 ;  /* 0x0000000919007824 */ /* 0x000fe200078e0200 */
[----:B------:R-:W-:-:S04]  /*4f2d0*/  DEPBAR.LE SB5, 0x2 ;  /* 0x0000d0800000791a */ /* 0x000fc80000000000 */
[----:B------:R-:W-:Y:S02]  /*4f2e0*/  LOP3.LUT R25, R108, R56, RZ, 0x3c, !PT ;  /* 0x000000386c197212 */ /* 0x000fe400078e3cff */
[----:B------:R-:W-:Y:S01]  /*4f2f0*/  LOP3.LUT R16, R16, 0xff, RZ, 0xc0, !PT ;  /* 0x000000ff10107812 */ /* 0x000fe200078ec0ff */
[----:B------:R-:W-:Y:S01]  /*4f300*/  IMAD R47, R52, 0x9, R47 ;  /* 0x00000009342f7824 */ /* 0x000fe200078e022f */
[----:B------:R-:W-:Y:S01]  /*4f310*/  LOP3.LUT R52, R109, R57, RZ, 0x3c, !PT ;  /* 0x000000396d347212 */ /* 0x000fe200078e3cff */
[----:B------:R-:W-:-:S04]  /*4f320*/  DEPBAR.LE SB5, 0x1 ;  /* 0x0000d0400000791a */ /* 0x000fc80000000000 */
[----:B------:R-:W-:Y:S01]  /*4f330*/  LOP3.LUT R12, R12, 0xff, RZ, 0xc0, !PT ;  /* 0x000000ff0c0c7812 */ /* 0x000fe200078ec0ff */
[----:B------:R-:W0:Y:S01]  /*4f340*/  POPC R54, R54 ;  /* 0x0000003600367309 */ /* 0x000e220000000000 */
[----:B------:R-:W-:Y:S01]  /*4f350*/  VABSDIFF.U32 R48, R28, R21, RZ ;  /* 0x000000151c307214 */ /* 0x000fe200000e00ff */
[--C-:B------:R-:W-:Y:S02]  /*4f360*/  IMAD.MOV.U32 R91, RZ, RZ, R5.reuse ;  /* 0x000000ffff5b7224 */ /* 0x100fe400078e0005 */
[----:B------:R-:W-:Y:S02]  /*4f370*/  IMAD.MOV.U32 R90, RZ, RZ, R66 ;  /* 0x000000ffff5a7224 */ /* 0x000fe400078e0042 */
[----:B------:R-:W-:Y:S01]  /*4f380*/  IMAD.MOV.U32 R67, RZ, RZ, R5 ;  /* 0x000000ffff437224 */ /* 0x000fe200078e0005 */
[----:B------:R-:W-:Y:S01]  /*4f390*/  LOP3.LUT R110, R110, R60, RZ, 0x3c, !PT ;  /* 0x0000003c6e6e7212 */ /* 0x000fe200078e3cff */
[----:B------:R-:W-:Y:S01]  /*4f3a0*/  POPC R25, R25 ;  /* 0x0000001900197309 */ /* 0x000fe20000000000 */
[----:B------:R-:W-:Y:S01]  /*4f3b0*/  IMAD.IADD R47, R47, 0x1, R48 ;  /* 0x000000012f2f7824 */ /* 0x000fe200078e0230 */
[----:B------:R-:W-:-:S02]  /*4f3c0*/  LOP3.LUT R111, R111, R61, RZ, 0x3c, !PT ;  /* 0x0000003d6f6f7212 */ /* 0x000fc400078e3cff */
[----:B------:R-:W-:Y:S01]  /*4f3d0*/  LOP3.LUT R50, R109, R93, RZ, 0x3c, !PT ;  /* 0x0000005d6d327212 */ /* 0x000fe200078e3cff */
[----:B------:R-:W-:Y:S02]  /*4f3e0*/  IMAD.MOV.U32 R95, RZ, RZ, R7 ;  /* 0x000000ffff5f7224 */ /* 0x000fe400078e0007 */
[----:B------:R-:W-:Y:S01]  /*4f3f0*/  IMAD.MOV.U32 R94, RZ, RZ, R66 ;  /* 0x000000ffff5e7224 */ /* 0x000fe200078e0042 */
[----:B------:R-:W1:Y:S01]  /*4f400*/  POPC R52, R52 ;  /* 0x0000003400347309 */ /* 0x000e620000000000 */
[----:B0-----:R-:W-:Y:S01]  /*4f410*/  IMAD.IADD R54, R29, 0x1, R54 ;  /* 0x000000011d367824 */ /* 0x001fe200078e0236 */
[----:B------:R-:W-:Y:S02]  /*4f420*/  VABSDIFF.U32 R21, R22, R16, RZ ;  /* 0x0000001016157214 */ /* 0x000fe400000e00ff */
[----:B-----5:R-:W-:Y:S01]  /*4f430*/  LOP3.LUT R114, R114, R70, RZ, 0x3c, !PT ;  /* 0x0000004672727212 */ /* 0x020fe200078e3cff */
[----:B------:R-:W-:Y:S01]  /*4f440*/  IMAD R47, R54, 0x9, R47 ;  /* 0x00000009362f7824 */ /* 0x000fe200078e022f */
[----:B------:R-:W-:Y:S01]  /*4f450*/  VABSDIFF.U32 R16, R24, R16, RZ ;  /* 0x0000001018107214 */ /* 0x000fe200000e00ff */
[----:B------:R-:W-:Y:S01]  /*4f460*/  IMAD.IADD R0, R0, 0x1, R21 ;  /* 0x0000000100007824 */ /* 0x000fe200078e0215 */
[----:B------:R-:W-:-:S02]  /*4f470*/  LOP3.LUT R115, R115, R71, RZ, 0x3c, !PT ;  /* 0x0000004773737212 */ /* 0x000fc400078e3cff */
[----:B------:R-:W-:Y:S01]  /*4f480*/  LOP3.LUT R112, R112, R74, RZ, 0x3c, !PT ;  /* 0x0000004a70707212 */ /* 0x000fe200078e3cff */
[----:B------:R-:W-:Y:S01]  /*4f490*/  IMAD.IADD R16, R47, 0x1, R16 ;  /* 0x000000012f107824 */ /* 0x000fe200078e0210 */
[----:B------:R-:W-:Y:S01]  /*4f4a0*/  LOP3.LUT R113, R113, R75, RZ, 0x3c, !PT ;  /* 0x0000004b71717212 */ /* 0x000fe200078e3cff */
[----:B------:R-:W-:Y:S01]  /*4f4b0*/  IMAD.MOV.U32 R99, RZ, RZ, R9 ;  /* 0x000000ffff637224 */ /* 0x000fe200078e0009 */
[----:B------:R-:W-:Y:S01]  /*4f4c0*/  MOV R98, R66 ;  /* 0x0000004200627202 */ /* 0x000fe20000000f00 */
[----:B-1----:R-:W-:Y:S01]  /*4f4d0*/  IMAD.IADD R25, R25, 0x1, R52 ;  /* 0x0000000119197824 */ /* 0x002fe200078e0234 */
[----:B------:R-:W-:Y:S01]  /*4f4e0*/  VABSDIFF.U32 R21, R152, R12, RZ ;  /* 0x0000000c98157214 */ /* 0x000fe200000e00ff */
[--C-:B------:R-:W-:Y:S02]  /*4f4f0*/  IMAD.MOV.U32 R100, RZ, RZ, R66.reuse ;  /* 0x000000ffff647224 */ /* 0x100fe400078e0042 */
[----:B------:R-:W-:Y:S02]  /*4f500*/  IMAD.MOV.U32 R101, RZ, RZ, R27 ;  /* 0x000000ffff657224 */ /* 0x000fe400078e001b */
[----:B------:R-:W-:-:S02]  /*4f510*/  IMAD.MOV.U32 R82, RZ, RZ, R66 ;  /* 0x000000ffff527224 */ /* 0x000fc400078e0042 */
[----:B------:R-:W-:Y:S01]  /*4f520*/  IMAD.MOV.U32 R83, RZ, RZ, R27 ;  /* 0x000000ffff537224 */ /* 0x000fe200078e001b */
[----:B------:R-:W-:Y:S01]  /*4f530*/  MOV R102, R66 ;  /* 0x0000004200667202 */ /* 0x000fe20000000f00 */
[----:B------:R-:W-:Y:S02]  /*4f540*/  IMAD R16, R25, 0x9, R16 ;  /* 0x0000000919107824 */ /* 0x000fe400078e0210 */
[----:B------:R-:W-:Y:S02]  /*4f550*/  IMAD.MOV.U32 R103, RZ, RZ, R11 ;  /* 0x000000ffff677224 */ /* 0x000fe400078e000b */
[----:B------:R-:W-:Y:S01]  /*4f560*/  IMAD.MOV.U32 R105, RZ, RZ, R13 ;  /* 0x000000ffff697224 */ /* 0x000fe200078e000d */
[----:B------:R-:W-:Y:S01]  /*4f570*/  IADD3 R16, PT, PT, R16, R21, RZ ;  /* 0x0000001510107210 */ /* 0x000fe20007ffe0ff */
[--C-:B------:R-:W-:Y:S01]  /*4f580*/  IMAD.MOV.U32 R104, RZ, RZ, R66.reuse ;  /* 0x000000ffff687224 */ /* 0x100fe200078e0042 */
[----:B------:R-:W-:Y:S01]  /*4f590*/  LOP3.LUT R21, R14, 0xff, RZ, 0xc0, !PT ;  /* 0x000000ff0e157812 */ /* 0x000fe200078ec0ff */
[----:B------:R-:W-:Y:S01]  /*4f5a0*/  IMAD.MOV.U32 R51, RZ, RZ, R17 ;  /* 0x000000ffff337224 */ /* 0x000fe200078e0011 */
[----:B------:R-:W-:Y:S01]  /*4f5b0*/  MOV R53, R15 ;  /* 0x0000000f00357202 */ /* 0x000fe20000000f00 */
[--C-:B------:R-:W-:Y:S01]  /*4f5c0*/  IMAD.MOV.U32 R86, RZ, RZ, R66.reuse ;  /* 0x000000ffff567224 */ /* 0x100fe200078e0042 */
[----:B------:R-:W-:Y:S01]  /*4f5d0*/  VABSDIFF.U32 R21, R6, R21, RZ ;  /* 0x0000001506157214 */ /* 0x000fe200000e00ff */
[----:B------:R1:W4:Y:S01]  /*4f5e0*/  LDL.LU R32, [R1+0xa10] ;  /* 0x000a100001207983 */ /* 0x0003220000300800 */
[----:B------:R-:W5:Y:S01]  /*4f5f0*/  TEX.LL RZ, R6, R90, R149, UR6, 2D, 0x1 ;  /* 0x28ff06955a067f60 */ /* 0x000f6200089e01ff */
[----:B------:R-:W5:Y:S01]  /*4f600*/  TEX.LL RZ, R60, R66, R149, UR10, 2D, 0x3 ;  /* 0x28ff0a95423c7f60 */ /* 0x000f6200089e03ff */
[----:B------:R-:W-:Y:S01]  /*4f610*/  LOP3.LUT R23, R108, R92, RZ, 0x3c, !PT ;  /* 0x0000005c6c177212 */ /* 0x000fe200078e3cff */
[----:B------:R-:W-:Y:S08]  /*4f620*/  POPC R50, R50 ;  /* 0x0000003200327309 */ /* 0x000ff00000000000 */
[----:B------:R-:W-:Y:S01]  /*4f630*/  POPC R29, R112 ;  /* 0x00000070001d7309 */ /* 0x000fe20000000000 */
[----:B------:R-:W-:Y:S01]  /*4f640*/  IMAD.MOV.U32 R75, RZ, RZ, R9 ;  /* 0x000000ffff4b7224 */ /* 0x000fe200078e0009 */
[----:B------:R-:W-:Y:S01]  /*4f650*/  MOV R57, R11 ;  /* 0x0000000b00397202 */ /* 0x000fe20000000f00 */
[--C-:B------:R-:W-:Y:S01]  /*4f660*/  IMAD.MOV.U32 R74, RZ, RZ, R66.reuse ;  /* 0x000000ffff4a7224 */ /* 0x100fe200078e0042 */
[----:B------:R-:W-:Y:S01]  /*4f670*/  MOV R106, R66 ;  /* 0x00000042006a7202 */ /* 0x000fe20000000f00 */
[--C-:B------:R-:W-:Y:S01]  /*4f680*/  IMAD.MOV.U32 R56, RZ, RZ, R66.reuse ;  /* 0x000000ffff387224 */ /* 0x100fe200078e0042 */
[----:B------:R-:W-:Y:S01]  /*4f690*/  MOV R87, R19 ;  /* 0x0000001300577202 */ /* 0x000fe20000000f00 */
[----:B------:R-:W-:Y:S01]  /*4f6a0*/  IMAD.MOV.U32 R55, RZ, RZ, R13 ;  /* 0x000000ffff377224 */ /* 0x000fe200078e000d */
[----:B------:R-:W0:Y:S01]  /*4f6b0*/  POPC R23, R23 ;  /* 0x0000001700177309 */ /* 0x000e220000000000 */
[----:B------:R-:W-:Y:S01]  /*4f6c0*/  IMAD.MOV.U32 R54, RZ, RZ, R66 ;  /* 0x000000ffff367224 */ /* 0x000fe200078e0042 */
[----:B------:R1:W4:Y:S06]  /*4f6d0*/  LDL.LU R28, [R1+0xa0c] ;  /* 0x000a0c00011c7983 */ /* 0x00032c0000300800 */
[----:B------:R-:W-:Y:S08]  /*4f6e0*/  POPC R25, R111 ;  /* 0x0000006f00197309 */ /* 0x000ff00000000000 */
[----:B------:R-:W-:Y:S01]  /*4f6f0*/  POPC R12, R113 ;  /* 0x00000071000c7309 */ /* 0x000fe20000000000 */
[----:B0-----:R-:W-:Y:S01]  /*4f700*/  IADD3 R23, PT, PT, R23, R50, RZ ;  /* 0x0000003217177210 */ /* 0x001fe20007ffe0ff */
[----:B--2---:R-:W-:Y:S01]  /*4f710*/  IMAD.WIDE.U32 R48, R39, UR18, R96 ;  /* 0x0000001227307c25 */ /* 0x004fe2000f8e0060 */
[----:B------:R1:W4:Y:S03]  /*4f720*/  LDL.LU R24, [R1+0xa08] ;  /* 0x000a080001187983 */ /* 0x0003260000300800 */
[----:B------:R-:W-:-:S02]  /*4f730*/  IMAD R23, R23, 0x9, R0 ;  /* 0x0000000917177824 */ /* 0x000fc400078e0200 */
[----:B------:R-:W0:Y:S02]  /*4f740*/  POPC R0, R110 ;  /* 0x0000006e00007309 */ /* 0x000e240000000000 */
[----:B0-----:R-:W-:-:S04]  /*4f750*/  IMAD.IADD R25, R0, 0x1, R25 ;  /* 0x0000000100197824 */ /* 0x001fc800078e0219 */
[----:B------:R-:W-:Y:S02]  /*4f760*/  IMAD R16, R25, 0x9, R16 ;  /* 0x0000000919107824 */ /* 0x000fe400078e0210 */
[----:B---3--:R-:W-:Y:S02]  /*4f770*/  IMAD.IADD R49, R37, 0x1, R49 ;  /* 0x0000000125317824 */ /* 0x008fe400078e0231 */
[----:B------:R-:W-:Y:S01]  /*4f780*/  IMAD.IADD R16, R16, 0x1, R21 ;  /* 0x0000000110107824 */ /* 0x000fe200078e0215 */
[----:B------:R-:W-:Y:S02]  /*4f790*/  LOP3.LUT R21, R18, 0xff, RZ, 0xc0, !PT ;  /* 0x000000ff12157812 */ /* 0x000fe400078ec0ff */
[----:B------:R0:W-:Y:S02]  /*4f7a0*/  STG.E desc[UR14][R48.64], R23 ;  /* 0x0000001730007986 */ /* 0x0001e4000c10190e */
[----:B------:R-:W-:Y:S02]  /*4f7b0*/  VABSDIFF.U32 R21, R8, R21, RZ ;  /* 0x0000001508157214 */ /* 0x000fe400000e00ff */
[----:B------:R-:W5:Y:S01]  /*4f7c0*/  TEX.LL RZ, R8, R94, R149, UR6, 2D, 0x1 ;  /* 0x28ff06955e087f60 */ /* 0x000f6200089e01ff */
[----:B0-----:R-:W-:Y:S01]  /*4f7d0*/  MOV R49, R7 ;  /* 0x0000000700317202 */ /* 0x001fe20000000f00 */
[----:B------:R-:W-:-:S04]  /*4f7e0*/  IMAD.MOV.U32 R48, RZ, RZ, R66 ;  /* 0x000000ffff307224 */ /* 0x000fc800078e0042 */
[----:B------:R-:W5:Y:S01]  /*4f7f0*/  TEX.LL RZ, R70, R48, R149, UR10, 2D, 0x3 ;  /* 0x28ff0a9530467f60 */ /* 0x000f6200089e03ff */
[----:B------:R-:W-:Y:S02]  /*4f800*/  IMAD.IADD R29, R29, 0x1, R12 ;  /* 0x000000011d1d7824 */ /* 0x000fe400078e020c */
[----:B------:R-:W5:Y:S01]  /*4f810*/  TEX.LL RZ, R12, R98, R149, UR6, 2D, 0x1 ;  /* 0x28ff0695620c7f60 */ /* 0x000f6200089e01ff */
[----:B------:R-:W5:Y:S01]  /*4f820*/  TEX.LL RZ, R74, R74, R149, UR10, 2D, 0x3 ;  /* 0x28ff0a954a4a7f60 */ /* 0x000f6200089e03ff */
[----:B------:R-:W-:Y:S01]  /*4f830*/  TEX.LL RZ, R14, R100, R149, UR6, 2D, 0x1 ;  /* 0x28ff0695640e7f60 */ /* 0x000fe200089e01ff */
[----:B------:R-:W5:Y:S01]  /*4f840*/  TEX.LL RZ, R82, R82, R149, UR10, 2D, 0x3 ;  /* 0x28ff0a9552527f60 */ /* 0x000f6200089e03ff */
[----:B------:R-:W5:Y:S01]  /*4f850*/  TEX.LL RZ, R18, R102, R149, UR6, 2D, 0x1 ;  /* 0x28ff069566127f60 */ /* 0x000f6200089e01ff */
[----:B------:R-:W5:Y:S01]  /*4f860*/  TEX.LL RZ, R56, R56, R149, UR10, 2D, 0x3 ;  /* 0x28ff0a9538387f60 */ /* 0x000f6200089e03ff */
[----:B------:R-:W5:Y:S01]  /*4f870*/  TEX.LL RZ, R23, R104, R149, UR6, 2D, 0x1 ;  /* 0x28ff069568177f60 */ /* 0x000f6200089e01ff */
[----:B------:R-:W5:Y:S01]  /*4f880*/  TEX.LL RZ, R54, R54, R149, UR10, 2D, 0x3 ;  /* 0x28ff0a9536367f60 */ /* 0x000f6200089e03ff */
[----:B------:R-:W-:Y:S01]  /*4f890*/  IMAD R16, R29, 0x9, R16 ;  /* 0x000000091d107824 */ /* 0x000fe200078e0210 */
[----:B------:R-:W-:Y:S04]  /*4f8a0*/  POPC R0, R114 ;  /* 0x0000007200007309 */ /* 0x000fe80000000000 */
[----:B------:R-:W-:-:S04]  /*4f8b0*/  IADD3 R16, PT, PT, R16, R21, RZ ;  /* 0x0000001510107210 */ /* 0x000fc80007ffe0ff */
[----:B------:R-:W0:Y:S01]  /*4f8c0*/  POPC R21, R115 ;  /* 0x0000007300157309 */ /* 0x000e220000000000 */
[--C-:B------:R-:W-:Y:S02]  /*4f8d0*/  IMAD.MOV.U32 R52, RZ, RZ, R66.reuse ;  /* 0x000000ffff347224 */ /* 0x100fe400078e0042 */
[--C-:B------:R-:W-:Y:S02]  /*4f8e0*/  IMAD.MOV.U32 R50, RZ, RZ, R66.reuse ;  /* 0x000000ffff327224 */ /* 0x100fe400078e0042 */
[----:B------:R-:W-:Y:S01]  /*4f8f0*/  IMAD.MOV.U32 R107, RZ, RZ, R15 ;  /* 0x000000ffff6b7224 */ /* 0x000fe200078e000f */
[----:B------:R-:W-:Y:S01]  /*4f900*/  MOV R110, R66 ;  /* 0x00000042006e7202 */ /* 0x000fe20000000f00 */
[----:B------:R-:W-:Y:S01]  /*4f910*/  IMAD.MOV.U32 R109, RZ, RZ, R17 ;  /* 0x000000ffff6d7224 */ /* 0x000fe200078e0011 */
[----:B------:R-:W5:Y:S01]  /*4f920*/  TEX.LL RZ, R52, R52, R149, UR10, 2D, 0x3 ;  /* 0x28ff0a9534347f60 */ /* 0x000f6200089e03ff */
[----:B------:R-:W-:Y:S01]  /*4f930*/  TEX.LL RZ, R50, R50, R149, UR10, 2D, 0x3 ;  /* 0x28ff0a9532327f60 */ /* 0x000fe200089e03ff */
[----:B------:R-:W5:Y:S01]  /*4f940*/  TEX.LL RZ, R25, R106, R149, UR6, 2D, 0x1 ;  /* 0x28ff06956a197f60 */ /* 0x000f6200089e01ff */
[----:B------:R-:W5:Y:S01]  /*4f950*/  TEX.LL RZ, R48, R86, R149, UR10, 2D, 0x3 ;  /* 0x28ff0a9556307f60 */ /* 0x000f6200089e03ff */
[----:B------:R-:W-:-:S02]  /*4f960*/  IMAD.MOV.U32 R108, RZ, RZ, R66 ;  /* 0x000000ffff6c7224 */ /* 0x000fc400078e0042 */
[----:B------:R-:W-:Y:S02]  /*4f970*/  IMAD.MOV.U32 R111, RZ, RZ, R19 ;  /* 0x000000ffff6f7224 */ /* 0x000fe400078e0013 */
[----:B------:R-:W5:Y:S02]  /*4f980*/  TEX.LL RZ, R27, R108, R149, UR6, 2D, 0x1 ;  /* 0x28ff06956c1b7f60 */ /* 0x000f6400089e01ff */
[----:B------:R-:W5:Y:S01]  /*4f990*/  TEX.LL RZ, R29, R110, R149, UR6, 2D, 0x1 ;  /* 0x28ff06956e1d7f60 */ /* 0x000f6200089e01ff */
[----:B0-----:R-:W-:-:S05]  /*4f9a0*/  IADD3 R21, PT, PT, R0, R21, RZ ;  /* 0x0000001500157210 */ /* 0x001fca0007ffe0ff */
[----:B------:R-:W-:Y:S01]  /*4f9b0*/  IMAD R16, R21, 0x9, R16 ;  /* 0x0000000915107824 */ /* 0x000fe200078e0210 */
[----:B------:R-:W-:-:S04]  /*4f9c0*/  DEPBAR.LE SB5, 0xe ;  /* 0x0000d3800000791a */ /* 0x000fc80000000000 */
[----:B------:R-:W-:Y:S02]  /*4f9d0*/  LOP3.LUT R6, R6, 0xff, RZ, 0xc0, !PT ;  /* 0x000000ff06067812 */ /* 0x000fe400078ec0ff */
[----:B------:R-:W-:Y:S02]  /*4f9e0*/  LOP3.LUT R60, R60, R64, RZ, 0x3c, !PT ;  /* 0x000000403c3c7212 */ /* 0x000fe400078e3cff */
[----:B------:R-:W-:Y:S02]  /*4f9f0*/  VABSDIFF.U32 R21, R148, R6, RZ ;  /* 0x0000000694157214 */ /* 0x000fe400000e00ff */
[----:B------:R-:W-:Y:S01]  /*4fa00*/  LOP3.LUT R61, R61, R65, RZ, 0x3c, !PT ;  /* 0x000000413d3d7212 */ /* 0x000fe200078e3cff */
[----:B------:R-:W-:Y:S01]  /*4fa10*/  POPC R0, R60 ;  /* 0x0000003c00007309 */ /* 0x000fe20000000000 */
[----:B------:R-:W0:Y:S01]  /*4fa20*/  LDC R6, c[0x0][0x3a4] ;  /* 0x0000e900ff067b82 */ /* 0x000e220000000800 */
[----:B------:R-:W-:-:S06]  /*4fa30*/  IMAD.IADD R16, R16, 0x1, R21 ;  /* 0x0000000110107824 */ /* 0x000fcc00078e0215 */
[----:B------:R2:W3:Y:S02]  /*4fa40*/  POPC R21, R61 ;  /* 0x0000003d00157309 */ /* 0x0004e40000000000 */
[----:B--2---:R-:W2:Y:S01]  /*4fa50*/  LDL.64 R60, [R1+0x930] ;  /* 0x00093000013c7983 */ /* 0x004ea20000100a00 */
[----:B---3--:R-:W-:-:S04]  /*4fa60*/  IMAD.IADD R21, R0, 0x1, R21 ;  /* 0x0000000100157824 */ /* 0x008fc800078e0215 */
[----:B------:R-:W-:Y:S01]  /*4fa70*/  IMAD R16, R21, 0x9, R16 ;  /* 0x0000000915107824 */ /* 0x000fe200078e0210 */
[----:B------:R-:W-:-:S04]  /*4fa80*/  DEPBAR.LE SB5, 0xd ;  /* 0x0000d3400000791a */ /* 0x000fc80000000000 */
[----:B------:R-:W-:-:S04]  /*4fa90*/  LOP3.LUT R8, R8, 0xff, RZ, 0xc0, !PT ;  /* 0x000000ff08087812 */ /* 0x000fc800078ec0ff */
[----:B------:R-:W-:-:S05]  /*4faa0*/  VABSDIFF.U32 R21, R145, R8, RZ ;  /* 0x0000000891157214 */ /* 0x000fca00000e00ff */
[----:B------:R-:W-:Y:S01]  /*4fab0*/  IMAD.IADD R16, R16, 0x1, R21 ;  /* 0x0000000110107824 */ /* 0x000fe200078e0215 */
[----:B------:R-:W-:-:S04]  /*4fac0*/  DEPBAR.LE SB5, 0xc ;  /* 0x0000d3000000791a */ /* 0x000fc80000000000 */
[----:B------:R-:W-:Y:S02]  /*4fad0*/  LOP3.LUT R70, R70, R68, RZ, 0x3c, !PT ;  /* 0x0000004446467212 */ /* 0x000fe400078e3cff */
[----:B------:R-:W-:Y:S02]  /*4fae0*/  LOP3.LUT R71, R71, R69, RZ, 0x3c, !PT ;  /* 0x0000004547477212 */ /* 0x000fe400078e3cff */
[----:B------:R-:W-:Y:S08]  /*4faf0*/  POPC R0, R70 ;  /* 0x0000004600007309 */ /* 0x000ff00000000000 */
[----:B------:R-:W3:Y:S01]  /*4fb00*/  POPC R21, R71 ;  /* 0x0000004700157309 */ /* 0x000ee20000000000 */
[----:B------:R-:W-:-:S04]  /*4fb10*/  DEPBAR.LE SB5, 0xa ;  /* 0x0000d2800000791a */ /* 0x000fc80000000000 */
[----:B------:R-:W-:Y:S02]  /*4fb20*/  LOP3.LUT R12, R12, 0xff, RZ, 0xc0, !PT ;  /* 0x000000ff0c0c7812 */ /* 0x000fe400078ec0ff */
[----:B------:R-:W-:Y:S02]  /*4fb30*/  LOP3.LUT R74, R74, R72, RZ, 0x3c, !PT ;  /* 0x000000484a4a7212 */ /* 0x000fe400078e3cff */
[----:B------:R-:W-:Y:S02]  /*4fb40*/  LOP3.LUT R75, R75, R73, RZ, 0x3c, !PT ;  /* 0x000000494b4b7212 */ /* 0x000fe400078e3cff */
[----:B---3--:R-:W-:-:S05]  /*4fb50*/  IADD3 R21, PT, PT, R0, R21, RZ ;  /* 0x0000001500157210 */ /* 0x008fca0007ffe0ff */
[----:B------:R-:W-:Y:S01]  /*4fb60*/  IMAD R16, R21, 0x9, R16 ;  /* 0x0000000915107824 */ /* 0x000fe200078e0210 */
[----:B------:R-:W-:Y:S01]  /*4fb70*/  VABSDIFF.U32 R21, R144, R12, RZ ;  /* 0x0000000c90157214 */ /* 0x000fe200000e00ff */
[----:B------:R-:W-:Y:S04]  /*4fb80*/  POPC R0, R74 ;  /* 0x0000004a00007309 */ /* 0x000fe80000000000 */
[----:B------:R-:W-:-:S04]  /*4fb90*/  IMAD.IADD R16, R16, 0x1, R21 ;  /* 0x0000000110107824 */ /* 0x000fc800078e0215 */
[----:B------:R-:W3:Y:S01]  /*4fba0*/  POPC R21, R75 ;  /* 0x0000004b00157309 */ /* 0x000ee20000000000 */
[----:B------:R-:W-:-:S04]  /*4fbb0*/  DEPBAR.LE SB5, 0x9 ;  /* 0x0000d2400000791a */ /* 0x000fc80000000000 */
[----:B------:R-:W-:Y:S02]  /*4fbc0*/  LOP3.LUT R82, R82, R78, RZ, 0x3c, !PT ;  /* 0x0000004e52527212 */ /* 0x000fe400078e3cff */
[----:B------:R-:W-:Y:S01]  /*4fbd0*/  LOP3.LUT R83, R83, R79, RZ, 0x3c, !PT ;  /* 0x0000004f53537212 */ /* 0x000fe200078e3cff */
[----:B---3--:R-:W-:-:S04]  /*4fbe0*/  IMAD.IADD R21, R0, 0x1, R21 ;  /* 0x0000000100157824 */ /* 0x008fc800078e0215 */
[----:B------:R-:W-:Y:S01]  /*4fbf0*/  IMAD R16, R21, 0x9, R16 ;  /* 0x0000000915107824 */ /* 0x000fe200078e0210 */
[----:B------:R-:W-:-:S04]  /*4fc00*/  LOP3.LUT R21, R14, 0xff, RZ, 0xc0, !PT ;  /* 0x000000ff0e157812 */ /* 0x000fc800078ec0ff */
[----:B------:R-:W-:Y:S01]  /*4fc10*/  VABSDIFF.U32 R21, R10, R21, RZ ;  /* 0x000000150a157214 */ /* 0x000fe200000e00ff */
[----:B------:R-:W-:Y:S04]  /*4fc20*/  POPC R0, R82 ;  /* 0x0000005200007309 */ /* 0x000fe80000000000 */
[----:B------:R-:W-:-:S04]  /*4fc30*/  IMAD.IADD R16, R16, 0x1, R21 ;  /* 0x0000000110107824 */ /* 0x000fc800078e0215 */
        /* <DEDUP_REMOVED lines=12> */
[----:B------:R-:W-:Y:S01]  /*4fd00*/  LOP3.LUT R23, R23, 0xff, RZ, 0xc0, !PT ;  /* 0x000000ff17177812 */ /* 0x000fe200078ec0ff */
[----:B------:R-:W1:Y:S03]  /*4fd10*/  S2R R8, SR_TID.Y ;  /* 0x0000000000087919 */ /* 0x000e660000002200 */
[----:B------:R-:W-:Y:S02]  /*4fd20*/  VABSDIFF.U32 R23, R140, R23, RZ ;  /* 0x000000178c177214 */ /* 0x000fe400000e00ff */
[----:B------:R-:W1:Y:S01]  /*4fd30*/  S2R R140, SR_CTAID.Y ;  /* 0x00000000008c7919 */ /* 0x000e620000002600 */
[----:B------:R-:W-:-:S04]  /*4fd40*/  DEPBAR.LE SB5, 0x5 ;  /* 0x0000d1400000791a */ /* 0x000fc80000000000 */
[----:B------:R-:W-:Y:S02]  /*4fd50*/  LOP3.LUT R54, R54, R80, RZ, 0x3c, !PT ;  /* 0x0000005036367212 */ /* 0x000fe400078e3cff */
[----:B------:R-:W-:Y:S01]  /*4fd60*/  LOP3.LUT R55, R55, R81, RZ, 0x3c, !PT ;  /* 0x0000005137377212 */ /* 0x000fe200078e3cff */
[----:B---3--:R-:W-:Y:S02]  /*4fd70*/  IMAD.IADD R21, R0, 0x1, R21 ;  /* 0x0000000100157824 */ /* 0x008fe400078e0215 */
[----:B------:R-:W-:Y:S02]  /*4fd80*/  POPC R0, R54 ;  /* 0x0000003600007309 */ /* 0x000fe40000000000 */
[----:B------:R-:W-:-:S06]  /*4fd90*/  IMAD R16, R21, 0x9, R16 ;  /* 0x0000000915107824 */ /* 0x000fcc00078e0210 */
[----:B------:R-:W3:Y:S01]  /*4fda0*/  POPC R21, R55 ;  /* 0x0000003700157309 */ /* 0x000ee20000000000 */
[----:B------:R-:W-:Y:S01]  /*4fdb0*/  IMAD.IADD R16, R16, 0x1, R23 ;  /* 0x0000000110107824 */ /* 0x000fe200078e0217 */
[----:B---3--:R-:W-:-:S05]  /*4fdc0*/  IADD3 R21, PT, PT, R0, R21, RZ ;  /* 0x0000001500157210 */ /* 0x008fca0007ffe0ff */
[----:B------:R-:W-:Y:S02]  /*4fdd0*/  IMAD R16, R21, 0x9, R16 ;  /* 0x0000000915107824 */ /* 0x000fe400078e0210 */
[----:B-1----:R-:W-:Y:S01]  /*4fde0*/  IMAD R21, R140, UR13, R8 ;  /* 0x0000000d8c157c24 */ /* 0x002fe2000f8e0208 */
[----:B------:R-:W-:-:S04]  /*4fdf0*/  DEPBAR.LE SB5, 0x4 ;  /* 0x0000d1000000791a */ /* 0x000fc80000000000 */
[----:B------:R-:W-:Y:S01]  /*4fe00*/  LOP3.LUT R0, R52, R84, RZ, 0x3c, !PT ;  /* 0x0000005434007212 */ /* 0x000fe200078e3cff */
[----:B0-----:R-:W-:Y:S01]  /*4fe10*/  IMAD R23, R6, 0x2, R21 ;  /* 0x0000000206177824 */ /* 0x001fe200078e0215 */
[----:B------:R-:W-:-:S04]  /*4fe20*/  LOP3.LUT R21, R53, R85, RZ, 0x3c, !PT ;  /* 0x0000005535157212 */ /* 0x000fc800078e3cff */
[----:B------:R-:W-:Y:S01]  /*4fe30*/  POPC R0, R0 ;  /* 0x0000000000007309 */ /* 0x000fe20000000000 */
[----:B--2---:R-:W-:-:S07]  /*4fe40*/  IMAD R6, R61, UR18, RZ ;  /* 0x000000123d067c24 */ /* 0x004fce000f8e02ff */
[----:B------:R-:W0:Y:S01]  /*4fe50*/  POPC R21, R21 ;  /* 0x0000001500157309 */ /* 0x000e220000000000 */
[----:B------:R-:W-:Y:S01]  /*4fe60*/  IMAD.WIDE.U32 R52, R23, UR18, R96 ;  /* 0x0000001217347c25 */ /* 0x000fe2000f8e0060 */
[----:B------:R-:W-:-:S04]  /*4fe70*/  DEPBAR.LE SB5, 0x3 ;  /* 0x0000d0c00000791a */ /* 0x000fc80000000000 */
[----:B------:R-:W-:Y:S01]  /*4fe80*/  LOP3.LUT R25, R25, 0xff, RZ, 0xc0, !PT ;  /* 0x000000ff19197812 */ /* 0x000fe200078ec0ff */
[----:B------:R-:W-:Y:S01]  /*4fe90*/  IMAD R23, R60, UR17, R6 ;  /* 0x000000113c177c24 */ /* 0x000fe2000f8e0206 */
[----:B------:R-:W-:Y:S02]  /*4fea0*/  LOP3.LUT R50, R50, R88, RZ, 0x3c, !PT ;  /* 0x0000005832327212 */ /* 0x000fe400078e3cff */
[----:B------:R-:W-:Y:S01]  /*4feb0*/  LOP3.LUT R51, R51, R89, RZ, 0x3c, !PT ;  /* 0x0000005933337212 */ /* 0x000fe200078e3cff */
[----:B------:R-:W-:Y:S01]  /*4fec0*/  IMAD.IADD R53, R23, 0x1, R53 ;  /* 0x0000000117357824 */ /* 0x000fe200078e0235 */
[----:B------:R-:W-:Y:S01]  /*4fed0*/  VABSDIFF.U32 R25, R137, R25, RZ ;  /* 0x0000001989197214 */ /* 0x000fe200000e00ff */
[----:B------:R-:W-:Y:S01]  /*4fee0*/  POPC R6, R50 ;  /* 0x0000003200067309 */ /* 0x000fe20000000000 */
[----:B------:R-:W-:-:S04]  /*4fef0*/  DEPBAR.LE SB5, 0x2 ;  /* 0x0000d0800000791a */ /* 0x000fc80000000000 */
[----:B------:R-:W-:Y:S01]  /*4ff00*/  LOP3.LUT R48, R48, R92, RZ, 0x3c, !PT ;  /* 0x0000005c30307212 */ /* 0x000fe200078e3cff */
[----:B0-----:R-:W-:Y:S02]  /*4ff10*/  IMAD.IADD R21, R0, 0x1, R21 ;  /* 0x0000000100157824 */ /* 0x001fe400078e0215 */
[----:B------:R-:W0:Y:S01]  /*4ff20*/  POPC R23, R51 ;  /* 0x0000003300177309 */ /* 0x000e220000000000 */
[----:B------:R-:W-:Y:S01]  /*4ff30*/  IMAD.IADD R16, R16, 0x1, R25 ;  /* 0x0000000110107824 */ /* 0x000fe200078e0219 */
[----:B------:R-:W-:Y:S01]  /*4ff40*/  LOP3.LUT R49, R49, R93, RZ, 0x3c, !PT ;  /* 0x0000005d31317212 */ /* 0x000fe200078e3cff */
[----:B------:R-:W-:-:S04]  /*4ff50*/  DEPBAR.LE SB5, 0x1 ;  /* 0x0000d0400000791a */ /* 0x000fc80000000000 */
[----:B------:R-:W-:Y:S01]  /*4ff60*/  LOP3.LUT R27, R27, 0xff, RZ, 0xc0, !PT ;  /* 0x000000ff1b1b7812 */ /* 0x000fe200078ec0ff */
[----:B------:R-:W-:Y:S01]  /*4ff70*/  IMAD R16, R21, 0x9, R16 ;  /* 0x0000000915107824 */ /* 0x000fe200078e0210 */
[----:B------:R-:W-:Y:S02]  /*4ff80*/  POPC R8, R48 ;  /* 0x0000003000087309 */ /* 0x000fe40000000000 */
[----:B------:R-:W-:-:S06]  /*4ff90*/  VABSDIFF.U32 R27, R136, R27, RZ ;  /* 0x0000001b881b7214 */ /* 0x000fcc00000e00ff */
[----:B------:R-:W1:Y:S01]  /*4ffa0*/  POPC R21, R49 ;  /* 0x0000003100157309 */ /* 0x000e620000000000 */
[----:B------:R-:W-:Y:S01]  /*4ffb0*/  IADD3 R16, PT, PT, R16, R27, RZ ;  /* 0x0000001b10107210 */ /* 0x000fe20007ffe0ff */
[----:B0-----:R-:W-:Y:S01]  /*4ffc0*/  IMAD.IADD R23, R6, 0x1, R23 ;  /* 0x0000000106177824 */ /* 0x001fe200078e0217 */
[----:B-----5:R-:W-:-:S03]  /*4ffd0*/  LOP3.LUT R29, R29, 0xff, RZ, 0xc0, !PT ;  /* 0x000000ff1d1d7812 */ /* 0x020fc600078ec0ff */
[----:B------:R-:W-:Y:S01]  /*4ffe0*/  IMAD R16, R23, 0x9, R16 ;  /* 0x0000000917107824 */ /* 0x000fe200078e0210 */
[----:B------:R-:W-:Y:S02]  /*4fff0*/  VABSDIFF.U32 R29, R22, R29, RZ ;  /* 0x0000001d161d7214 */ /* 0x000fe400000e00ff */
[----:B------:R-:W-:Y:S01]  /*50000*/  MOV R0, R20 ;  /* 0x0000001400007202 */ /* 0x000fe20000000f00 */
[----:B------:R2:W4:Y:S02]  /*50010*/  LDL.LU R22, [R1+0xa04] ;  /* 0x000a040001167983 */ /* 0x0005240000300800 */
[----:B------:R-:W-:Y:S02]  /*50020*/  IMAD.IADD R16, R16, 0x1, R29 ;  /* 0x0000000110107824 */ /* 0x000fe400078e021d */
[----:B------:R2:W4:Y:S01]  /*50030*/  LDL.LU R20, [R1+0xa00] ;  /* 0x000a000001147983 */ /* 0x0005220000300800 */
[----:B-1----:R-:W-:-:S04]  /*50040*/  IMAD.IADD R21, R8, 0x1, R21 ;  /* 0x0000000108157824 */ /* 0x002fc800078e0215 */
[----:B------:R-:W-:Y:S01]  /*50050*/  IMAD R21, R21, 0x9, R16 ;  /* 0x0000000915157824 */ /* 0x000fe200078e0210 */
[----:B------:R2:W-:Y:S04]  /*50060*/  STL [R1+0x920], R0 ;  /* 0x0009200001007387 */ /* 0x0005e80000100800 */
[----:B------:R2:W-:Y:S01]  /*50070*/  STG.E desc[UR14][R52.64], R21 ;  /* 0x0000001534007986 */ /* 0x0005e2000c10190e */
[----:B------:R-:W-:-:S04]  /*50080*/  UIADD3 UR12, UPT, UPT, UR12, 0x4, URZ ;  /* 0x000000040c0c7890 */ /* 0x000fc8000fffe0ff */
[----:B------:R-:W-:Y:S01]  /*50090*/  UISETP.NE.AND UP0, UPT, UR12, 0x2a, UPT ;  /* 0x0000002a0c00788c */ /* 0x000fe2000bf05270 */
[C---:B------:R-:W-:Y:S02]  /*500a0*/  VIADD R222, R4.reuse, 0x1 ;  /* 0x0000000104de7836 */ /* 0x040fe40000000000 */
[----:B------:R-:W-:Y:S01]  /*500b0*/  VIADD R94, R4, 0x2 ;  /* 0x00000002045e7836 */ /* 0x000fe20000000000 */
[----:B------:R-:W-:Y:S02]  /*500c0*/  I2FP.F32.U32 R248, R4 ;  /* 0x0000000400f87245 */ /* 0x000fe40000201000 */
[----:B------:R-:W-:Y:S02]  /*500d0*/  I2FP.F32.U32 R222, R222 ;  /* 0x000000de00de7245 */ /* 0x000fe40000201000 */
[----:B------:R-:W-:Y:S01]  /*500e0*/  I2FP.F32.U32 R94, R94 ;  /* 0x0000005e005e7245 */ /* 0x000fe20000201000 */
[----:B--2---:R-:W-:Y:S06]  /*500f0*/  BRA.U UP0, `(.L_x_0) ;  /* 0xfffffd31003c7547 */ /* 0x004fec000b83ffff */
[----:B------:R-:W-:Y:S05]  /*50100*/  EXIT ;  /* 0x000000000000794d */ /* 0x000fea0003800000 */
.L_x_1:
[----:B------:R-:W-:-:S00]  /*50110*/  BRA `(.L_x_1) ;  /* 0xfffffffc00fc7947 */ /* 0x000fc0000383ffff */
[----:B------:R-:W-:-:S00]  /*50120*/  NOP ;  /* 0x0000000000007918 */ /* 0x000fc00000000000 */
        /* <DEDUP_REMOVED lines=13> */
.L_x_4:


//--------------------- .text._Z19initCostKernel_left14cudaPitchedPtrjjyyyy --------------------------
	.section	.text._Z19initCostKernel_left14cudaPitchedPtrjjyyyy,"ax",@progbits
	.align	128
        .global         _Z19initCostKernel_left14cudaPitchedPtrjjyyyy
        .type           _Z19initCostKernel_left14cudaPitchedPtrjjyyyy,@function
        .size           _Z19initCostKernel_left14cudaPitchedPtrjjyyyy,(.L_x_5 - _Z19initCostKernel_left14cudaPitchedPtrjjyyyy)
        .other          _Z19initCostKernel_left14cudaPitchedPtrjjyyyy,@"STO_CUDA_ENTRY STV_DEFAULT"
_Z19initCostKernel_left14cudaPitchedPtrjjyyyy:
.text._Z19initCostKernel_left14cudaPitchedPtrjjyyyy:
        /* <DEDUP_REMOVED lines=15> */
[----:B---3--:R-:W-:Y:S02]  /*00f0*/  IMAD R4, R4, UR4, R3 ;  /* 0x0000000404047c24 */ /* 0x008fe4000f8e0203 */
[----:B------:R0:W-:Y:S03]  /*0100*/  STL [R1+0xbc8], R76 ;  /* 0x000bc84c01007387 */ /* 0x0001e60000100800 */
[----:B------:R-:W-:-:S13]  /*0110*/  ISETP.GE.U32.OR P0, PT, R4, R0, P0 ;  /* 0x000000000400720c */ /* 0x000fda0000706470 */
[----:B0-----:R-:W-:Y:S05]  /*0120*/  @P0 EXIT ;  /* 0x000000000000094d */ /* 0x001fea0003800000 */
[----:B------:R-:W0:Y:S01]  /*0130*/  LDCU UR8, c[0x0][0x3b8] ;  /* 0x00007700ff0877ac */ /* 0x000e220008000800 */
[----:B------:R-:W-:Y:S01]  /*0140*/  VIADD R3, R76, 0xfffffffa ;  /* 0xfffffffa4c037836 */ /* 0x000fe20000000000 */
[----:B------:R-:W-:Y:S01]  /*0150*/  IADD3 R252, PT, PT, R4, -0x6, RZ ;  /* 0xfffffffa04fc7810 */ /* 0x000fe20007ffe0ff */
[----:B------:R-:W-:Y:S01]  /*0160*/  IMAD.MOV.U32 R0, RZ, RZ, -0x3e000000 ;  /* 0xc2000000ff007424 */ /* 0x000fe200078e00ff */
[----:B------:R-:W1:Y:S01]  /*0170*/  LDCU UR10, c[0x0][0x3c0] ;  /* 0x00007800ff0a77ac */ /* 0x000e620008000800 */
[C---:B------:R-:W-:Y:S01]  /*0180*/  VIADD R5, R76.reuse, 0xfffffffb ;  /* 0xfffffffb4c057836 */ /* 0x040fe20000000000 */
[----:B------:R-:W-:Y:S01]  /*0190*/  I2FP.F32.S32 R3, R3 ;  /* 0x0000000300037245 */ /* 0x000fe20000201400 */
[----:B------:R-:W-:Y:S01]  /*01a0*/  STL [R1+0xc44], R252 ;  /* 0x000c44fc01007387 */ /* 0x000fe20000100800 */
[-C--:B------:R-:W-:Y:S01]  /*01b0*/  I2FP.F32.U32 R32, R252.reuse ;  /* 0x000000fc00207245 */ /* 0x080fe20000201000 */
[----:B------:R-:W-:Y:S01]  /*01c0*/  UMOV UR9, URZ ;  /* 0x000000ff00097c82 */ /* 0x000fe20008000000 */
[----:B------:R-:W-:Y:S01]  /*01d0*/  I2FP.F32.S32 R2, R252 ;  /* 0x000000fc00027245 */ /* 0x000fe20000201400 */
[----:B------:R-:W-:Y:S01]  /*01e0*/  IMAD.MOV.U32 R21, RZ, RZ, R3 ;  /* 0x000000ffff157224 */ /* 0x000fe200078e0003 */
[----:B------:R-:W-:Y:S01]  /*01f0*/  UMOV UR11, URZ ;  /* 0x000000ff000b7c82 */ /* 0x000fe20008000000 */
[----:B------:R-:W-:Y:S01]  /*0200*/  IMAD.MOV.U32 R20, RZ, RZ, R32 ;  /* 0x000000ffff147224 */ /* 0x000fe200078e0020 */
[----:B------:R-:W-:Y:S01]  /*0210*/  I2FP.F32.S32 R5, R5 ;  /* 0x0000000500057245 */ /* 0x000fe20000201400 */
[----:B------:R-:W-:Y:S01]  /*0220*/  IMAD.MOV.U32 R22, RZ, RZ, R2 ;  /* 0x000000ffff167224 */ /* 0x000fe200078e0002 */
[----:B------:R-:W2:Y:S01]  /*0230*/  LDCU UR4, c[0x0][0x3a8] ;  /* 0x00007500ff0477ac */ /* 0x000ea20008000800 */
[--C-:B------:R-:W-:Y:S01]  /*0240*/  IMAD.MOV.U32 R28, RZ, RZ, R32.reuse ;  /* 0x000000ffff1c7224 */ /* 0x100fe200078e0020 */
[----:B0-----:R-:W5:Y:S01]  /*0250*/  TEX.LL RZ, R78, R2, R0, UR8, 2D, 0x3 ;  /* 0x28ff0800024e7f60 */ /* 0x001f6200089e03ff */
[----:B------:R-:W-:Y:S01]  /*0260*/  MOV R23, R5 ;  /* 0x0000000500177202 */ /* 0x000fe20000000f00 */
[----:B------:R-:W-:Y:S01]  /*0270*/  IMAD.MOV.U32 R29, RZ, RZ, R5 ;  /* 0x000000ffff1d7224 */ /* 0x000fe200078e0005 */
[----:B------:R-:W0:Y:S01]  /*0280*/  LDCU UR6, c[0x0][0x3b0] ;  /* 0x00007600ff0677ac */ /* 0x000e220008000800 */
[----:B-1----:R-:W5:Y:S01]  /*0290*/  TEX.LL RZ, R20, R20, R0, UR10, 2D, 0x3 ;  /* 0x28ff0a0014147f60 */ /* 0x002f6200089e03ff */
[C---:B------:R-:W-:Y:S01]  /*02a0*/  VIADD R7, R76.reuse, 0xfffffffc ;  /* 0xfffffffc4c077836 */ /* 0x040fe20000000000 */
[----:B------:R-:W-:Y:S01]  /*02b0*/  MOV R24, R2 ;  /* 0x0000000200187202 */ /* 0x000fe20000000f00 */
[----:B------:R-:W-:Y:S01]  /*02c0*/  IMAD.MOV.U32 R33, RZ, RZ, R3 ;  /* 0x000000ffff217224 */ /* 0x000fe200078e0003 */
[----:B------:R-:W-:Y:S01]  /*02d0*/  UMOV UR5, URZ ;  /* 0x000000ff00057c82 */ /* 0x000fe20008000000 */
[--C-:B------:R-:W-:Y:S01]  /*02e0*/  IMAD.MOV.U32 R25, RZ, RZ, R5.reuse ;  /* 0x000000ffff197224 */ /* 0x100fe200078e0005 */
[----:B------:R-:W-:Y:S01]  /*02f0*/  I2FP.F32.S32 R7, R7 ;  /* 0x0000000700077245 */ /* 0x000fe20000201400 */
[----:B------:R-:W-:Y:S01]  /*0300*/  UMOV UR7, URZ ;  /* 0x000000ff00077c82 */ /* 0x000fe20008000000 */
[----:B------:R-:W-:Y:S01]  /*0310*/  IMAD.MOV.U32 R26, RZ, RZ, R32 ;  /* 0x000000ffff1a7224 */ /* 0x000fe200078e0020 */
[----:B------:R-:W-:Y:S01]  /*0320*/  MOV R18, R32 ;  /* 0x0000002000127202 */ /* 0x000fe20000000f00 */
[----:B------:R-:W-:Y:S01]  /*0330*/  IMAD.MOV.U32 R27, RZ, RZ, R5 ;  /* 0x000000ffff1b7224 */ /* 0x000fe200078e0005 */
[----:B------:R-:W-:Y:S01]  /*0340*/  MOV R37, R7 ;  /* 0x0000000700257202 */ /* 0x000fe20000000f00 */
[----:B------:R-:W-:Y:S01]  /*0350*/  IMAD.MOV.U32 R34, RZ, RZ, R2 ;  /* 0x000000ffff227224 */ /* 0x000fe200078e0002 */
[----:B------:R-:W-:Y:S01]  /*0360*/  MOV R42, R2 ;  /* 0x00000002002a7202 */ /* 0x000fe20000000f00 */
[--C-:B------:R-:W-:Y:S01]  /*0370*/  IMAD.MOV.U32 R35, RZ, RZ, R7.reuse ;  /* 0x000000ffff237224 */ /* 0x100fe200078e0007 */
[C---:B------:R-:W-:Y:S01]  /*0380*/  IADD3 R11, PT, PT, R76.reuse, -0x2, RZ ;  /* 0xfffffffe4c0b7810 */ /* 0x040fe20007ffe0ff */
[----:B------:R-:W-:Y:S01]  /*0390*/  IMAD.MOV.U32 R36, RZ, RZ, R32 ;  /* 0x000000ffff247224 */ /* 0x000fe200078e0020 */
[----:B------:R-:W-:Y:S01]  /*03a0*/  MOV R46, R32 ;  /* 0x00000020002e7202 */ /* 0x000fe20000000f00 */
[----:B------:R-:W-:Y:S01]  /*03b0*/  VIADD R9, R76, 0xfffffffd ;  /* 0xfffffffd4c097836 */ /* 0x000fe20000000000 */
[----:B------:R-:W-:Y:S01]  /*03c0*/  I2FP.F32.S32 R11, R11 ;  /* 0x0000000b000b7245 */ /* 0x000fe20000201400 */
[----:B------:R-:W-:Y:S01]  /*03d0*/  IMAD.MOV.U32 R30, RZ, RZ, R2 ;  /* 0x000000ffff1e7224 */ /* 0x000fe200078e0002 */
[----:B------:R-:W-:Y:S01]  /*03e0*/  MOV R56, R2 ;  /* 0x0000000200387202 */ /* 0x000fe20000000f00 */
[--C-:B------:R-:W-:Y:S01]  /*03f0*/  IMAD.MOV.U32 R31, RZ, RZ, R7.reuse ;  /* 0x000000ffff1f7224 */ /* 0x100fe200078e0007 */
[----:B------:R-:W-:Y:S01]  /*0400*/  I2FP.F32.S32 R9, R9 ;  /* 0x0000000900097245 */ /* 0x000fe20000201400 */
[----:B------:R-:W-:Y:S01]  /*0410*/  IMAD.MOV.U32 R19, RZ, RZ, R7 ;  /* 0x000000ffff137224 */ /* 0x000fe200078e0007 */
[----:B------:R-:W-:Y:S01]  /*0420*/  MOV R51, R11 ;  /* 0x0000000b00337202 */ /* 0x000fe20000000f00 */
[----:B------:R-:W-:Y:S01]  /*0430*/  IMAD.MOV.U32 R44, RZ, RZ, R32 ;  /* 0x000000ffff2c7224 */ /* 0x000fe200078e0020 */
[----:B------:R-:W-:Y:S01]  /*0440*/  I2FP.F32.U32 R15, R76 ;  /* 0x0000004c000f7245 */ /* 0x000fe20000201000 */
[--C-:B------:R-:W-:Y:S01]  /*0450*/  IMAD.MOV.U32 R43, RZ, RZ, R9.reuse ;  /* 0x000000ffff2b7224 */ /* 0x100fe200078e0009 */
[-C--:B------:R-:W-:Y:S01]  /*0460*/  MOV R62, R32.reuse ;  /* 0x00000020003e7202 */ /* 0x080fe20000000f00 */
[--C-:B------:R-:W-:Y:S01]  /*0470*/  IMAD.MOV.U32 R45, RZ, RZ, R9.reuse ;  /* 0x000000ffff2d7224 */ /* 0x100fe200078e0009 */
[----:B------:R-:W-:Y:S01]  /*0480*/  MOV R65, R15 ;  /* 0x0000000f00417202 */ /* 0x000fe20000000f00 */
[----:B------:R-:W-:Y:S01]  /*0490*/  IMAD.MOV.U32 R38, RZ, RZ, R2 ;  /* 0x000000ffff267224 */ /* 0x000fe200078e0002 */
[----:B------:R-:W-:Y:S01]  /*04a0*/  MOV R70, R32 ;  /* 0x0000002000467202 */ /* 0x000fe20000000f00 */
[----:B------:R-:W-:-:S02]  /*04b0*/  IMAD.MOV.U32 R39, RZ, RZ, R9 ;  /* 0x000000ffff277224 */ /* 0x000fc400078e0009 */
[----:B------:R-:W-:Y:S02]  /*04c0*/  IMAD.MOV.U32 R40, RZ, RZ, R32 ;  /* 0x000000ffff287224 */ /* 0x000fe400078e0020 */
[----:B------:R-:W-:Y:S02]  /*04d0*/  IMAD.MOV.U32 R41, RZ, RZ, R9 ;  /* 0x000000ffff297224 */ /* 0x000fe400078e0009 */
[----:B------:R-:W-:Y:S02]  /*04e0*/  IMAD.MOV.U32 R48, RZ, RZ, R2 ;  /* 0x000000ffff307224 */ /* 0x000fe400078e0002 */
[----:B------:R-:W-:Y:S02]  /*04f0*/  IMAD.MOV.U32 R49, RZ, RZ, R11 ;  /* 0x000000ffff317224 */ /* 0x000fe400078e000b */
[----:B------:R-:W-:Y:S02]  /*0500*/  IMAD.MOV.U32 R50, RZ, RZ, R32 ;  /* 0x000000ffff327224 */ /* 0x000fe400078e0020 */
[----:B------:R-:W-:-:S02]  /*0510*/  VIADD R13, R76, 0xffffffff ;  /* 0xffffffff4c0d7836 */ /* 0x000fc40000000000 */
[----:B------:R-:W-:Y:S02]  /*0520*/  IMAD.MOV.U32 R10, RZ, RZ, R2 ;  /* 0x000000ffff0a7224 */ /* 0x000fe400078e0002 */
[----:B------:R-:W-:Y:S01]  /*0530*/  IMAD.MOV.U32 R47, RZ, RZ, R11 ;  /* 0x000000ffff2f7224 */ /* 0x000fe200078e000b */
[----:B------:R-:W-:Y:S01]  /*0540*/  I2FP.F32.S32 R13, R13 ;  /* 0x0000000d000d7245 */ /* 0x000fe20000201400 */
[----:B------:R-:W-:Y:S02]  /*0550*/  IMAD.MOV.U32 R58, RZ, RZ, R32 ;  /* 0x000000ffff3a7224 */ /* 0x000fe400078e0020 */
[----:B------:R-:W-:Y:S02]  /*0560*/  IMAD.MOV.U32 R52, RZ, RZ, R2 ;  /* 0x000000ffff347224 */ /* 0x000fe400078e0002 */
[--C-:B------:R-:W-:Y:S02]  /*0570*/  IMAD.MOV.U32 R57, RZ, RZ, R13.reuse ;  /* 0x000000ffff397224 */ /* 0x100fe400078e000d */
[----:B------:R-:W-:-:S02]  /*0580*/  IMAD.MOV.U32 R59, RZ, RZ, R13 ;  /* 0x000000ffff3b7224 */ /* 0x000fc400078e000d */
[--C-:B------:R-:W-:Y:S02]  /*0590*/  IMAD.MOV.U32 R53, RZ, RZ, R13.reuse ;  /* 0x000000ffff357224 */ /* 0x100fe400078e000d */
[----:B------:R-:W-:Y:S02]  /*05a0*/  IMAD.MOV.U32 R54, RZ, RZ, R32 ;  /* 0x000000ffff367224 */ /* 0x000fe400078e0020 */
[----:B------:R-:W-:Y:S02]  /*05b0*/  IMAD.MOV.U32 R55, RZ, RZ, R13 ;  /* 0x000000ffff377224 */ /* 0x000fe400078e000d */
[----:B------:R-:W-:Y:S02]  /*05c0*/  IMAD.MOV.U32 R64, RZ, RZ, R2 ;  /* 0x000000ffff407224 */ /* 0x000fe400078e0002 */
[----:B------:R-:W-:Y:S02]  /*05d0*/  IMAD.MOV.U32 R67, RZ, RZ, R15 ;  /* 0x000000ffff437224 */ /* 0x000fe400078e000f */
[----:B------:R-:W-:-:S02]  /*05e0*/  IMAD.MOV.U32 R66, RZ, RZ, R32 ;  /* 0x000000ffff427224 */ /* 0x000fc400078e0020 */
[----:B------:R-:W-:Y:S02]  /*05f0*/  VIADD R17, R76, 0x1 ;  /* 0x000000014c117836 */ /* 0x000fe40000000000 */
[--C-:B------:R-:W-:Y:S02]  /*0600*/  IMAD.MOV.U32 R61, RZ, RZ, R15.reuse ;  /* 0x000000ffff3d7224 */ /* 0x100fe400078e000f */
[--C-:B------:R-:W-:Y:S01]  /*0610*/  IMAD.MOV.U32 R60, RZ, RZ, R2.reuse ;  /* 0x000000ffff3c7224 */ /* 0x100fe200078e0002 */
[----:B------:R-:W-:Y:S01]  /*0620*/  I2FP.F32.U32 R17, R17 ;  /* 0x0000001100117245 */ /* 0x000fe20000201000 */
[----:B------:R-:W-:Y:S02]  /*0630*/  IMAD.MOV.U32 R63, RZ, RZ, R15 ;  /* 0x000000ffff3f7224 */ /* 0x000fe400078e000f */
[----:B------:R-:W-:Y:S01]  /*0640*/  IMAD.MOV.U32 R72, RZ, RZ, R2 ;  /* 0x000000ffff487224 */ /* 0x000fe200078e0002 */
[----:B------:R-:W-:Y:S01]  /*0650*/  MOV R75, R17 ;  /* 0x00000011004b7202 */ /* 0x000fe20000000f00 */
[----:B------:R-:W-:-:S02]  /*0660*/  IMAD.MOV.U32 R73, RZ, RZ, R17 ;  /* 0x000000ffff497224 */ /* 0x000fc400078e0011 */
[----:B------:R-:W-:Y:S02]  /*0670*/  IMAD.MOV.U32 R74, RZ, RZ, R32 ;  /* 0x000000ffff4a7224 */ /* 0x000fe400078e0020 */
[----:B------:R-:W-:Y:S02]  /*0680*/  IMAD.MOV.U32 R68, RZ, RZ, R2 ;  /* 0x000000ffff447224 */ /* 0x000fe400078e0002 */
[--C-:B------:R-:W-:Y:S02]  /*0690*/  IMAD.MOV.U32 R69, RZ, RZ, R17.reuse ;  /* 0x000000ffff457224 */ /* 0x100fe400078e0011 */
[----:B------:R-:W-:Y:S01]  /*06a0*/  IMAD.MOV.U32 R71, RZ, RZ, R17 ;  /* 0x000000ffff477224 */ /* 0x000fe200078e0011 */
[----:B------:R-:W-:-:S04]  /*06b0*/  DEPBAR.LE SB5, 0x1 ;  /* 0x0000d0400000791a */ /* 0x000fc80000000000 */
[----:B------:R-:W-:Y:S01]  /*06c0*/  STL.64 [R1+0xa60], R78 ;  /* 0x000a604e01007387 */ /* 0x000fe20000100a00 */
[----:B------:R-:W-:Y:S02]  /*06d0*/  IMAD.MOV.U32 R120, RZ, RZ, R78 ;  /* 0x000000ffff787224 */ /* 0x000fe400078e004e */
[----:B------:R-:W-:Y:S01]  /*06e0*/  IMAD.MOV.U32 R118, RZ, RZ, R79 ;  /* 0x000000ffff767224 */ /* 0x000fe200078e004f */
[----:B-----5:R1:W-:Y:S01]  /*06f0*/  STL.64 [R1+0x8f8], R20 ;  /* 0x0008f81401007387 */ /* 0x0203e20000100a00 */
[----:B------:R-:W-:Y:S02]  /*0700*/  IMAD.MOV.U32 R119, RZ, RZ, R20 ;  /* 0x000000ffff777224 */ /* 0x000fe400078e0014 */
[----:B------:R-:W-:Y:S02]  /*0710*/  IMAD.MOV.U32 R117, RZ, RZ, R21 ;  /* 0x000000ffff757224 */ /* 0x000fe400078e0015 */
[----:B-1----:R-:W5:Y:S02]  /*0720*/  TEX.LL RZ, R20, R22, R0, UR8, 2D, 0x3 ;  /* 0x28ff080016147f60 */ /* 0x002f6400089e03ff */
[----:B-----5:R-:W-:Y:S01]  /*0730*/  MOV R116, R20 ;  /* 0x0000001400747202 */ /* 0x020fe20000000f00 */
[----:B------:R1:W-:Y:S01]  /*0740*/  STL.64 [R1+0xa70], R20 ;  /* 0x000a701401007387 */ /* 0x0003e20000100a00 */
[----:B------:R-:W-:-:S02]  /*0750*/  IMAD.MOV.U32 R114, RZ, RZ, R21 ;  /* 0x000000ffff727224 */ /* 0x000fc400078e0015 */
[----:B-1----:R-:W5:Y:S01]  /*0760*/  TEX.LL RZ, R20, R28, R0, UR10, 2D, 0x3 ;  /* 0x28ff0a001c147f60 */ /* 0x002f6200089e03ff */
[----:B--2---:R-:W-:Y:S01]  /*0770*/  TEX.LL RZ, R6, R2, R0, UR4, 2D, 0x1 ;  /* 0x28ff040002067f60 */ /* 0x004fe200089e01ff */
[----:B0-----:R-:W-:Y:S01]  /*0780*/  TEX.LL RZ, R8, R32, R0, UR6, 2D, 0x1 ;  /* 0x28ff060020087f60 */ /* 0x001fe200089e01ff */
[----:B------:R-:W-:Y:S01]  /*0790*/  TEX.LL RZ, R12, R24, R0, UR4, 2D, 0x1 ;  /* 0x28ff0400180c7f60 */ /* 0x000fe200089e01ff */
[----:B------:R-:W-:Y:S01]  /*07a0*/  TEX.LL RZ, R14, R26, R0, UR6, 2D, 0x1 ;  /* 0x28ff06001a0e7f60 */ /* 0x000fe200089e01ff */
[----:B-----5:R-:W-:Y:S01]  /*07b0*/  IMAD.MOV.U32 R115, RZ, RZ, R20 ;  /* 0x000000ffff737224 */ /* 0x020fe200078e0014 */
[----:B------:R0:W-:Y:S01]  /*07c0*/  STL.64 [R1+0x478], R20 ;  /* 0x0004781401007387 */ /* 0x0001e20000100a00 */
[----:B------:R-:W-:Y:S02]  /*07d0*/  IMAD.MOV.U32 R29, RZ, RZ, R21 ;  /* 0x000000ffff1d7224 */ /* 0x000fe400078e0015 */
[----:B0-----:R-:W5:Y:S02]  /*07e0*/  TEX.LL RZ, R20, R34, R0, UR8, 2D, 0x3 ;  /* 0x28ff080022147f60 */ /* 0x001f6400089e03ff */
[----:B-----5:R-:W-:Y:S01]  /*07f0*/  IMAD.MOV.U32 R113, RZ, RZ, R20 ;  /* 0x000000ffff717224 */ /* 0x020fe200078e0014 */
[----:B------:R0:W-:Y:S01]  /*0800*/  STL.64 [R1+0xa68], R20 ;  /* 0x000a681401007387 */ /* 0x0001e20000100a00 */
[----:B------:R-:W-:-:S02]  /*0810*/  MOV R111, R21 ;  /* 0x00000015006f7202 */ /* 0x000fc40000000f00 */
[----:B0-----:R-:W5:Y:S01]  /*0820*/  TEX.LL RZ, R20, R36, R0, UR10, 2D, 0x3 ;  /* 0x28ff0a0024147f60 */ /* 0x001f6200089e03ff */
        /* <DEDUP_REMOVED lines=8> */
[----:B------:R-:W-:-:S02]  /*08b0*/  IMAD.MOV.U32 R107, RZ, RZ, R21 ;  /* 0x000000ffff6b7224 */ /* 0x000fc400078e0015 */
[----:B0-----:R-:W5:Y:S02]  /*08c0*/  TEX.LL RZ, R20, R44, R0, UR10, 2D, 0x3 ;  /* 0x28ff0a002c147f60 */ /* 0x001f6400089e03ff */
[----:B-----5:R-:W-:Y:S01]  /*08d0*/  MOV R108, R20 ;  /* 0x00000014006c7202 */ /* 0x020fe20000000f00 */
[----:B------:R0:W-:Y:S01]  /*08e0*/  STL.64 [R1+0x468], R20 ;  /* 0x0004681401007387 */ /* 0x0001e20000100a00 */
[----:B------:R-:W-:Y:S01]  /*08f0*/  IMAD.MOV.U32 R106, RZ, RZ, R21 ;  /* 0x000000ffff6a7224 */ /* 0x000fe200078e0015 */
[----:B0-----:R-:W-:Y:S01]  /*0900*/  TEX.LL RZ, R20, R38, R0, UR4, 2D, 0x1 ;  /* 0x28ff040026147f60 */ /* 0x001fe200089e01ff */
[----:B------:R-:W-:Y:S01]  /*0910*/  TEX.LL RZ, R22, R40, R0, UR6, 2D, 0x1 ;  /* 0x28ff060028167f60 */ /* 0x000fe200089e01ff */
[----:B------:R-:W5:Y:S02]  /*0920*/  TEX.LL RZ, R24, R48, R0, UR8, 2D, 0x3 ;  /* 0x28ff080030187f60 */ /* 0x000f6400089e03ff */
[----:B-----5:R-:W-:Y:S01]  /*0930*/  IMAD.MOV.U32 R105, RZ, RZ, R24 ;  /* 0x000000ffff697224 */ /* 0x020fe200078e0018 */
[----:B------:R0:W-:Y:S01]  /*0940*/  STL.64 [R1+0xae8], R24 ;  /* 0x000ae81801007387 */ /* 0x0001e20000100a00 */
[----:B------:R-:W-:-:S02]  /*0950*/  IMAD.MOV.U32 R103, RZ, RZ, R25 ;  /* 0x000000ffff677224 */ /* 0x000fc400078e0019 */
[----:B0-----:R-:W5:Y:S02]  /*0960*/  TEX.LL RZ, R24, R50, R0, UR10, 2D, 0x3 ;  /* 0x28ff0a0032187f60 */ /* 0x001f6400089e03ff */
[----:B-----5:R-:W-:Y:S01]  /*0970*/  IMAD.MOV.U32 R104, RZ, RZ, R24 ;  /* 0x000000ffff687224 */ /* 0x020fe200078e0018 */
[----:B------:R0:W-:Y:S01]  /*0980*/  STL.64 [R1+0x460], R24 ;  /* 0x0004601801007387 */ /* 0x0001e20000100a00 */
[----:B------:R-:W-:Y:S01]  /*0990*/  MOV R102, R25 ;  /* 0x0000001900667202 */ /* 0x000fe20000000f00 */
[----:B0-----:R-:W-:Y:S01]  /*09a0*/  TEX.LL RZ, R24, R10, R0, UR4, 2D, 0x1 ;  /* 0x28ff04000a187f60 */ /* 0x001fe200089e01ff */
[----:B------:R-:W-:Y:S01]  /*09b0*/  TEX.LL RZ, R28, R46, R0, UR6, 2D, 0x1 ;  /* 0x28ff06002e1c7f60 */ /* 0x000fe200089e01ff */
[----:B------:R-:W5:Y:S02]  /*09c0*/  TEX.LL RZ, R26, R56, R0, UR8, 2D, 0x3 ;  /* 0x28ff0800381a7f60 */ /* 0x000f6400089e03ff */
[----:B-----5:R-:W-:Y:S01]  /*09d0*/  IMAD.MOV.U32 R101, RZ, RZ, R26 ;  /* 0x000000ffff657224 */ /* 0x020fe200078e001a */
[----:B------:R0:W-:Y:S01]  /*09e0*/  STL.64 [R1+0xaf0], R26 ;  /* 0x000af01a01007387 */ /* 0x0001e20000100a00 */
[----:B------:R-:W-:-:S02]  /*09f0*/  IMAD.MOV.U32 R99, RZ, RZ, R27 ;  /* 0x000000ffff637224 */ /* 0x000fc400078e001b */
[----:B0-----:R-:W5:Y:S01]  /*0a00*/  TEX.LL RZ, R26, R58, R0, UR10, 2D, 0x3 ;  /* 0x28ff0a003a1a7f60 */ /* 0x001f6200089e03ff */
[----:B------:R-:W-:Y:S01]  /*0a10*/  TEX.LL RZ, R30, R52, R0, UR4, 2D, 0x1 ;  /* 0x28ff0400341e7f60 */ /* 0x000fe200089e01ff */
[----:B------:R-:W-:Y:S01]  /*0a20*/  TEX.LL RZ, R31, R54, R0, UR6, 2D, 0x1 ;  /* 0x28ff0600361f7f60 */ /* 0x000fe200089e01ff */
[----:B-----5:R-:W-:Y:S01]  /*0a30*/  IMAD.MOV.U32 R100, RZ, RZ, R26 ;  /* 0x000000ffff647224 */ /* 0x020fe200078e001a */
[----:B------:R0:W-:Y:S01]  /*0a40*/  STL.64 [R1+0x458], R26 ;  /* 0x0004581a01007387 */ /* 0x0001e20000100a00 */
[----:B------:R-:W-:Y:S02]  /*0a50*/  IMAD.MOV.U32 R98, RZ, RZ, R27 ;  /* 0x000000ffff627224 */ /* 0x000fe400078e001b */
[----:B0-----:R-:W5:Y:S02]  /*0a60*/  TEX.LL RZ, R26, R64, R0, UR8, 2D, 0x3 ;  /* 0x28ff0800401a7f60 */ /* 0x001f6400089e03ff */
[----:B-----5:R-:W-:Y:S01]  /*0a70*/  MOV R97, R26 ;  /* 0x0000001a00617202 */ /* 0x020fe20000000f00 */
        /* <DEDUP_REMOVED lines=13> */
[----:B------:R0:W-:Y:S01]  /*0b50*/  TEX.LL RZ, R35, R68, R0, UR4, 2D, 0x1 ;  /* 0x28ff040044237f60 */ /* 0x0001e200089e01ff */
[----:B------:R1:W-:Y:S01]  /*0b60*/  TEX.LL RZ, R37, R70, R0, UR6, 2D, 0x1 ;  /* 0x28ff060046257f60 */ /* 0x0003e200089e01ff */
[C---:B------:R-:W-:Y:S01]  /*0b70*/  VIADD R19, R76.reuse, 0x2 ;  /* 0x000000024c137836 */ /* 0x040fe20000000000 */
[C---:B------:R-:W-:Y:S01]  /*0b80*/  IADD3 R23, PT, PT, R76.reuse, 0x4, RZ ;  /* 0x000000044c177810 */ /* 0x040fe20007ffe0ff */
[C---:B------:R-:W-:Y:S01]  /*0b90*/  VIADD R21, R76.reuse, 0x3 ;  /* 0x000000034c157836 */ /* 0x040fe20000000000 */
[----:B------:R-:W-:Y:S01]  /*0ba0*/  MOV R52, R32 ;  /* 0x0000002000347202 */ /* 0x000fe20000000f00 */
[----:B------:R-:W-:Y:S01]  /*0bb0*/  VIADD R25, R76, 0x5 ;  /* 0x000000054c197836 */ /* 0x000fe20000000000 */
[----:B------:R-:W-:Y:S01]  /*0bc0*/  I2FP.F32.U32 R19, R19 ;  /* 0x0000001300137245 */ /* 0x000fe20000201000 */
[----:B------:R-:W-:Y:S01]  /*0bd0*/  VIADD R234, R4, 0xfffffff9 ;  /* 0xfffffff904ea7836 */ /* 0x000fe20000000000 */
[----:B------:R-:W-:Y:S01]  /*0be0*/  I2FP.F32.U32 R21, R21 ;  /* 0x0000001500157245 */ /* 0x000fe20000201000 */
[----:B------:R-:W-:Y:S01]  /*0bf0*/  IMAD.MOV.U32 R46, RZ, RZ, R2 ;  /* 0x000000ffff2e7224 */ /* 0x000fe200078e0002 */
[----:B------:R-:W-:Y:S01]  /*0c00*/  MOV R39, R19 ;  /* 0x0000001300277202 */ /* 0x000fe20000000f00 */
[----:B------:R-:W-:Y:S01]  /*0c10*/  IMAD.MOV.U32 R41, RZ, RZ, R19 ;  /* 0x000000ffff297224 */ /* 0x000fe200078e0013 */
[----:B------:R-:W-:Y:S01]  /*0c20*/  I2FP.F32.U32 R23, R23 ;  /* 0x0000001700177245 */ /* 0x000fe20000201000 */
[--C-:B------:R-:W-:Y:S01]  /*0c30*/  IMAD.MOV.U32 R43, RZ, RZ, R21.reuse ;  /* 0x000000ffff2b7224 */ /* 0x100fe200078e0015 */
[----:B------:R-:W-:Y:S01]  /*0c40*/  I2FP.F32.U32 R25, R25 ;  /* 0x0000001900197245 */ /* 0x000fe20000201000 */
[----:B------:R-:W-:Y:S01]  /*0c50*/  IMAD.MOV.U32 R45, RZ, RZ, R21 ;  /* 0x000000ffff2d7224 */ /* 0x000fe200078e0015 */
[----:B------:R-:W-:Y:S01]  /*0c60*/  MOV R47, R23 ;  /* 0x00000017002f7202 */ /* 0x000fe20000000f00 */
[----:B------:R-:W-:Y:S01]  /*0c70*/  IMAD.MOV.U32 R48, RZ, RZ, R32 ;  /* 0x000000ffff307224 */ /* 0x000fe200078e0020 */
[----:B------:R-:W-:Y:S01]  /*0c80*/  I2FP.F32.U32 R234, R234 ;  /* 0x000000ea00ea7245 */ /* 0x000fe20000201000 */
[----:B------:R-:W-:Y:S01]  /*0c90*/  IMAD.MOV.U32 R49, RZ, RZ, R23 ;  /* 0x000000ffff317224 */ /* 0x000fe200078e0017 */
[----:B------:R-:W-:Y:S01]  /*0ca0*/  MOV R81, R17 ;  /* 0x0000001100517202 */ /* 0x000fe20000000f00 */
[----:B------:R-:W-:Y:S01]  /*0cb0*/  IMAD.MOV.U32 R50, RZ, RZ, R2 ;  /* 0x000000ffff327224 */ /* 0x000fe200078e0002 */
[----:B------:R-:W-:Y:S01]  /*0cc0*/  MOV R55, R3 ;  /* 0x0000000300377202 */ /* 0x000fe20000000f00 */
[--C-:B------:R-:W-:Y:S01]  /*0cd0*/  IMAD.MOV.U32 R51, RZ, RZ, R25.reuse ;  /* 0x000000ffff337224 */ /* 0x100fe200078e0019 */
[----:B------:R-:W-:Y:S01]  /*0ce0*/  MOV R65, R7 ;  /* 0x0000000700417202 */ /* 0x000fe20000000f00 */
[----:B------:R-:W-:-:S02]  /*0cf0*/  IMAD.MOV.U32 R53, RZ, RZ, R25 ;  /* 0x000000ffff357224 */ /* 0x000fc400078e0019 */
[----:B0-----:R-:W-:Y:S01]  /*0d00*/  IMAD.MOV.U32 R69, RZ, RZ, R3 ;  /* 0x000000ffff457224 */ /* 0x001fe200078e0003 */
[----:B-1----:R-:W-:Y:S01]  /*0d10*/  MOV R71, R5 ;  /* 0x0000000500477202 */ /* 0x002fe20000000f00 */
[--C-:B------:R-:W-:Y:S01]  /*0d20*/  IMAD.MOV.U32 R68, RZ, RZ, R234.reuse ;  /* 0x000000ffff447224 */ /* 0x100fe200078e00ea */
[-C--:B------:R-:W-:Y:S01]  /*0d30*/  MOV R10, R234.reuse ;  /* 0x000000ea000a7202 */ /* 0x080fe20000000f00 */
[--C-:B------:R-:W-:Y:S01]  /*0d40*/  IMAD.MOV.U32 R70, RZ, RZ, R234.reuse ;  /* 0x000000ffff467224 */ /* 0x100fe200078e00ea */
[----:B------:R-:W-:Y:S01]  /*0d50*/  MOV R86, R234 ;  /* 0x000000ea00567202 */ /* 0x000fe20000000f00 */
[--C-:B------:R-:W-:Y:S02]  /*0d60*/  IMAD.MOV.U32 R72, RZ, RZ, R234.reuse ;  /* 0x000000ffff487224 */ /* 0x100fe400078e00ea */
[----:B------:R-:W-:Y:S02]  /*0d70*/  IMAD.MOV.U32 R73, RZ, RZ, R7 ;  /* 0x000000ffff497224 */ /* 0x000fe400078e0007 */
[----:B------:R-:W-:-:S02]  /*0d80*/  IMAD.MOV.U32 R74, RZ, RZ, R234 ;  /* 0x000000ffff4a7224 */ /* 0x000fc400078e00ea */
[----:B------:R-:W-:Y:S02]  /*0d90*/  IMAD.MOV.U32 R75, RZ, RZ, R9 ;  /* 0x000000ffff4b7224 */ /* 0x000fe400078e0009 */
[--C-:B------:R-:W-:Y:S02]  /*0da0*/  IMAD.MOV.U32 R76, RZ, RZ, R234.reuse ;  /* 0x000000ffff4c7224 */ /* 0x100fe400078e00ea */
[----:B------:R-:W-:Y:S02]  /*0db0*/  IMAD.MOV.U32 R77, RZ, RZ, R13 ;  /* 0x000000ffff4d7224 */ /* 0x000fe400078e000d */
[----:B------:R-:W-:Y:S02]  /*0dc0*/  VIADD R36, R4, 0xfffffffb ;  /* 0xfffffffb04247836 */ /* 0x000fe40000000000 */
        /* <DEDUP_REMOVED lines=14> */
[----:B------:R-:W-:Y:S01]  /*0eb0*/  IMAD.MOV.U32 R67, RZ, RZ, R9 ;  /* 0x000000ffff437224 */ /* 0x000fe200078e0009 */
[----:B-----5:R0:W-:Y:S01]  /*0ec0*/  STL.64 [R1+0x448], R26 ;  /* 0x0004481a01007387 */ /* 0x0201e20000100a00 */
[----:B------:R-:W-:Y:S02]  /*0ed0*/  IMAD.MOV.U32 R90, RZ, RZ, R27 ;  /* 0x000000ffff5a7224 */ /* 0x000fe400078e001b */
[----:B------:R-:W-:Y:S01]  /*0ee0*/  IMAD.MOV.U32 R92, RZ, RZ, R26 ;  /* 0x000000ffff5c7224 */ /* 0x000fe200078e001a */
[----:B0-----:R0:W-:Y:S01]  /*0ef0*/  TEX.LL RZ, R27, R38, R0, UR4, 2D, 0x1 ;  /* 0x28ff0400261b7f60 */ /* 0x0011e200089e01ff */
[----:B------:R1:W5:Y:S01]  /*0f00*/  TEX.LL RZ, R235, R40, R0, UR6, 2D, 0x1 ;  /* 0x28ff060028eb7f60 */ /* 0x00036200089e01ff */
        /* <DEDUP_REMOVED lines=18> */
[----:B------:R-:W-:-:S02]  /*1030*/  I2FP.F32.S32 R26, R36 ;  /* 0x00000024001a7245 */ /* 0x000fc40000201400 */
[----:B------:R-:W-:-:S03]  /*1040*/  I2FP.F32.U32 R36, R36 ;  /* 0x0000002400247245 */ /* 0x000fc60000201000 */
[----:B------:R-:W-:Y:S01]  /*1050*/  IMAD.MOV.U32 R54, RZ, RZ, R26 ;  /* 0x000000ffff367224 */ /* 0x000fe200078e001a */
[----:B------:R-:W-:Y:S01]  /*1060*/  MOV R60, R36 ;  /* 0x00000024003c7202 */ /* 0x000fe20000000f00 */
[----:B------:R-:W-:Y:S02]  /*1070*/  IMAD.MOV.U32 R56, RZ, RZ, R36 ;  /* 0x000000ffff387224 */ /* 0x000fe400078e0024 */
[--C-:B------:R-:W-:Y:S01]  /*1080*/  IMAD.MOV.U32 R58, RZ, RZ, R26.reuse ;  /* 0x000000ffff3a7224 */ /* 0x100fe200078e001a */
[----:B------:R-:W5:Y:S01]  /*1090*/  TEX.LL RZ, R47, R54, R0, UR4, 2D, 0x1 ;  /* 0x28ff0400362f7f60 */ /* 0x000f6200089e01ff */
[----:B------:R-:W5:Y:S01]  /*10a0*/  TEX.LL RZ, R46, R56, R0, UR6, 2D, 0x1 ;  /* 0x28ff0600382e7f60 */ /* 0x000f6200089e01ff */
[----:B------:R-:W-:Y:S01]  /*10b0*/  IMAD.MOV.U32 R62, RZ, RZ, R26 ;  /* 0x000000ffff3e7224 */ /* 0x000fe200078e001a */
[----:B------:R3:W5:Y:S01]  /*10c0*/  TEX.LL RZ, R45, R58, R0, UR4, 2D, 0x1 ;  /* 0x28ff04003a2d7f60 */ /* 0x00076200089e01ff */
[----:B------:R-:W5:Y:S01]  /*10d0*/  TEX.LL RZ, R44, R60, R0, UR6, 2D, 0x1 ;  /* 0x28ff06003c2c7f60 */ /* 0x000f6200089e01ff */
[----:B------:R-:W-:-:S02]  /*10e0*/  IMAD.MOV.U32 R64, RZ, RZ, R36 ;  /* 0x000000ffff407224 */ /* 0x000fc400078e0024 */
[----:B------:R-:W-:Y:S01]  /*10f0*/  IMAD.MOV.U32 R66, RZ, RZ, R26 ;  /* 0x000000ffff427224 */ /* 0x000fe200078e001a */
[----:B------:R-:W5:Y:S01]  /*1100*/  TEX.LL RZ, R43, R62, R0, UR4, 2D, 0x1 ;  /* 0x28ff04003e2b7f60 */ /* 0x000f6200089e01ff */
[----:B------:R3:W5:Y:S02]  /*1110*/  TEX.LL RZ, R42, R64, R0, UR6, 2D, 0x1 ;  /* 0x28ff0600402a7f60 */ /* 0x00076400089e01ff */
[----:B------:R3:W5:Y:S01]  /*1120*/  TEX.LL RZ, R41, R66, R0, UR4, 2D, 0x1 ;  /* 0x28ff040042297f60 */ /* 0x00076200089e01ff */
[----:B0-----:R-:W-:Y:S01]  /*1130*/  LOP3.LUT R39, R119, R120, RZ, 0x3c, !PT ;  /* 0x0000007877277212 */ /* 0x001fe200078e3cff */
[--C-:B------:R-:W-:Y:S01]  /*1140*/  IMAD.MOV.U32 R204, RZ, RZ, R234.reuse ;  /* 0x000000ffffcc7224 */ /* 0x100fe200078e00ea */
[----:B-1----:R-:W-:Y:S01]  /*1150*/  LOP3.LUT R40, R117, R118, RZ, 0x3c, !PT ;  /* 0x0000007675287212 */ /* 0x002fe200078e3cff */
[--C-:B------:R-:W-:Y:S01]  /*1160*/  IMAD.MOV.U32 R206, RZ, RZ, R234.reuse ;  /* 0x000000ffffce7224 */ /* 0x100fe200078e00ea */
[----:B--2---:R0:W-:Y:S01]  /*1170*/  POPC R10, R39 ;  /* 0x00000027000a7309 */ /* 0x0041e20000000000 */
[----:B------:R-:W-:Y:S01]  /*1180*/  LOP3.LUT R6, R6, 0xff, RZ, 0xc0, !PT ;  /* 0x000000ff06067812 */ /* 0x000fe200078ec0ff */
[--C-:B------:R-:W-:Y:S01]  /*1190*/  IMAD.MOV.U32 R210, RZ, RZ, R234.reuse ;  /* 0x000000ffffd27224 */ /* 0x100fe200078e00ea */
[----:B------:R-:W-:Y:S01]  /*11a0*/  LOP3.LUT R8, R8, 0xff, RZ, 0xc0, !PT ;  /* 0x000000ff08087812 */ /* 0x000fe200078ec0ff */
[--C-:B------:R-:W-:Y:S01]  /*11b0*/  IMAD.MOV.U32 R184, RZ, RZ, R234.reuse ;  /* 0x000000ffffb87224 */ /* 0x100fe200078e00ea */
[----:B------:R-:W-:Y:S01]  /*11c0*/  LOP3.LUT R14, R14, 0xff, RZ, 0xc0, !PT ;  /* 0x000000ff0e0e7812 */ /* 0x000fe200078ec0ff */
[--C-:B------:R-:W-:Y:S01]  /*11d0*/  IMAD.MOV.U32 R128, RZ, RZ, R234.reuse ;  /* 0x000000ffff807224 */ /* 0x100fe200078e00ea */
[----:B---3--:R-:W-:Y:S01]  /*11e0*/  MOV R59, R15 ;  /* 0x0000000f003b7202 */ /* 0x008fe20000000f00 */
[--C-:B------:R-:W-:Y:S01]  /*11f0*/  IMAD.MOV.U32 R192, RZ, RZ, R234.reuse ;  /* 0x000000ffffc07224 */ /* 0x100fe200078e00ea */
[----:B------:R-:W-:Y:S01]  /*1200*/  I2FP.F32.U32 R56, R4 ;  /* 0x0000000400387245 */ /* 0x000fe20000201000 */
[--C-:B------:R-:W-:Y:S01]  /*1210*/  IMAD.MOV.U32 R216, RZ, RZ, R234.reuse ;  /* 0x000000ffffd87224 */ /* 0x100fe200078e00ea */
[----:B------:R-:W-:Y:S01]  /*1220*/  MOV R186, R234 ;  /* 0x000000ea00ba7202 */ /* 0x000fe20000000f00 */
[--C-:B------:R-:W-:Y:S01]  /*1230*/  IMAD.MOV.U32 R208, RZ, RZ, R234.reuse ;  /* 0x000000ffffd07224 */ /* 0x100fe200078e00ea */
[----:B------:R-:W-:Y:S01]  /*1240*/  MOV R181, R9 ;  /* 0x0000000900b57202 */ /* 0x000fe20000000f00 */
[----:B------:R-:W-:Y:S01]  /*1250*/  IMAD.MOV.U32 R194, RZ, RZ, R234 ;  /* 0x000000ffffc27224 */ /* 0x000fe200078e00ea */
[----:B------:R-:W-:Y:S01]  /*1260*/  MOV R153, R15 ;  /* 0x0000000f00997202 */ /* 0x000fe20000000f00 */
[----:B------:R-:W-:Y:S01]  /*1270*/  VIADD R64, R4, 0x2 ;  /* 0x0000000204407836 */ /* 0x000fe20000000000 */
[----:B------:R-:W-:Y:S01]  /*1280*/  MOV R79, R3 ;  /* 0x00000003004f7202 */ /* 0x000fe20000000f00 */
[----:B------:R-:W-:Y:S01]  /*1290*/  IMAD.MOV.U32 R180, RZ, RZ, R36 ;  /* 0x000000ffffb47224 */ /* 0x000fe200078e0024 */
[-C--:B------:R-:W-:Y:S01]  /*12a0*/  MOV R174, R36.reuse ;  /* 0x0000002400ae7202 */ /* 0x080fe20000000f00 */
[----:B------:R-:W-:Y:S01]  /*12b0*/  IMAD.MOV.U32 R144, RZ, RZ, R26 ;  /* 0x000000ffff907224 */ /* 0x000fe200078e001a */
[----:B------:R-:W-:Y:S01]  /*12c0*/  MOV R178, R36 ;  /* 0x0000002400b27202 */ /* 0x000fe20000000f00 */
[--C-:B------:R-:W-:Y:S01]  /*12d0*/  IMAD.MOV.U32 R145, RZ, RZ, R11.reuse ;  /* 0x000000ffff917224 */ /* 0x100fe200078e000b */
[----:B------:R-:W-:Y:S01]  /*12e0*/  MOV R191, R23 ;  /* 0x0000001700bf7202 */ /* 0x000fe20000000f00 */
[----:B------:R-:W-:Y:S01]  /*12f0*/  IMAD.MOV.U32 R154, RZ, RZ, R36 ;  /* 0x000000ffff9a7224 */ /* 0x000fe200078e0024 */
[----:B------:R-:W-:Y:S01]  /*1300*/  MOV R139, R25 ;  /* 0x00000019008b7202 */ /* 0x000fe20000000f00 */
        /* <DEDUP_REMOVED lines=22> */
[----:B------:R-:W-:Y:S01]  /*1470*/  IMAD.MOV.U32 R175, RZ, RZ, R13 ;  /* 0x000000ffffaf7224 */ /* 0x000fe200078e000d */
[----:B------:R-:W-:Y:S01]  /*1480*/  MOV R245, R25 ;  /* 0x0000001900f57202 */ /* 0x000fe20000000f00 */
[----:B------:R-:W-:-:S02]  /*1490*/  IMAD.MOV.U32 R152, RZ, RZ, R26 ;  /* 0x000000ffff987224 */ /* 0x000fc400078e001a */
[----:B------:R-:W-:Y:S02]  /*14a0*/  IMAD.MOV.U32 R188, RZ, RZ, R36 ;  /* 0x000000ffffbc7224 */ /* 0x000fe400078e0024 */
[----:B------:R-:W-:Y:S02]  /*14b0*/  IMAD.MOV.U32 R198, RZ, RZ, R26 ;  /* 0x000000ffffc67224 */ /* 0x000fe400078e001a */
[--C-:B------:R-:W-:Y:S02]  /*14c0*/  IMAD.MOV.U32 R199, RZ, RZ, R17.reuse ;  /* 0x000000ffffc77224 */ /* 0x100fe400078e0011 */
[----:B------:R-:W-:Y:S02]  /*14d0*/  IMAD.MOV.U32 R136, RZ, RZ, R36 ;  /* 0x000000ffff887224 */ /* 0x000fe400078e0024 */
[----:B------:R-:W-:Y:S02]  /*14e0*/  IMAD.MOV.U32 R137, RZ, RZ, R17 ;  /* 0x000000ffff897224 */ /* 0x000fe400078e0011 */
[----:B------:R-:W-:-:S02]  /*14f0*/  IMAD.MOV.U32 R176, RZ, RZ, R26 ;  /* 0x000000ffffb07224 */ /* 0x000fc400078e001a */
[--C-:B------:R-:W-:Y:S02]  /*1500*/  IMAD.MOV.U32 R177, RZ, RZ, R19.reuse ;  /* 0x000000ffffb17224 */ /* 0x100fe400078e0013 */
[----:B------:R-:W-:Y:S02]  /*1510*/  IMAD.MOV.U32 R179, RZ, RZ, R19 ;  /* 0x000000ffffb37224 */ /* 0x000fe400078e0013 */
[----:B------:R-:W-:Y:S02]  /*1520*/  IMAD.MOV.U32 R168, RZ, RZ, R26 ;  /* 0x000000ffffa87224 */ /* 0x000fe400078e001a */
[--C-:B------:R-:W-:Y:S02]  /*1530*/  IMAD.MOV.U32 R169, RZ, RZ, R21.reuse ;  /* 0x000000ffffa97224 */ /* 0x100fe400078e0015 */
[----:B------:R-:W-:Y:S02]  /*1540*/  IMAD.MOV.U32 R170, RZ, RZ, R36 ;  /* 0x000000ffffaa7224 */ /* 0x000fe400078e0024 */
        /* <DEDUP_REMOVED lines=26> */
[--C-:B------:R-:W-:Y:S02]  /*16f0*/  IMAD.MOV.U32 R225, RZ, RZ, R19.reuse ;  /* 0x000000ffffe17224 */ /* 0x100fe400078e0013 */
[--C-:B------:R-:W-:Y:S02]  /*1700*/  IMAD.MOV.U32 R221, RZ, RZ, R19.reuse ;  /* 0x000000ffffdd7224 */ /* 0x100fe400078e0013 */
[----:B------:R-:W-:Y:S02]  /*1710*/  IMAD.MOV.U32 R223, RZ, RZ, R19 ;  /* 0x000000ffffdf7224 */ /* 0x000fe400078e0013 */
[--C-:B------:R-:W-:Y:S02]  /*1720*/  IMAD.MOV.U32 R233, RZ, RZ, R21.reuse ;  /* 0x000000ffffe97224 */ /* 0x100fe400078e0015 */
[----:B------:R-:W-:-:S02]  /*1730*/  IMAD.MOV.U32 R229, RZ, RZ, R21 ;  /* 0x000000ffffe57224 */ /* 0x000fc400078e0015 */
[----:B------:R-:W-:Y:S02]  /*1740*/  IMAD.MOV.U32 R231, RZ, RZ, R21 ;  /* 0x000000ffffe77224 */ /* 0x000fe400078e0015 */
[--C-:B------:R-:W-:Y:S02]  /*1750*/  IMAD.MOV.U32 R227, RZ, RZ, R23.reuse ;  /* 0x000000ffffe37224 */ /* 0x100fe400078e0017 */
[--C-:B------:R-:W-:Y:S02]  /*1760*/  IMAD.MOV.U32 R243, RZ, RZ, R23.reuse ;  /* 0x000000fffff37224 */ /* 0x100fe400078e0017 */
[----:B------:R-:W-:Y:S02]  /*1770*/  IMAD.MOV.U32 R239, RZ, RZ, R23 ;  /* 0x000000ffffef7224 */ /* 0x000fe400078e0017 */
[--C-:B------:R-:W-:Y:S02]  /*1780*/  IMAD.MOV.U32 R237, RZ, RZ, R25.reuse ;  /* 0x000000ffffed7224 */ /* 0x100fe400078e0019 */
[----:B------:R-:W-:-:S02]  /*1790*/  IMAD.MOV.U32 R249, RZ, RZ, R25 ;  /* 0x000000fffff97224 */ /* 0x000fc400078e0019 */
[----:B------:R-:W-:Y:S01]  /*17a0*/  IMAD.MOV.U32 R247, RZ, RZ, R25 ;  /* 0x000000fffff77224 */ /* 0x000fe200078e0019 */
[----:B------:R-:W-:-:S04]  /*17b0*/  DEPBAR.LE SB5, 0x19 ;  /* 0x0000d6400000791a */ /* 0x000fc80000000000 */
[----:B------:R1:W-:Y:S01]  /*17c0*/  STL [R1+0xe70], R235 ;  /* 0x000e70eb01007387 */ /* 0x0003e20000100800 */
[----:B------:R-:W-:Y:S01]  /*17d0*/  MOV R66, R2 ;  /* 0x0000000200427202 */ /* 0x000fe20000000f00 */
[--C-:B------:R-:W-:Y:S01]  /*17e0*/  IMAD.MOV.U32 R81, RZ, RZ, R5.reuse ;  /* 0x000000ffff517224 */ /* 0x100fe200078e0005 */
[----:B------:R-:W-:Y:S01]  /*17f0*/  MOV R202, R36 ;  /* 0x0000002400ca7202 */ /* 0x000fe20000000f00 */
[----:B------:R2:W-:Y:S01]  /*1800*/  STL [R1+0xa30], R27 ;  /* 0x000a301b01007387 */ /* 0x0005e20000100800 */
[--C-:B------:R-:W-:Y:S02]  /*1810*/  IMAD.MOV.U32 R75, RZ, RZ, R5.reuse ;  /* 0x000000ffff4b7224 */ /* 0x100fe400078e0005 */
[----:B0-----:R-:W-:Y:S01]  /*1820*/  IMAD.MOV.U32 R39, RZ, RZ, R5 ;  /* 0x000000ffff277224 */ /* 0x001fe200078e0005 */
[----:B------:R-:W-:-:S04]  /*1830*/  DEPBAR.LE SB5, 0x18 ;  /* 0x0000d6000000791a */ /* 0x000fc80000000000 */
[----:B------:R0:W-:Y:S01]  /*1840*/  STL [R1+0xa38], R127 ;  /* 0x000a387f01007387 */ /* 0x0001e20000100800 */
[--C-:B------:R-:W-:Y:S02]  /*1850*/  IMAD.MOV.U32 R57, RZ, RZ, R5.reuse ;  /* 0x000000ffff397224 */ /* 0x100fe400078e0005 */
[----:B-1----:R-:W-:Y:S01]  /*1860*/  IMAD.MOV.U32 R235, RZ, RZ, R5 ;  /* 0x000000ffffeb7224 */ /* 0x002fe200078e0005 */
[----:B------:R-:W-:-:S04]  /*1870*/  DEPBAR.LE SB5, 0x17 ;  /* 0x0000d5c00000791a */ /* 0x000fc80000000000 */
[----:B------:R1:W-:Y:S01]  /*1880*/  STL [R1+0xa34], R126 ;  /* 0x000a347e01007387 */ /* 0x0003e20000100800 */
[----:B------:R-:W-:Y:S01]  /*1890*/  VIADD R60, R4, 0x1 ;  /* 0x00000001043c7836 */ /* 0x000fe20000000000 */
[----:B--2---:R2:W3:Y:S01]  /*18a0*/  POPC R27, R40 ;  /* 0x00000028001b7309 */ /* 0x0044e20000000000 */
[----:B------:R-:W-:Y:S01]  /*18b0*/  IMAD.MOV.U32 R65, RZ, RZ, R23 ;  /* 0x000000ffff417224 */ /* 0x000fe200078e0017 */
[----:B------:R-:W-:-:S04]  /*18c0*/  DEPBAR.LE SB5, 0x16 ;  /* 0x0000d5800000791a */ /* 0x000fc80000000000 */
[----:B------:R2:W-:Y:S01]  /*18d0*/  STL [R1+0xa40], R38 ;  /* 0x000a402601007387 */ /* 0x0005e20000100800 */
[----:B------:R-:W-:Y:S02]  /*18e0*/  IMAD.MOV.U32 R67, RZ, RZ, R21 ;  /* 0x000000ffff437224 */ /* 0x000fe400078e0015 */
[----:B------:R-:W-:Y:S01]  /*18f0*/  IMAD.MOV.U32 R120, RZ, RZ, R32 ;  /* 0x000000ffff787224 */ /* 0x000fe200078e0020 */
[----:B------:R-:W-:-:S04]  /*1900*/  DEPBAR.LE SB5, 0x15 ;  /* 0x0000d5400000791a */ /* 0x000fc80000000000 */
[----:B------:R3:W-:Y:S01]  /*1910*/  STL [R1+0xa3c], R125 ;  /* 0x000a3c7d01007387 */ /* 0x0007e20000100800 */
[----:B0-----:R-:W-:Y:S01]  /*1920*/  IMAD.MOV.U32 R127, RZ, RZ, R17 ;  /* 0x000000ffff7f7224 */ /* 0x001fe200078e0011 */
[----:B-1----:R-:W-:Y:S01]  /*1930*/  MOV R126, R234 ;  /* 0x000000ea007e7202 */ /* 0x002fe20000000f00 */
[----:B------:R-:W-:Y:S01]  /*1940*/  IMAD.MOV.U32 R130, RZ, RZ, R26 ;  /* 0x000000ffff827224 */ /* 0x000fe200078e001a */
[----:B------:R-:W-:-:S04]  /*1950*/  DEPBAR.LE SB5, 0x14 ;  /* 0x0000d5000000791a */ /* 0x000fc80000000000 */
[----:B------:R0:W-:Y:S01]  /*1960*/  STL [R1+0xa48], R124 ;  /* 0x000a487c01007387 */ /* 0x0001e20000100800 */
[----:B--2---:R-:W-:Y:S01]  /*1970*/  VIADD R40, R4, 0xfffffffc ;  /* 0xfffffffc04287836 */ /* 0x004fe20000000000 */
[----:B------:R-:W-:Y:S01]  /*1980*/  LOP3.LUT R38, R29, R114, RZ, 0x3c, !PT ;  /* 0x000000721d267212 */ /* 0x000fe200078e3cff */
[----:B------:R-:W-:Y:S01]  /*1990*/  IMAD.MOV.U32 R212, RZ, RZ, R36 ;  /* 0x000000ffffd47224 */ /* 0x000fe200078e0024 */
[----:B------:R-:W-:-:S04]  /*19a0*/  DEPBAR.LE SB5, 0x13 ;  /* 0x0000d4c00000791a */ /* 0x000fc80000000000 */
[----:B------:R1:W-:Y:S01]  /*19b0*/  STL [R1+0xa44], R123 ;  /* 0x000a447b01007387 */ /* 0x0003e20000100800 */
[----:B---3--:R-:W-:Y:S01]  /*19c0*/  IMAD.IADD R27, R10, 0x1, R27 ;  /* 0x000000010a1b7824 */ /* 0x008fe200078e021b */
[----:B------:R-:W-:Y:S01]  /*19d0*/  LOP3.LUT R10, R115, R116, RZ, 0x3c, !PT ;  /* 0x00000074730a7212 */ /* 0x000fe200078e3cff */
[----:B------:R2:W-:Y:S01]  /*19e0*/  POPC R29, R38 ;  /* 0x00000026001d7309 */ /* 0x0005e20000000000 */
[----:B------:R-:W-:-:S04]  /*19f0*/  DEPBAR.LE SB5, 0x12 ;  /* 0x0000d4800000791a */ /* 0x000fc80000000000 */
[----:B------:R3:W-:Y:S01]  /*1a00*/  STL [R1+0xa4c], R122 ;  /* 0x000a4c7a01007387 */ /* 0x0007e20000100800 */
[----:B------:R-:W-:Y:S01]  /*1a10*/  IMAD.MOV.U32 R125, RZ, RZ, R25 ;  /* 0x000000ffff7d7224 */ /* 0x000fe200078e0019 */
[----:B0-----:R-:W-:Y:S01]  /*1a20*/  MOV R124, R32 ;  /* 0x00000020007c7202 */ /* 0x001fe20000000f00 */
[--C-:B------:R-:W-:Y:S01]  /*1a30*/  IMAD.MOV.U32 R134, RZ, RZ, R26.reuse ;  /* 0x000000ffff867224 */ /* 0x100fe200078e001a */
[----:B------:R0:W-:Y:S01]  /*1a40*/  STL [R1+0xc04], R6 ;  /* 0x000c040601007387 */ /* 0x0001e20000100800 */
[----:B------:R-:W-:Y:S01]  /*1a50*/  IMAD.MOV.U32 R196, RZ, RZ, R26 ;  /* 0x000000ffffc47224 */ /* 0x000fe200078e001a */
[----:B------:R-:W-:Y:S01]  /*1a60*/  MOV R114, R26 ;  /* 0x0000001a00727202 */ /* 0x000fe20000000f00 */
[----:B------:R-:W0:Y:S01]  /*1a70*/  POPC R10, R10 ;  /* 0x0000000a000a7309 */ /* 0x000e220000000000 */
[----:B------:R-:W-:-:S04]  /*1a80*/  DEPBAR.LE SB5, 0x11 ;  /* 0x0000d4400000791a */ /* 0x000fc80000000000 */
[----:B------:R0:W-:Y:S01]  /*1a90*/  STL [R1+0xa50], R121 ;  /* 0x000a507901007387 */ /* 0x0001e20000100800 */
[----:B-1----:R-:W-:Y:S01]  /*1aa0*/  IMAD.MOV.U32 R123, RZ, RZ, R23 ;  /* 0x000000ffff7b7224 */ /* 0x002fe200078e0017 */
[----:B--2---:R-:W-:Y:S01]  /*1ab0*/  LOP3.LUT R38, R110, R111, RZ, 0x3c, !PT ;  /* 0x0000006f6e267212 */ /* 0x004fe200078e3cff */
[----:B------:R-:W-:Y:S01]  /*1ac0*/  IMAD.MOV.U32 R111, RZ, RZ, R3 ;  /* 0x000000ffff6f7224 */ /* 0x000fe200078e0003 */
[----:B------:R1:W-:Y:S01]  /*1ad0*/  STL [R1+0xc18], R8 ;  /* 0x000c180801007387 */ /* 0x0003e20000100800 */
[----:B---3--:R-:W-:Y:S01]  /*1ae0*/  IMAD.MOV.U32 R122, RZ, RZ, R32 ;  /* 0x000000ffff7a7224 */ /* 0x008fe200078e0020 */
[----:B0-----:R-:W-:Y:S01]  /*1af0*/  VABSDIFF.U32 R6, R6, R8, RZ ;  /* 0x0000000806067214 */ /* 0x001fe200000e00ff */
[----:B------:R-:W-:Y:S01]  /*1b00*/  IMAD.MOV.U32 R214, RZ, RZ, R36 ;  /* 0x000000ffffd67224 */ /* 0x000fe200078e0024 */
[----:B------:R-:W-:-:S04]  /*1b10*/  DEPBAR.LE SB5, 0x10 ;  /* 0x0000d4000000791a */ /* 0x000fc80000000000 */
[----:B------:R-:W-:Y:S01]  /*1b20*/  STL [R1+0xa54], R71 ;  /* 0x000a544701007387 */ /* 0x000fe20000100800 */
[----:B------:R-:W-:Y:S01]  /*1b30*/  MOV R110, R26 ;  /* 0x0000001a006e7202 */ /* 0x000fe20000000f00 */
[----:B------:R-:W-:Y:S02]  /*1b40*/  IMAD.MOV.U32 R121, RZ, RZ, R21 ;  /* 0x000000ffff797224 */ /* 0x000fe400078e0015 */
[----:B------:R-:W-:Y:S01]  /*1b50*/  IMAD R6, R27, 0x9, R6 ;  /* 0x000000091b067824 */ /* 0x000fe200078e0206 */
[----:B------:R-:W-:-:S04]  /*1b60*/  DEPBAR.LE SB5, 0xf ;  /* 0x0000d3c00000791a */ /* 0x000fc80000000000 */
[----:B------:R-:W-:Y:S01]  /*1b70*/  STL [R1+0xa58], R70 ;  /* 0x000a584601007387 */ /* 0x000fe20000100800 */
[----:B-1----:R-:W-:Y:S01]  /*1b80*/  LOP3.LUT R8, R12, 0xff, RZ, 0xc0, !PT ;  /* 0x000000ff0c087812 */ /* 0x002fe200078ec0ff */
[----:B------:R-:W-:Y:S01]  /*1b90*/  IMAD.MOV.U32 R115, RZ, RZ, R11 ;  /* 0x000000ffff737224 */ /* 0x000fe200078e000b */
[----:B------:R-:W-:Y:S01]  /*1ba0*/  IADD3 R29, PT, PT, R10, R29, RZ ;  /* 0x0000001d0a1d7210 */ /* 0x000fe20007ffe0ff */
[----:B------:R-:W-:-:S04]  /*1bb0*/  DEPBAR.LE SB5, 0xe ;  /* 0x0000d3800000791a */ /* 0x000fc80000000000 */
[----:B------:R0:W-:Y:S01]  /*1bc0*/  STL [R1+0xa5c], R69 ;  /* 0x000a5c4501007387 */ /* 0x0001e20000100800 */
[----:B------:R-:W-:Y:S01]  /*1bd0*/  VABSDIFF.U32 R27, R8, R14, RZ ;  /* 0x0000000e081b7214 */ /* 0x000fe200000e00ff */
[----:B------:R-:W-:Y:S01]  /*1be0*/  IMAD.MOV.U32 R88, RZ, RZ, R36 ;  /* 0x000000ffff587224 */ /* 0x000fe200078e0024 */
[----:B------:R-:W-:Y:S01]  /*1bf0*/  LOP3.LUT R10, R112, R113, RZ, 0x3c, !PT ;  /* 0x00000071700a7212 */ /* 0x000fe200078e3cff */
[----:B------:R-:W-:-:S04]  /*1c00*/  DEPBAR.LE SB5, 0xd ;  /* 0x0000d3400000791a */ /* 0x000fc80000000000 */
[----:B------:R-:W-:Y:S01]  /*1c10*/  STL [R1+0xae0], R68 ;  /* 0x000ae04401007387 */ /* 0x000fe20000100800 */
[----:B------:R-:W-:Y:S01]  /*1c20*/  LOP3.LUT R12, R18, 0xff, RZ, 0xc0, !PT ;  /* 0x000000ff120c7812 */ /* 0x000fe200078ec0ff */
[----:B------:R-:W-:Y:S01]  /*1c30*/  IMAD.IADD R6, R6, 0x1, R27 ;  /* 0x0000000106067824 */ /* 0x000fe200078e021b */
[----:B------:R-:W-:-:S04]  /*1c40*/  DEPBAR.LE SB5, 0xc ;  /* 0x0000d3000000791a */ /* 0x000fc80000000000 */
[----:B------:R1:W-:Y:S01]  /*1c50*/  STL [R1+0xae4], R53 ;  /* 0x000ae43501007387 */ /* 0x0003e20000100800 */
[----:B------:R-:W-:Y:S01]  /*1c60*/  IMAD.MOV.U32 R113, RZ, RZ, R3 ;  /* 0x000000ffff717224 */ /* 0x000fe200078e0003 */
[----:B0-----:R-:W-:Y:S01]  /*1c70*/  MOV R69, R11 ;  /* 0x0000000b00457202 */ /* 0x001fe20000000f00 */
[----:B------:R-:W-:Y:S01]  /*1c80*/  IMAD R6, R29, 0x9, R6 ;  /* 0x000000091d067824 */ /* 0x000fe200078e0206 */
[----:B------:R0:W-:Y:S01]  /*1c90*/  STL [R1+0xc08], R8 ;  /* 0x000c080801007387 */ /* 0x0001e20000100800 */
[----:B------:R-:W-:Y:S01]  /*1ca0*/  POPC R29, R38 ;  /* 0x00000026001d7309 */ /* 0x000fe20000000000 */
[----:B------:R-:W-:Y:S01]  /*1cb0*/  IMAD.MOV.U32 R112, RZ, RZ, R36 ;  /* 0x000000ffff707224 */ /* 0x000fe200078e0024 */
[----:B------:R-:W-:-:S04]  /*1cc0*/  DEPBAR.LE SB5, 0xb ;  /* 0x0000d2c00000791a */ /* 0x000fc80000000000 */
[----:B------:R2:W-:Y:S01]  /*1cd0*/  STL [R1+0xb00], R52 ;  /* 0x000b003401007387 */ /* 0x0005e20000100800 */
[--C-:B------:R-:W-:Y:S02]  /*1ce0*/  IMAD.MOV.U32 R86, RZ, RZ, R26.reuse ;  /* 0x000000ffff567224 */ /* 0x100fe400078e001a */
[----:B-1----:R-:W-:Y:S01]  /*1cf0*/  IMAD.MOV.U32 R53, RZ, RZ, R5 ;  /* 0x000000ffff357224 */ /* 0x002fe200078e0005 */
[----:B------:R1:W-:Y:S01]  /*1d00*/  STL [R1+0xc1c], R14 ;  /* 0x000c1c0e01007387 */ /* 0x0003e20000100800 */
[----:B------:R-:W-:Y:S01]  /*1d10*/  IMAD.MOV.U32 R87, RZ, RZ, R19 ;  /* 0x000000ffff577224 */ /* 0x000fe200078e0013 */
[----:B0-----:R0:W3:Y:S01]  /*1d20*/  POPC R8, R10 ;  /* 0x0000000a00087309 */ /* 0x0010e20000000000 */
[----:B------:R-:W-:Y:S01]  /*1d30*/  IMAD.MOV.U32 R82, RZ, RZ, R26 ;  /* 0x000000ffff527224 */ /* 0x000fe200078e001a */
[----:B------:R-:W-:-:S04]  /*1d40*/  DEPBAR.LE SB5, 0xa ;  /* 0x0000d2800000791a */ /* 0x000fc80000000000 */
[----:B------:R0:W-:Y:S01]  /*1d50*/  STL [R1+0xb04], R51 ;  /* 0x000b043301007387 */ /* 0x0001e20000100800 */
[----:B------:R-:W-:Y:S02]  /*1d60*/  IMAD.MOV.U32 R83, RZ, RZ, R23 ;  /* 0x000000ffff537224 */ /* 0x000fe400078e0017 */
[----:B--2---:R-:W-:Y:S01]  /*1d70*/  VIADD R52, R4, 0xffffffff ;  /* 0xffffffff04347836 */ /* 0x004fe20000000000 */
[----:B------:R-:W-:-:S04]  /*1d80*/  DEPBAR.LE SB5, 0x9 ;  /* 0x0000d2400000791a */ /* 0x000fc80000000000 */
[----:B------:R2:W-:Y:S01]  /*1d90*/  STL [R1+0xb18], R50 ;  /* 0x000b183201007387 */ /* 0x0005e20000100800 */
[----:B------:R-:W-:Y:S01]  /*1da0*/  IMAD.MOV.U32 R77, RZ, RZ, R7 ;  /* 0x000000ffff4d7224 */ /* 0x000fe200078e0007 */
[----:B-1----:R-:W-:Y:S01]  /*1db0*/  LOP3.LUT R14, R106, R107, RZ, 0x3c, !PT ;  /* 0x0000006b6a0e7212 */ /* 0x002fe200078e3cff */
[----:B------:R-:W-:Y:S01]  /*1dc0*/  IMAD.MOV.U32 R106, RZ, RZ, R2 ;  /* 0x000000ffff6a7224 */ /* 0x000fe200078e0002 */
[----:B------:R-:W-:-:S04]  /*1dd0*/  DEPBAR.LE SB5, 0x8 ;  /* 0x0000d2000000791a */ /* 0x000fc80000000000 */
[----:B------:R1:W-:Y:S01]  /*1de0*/  STL [R1+0xb1c], R49 ;  /* 0x000b1c3101007387 */ /* 0x0003e20000100800 */
[----:B0-----:R-:W-:Y:S01]  /*1df0*/  LOP3.LUT R10, R16, 0xff, RZ, 0xc0, !PT ;  /* 0x000000ff100a7812 */ /* 0x001fe200078ec0ff */
[----:B------:R-:W-:Y:S01]  /*1e00*/  IMAD.MOV.U32 R51, RZ, RZ, R23 ;  /* 0x000000ffff337224 */ /* 0x000fe200078e0017 */
[----:B------:R-:W-:Y:S01]  /*1e10*/  LOP3.LUT R16, R102, R103, RZ, 0x3c, !PT ;  /* 0x0000006766107212 */ /* 0x000fe200078e3cff */
[----:B------:R-:W-:-:S04]  /*1e20*/  DEPBAR.LE SB5, 0x7 ;  /* 0x0000d1c00000791a */ /* 0x000fc80000000000 */
[----:B------:R-:W-:Y:S01]  /*1e30*/  STL [R1+0xb38], R48 ;  /* 0x000b383001007387 */ /* 0x000fe20000100800 */
[----:B------:R-:W-:Y:S01]  /*1e40*/  VABSDIFF.U32 R27, R10, R12, RZ ;  /* 0x0000000c0a1b7214 */ /* 0x000fe200000e00ff */
[----:B---3--:R-:W-:Y:S01]  /*1e50*/  IMAD.IADD R29, R8, 0x1, R29 ;  /* 0x00000001081d7824 */ /* 0x008fe200078e021d */
[----:B--2---:R-:W-:Y:S01]  /*1e60*/  I2FP.F32.S32 R50, R64 ;  /* 0x0000004000327245 */ /* 0x004fe20000201400 */
[----:B------:R-:W-:-:S04]  /*1e70*/  DEPBAR.LE SB5, 0x6 ;  /* 0x0000d1800000791a */ /* 0x000fc80000000000 */
[----:B------:R0:W-:Y:S01]  /*1e80*/  STL [R1+0xb3c], R47 ;  /* 0x000b3c2f01007387 */ /* 0x0001e20000100800 */
[----:B------:R-:W-:Y:S01]  /*1e90*/  IMAD.MOV.U32 R102, RZ, RZ, R2 ;  /* 0x000000ffff667224 */ /* 0x000fe200078e0002 */
[----:B-1----:R-:W-:Y:S01]  /*1ea0*/  MOV R49, R5 ;  /* 0x0000000500317202 */ /* 0x002fe20000000f00 */
[----:B------:R-:W-:Y:S01]  /*1eb0*/  IMAD.IADD R6, R6, 0x1, R27 ;  /* 0x0000000106067824 */ /* 0x000fe200078e021b */
[----:B------:R-:W-:-:S04]  /*1ec0*/  DEPBAR.LE SB5, 0x5 ;  /* 0x0000d1400000791a */ /* 0x000fc80000000000 */
[----:B------:R1:W-:Y:S01]  /*1ed0*/  STL [R1+0xb40], R46 ;  /* 0x000b402e01007387 */ /* 0x0003e20000100800 */
[----:B------:R-:W-:Y:S01]  /*1ee0*/  I2FP.F32.U32 R64, R64 ;  /* 0x0000004000407245 */ /* 0x000fe20000201000 */
[----:B------:R-:W-:Y:S01]  /*1ef0*/  IMAD.MOV.U32 R107, RZ, RZ, R19 ;  /* 0x000000ffff6b7224 */ /* 0x000fe200078e0013 */
[----:B------:R-:W-:Y:S01]  /*1f00*/  MOV R103, R23 ;  /* 0x0000001700677202 */ /* 0x000fe20000000f00 */
[----:B------:R-:W-:-:S04]  /*1f10*/  DEPBAR.LE SB5, 0x4 ;  /* 0x0000d1000000791a */ /* 0x000fc80000000000 */
[----:B------:R2:W-:Y:S01]  /*1f20*/  STL [R1+0xb44], R45 ;  /* 0x000b442d01007387 */ /* 0x0005e20000100800 */
[----:B------:R-:W-:Y:S01]  /*1f30*/  IMAD R6, R29, 0x9, R6 ;  /* 0x000000091d067824 */ /* 0x000fe200078e0206 */
[----:B------:R-:W-:Y:S01]  /*1f40*/  I2FP.F32.S32 R38, R52 ;  /* 0x0000003400267245 */ /* 0x000fe20000201400 */
[----:B------:R3:W-:Y:S01]  /*1f50*/  POPC R29, R14 ;  /* 0x0000000e001d7309 */ /* 0x0007e20000000000 */
[----:B------:R-:W-:-:S04]  /*1f60*/  DEPBAR.LE SB5, 0x3 ;  /* 0x0000d0c00000791a */ /* 0x000fc80000000000 */
[----:B------:R3:W-:Y:S01]  /*1f70*/  STL [R1+0xb48], R44 ;  /* 0x000b482c01007387 */ /* 0x0007e20000100800 */
[----:B0-----:R-:W-:Y:S01]  /*1f80*/  IMAD.MOV.U32 R47, RZ, RZ, R5 ;  /* 0x000000ffff2f7224 */ /* 0x001fe200078e0005 */
[----:B------:R-:W-:Y:S01]  /*1f90*/  I2FP.F32.U32 R52, R52 ;  /* 0x0000003400347245 */ /* 0x000fe20000201000 */
[----:B------:R-:W-:Y:S01]  /*1fa0*/  IMAD.MOV.U32 R71, RZ, RZ, R9 ;  /* 0x000000ffff477224 */ /* 0x000fe200078e0009 */
[----:B------:R-:W-:-:S04]  /*1fb0*/  DEPBAR.LE SB5, 0x2 ;  /* 0x0000d0800000791a */ /* 0x000fc80000000000 */
[----:B------:R0:W-:Y:S01]  /*1fc0*/  STL [R1+0xb4c], R43 ;  /* 0x000b4c2b01007387 */ /* 0x0001e20000100800 */
[----:B------:R-:W-:Y:S01]  /*1fd0*/  IMAD.MOV.U32 R63, RZ, RZ, R13 ;  /* 0x000000ffff3f7224 */ /* 0x000fe200078e000d */
[----:B-1----:R-:W-:Y:S01]  /*1fe0*/  I2FP.F32.S32 R46, R60 ;  /* 0x0000003c002e7245 */ /* 0x002fe20000201400 */
[----:B--2---:R-:W-:Y:S01]  /*1ff0*/  IMAD.MOV.U32 R45, RZ, RZ, R5 ;  /* 0x000000ffff2d7224 */ /* 0x004fe200078e0005 */
[----:B------:R-:W-:-:S04]  /*2000*/  DEPBAR.LE SB5, 0x1 ;  /* 0x0000d0400000791a */ /* 0x000fc80000000000 */
[----:B------:R1:W-:Y:S01]  /*2010*/  STL [R1+0xb50], R42 ;  /* 0x000b502a01007387 */ /* 0x0003e20000100800 */
[----:B------:R-:W-:Y:S01]  /*2020*/  IMAD.MOV.U32 R55, RZ, RZ, R17 ;  /* 0x000000ffff377224 */ /* 0x000fe200078e0011 */
[----:B---3--:R-:W-:Y:S01]  /*2030*/  LOP3.LUT R14, R98, R99, RZ, 0x3c, !PT ;  /* 0x00000063620e7212 */ /* 0x008fe200078e3cff */
[----:B------:R-:W-:Y:S01]  /*2040*/  VIADD R44, R4, 0xfffffffd ;  /* 0xfffffffd042c7836 */ /* 0x000fe20000000000 */
[----:B-----5:R2:W-:Y:S01]  /*2050*/  STL [R1+0xb54], R41 ;  /* 0x000b542901007387 */ /* 0x0205e20000100800 */
[----:B------:R-:W-:Y:S01]  /*2060*/  IMAD.MOV.U32 R98, RZ, RZ, R26 ;  /* 0x000000ffff627224 */ /* 0x000fe200078e001a */
[----:B------:R-:W-:Y:S01]  /*2070*/  I2FP.F32.U32 R60, R60 ;  /* 0x0000003c003c7245 */ /* 0x000fe20000201000 */
[----:B0-----:R-:W-:Y:S01]  /*2080*/  IMAD.MOV.U32 R43, RZ, RZ, R5 ;  /* 0x000000ffff2b7224 */ /* 0x001fe200078e0005 */
[----:B------:R0:W-:Y:S01]  /*2090*/  STL [R1+0xc0c], R10 ;  /* 0x000c0c0a01007387 */ /* 0x0001e20000100800 */
[----:B------:R-:W-:Y:S01]  /*20a0*/  IMAD.MOV.U32 R99, RZ, RZ, R13 ;  /* 0x000000ffff637224 */ /* 0x000fe200078e000d */
[----:B-1----:R-:W-:-:S02]  /*20b0*/  I2FP.F32.S32 R42, R4 ;  /* 0x00000004002a7245 */ /* 0x002fc40000201400 */
[----:B------:R1:W-:Y:S01]  /*20c0*/  STL [R1+0xc20], R12 ;  /* 0x000c200c01007387 */ /* 0x0003e20000100800 */
[----:B--2---:R-:W-:Y:S01]  /*20d0*/  IMAD.MOV.U32 R41, RZ, RZ, R17 ;  /* 0x000000ffff297224 */ /* 0x004fe200078e0011 */
[----:B0-----:R-:W-:Y:S01]  /*20e0*/  LOP3.LUT R10, R20, 0xff, RZ, 0xc0, !PT ;  /* 0x000000ff140a7812 */ /* 0x001fe200078ec0ff */
[----:B------:R-:W-:Y:S01]  /*20f0*/  IMAD.MOV.U32 R20, RZ, RZ, R36 ;  /* 0x000000ffff147224 */ /* 0x000fe200078e0024 */
[----:B-1----:R-:W-:-:S03]  /*2100*/  LOP3.LUT R12, R108, R109, RZ, 0x3c, !PT ;  /* 0x0000006d6c0c7212 */ /* 0x002fc600078e3cff */
[----:B------:R0:W-:Y:S01]  /*2110*/  STL [R1+0xc10], R10 ;  /* 0x000c100a01007387 */ /* 0x0001e20000100800 */
[----:B------:R-:W-:Y:S01]  /*2120*/  IMAD.MOV.U32 R108, RZ, RZ, R2 ;  /* 0x000000ffff6c7224 */ /* 0x000fe200078e0002 */
[----:B------:R1:W2:Y:S01]  /*2130*/  POPC R8, R12 ;  /* 0x0000000c00087309 */ /* 0x0002a20000000000 */
[----:B------:R-:W-:Y:S01]  /*2140*/  IMAD.MOV.U32 R109, RZ, RZ, R25 ;  /* 0x000000ffff6d7224 */ /* 0x000fe200078e0019 */
[----:B-1----:R-:W-:Y:S02]  /*2150*/  LOP3.LUT R12, R22, 0xff, RZ, 0xc0, !PT ;  /* 0x000000ff160c7812 */ /* 0x002fe400078ec0ff */
[----:B------:R-:W-:Y:S02]  /*2160*/  MOV R22, R36 ;  /* 0x0000002400167202 */ /* 0x000fe40000000f00 */
[----:B------:R-:W-:Y:S01]  /*2170*/  VABSDIFF.U32 R27, R10, R12, RZ ;  /* 0x0000000c0a1b7214 */ /* 0x000fe200000e00ff */
[----:B--2---:R-:W-:Y:S01]  /*2180*/  IMAD.IADD R29, R8, 0x1, R29 ;  /* 0x00000001081d7824 */ /* 0x004fe200078e021d */
[----:B0-----:R-:W-:Y:S01]  /*2190*/  LOP3.LUT R10, R104, R105, RZ, 0x3c, !PT ;  /* 0x00000069680a7212 */ /* 0x001fe200078e3cff */
[----:B------:R0:W-:Y:S01]  /*21a0*/  STL [R1+0xc24], R12 ;  /* 0x000c240c01007387 */ /* 0x0001e20000100800 */
[----:B------:R-:W-:-:S02]  /*21b0*/  IMAD.MOV.U32 R104, RZ, RZ, R234 ;  /* 0x000000ffff687224 */ /* 0x000fc400078e00ea */
[----:B------:R-:W-:Y:S01]  /*21c0*/  IMAD.IADD R6, R6, 0x1, R27 ;  /* 0x0000000106067824 */ /* 0x000fe200078e021b */
[----:B------:R1:W-:Y:S01]  /*21d0*/  POPC R8, R10 ;  /* 0x0000000a00087309 */ /* 0x0003e20000000000 */
[----:B------:R-:W-:Y:S02]  /*21e0*/  IMAD.MOV.U32 R105, RZ, RZ, R3 ;  /* 0x000000ffff697224 */ /* 0x000fe400078e0003 */
[----:B------:R-:W-:Y:S01]  /*21f0*/  IMAD R6, R29, 0x9, R6 ;  /* 0x000000091d067824 */ /* 0x000fe200078e0206 */
[----:B0-----:R-:W-:-:S04]  /*2200*/  LOP3.LUT R12, R28, 0xff, RZ, 0xc0, !PT ;  /* 0x000000ff1c0c7812 */ /* 0x001fc800078ec0ff */
[----:B------:R0:W2:Y:S01]  /*2210*/  POPC R29, R16 ;  /* 0x00000010001d7309 */ /* 0x0000a20000000000 */
[----:B------:R-:W-:Y:S02]  /*2220*/  I2FP.F32.S32 R28, R40 ;  /* 0x00000028001c7245 */ /* 0x000fe40000201400 */
[----:B-1----:R-:W-:Y:S01]  /*2230*/  LOP3.LUT R10, R24, 0xff, RZ, 0xc0, !PT ;  /* 0x000000ff180a7812 */ /* 0x002fe200078ec0ff */
[----:B------:R-:W-:Y:S01]  /*2240*/  IMAD.MOV.U32 R24, RZ, RZ, R36 ;  /* 0x000000ffff187224 */ /* 0x000fe200078e0024 */
[----:B------:R-:W-:Y:S01]  /*2250*/  MOV R224, R28 ;  /* 0x0000001c00e07202 */ /* 0x000fe20000000f00 */
[--C-:B------:R-:W-:Y:S01]  /*2260*/  IMAD.MOV.U32 R116, RZ, RZ, R28.reuse ;  /* 0x000000ffff747224 */ /* 0x100fe200078e001c */
[----:B------:R-:W-:Y:S01]  /*2270*/  VABSDIFF.U32 R27, R10, R12, RZ ;  /* 0x0000000c0a1b7214 */ /* 0x000fe200000e00ff */
[----:B------:R1:W-:Y:S01]  /*2280*/  STL [R1+0xc14], R10 ;  /* 0x000c140a01007387 */ /* 0x0003e20000100800 */
[----:B------:R-:W-:Y:S01]  /*2290*/  I2FP.F32.U32 R40, R40 ;  /* 0x0000002800287245 */ /* 0x000fe20000201000 */
[----:B------:R-:W-:Y:S01]  /*22a0*/  IMAD.MOV.U32 R148, RZ, RZ, R28 ;  /* 0x000000ffff947224 */ /* 0x000fe200078e001c */
[----:B------:R-:W-:Y:S01]  /*22b0*/  IADD3 R6, PT, PT, R6, R27, RZ ;  /* 0x0000001b06067210 */ /* 0x000fe20007ffe0ff */
[----:B------:R3:W-:Y:S01]  /*22c0*/  STL [R1+0xc28], R12 ;  /* 0x000c280c01007387 */ /* 0x0007e20000100800 */
[-C--:B0-----:R-:W-:Y:S01]  /*22d0*/  MOV R16, R28.reuse ;  /* 0x0000001c00107202 */ /* 0x081fe20000000f00 */
[--C-:B------:R-:W-:Y:S01]  /*22e0*/  IMAD.MOV.U32 R118, RZ, RZ, R40.reuse ;  /* 0x000000ffff767224 */ /* 0x100fe200078e0028 */
[-C--:B------:R-:W-:Y:S01]  /*22f0*/  MOV R160, R28.reuse ;  /* 0x0000001c00a07202 */ /* 0x080fe20000000f00 */
[----:B--2---:R-:W-:Y:S01]  /*2300*/  IMAD.IADD R29, R8, 0x1, R29 ;  /* 0x00000001081d7824 */ /* 0x004fe200078e021d */
[-C--:B------:R-:W-:Y:S01]  /*2310*/  MOV R150, R28.reuse ;  /* 0x0000001c00967202 */ /* 0x080fe20000000f00 */
[----:B------:R-:W-:Y:S01]  /*2320*/  IMAD.MOV.U32 R162, RZ, RZ, R40 ;  /* 0x000000ffffa27224 */ /* 0x000fe200078e0028 */
[----:B-1----:R-:W-:Y:S01]  /*2330*/  LOP3.LUT R10, R30, 0xff, RZ, 0xc0, !PT ;  /* 0x000000ff1e0a7812 */ /* 0x002fe200078ec0ff */
[----:B------:R-:W-:Y:S01]  /*2340*/  IMAD R6, R29, 0x9, R6 ;  /* 0x000000091d067824 */ /* 0x000fe200078e0206 */
[----:B------:R-:W-:Y:S01]  /*2350*/  MOV R76, R28 ;  /* 0x0000001c004c7202 */ /* 0x000fe20000000f00 */
[----:B------:R0:W-:Y:S01]  /*2360*/  POPC R29, R14 ;  /* 0x0000000e001d7309 */ /* 0x0001e20000000000 */
[----:B---3--:R-:W-:Y:S01]  /*2370*/  LOP3.LUT R12, R100, R101, RZ, 0x3c, !PT ;  /* 0x00000065640c7212 */ /* 0x008fe200078e3cff */
[----:B------:R1:W-:Y:S01]  /*2380*/  STL [R1+0xc38], R10 ;  /* 0x000c380a01007387 */ /* 0x0003e20000100800 */
[--C-:B------:R-:W-:Y:S01]  /*2390*/  IMAD.MOV.U32 R200, RZ, RZ, R40.reuse ;  /* 0x000000ffffc87224 */ /* 0x100fe200078e0028 */
[----:B------:R-:W-:Y:S01]  /*23a0*/  MOV R101, R11 ;  /* 0x0000000b00657202 */ /* 0x000fe20000000f00 */
[----:B------:R-:W-:Y:S01]  /*23b0*/  IMAD.MOV.U32 R140, RZ, RZ, R40 ;  /* 0x000000ffff8c7224 */ /* 0x000fe200078e0028 */
[----:B------:R-:W-:Y:S01]  /*23c0*/  MOV R220, R40 ;  /* 0x0000002800dc7202 */ /* 0x000fe20000000f00 */
[----:B------:R-:W-:Y:S01]  /*23d0*/  IMAD.MOV.U32 R164, RZ, RZ, R28 ;  /* 0x000000ffffa47224 */ /* 0x000fe200078e001c */
[----:B------:R2:W3:Y:S01]  /*23e0*/  POPC R8, R12 ;  /* 0x0000000c00087309 */ /* 0x0004e20000000000 */
[----:B------:R-:W-:Y:S01]  /*23f0*/  IMAD.MOV.U32 R166, RZ, RZ, R40 ;  /* 0x000000ffffa67224 */ /* 0x000fe200078e0028 */
[----:B------:R-:W-:Y:S01]  /*2400*/  MOV R242, R28 ;  /* 0x0000001c00f27202 */ /* 0x000fe20000000f00 */
[----:B------:R-:W-:Y:S01]  /*2410*/  IMAD.MOV.U32 R156, RZ, RZ, R28 ;  /* 0x000000ffff9c7224 */ /* 0x000fe200078e001c */
[----:B0-----:R-:W-:Y:S01]  /*2420*/  LOP3.LUT R14, R34, 0xff, RZ, 0xc0, !PT ;  /* 0x000000ff220e7812 */ /* 0x001fe200078ec0ff */
[----:B------:R-:W-:Y:S01]  /*2430*/  IMAD.MOV.U32 R132, RZ, RZ, R40 ;  /* 0x000000ffff847224 */ /* 0x000fe200078e0028 */
[----:B------:R-:W-:Y:S01]  /*2440*/  I2FP.F32.S32 R30, R44 ;  /* 0x0000002c001e7245 */ /* 0x000fe20000201400 */
[----:B------:R-:W-:Y:S01]  /*2450*/  IMAD.MOV.U32 R142, RZ, RZ, R28 ;  /* 0x000000ffff8e7224 */ /* 0x000fe200078e001c */
[----:B------:R-:W-:Y:S01]  /*2460*/  MOV R236, R28 ;  /* 0x0000001c00ec7202 */ /* 0x000fe20000000f00 */
[----:B------:R-:W-:Y:S01]  /*2470*/  IMAD.MOV.U32 R158, RZ, RZ, R40 ;  /* 0x000000ffff9e7224 */ /* 0x000fe200078e0028 */
[----:B------:R-:W-:Y:S01]  /*2480*/  I2FP.F32.U32 R44, R44 ;  /* 0x0000002c002c7245 */ /* 0x000fe20000201000 */
[----:B------:R-:W-:Y:S01]  /*2490*/  IMAD.MOV.U32 R100, RZ, RZ, R36 ;  /* 0x000000ffff647224 */ /* 0x000fe200078e0024 */
[----:B--2---:R-:W-:Y:S01]  /*24a0*/  LOP3.LUT R12, R31, 0xff, RZ, 0xc0, !PT ;  /* 0x000000ff1f0c7812 */ /* 0x004fe200078ec0ff */
[----:B------:R-:W-:-:S02]  /*24b0*/  IMAD.MOV.U32 R31, RZ, RZ, R5 ;  /* 0x000000ffff1f7224 */ /* 0x000fc400078e0005 */
[----:B---3--:R-:W-:Y:S01]  /*24c0*/  IMAD.IADD R29, R8, 0x1, R29 ;  /* 0x00000001081d7824 */ /* 0x008fe200078e021d */
[----:B------:R-:W-:Y:S01]  /*24d0*/  VABSDIFF.U32 R27, R10, R12, RZ ;  /* 0x0000000c0a1b7214 */ /* 0x000fe200000e00ff */
[----:B------:R0:W-:Y:S01]  /*24e0*/  STL [R1+0xc2c], R12 ;  /* 0x000c2c0c01007387 */ /* 0x0001e20000100800 */
[----:B-1----:R-:W-:Y:S01]  /*24f0*/  LOP3.LUT R10, R96, R97, RZ, 0x3c, !PT ;  /* 0x00000061600a7212 */ /* 0x002fe200078e3cff */
[----:B------:R-:W-:Y:S02]  /*2500*/  IMAD.MOV.U32 R96, RZ, RZ, R36 ;  /* 0x000000ffff607224 */ /* 0x000fe400078e0024 */
[----:B------:R-:W-:Y:S01]  /*2510*/  IMAD.IADD R6, R6, 0x1, R27 ;  /* 0x0000000106067824 */ /* 0x000fe200078e021b */
[----:B------:R1:W-:Y:S01]  /*2520*/  POPC R8, R10 ;  /* 0x0000000a00087309 */ /* 0x0003e20000000000 */
[----:B------:R-:W-:Y:S02]  /*2530*/  IMAD.MOV.U32 R97, RZ, RZ, R13 ;  /* 0x000000ffff617224 */ /* 0x000fe400078e000d */
[----:B------:R-:W-:Y:S01]  /*2540*/  IMAD R6, R29, 0x9, R6 ;  /* 0x000000091d067824 */ /* 0x000fe200078e0206 */
[----:B0-----:R-:W-:Y:S01]  /*2550*/  LOP3.LUT R12, R94, R95, RZ, 0x3c, !PT ;  /* 0x0000005f5e0c7212 */ /* 0x001fe200078e3cff */
[----:B------:R-:W-:Y:S01]  /*2560*/  IMAD.MOV.U32 R95, RZ, RZ, R15 ;  /* 0x000000ffff5f7224 */ /* 0x000fe200078e000f */
[----:B------:R-:W-:Y:S01]  /*2570*/  MOV R94, R26 ;  /* 0x0000001a005e7202 */ /* 0x000fe20000000f00 */
[----:B------:R-:W-:Y:S01]  /*2580*/  IMAD.MOV.U32 R78, RZ, RZ, R28 ;  /* 0x000000ffff4e7224 */ /* 0x000fe200078e001c */
[----:B------:R0:W2:Y:S01]  /*2590*/  POPC R29, R12 ;  /* 0x0000000c001d7309 */ /* 0x0000a20000000000 */
[----:B------:R-:W-:Y:S01]  /*25a0*/  IMAD.MOV.U32 R72, RZ, RZ, R40 ;  /* 0x000000ffff487224 */ /* 0x000fe200078e0028 */
[----:B-1----:R-:W-:Y:S01]  /*25b0*/  LOP3.LUT R10, R33, 0xff, RZ, 0xc0, !PT ;  /* 0x000000ff210a7812 */ /* 0x002fe200078ec0ff */
[----:B------:R-:W-:-:S02]  /*25c0*/  IMAD.MOV.U32 R33, RZ, RZ, R19 ;  /* 0x000000ffff217224 */ /* 0x000fc400078e0013 */
[----:B------:R-:W-:Y:S01]  /*25d0*/  IMAD.MOV.U32 R80, RZ, RZ, R28 ;  /* 0x000000ffff507224 */ /* 0x000fe200078e001c */
[----:B------:R-:W-:Y:S01]  /*25e0*/  VABSDIFF.U32 R27, R10, R14, RZ ;  /* 0x0000000e0a1b7214 */ /* 0x000fe200000e00ff */
[----:B------:R1:W-:Y:S01]  /*25f0*/  STL [R1+0xc3c], R10 ;  /* 0x000c3c0a01007387 */ /* 0x0003e20000100800 */
[----:B------:R-:W-:Y:S02]  /*2600*/  IMAD.MOV.U32 R74, RZ, RZ, R40 ;  /* 0x000000ffff4a7224 */ /* 0x000fe400078e0028 */
[--C-:B------:R-:W-:Y:S01]  /*2610*/  IMAD.MOV.U32 R70, RZ, RZ, R28.reuse ;  /* 0x000000ffff467224 */ /* 0x100fe200078e001c */
[----:B------:R3:W-:Y:S01]  /*2620*/  STL [R1+0xc30], R14 ;  /* 0x000c300e01007387 */ /* 0x0007e20000100800 */
[----:B------:R-:W-:Y:S01]  /*2630*/  IMAD.IADD R6, R6, 0x1, R27 ;  /* 0x0000000106067824 */ /* 0x000fe200078e021b */
[----:B0-----:R-:W-:Y:S01]  /*2640*/  LOP3.LUT R12, R35, 0xff, RZ, 0xc0, !PT ;  /* 0x000000ff230c7812 */ /* 0x001fe200078ec0ff */
[----:B------:R-:W-:Y:S01]  /*2650*/  IMAD.MOV.U32 R35, RZ, RZ, R5 ;  /* 0x000000ffff237224 */ /* 0x000fe200078e0005 */
[----:B--2---:R-:W-:Y:S01]  /*2660*/  IADD3 R29, PT, PT, R8, R29, RZ ;  /* 0x0000001d081d7210 */ /* 0x004fe20007ffe0ff */
[----:B------:R-:W-:Y:S01]  /*2670*/  IMAD.MOV.U32 R68, RZ, RZ, R28 ;  /* 0x000000ffff447224 */ /* 0x000fe200078e001c */
[----:B------:R-:W-:Y:S01]  /*2680*/  LOP3.LUT R8, R92, R93, RZ, 0x3c, !PT ;  /* 0x0000005d5c087212 */ /* 0x000fe200078e3cff */
[----:B------:R0:W-:Y:S01]  /*2690*/  STL [R1+0xc40], R12 ;  /* 0x000c400c01007387 */ /* 0x0001e20000100800 */
[----:B-1----:R-:W-:Y:S01]  /*26a0*/  LOP3.LUT R10, R90, R91, RZ, 0x3c, !PT ;  /* 0x0000005b5a0a7212 */ /* 0x002fe200078e3cff */
[----:B------:R-:W-:Y:S01]  /*26b0*/  IMAD R6, R29, 0x9, R6 ;  /* 0x000000091d067824 */ /* 0x000fe200078e0206 */
[----:B---3--:R-:W-:Y:S01]  /*26c0*/  LOP3.LUT R14, R37, 0xff, RZ, 0xc0, !PT ;  /* 0x000000ff250e7812 */ /* 0x008fe200078ec0ff */
[----:B------:R-:W-:Y:S01]  /*26d0*/  IMAD.MOV.U32 R93, RZ, RZ, R15 ;  /* 0x000000ffff5d7224 */ /* 0x000fe200078e000f */
[----:B------:R-:W-:Y:S01]  /*26e0*/  POPC R8, R8 ;  /* 0x0000000800087309 */ /* 0x000fe20000000000 */
[----:B------:R-:W-:Y:S01]  /*26f0*/  IMAD.MOV.U32 R92, RZ, RZ, R36 ;  /* 0x000000ffff5c7224 */ /* 0x000fe200078e0024 */
[----:B------:R-:W-:Y:S01]  /*2700*/  VABSDIFF.U32 R27, R12, R14, RZ ;  /* 0x0000000e0c1b7214 */ /* 0x000fe200000e00ff */
[----:B------:R1:W-:Y:S01]  /*2710*/  STL [R1+0xc34], R14 ;  /* 0x000c340e01007387 */ /* 0x0003e20000100800 */
[----:B------:R-:W-:Y:S01]  /*2720*/  MOV R90, R26 ;  /* 0x0000001a005a7202 */ /* 0x000fe20000000f00 */
[----:B------:R-:W-:Y:S01]  /*2730*/  IMAD.MOV.U32 R91, RZ, RZ, R17 ;  /* 0x000000ffff5b7224 */ /* 0x000fe200078e0011 */
[----:B0-----:R-:W-:Y:S01]  /*2740*/  MOV R12, R40 ;  /* 0x00000028000c7202 */ /* 0x001fe20000000f00 */
[----:B------:R-:W-:Y:S01]  /*2750*/  IMAD.IADD R6, R6, 0x1, R27 ;  /* 0x0000000106067824 */ /* 0x000fe200078e021b */
[----:B------:R0:W2:Y:S01]  /*2760*/  POPC R29, R10 ;  /* 0x0000000a001d7309 */ /* 0x0000a20000000000 */
[----:B------:R-:W-:-:S02]  /*2770*/  IMAD.MOV.U32 R37, RZ, RZ, R19 ;  /* 0x000000ffff257224 */ /* 0x000fc400078e0013 */
[----:B------:R-:W-:Y:S02]  /*2780*/  IMAD.MOV.U32 R27, RZ, RZ, R25 ;  /* 0x000000ffff1b7224 */ /* 0x000fe400078e0019 */
[--C-:B------:R-:W-:Y:S02]  /*2790*/  IMAD.MOV.U32 R62, RZ, RZ, R28.reuse ;  /* 0x000000ffff3e7224 */ /* 0x100fe400078e001c */
[----:B------:R-:W-:Y:S02]  /*27a0*/  IMAD.MOV.U32 R58, RZ, RZ, R28 ;  /* 0x000000ffff3a7224 */ /* 0x000fe400078e001c */
[--C-:B-1----:R-:W-:Y:S02]  /*27b0*/  IMAD.MOV.U32 R14, RZ, RZ, R40.reuse ;  /* 0x000000ffff0e7224 */ /* 0x102fe400078e0028 */
[--C-:B0-----:R-:W-:Y:S02]  /*27c0*/  IMAD.MOV.U32 R10, RZ, RZ, R40.reuse ;  /* 0x000000ffff0a7224 */ /* 0x101fe400078e0028 */
[----:B------:R-:W-:-:S02]  /*27d0*/  IMAD.MOV.U32 R54, RZ, RZ, R40 ;  /* 0x000000ffff367224 */ /* 0x000fc400078e0028 */
[----:B--2---:R-:W-:Y:S01]  /*27e0*/  IMAD.IADD R29, R8, 0x1, R29 ;  /* 0x00000001081d7824 */ /* 0x004fe200078e021d */
[----:B------:R-:W-:Y:S01]  /*27f0*/  IADD3 R8, PT, PT, R4, -0x2, RZ ;  /* 0xfffffffe04087810 */ /* 0x000fe20007ffe0ff */
[----:B------:R-:W-:Y:S02]  /*2800*/  IMAD.MOV.U32 R18, RZ, RZ, R28 ;  /* 0x000000ffff127224 */ /* 0x000fe400078e001c */
[----:B------:R-:W-:Y:S01]  /*2810*/  IMAD R6, R29, 0x9, R6 ;  /* 0x000000091d067824 */ /* 0x000fe200078e0206 */
[-C--:B------:R-:W-:Y:S01]  /*2820*/  I2FP.F32.S32 R34, R8.reuse ;  /* 0x0000000800227245 */ /* 0x080fe20000201400 */
[----:B------:R-:W-:Y:S01]  /*2830*/  IMAD.MOV.U32 R29, RZ, RZ, R17 ;  /* 0x000000ffff1d7224 */ /* 0x000fe200078e0011 */
[----:B------:R-:W-:Y:S01]  /*2840*/  I2FP.F32.U32 R48, R8 ;  /* 0x0000000800307245 */ /* 0x000fe20000201000 */
[----:B------:R-:W-:Y:S01]  /*2850*/  IMAD.MOV.U32 R222, RZ, RZ, R40 ;  /* 0x000000ffffde7224 */ /* 0x000fe200078e0028 */
[----:B------:R0:W-:Y:S01]  /*2860*/  STL [R1+0xbd8], R6 ;  /* 0x000bd80601007387 */ /* 0x0001e20000100800 */
[----:B------:R-:W-:-:S02]  /*2870*/  IMAD.MOV.U32 R218, RZ, RZ, R28 ;  /* 0x000000ffffda7224 */ /* 0x000fc400078e001c */
[----:B------:R-:W-:Y:S01]  /*2880*/  IMAD.MOV.U32 R232, RZ, RZ, R28 ;  /* 0x000000ffffe87224 */ /* 0x000fe200078e001c */
[----:B------:R1:W-:Y:S01]  /*2890*/  STL [R1+0xbe8], R8 ;  /* 0x000be80801007387 */ /* 0x0003e20000100800 */
[--C-:B------:R-:W-:Y:S02]  /*28a0*/  IMAD.MOV.U32 R228, RZ, RZ, R40.reuse ;  /* 0x000000ffffe47224 */ /* 0x100fe400078e0028 */
[----:B------:R-:W-:Y:S01]  /*28b0*/  IMAD.MOV.U32 R230, RZ, RZ, R40 ;  /* 0x000000ffffe67224 */ /* 0x000fe200078e0028 */
[----:B------:R-:W-:Y:S01]  /*28c0*/  STL [R1+0xe34], R4 ;  /* 0x000e340401007387 */ /* 0x000fe20000100800 */
[----:B------:R-:W-:Y:S02]  /*28d0*/  IMAD.MOV.U32 R226, RZ, RZ, R28 ;  /* 0x000000ffffe27224 */ /* 0x000fe400078e001c */
[--C-:B0-----:R-:W-:Y:S01]  /*28e0*/  IMAD.MOV.U32 R6, RZ, RZ, R40.reuse ;  /* 0x000000ffff067224 */ /* 0x101fe200078e0028 */
[----:B------:R0:W-:Y:S01]  /*28f0*/  STL [R1+0xe88], R59 ;  /* 0x000e883b01007387 */ /* 0x0001e20000100800 */
[----:B------:R-:W-:-:S02]  /*2900*/  IMAD.MOV.U32 R238, RZ, RZ, R40 ;  /* 0x000000ffffee7224 */ /* 0x000fc400078e0028 */
[--C-:B-1----:R-:W-:Y:S01]  /*2910*/  IMAD.MOV.U32 R8, RZ, RZ, R40.reuse ;  /* 0x000000ffff087224 */ /* 0x102fe200078e0028 */
[----:B------:R1:W-:Y:S01]  /*2920*/  STL [R1+0xe74], R42 ;  /* 0x000e742a01007387 */ /* 0x0003e20000100800 */
[----:B------:R-:W-:Y:S02]  /*2930*/  IMAD.MOV.U32 R240, RZ, RZ, R40 ;  /* 0x000000fffff07224 */ /* 0x000fe400078e0028 */
[----:B------:R-:W-:Y:S01]  /*2940*/  IMAD.MOV.U32 R248, RZ, RZ, R28 ;  /* 0x000000fffff87224 */ /* 0x000fe200078e001c */
[----:B------:R2:W-:Y:S01]  /*2950*/  STL [R1+0xe78], R56 ;  /* 0x000e783801007387 */ /* 0x0005e20000100800 */
[--C-:B------:R-:W-:Y:S01]  /*2960*/  IMAD.MOV.U32 R244, RZ, RZ, R40.reuse ;  /* 0x000000fffff47224 */ /* 0x100fe200078e0028 */
[-C--:B0-----:R-:W-:Y:S01]  /*2970*/  MOV R59, R3.reuse ;  /* 0x00000003003b7202 */ /* 0x081fe20000000f00 */
[----:B------:R-:W-:Y:S01]  /*2980*/  IMAD.MOV.U32 R246, RZ, RZ, R40 ;  /* 0x000000fffff67224 */ /* 0x000fe200078e0028 */
[----:B------:R0:W-:Y:S01]  /*2990*/  STL [R1+0xe8c], R15 ;  /* 0x000e8c0f01007387 */ /* 0x0001e20000100800 */
[----:B------:R-:W-:Y:S01]  /*29a0*/  IMAD.MOV.U32 R250, RZ, RZ, R30 ;  /* 0x000000fffffa7224 */ /* 0x000fe200078e001e */
[----:B-1----:R-:W-:-:S02]  /*29b0*/  MOV R42, R3 ;  /* 0x00000003002a7202 */ /* 0x002fc40000000f00 */
[----:B------:R1:W-:Y:S01]  /*29c0*/  STL [R1+0xc48], R2 ;  /* 0x000c480201007387 */ /* 0x0003e20000100800 */
[----:B--2---:R-:W-:-:S03]  /*29d0*/  IMAD.MOV.U32 R56, RZ, RZ, R3 ;  /* 0x000000ffff387224 */ /* 0x004fc600078e0003 */
[----:B------:R2:W-:Y:S01]  /*29e0*/  STL [R1+0xc4c], R234 ;  /* 0x000c4cea01007387 */ /* 0x0005e20000100800 */
[----:B0-----:R-:W-:-:S03]  /*29f0*/  IMAD.MOV.U32 R15, RZ, RZ, R3 ;  /* 0x000000ffff0f7224 */ /* 0x001fc600078e0003 */
[----:B------:R0:W-:Y:S01]  /*2a00*/  STL [R1+0xe84], R16 ;  /* 0x000e841001007387 */ /* 0x0001e20000100800 */
[----:B-1----:R-:W-:-:S03]  /*2a10*/  IMAD.MOV.U32 R2, RZ, RZ, R5 ;  /* 0x000000ffff027224 */ /* 0x002fc600078e0005 */
[----:B------:R1:W-:Y:S01]  /*2a20*/  STL [R1+0xe80], R224 ;  /* 0x000e80e001007387 */ /* 0x0003e20000100800 */
[----:B--2---:R-:W-:-:S03]  /*2a30*/  IMAD.MOV.U32 R234, RZ, RZ, R3 ;  /* 0x000000ffffea7224 */ /* 0x004fc600078e0003 */
[----:B------:R-:W-:Y:S01]  /*2a40*/  STL [R1+0xc], R5 ;  /* 0x00000c0501007387 */ /* 0x000fe20000100800 */
[----:B0-----:R-:W-:-:S03]  /*2a50*/  IMAD.MOV.U32 R16, RZ, RZ, R3 ;  /* 0x000000ffff107224 */ /* 0x001fc600078e0003 */
[----:B------:R-:W-:Y:S01]  /*2a60*/  STL [R1+0x19c], R3 ;  /* 0x00019c0301007387 */ /* 0x000fe20000100800 */
[----:B-1----:R-:W-:-:S03]  /*2a70*/  IMAD.MOV.U32 R224, RZ, RZ, R5 ;  /* 0x000000ffffe07224 */ /* 0x002fc600078e0005 */
        /* <DEDUP_REMOVED lines=27> */
[----:B------:R0:W-:Y:S04]  /*2c30*/  STL.64 [R1+0xe50], R50 ;  /* 0x000e503201007387 */ /* 0x0001e80000100a00 */
[----:B------:R1:W-:Y:S01]  /*2c40*/  STL.64 [R1+0xe58], R64 ;  /* 0x000e584001007387 */ /* 0x0003e20000100a00 */
        /* <DEDUP_REMOVED lines=23> */
[----:B-1----:R-:W5:Y:S01]  /*2dc0*/  TEX.LL RZ, R65, R150, R0, UR4, 2D, 0x1 ;  /* 0x28ff040096417f60 */ /* 0x002f6200089e01ff */
[----:B------:R-:W-:Y:S01]  /*2dd0*/  TEX.LL RZ, R64, R140, R0, UR6, 2D, 0x1 ;  /* 0x28ff06008c407f60 */ /* 0x000fe200089e01ff */
[----:B------:R-:W-:-:S04]  /*2de0*/  DEPBAR.LE SB5, 0x16 ;  /* 0x0000d5800000791a */ /* 0x000fc80000000000 */
[----:B------:R0:W-:Y:S02]  /*2df0*/  STL [R1+0xb58], R51 ;  /* 0x000b583301007387 */ /* 0x0001e40000100800 */
[----:B0-----:R-:W-:Y:S02]  /*2e00*/  TEX.LL RZ, R51, R164, R0, UR4, 2D, 0x1 ;  /* 0x28ff0400a4337f60 */ /* 0x001fe400089e01ff */
[----:B------:R0:W-:Y:S02]  /*2e10*/  STL [R1+0xb5c], R50 ;  /* 0x000b5c3201007387 */ /* 0x0001e40000100800 */
[----:B0-----:R-:W-:Y:S01]  /*2e20*/  TEX.LL RZ, R50, R166, R0, UR6, 2D, 0x1 ;  /* 0x28ff0600a6327f60 */ /* 0x001fe200089e01ff */
        /* <DEDUP_REMOVED lines=37> */
[----:B------:R-:W-:Y:S01]  /*3080*/  TEX.LL RZ, R140, R126, R0, UR10, 2D, 0x3 ;  /* 0x28ff0a007e8c7f60 */ /* 0x000fe200089e03ff */
[----:B------:R-:W-:Y:S01]  /*3090*/  TEX.LL RZ, R132, R192, R0, UR10, 2D, 0x3 ;  /* 0x28ff0a00c0847f60 */ /* 0x000fe200089e03ff */
[----:B------:R-:W-:-:S04]  /*30a0*/  DEPBAR.LE SB5, 0x7 ;  /* 0x0000d1c00000791a */ /* 0x000fc80000000000 */
[----:B------:R-:W-:Y:S04]  /*30b0*/  STL [R1+0xb90], R171 ;  /* 0x000b90ab01007387 */ /* 0x000fe80000100800 */
[----:B------:R-:W-:Y:S04]  /*30c0*/  STL [R1+0xb94], R170 ;  /* 0x000b94aa01007387 */ /* 0x000fe80000100800 */
[----:B------:R0:W-:Y:S01]  /*30d0*/  STL [R1+0xb98], R138 ;  /* 0x000b988a01007387 */ /* 0x0001e20000100800 */
[----:B------:R-:W-:-:S04]  /*30e0*/  DEPBAR.LE SB5, 0x5 ;  /* 0x0000d1400000791a */ /* 0x000fc80000000000 */
[----:B------:R-:W-:Y:S01]  /*30f0*/  STL [R1+0xb9c], R137 ;  /* 0x000b9c8901007387 */ /* 0x000fe20000100800 */
[----:B0-----:R-:W-:Y:S03]  /*3100*/  TEX.LL RZ, R138, R216, R0, UR10, 2D, 0x3 ;  /* 0x28ff0a00d88a7f60 */ /* 0x001fe600089e03ff */
        /* <DEDUP_REMOVED lines=8> */
[----:B------:R-:W-:Y:S04]  /*3190*/  STL [R1+0xbac], R5 ;  /* 0x000bac0501007387 */ /* 0x000fe80000100800 */
[----:B-----5:R0:W-:Y:S02]  /*31a0*/  STL [R1+0xbb0], R4 ;  /* 0x000bb00401007387 */ /* 0x0201e40000100800 */
[----:B0-----:R-:W5:Y:S02]  /*31b0*/  TEX.LL RZ, R4, R130, R0, UR8, 2D, 0x3 ;  /* 0x28ff080082047f60 */ /* 0x001f6400089e03ff */
[----:B------:R-:W-:Y:S04]  /*31c0*/  STL [R1+0xbb4], R65 ;  /* 0x000bb44101007387 */ /* 0x000fe80000100800 */
[----:B-----5:R-:W-:Y:S04]  /*31d0*/  STL.64 [R1+0x1e0], R4 ;  /* 0x0001e00401007387 */ /* 0x020fe80000100a00 */
[----:B------:R0:W-:Y:S04]  /*31e0*/  STL [R1+0xbb8], R64 ;  /* 0x000bb84001007387 */ /* 0x0001e80000100800 */
[----:B------:R-:W-:Y:S01]  /*31f0*/  STL [R1+0xbbc], R51 ;  /* 0x000bbc3301007387 */ /* 0x000fe20000100800 */
[----:B0-----:R-:W-:Y:S03]  /*3200*/  TEX.LL RZ, R64, R212, R0, UR10, 2D, 0x3 ;  /* 0x28ff0a00d4407f60 */ /* 0x001fe600089e03ff */
[----:B------:R0:W-:Y:S02]  /*3210*/  STL [R1+0xbc0], R50 ;  /* 0x000bc03201007387 */ /* 0x0001e40000100800 */
[----:B0-----:R-:W5:Y:S01]  /*3220*/  TEX.LL RZ, R50, R134, R0, UR8, 2D, 0x3 ;  /* 0x28ff080086327f60 */ /* 0x001f6200089e03ff */
[----:B------:R-:W5:Y:S01]  /*3230*/  TEX.LL RZ, R102, R202, R0, UR10, 2D, 0x3 ;  /* 0x28ff0a00ca667f60 */ /* 0x000f6200089e03ff */
[----:B------:R0:W-:Y:S04]  /*3240*/  STL [R1+0xbc4], R3 ;  /* 0x000bc40301007387 */ /* 0x0001e80000100800 */
[----:B------:R-:W-:Y:S01]  /*3250*/  STL [R1+0xbcc], R164 ;  /* 0x000bcca401007387 */ /* 0x000fe20000100800 */
[----:B------:R-:W-:-:S04]  /*3260*/  DEPBAR.LE SB5, 0x1 ;  /* 0x0000d0400000791a */ /* 0x000fc80000000000 */
[----:B0-----:R-:W-:Y:S01]  /*3270*/  IMAD.MOV.U32 R3, RZ, RZ, R50 ;  /* 0x000000ffff037224 */ /* 0x001fe200078e0032 */
[----:B------:R0:W-:Y:S01]  /*3280*/  STL.64 [R1+0x1d0], R50 ;  /* 0x0001d03201007387 */ /* 0x0001e20000100a00 */
[----:B------:R-:W-:-:S03]  /*3290*/  MOV R4, R51 ;  /* 0x0000003300047202 */ /* 0x000fc60000000f00 */
[----:B------:R-:W-:Y:S04]  /*32a0*/  STL [R1+0xbd0], R163 ;  /* 0x000bd0a301007387 */ /* 0x000fe80000100800 */
[----:B------:R-:W-:Y:S01]  /*32b0*/  STL [R1+0xbd4], R162 ;  /* 0x000bd4a201007387 */ /* 0x000fe20000100800 */
[----:B0-----:R-:W5:Y:S01]  /*32c0*/  TEX.LL RZ, R50, R196, R0, UR8, 2D, 0x3 ;  /* 0x28ff0800c4327f60 */ /* 0x001f6200089e03ff */
[----:B------:R-:W-:Y:S01]  /*32d0*/  TEX.LL RZ, R66, R214, R0, UR10, 2D, 0x3 ;  /* 0x28ff0a00d6427f60 */ /* 0x000fe200089e03ff */
[----:B------:R-:W-:Y:S01]  /*32e0*/  TEX.LL RZ, R110, R114, R0, UR8, 2D, 0x3 ;  /* 0x28ff0800726e7f60 */ /* 0x000fe200089e03ff */
[----:B------:R-:W-:Y:S01]  /*32f0*/  TEX.LL RZ, R112, R100, R0, UR10, 2D, 0x3 ;  /* 0x28ff0a0064707f60 */ /* 0x000fe200089e03ff */
[----:B------:R-:W-:Y:S01]  /*3300*/  TEX.LL RZ, R114, R98, R0, UR8, 2D, 0x3 ;  /* 0x28ff080062727f60 */ /* 0x000fe200089e03ff */
[----:B------:R-:W-:Y:S04]  /*3310*/  STL.64 [R1+0xb10], R160 ;  /* 0x000b10a001007387 */ /* 0x000fe80000100a00 */
[----:B------:R-:W-:Y:S04]  /*3320*/  STL.64 [R1+0x210], R158 ;  /* 0x0002109e01007387 */ /* 0x000fe80000100a00 */
[----:B------:R-:W-:Y:S04]  /*3330*/  STL.64 [R1+0xb20], R156 ;  /* 0x000b209c01007387 */ /* 0x000fe80000100a00 */
[----:B------:R-:W-:Y:S04]  /*3340*/  STL.64 [R1+0x208], R154 ;  /* 0x0002089a01007387 */ /* 0x000fe80000100a00 */
[----:B------:R-:W-:Y:S04]  /*3350*/  STL.64 [R1+0xb28], R152 ;  /* 0x000b289801007387 */ /* 0x000fe80000100a00 */
[----:B------:R0:W-:Y:S02]  /*3360*/  STL.64 [R1+0x200], R116 ;  /* 0x0002007401007387 */ /* 0x0001e40000100a00 */
[----:B0-----:R-:W-:Y:S02]  /*3370*/  TEX.LL RZ, R116, R96, R0, UR10, 2D, 0x3 ;  /* 0x28ff0a0060747f60 */ /* 0x001fe400089e03ff */
[----:B------:R0:W-:Y:S02]  /*3380*/  STL.64 [R1+0xb30], R118 ;  /* 0x000b307601007387 */ /* 0x0001e40000100a00 */
[----:B0-----:R-:W-:Y:S02]  /*3390*/  TEX.LL RZ, R118, R94, R0, UR8, 2D, 0x3 ;  /* 0x28ff08005e767f60 */ /* 0x001fe400089e03ff */
[----:B------:R0:W-:Y:S02]  /*33a0*/  STL.64 [R1+0x1f8], R120 ;  /* 0x0001f87801007387 */ /* 0x0001e40000100a00 */
[----:B0-----:R-:W-:Y:S02]  /*33b0*/  TEX.LL RZ, R120, R92, R0, UR10, 2D, 0x3 ;  /* 0x28ff0a005c787f60 */ /* 0x001fe400089e03ff */
[----:B------:R0:W-:Y:S02]  /*33c0*/  STL.64 [R1+0xad8], R122 ;  /* 0x000ad87a01007387 */ /* 0x0001e40000100a00 */
[----:B0-----:R-:W-:Y:S02]  /*33d0*/  TEX.LL RZ, R122, R90, R0, UR8, 2D, 0x3 ;  /* 0x28ff08005a7a7f60 */ /* 0x001fe400089e03ff */
[----:B------:R0:W-:Y:S02]  /*33e0*/  STL.64 [R1+0xad0], R124 ;  /* 0x000ad07c01007387 */ /* 0x0001e40000100a00 */
[----:B0-----:R-:W-:Y:S01]  /*33f0*/  TEX.LL RZ, R124, R88, R0, UR10, 2D, 0x3 ;  /* 0x28ff0a00587c7f60 */ /* 0x001fe200089e03ff */
[----:B------:R-:W-:Y:S01]  /*3400*/  TEX.LL RZ, R126, R86, R0, UR8, 2D, 0x3 ;  /* 0x28ff0800567e7f60 */ /* 0x000fe200089e03ff */
[----:B------:R-:W5:Y:S01]  /*3410*/  TEX.LL RZ, R96, R36, R0, UR10, 2D, 0x3 ;  /* 0x28ff0a0024607f60 */ /* 0x000f6200089e03ff */
[----:B------:R-:W-:Y:S01]  /*3420*/  TEX.LL RZ, R128, R84, R0, UR8, 2D, 0x3 ;  /* 0x28ff080054807f60 */ /* 0x000fe200089e03ff */
[----:B------:R-:W5:Y:S01]  /*3430*/  TEX.LL RZ, R94, R20, R0, UR10, 2D, 0x3 ;  /* 0x28ff0a00145e7f60 */ /* 0x000f6200089e03ff */
[----:B------:R-:W-:Y:S01]  /*3440*/  TEX.LL RZ, R130, R82, R0, UR8, 2D, 0x3 ;  /* 0x28ff080052827f60 */ /* 0x000fe200089e03ff */
[----:B------:R-:W5:Y:S01]  /*3450*/  TEX.LL RZ, R92, R22, R0, UR10, 2D, 0x3 ;  /* 0x28ff0a00165c7f60 */ /* 0x000f6200089e03ff */
[----:B------:R-:W-:Y:S04]  /*3460*/  STL.64 [R1+0xac8], R150 ;  /* 0x000ac89601007387 */ /* 0x000fe80000100a00 */
[----:B------:R-:W-:Y:S04]  /*3470*/  STL.64 [R1+0xac0], R148 ;  /* 0x000ac09401007387 */ /* 0x000fe80000100a00 */
[----:B------:R-:W-:Y:S04]  /*3480*/  STL.64 [R1+0xab8], R146 ;  /* 0x000ab89201007387 */ /* 0x000fe80000100a00 */
[----:B------:R-:W-:Y:S04]  /*3490*/  STL.64 [R1+0xab0], R144 ;  /* 0x000ab09001007387 */ /* 0x000fe80000100a00 */
[----:B------:R-:W-:Y:S04]  /*34a0*/  STL.64 [R1+0xaa8], R142 ;  /* 0x000aa88e01007387 */ /* 0x000fe80000100a00 */
[----:B------:R-:W-:Y:S04]  /*34b0*/  STL.64 [R1+0xaa0], R140 ;  /* 0x000aa08c01007387 */ /* 0x000fe80000100a00 */
[----:B------:R0:W-:Y:S02]  /*34c0*/  STL.64 [R1+0xa98], R132 ;  /* 0x000a988401007387 */ /* 0x0001e40000100a00 */
[----:B0-----:R-:W-:Y:S01]  /*34d0*/  TEX.LL RZ, R132, R26, R0, UR8, 2D, 0x3 ;  /* 0x28ff08001a847f60 */ /* 0x001fe200089e03ff */
[----:B------:R-:W5:Y:S01]  /*34e0*/  TEX.LL RZ, R90, R24, R0, UR10, 2D, 0x3 ;  /* 0x28ff0a00185a7f60 */ /* 0x000f6200089e03ff */
[----:B------:R-:W-:Y:S01]  /*34f0*/  TEX.LL RZ, R134, R78, R0, UR8, 2D, 0x3 ;  /* 0x28ff08004e867f60 */ /* 0x000fe200089e03ff */
[----:B------:R-:W5:Y:S01]  /*3500*/  TEX.LL RZ, R88, R72, R0, UR10, 2D, 0x3 ;  /* 0x28ff0a0048587f60 */ /* 0x000f6200089e03ff */
[----:B------:R-:W-:Y:S04]  /*3510*/  STL.64 [R1+0xa90], R138 ;  /* 0x000a908a01007387 */ /* 0x000fe80000100a00 */
[----:B------:R0:W-:Y:S04]  /*3520*/  STL.64 [R1+0xa88], R136 ;  /* 0x000a888801007387 */ /* 0x0001e80000100a00 */
[----:B------:R-:W-:Y:S04]  /*3530*/  STL.64 [R1+0xa78], R108 ;  /* 0x000a786c01007387 */ /* 0x000fe80000100a00 */
[----:B------:R-:W-:Y:S01]  /*3540*/  STL.64 [R1+0x1f0], R106 ;  /* 0x0001f06a01007387 */ /* 0x000fe20000100a00 */
[----:B0-----:R-:W-:Y:S01]  /*3550*/  TEX.LL RZ, R136, R80, R0, UR8, 2D, 0x3 ;  /* 0x28ff080050887f60 */ /* 0x001fe200089e03ff */
[----:B------:R-:W5:Y:S01]  /*3560*/  TEX.LL RZ, R86, R74, R0, UR10, 2D, 0x3 ;  /* 0x28ff0a004a567f60 */ /* 0x000f6200089e03ff */
[----:B------:R-:W-:Y:S01]  /*3570*/  TEX.LL RZ, R138, R76, R0, UR8, 2D, 0x3 ;  /* 0x28ff08004c8a7f60 */ /* 0x000fe200089e03ff */
[----:B------:R-:W5:Y:S01]  /*3580*/  TEX.LL RZ, R74, R6, R0, UR10, 2D, 0x3 ;  /* 0x28ff0a00064a7f60 */ /* 0x000f6200089e03ff */
[----:B------:R-:W-:Y:S01]  /*3590*/  TEX.LL RZ, R140, R70, R0, UR8, 2D, 0x3 ;  /* 0x28ff0800468c7f60 */ /* 0x000fe200089e03ff */
[----:B------:R-:W5:Y:S01]  /*35a0*/  TEX.LL RZ, R70, R8, R0, UR10, 2D, 0x3 ;  /* 0x28ff0a0008467f60 */ /* 0x000f6200089e03ff */
[----:B------:R-:W-:Y:S01]  /*35b0*/  TEX.LL RZ, R142, R68, R0, UR8, 2D, 0x3 ;  /* 0x28ff0800448e7f60 */ /* 0x000fe200089e03ff */
[----:B------:R-:W5:Y:S01]  /*35c0*/  TEX.LL RZ, R84, R10, R0, UR10, 2D, 0x3 ;  /* 0x28ff0a000a547f60 */ /* 0x000f6200089e03ff */
[----:B------:R-:W-:Y:S01]  /*35d0*/  TEX.LL RZ, R144, R62, R0, UR8, 2D, 0x3 ;  /* 0x28ff08003e907f60 */ /* 0x000fe200089e03ff */
[----:B------:R-:W5:Y:S01]  /*35e0*/  TEX.LL RZ, R82, R12, R0, UR10, 2D, 0x3 ;  /* 0x28ff0a000c527f60 */ /* 0x000f6200089e03ff */
[----:B------:R-:W-:Y:S01]  /*35f0*/  STL.64 [R1+0x1e8], R104 ;  /* 0x0001e86801007387 */ /* 0x000fe20000100a00 */
[----:B------:R-:W-:-:S03]  /*3600*/  IMAD.MOV.U32 R181, RZ, RZ, R59 ;  /* 0x000000ffffb57224 */ /* 0x000fc600078e003b */
[----:B------:R0:W-:Y:S01]  /*3610*/  STL.64 [R1+0x1d8], R64 ;  /* 0x0001d84001007387 */ /* 0x0001e20000100a00 */
[----:B------:R-:W-:Y:S02]  /*3620*/  IMAD.MOV.U32 R173, RZ, RZ, R16 ;  /* 0x000000ffffad7224 */ /* 0x000fe400078e0010 */
[----:B0-----:R-:W-:Y:S02]  /*3630*/  IMAD.MOV.U32 R65, RZ, RZ, R15 ;  /* 0x000000ffff417224 */ /* 0x001fe400078e000f */
[----:B------:R-:W2:Y:S04]  /*3640*/  LDL.LU R15, [R1+0xe8c] ;  /* 0x000e8c00010f7983 */ /* 0x000ea80000300800 */
[----:B------:R-:W3:Y:S01]  /*3650*/  LDL.LU R59, [R1+0xe88] ;  /* 0x000e8800013b7983 */ /* 0x000ee20000300800 */
[----:B------:R-:W-:-:S04]  /*3660*/  DEPBAR.LE SB5, 0xa ;  /* 0x0000d2800000791a */ /* 0x000fc80000000000 */
[----:B------:R-:W-:Y:S04]  /*3670*/  STL.64 [R1+0x1c8], R102 ;  /* 0x0001c86601007387 */ /* 0x000fe80000100a00 */
[----:B------:R0:W-:Y:S04]  /*3680*/  STL.64 [R1+0x1c0], R50 ;  /* 0x0001c03201007387 */ /* 0x0001e80000100a00 */
[----:B------:R-:W2:Y:S01]  /*3690*/  LDL.LU R16, [R1+0xe84] ;  /* 0x000e840001107983 */ /* 0x000ea20000300800 */
[----:B------:R-:W-:Y:S01]  /*36a0*/  MOV R180, R44 ;  /* 0x0000002c00b47202 */ /* 0x000fe20000000f00 */
[----:B------:R-:W-:-:S02]  /*36b0*/  IMAD.MOV.U32 R64, RZ, RZ, R44 ;  /* 0x000000ffff407224 */ /* 0x000fc400078e002c */
[----:B0-----:R-:W-:Y:S02]  /*36c0*/  IMAD.MOV.U32 R51, RZ, RZ, R224 ;  /* 0x000000ffff337224 */ /* 0x001fe400078e00e0 */
[----:B------:R-:W2:Y:S01]  /*36d0*/  LDL.LU R224, [R1+0xe80] ;  /* 0x000e800001e07983 */ /* 0x000ea20000300800 */
[----:B---3--:R-:W-:Y:S01]  /*36e0*/  TEX.LL RZ, R146, R58, R0, UR8, 2D, 0x3 ;  /* 0x28ff08003a927f60 */ /* 0x008fe200089e03ff */
[----:B--2---:R-:W5:Y:S01]  /*36f0*/  TEX.LL RZ, R80, R14, R0, UR10, 2D, 0x3 ;  /* 0x28ff0a000e507f60 */ /* 0x004f6200089e03ff */
[----:B------:R-:W-:Y:S01]  /*3700*/  TEX.LL RZ, R148, R28, R0, UR8, 2D, 0x3 ;  /* 0x28ff08001c947f60 */ /* 0x000fe200089e03ff */
[----:B------:R-:W-:-:S04]  /*3710*/  DEPBAR.LE SB5, 0xa ;  /* 0x0000d2800000791a */ /* 0x000fc80000000000 */
[----:B------:R-:W-:Y:S01]  /*3720*/  STL.64 [R1+0x900], R96 ;  /* 0x0009006001007387 */ /* 0x000fe20000100a00 */
[----:B------:R-:W-:Y:S01]  /*3730*/  TEX.LL RZ, R16, R16, R0, UR4, 2D, 0x1 ;  /* 0x28ff040010107f60 */ /* 0x000fe200089e01ff */
[----:B------:R-:W5:Y:S01]  /*3740*/  TEX.LL RZ, R78, R54, R0, UR10, 2D, 0x3 ;  /* 0x28ff0a00364e7f60 */ /* 0x000f6200089e03ff */
[----:B------:R-:W-:Y:S01]  /*3750*/  TEX.LL RZ, R20, R40, R0, UR6, 2D, 0x1 ;  /* 0x28ff060028147f60 */ /* 0x000fe200089e01ff */
[----:B------:R-:W-:Y:S01]  /*3760*/  TEX.LL RZ, R150, R18, R0, UR8, 2D, 0x3 ;  /* 0x28ff080012967f60 */ /* 0x000fe200089e03ff */
[----:B------:R-:W-:-:S04]  /*3770*/  DEPBAR.LE SB5, 0x9 ;  /* 0x0000d2400000791a */ /* 0x000fc80000000000 */
[----:B------:R-:W-:Y:S04]  /*3780*/  STL.64 [R1+0x910], R94 ;  /* 0x0009105e01007387 */ /* 0x000fe80000100a00 */
[----:B------:R-:W-:Y:S01]  /*3790*/  STL.64 [R1+0x908], R92 ;  /* 0x0009085c01007387 */ /* 0x000fe20000100a00 */
        /* <DEDUP_REMOVED lines=9> */
[----:B------:R-:W-:-:S04]  /*3830*/  DEPBAR.LE SB5, 0x8 ;  /* 0x0000d2000000791a */ /* 0x000fc80000000000 */
[----:B------:R-:W-:Y:S04]  /*3840*/  STL.64 [R1+0x918], R90 ;  /* 0x0009185a01007387 */ /* 0x000fe80000100a00 */
[----:B------:R-:W-:Y:S04]  /*3850*/  STL.64 [R1+0x928], R88 ;  /* 0x0009285801007387 */ /* 0x000fe80000100a00 */
[----:B------:R-:W-:Y:S01]  /*3860*/  STL.64 [R1+0x920], R86 ;  /* 0x0009205601007387 */ /* 0x000fe20000100a00 */
[----:B------:R-:W-:-:S04]  /*3870*/  DEPBAR.LE SB5, 0x6 ;  /* 0x0000d1800000791a */ /* 0x000fc80000000000 */
[----:B------:R-:W-:Y:S04]  /*3880*/  STL.64 [R1+0x938], R74 ;  /* 0x0009384a01007387 */ /* 0x000fe80000100a00 */
[----:B------:R0:W-:Y:S02]  /*3890*/  STL.64 [R1+0x948], R70 ;  /* 0x0009484601007387 */ /* 0x0001e40000100a00 */
[----:B0-----:R-:W5:Y:S01]  /*38a0*/  TEX.LL RZ, R70, R238, R0, UR10, 2D, 0x3 ;  /* 0x28ff0a00ee467f60 */ /* 0x001f6200089e03ff */
[----:B------:R-:W-:Y:S01]  /*38b0*/  TEX.LL RZ, R41, R240, R0, UR6, 2D, 0x1 ;  /* 0x28ff0600f0297f60 */ /* 0x000fe200089e01ff */
[----:B------:R-:W-:Y:S01]  /*38c0*/  TEX.LL RZ, R156, R236, R0, UR8, 2D, 0x3 ;  /* 0x28ff0800ec9c7f60 */ /* 0x000fe200089e03ff */
[----:B------:R-:W-:Y:S01]  /*38d0*/  TEX.LL RZ, R74, R248, R0, UR4, 2D, 0x1 ;  /* 0x28ff0400f84a7f60 */ /* 0x000fe200089e01ff */
[----:B------:R-:W5:Y:S01]  /*38e0*/  TEX.LL RZ, R62, R244, R0, UR10, 2D, 0x3 ;  /* 0x28ff0a00f43e7f60 */ /* 0x000f6200089e03ff */
[----:B------:R-:W-:Y:S01]  /*38f0*/  TEX.LL RZ, R75, R246, R0, UR6, 2D, 0x1 ;  /* 0x28ff0600f64b7f60 */ /* 0x000fe200089e01ff */
[----:B------:R-:W-:Y:S01]  /*3900*/  TEX.LL RZ, R158, R250, R0, UR8, 2D, 0x3 ;  /* 0x28ff0800fa9e7f60 */ /* 0x000fe200089e03ff */
[----:B------:R-:W-:-:S04]  /*3910*/  IMAD.MOV.U32 R172, RZ, RZ, R30 ;  /* 0x000000ffffac7224 */ /* 0x000fc800078e001e */
[----:B------:R0:W-:Y:S01]  /*3920*/  TEX.LL RZ, R76, R172, R0, UR4, 2D, 0x1 ;  /* 0x28ff0400ac4c7f60 */ /* 0x0001e200089e01ff */
[----:B------:R-:W5:Y:S01]  /*3930*/  TEX.LL RZ, R68, R180, R0, UR10, 2D, 0x3 ;  /* 0x28ff0a00b4447f60 */ /* 0x000f6200089e03ff */
[----:B------:R1:W-:Y:S01]  /*3940*/  TEX.LL RZ, R77, R64, R0, UR6, 2D, 0x1 ;  /* 0x28ff0600404d7f60 */ /* 0x0003e200089e01ff */
[----:B------:R-:W-:Y:S01]  /*3950*/  TEX.LL RZ, R160, R30, R0, UR8, 2D, 0x3 ;  /* 0x28ff08001ea07f60 */ /* 0x000fe200089e03ff */
[----:B------:R-:W-:Y:S01]  /*3960*/  IMAD.MOV.U32 R50, RZ, RZ, R30 ;  /* 0x000000ffff327224 */ /* 0x000fe200078e001e */
[----:B------:R-:W-:-:S04]  /*3970*/  DEPBAR.LE SB5, 0x8 ;  /* 0x0000d2000000791a */ /* 0x000fc80000000000 */
[----:B------:R-:W-:Y:S01]  /*3980*/  STL.64 [R1+0x940], R84 ;  /* 0x0009405401007387 */ /* 0x000fe20000100a00 */
[----:B------:R2:W-:Y:S01]  /*3990*/  TEX.LL RZ, R31, R50, R0, UR4, 2D, 0x1 ;  /* 0x28ff0400321f7f60 */ /* 0x0005e200089e01ff */
[----:B------:R-:W5:Y:S01]  /*39a0*/  TEX.LL RZ, R54, R44, R0, UR10, 2D, 0x3 ;  /* 0x28ff0a002c367f60 */ /* 0x000f6200089e03ff */
[----:B------:R-:W-:-:S04]  /*39b0*/  DEPBAR.LE SB5, 0x8 ;  /* 0x0000d2000000791a */ /* 0x000fc80000000000 */
[----:B------:R-:W-:Y:S04]  /*39c0*/  STL.64 [R1+0x950], R82 ;  /* 0x0009505201007387 */ /* 0x000fe80000100a00 */
[----:B0-----:R-:W3:Y:S01]  /*39d0*/  LDL.LU R173, [R1+0xc] ;  /* 0x00000c0001ad7983 */ /* 0x001ee20000300800 */
[----:B------:R-:W-:Y:S01]  /*39e0*/  IMAD.MOV.U32 R172, RZ, RZ, R44 ;  /* 0x000000ffffac7224 */ /* 0x000fe200078e002c */
[----:B-1----:R-:W-:Y:S01]  /*39f0*/  MOV R64, R30 ;  /* 0x0000001e00407202 */ /* 0x002fe20000000f00 */
[----:B------:R-:W-:Y:S02]  /*3a00*/  IMAD.MOV.U32 R180, RZ, RZ, R30 ;  /* 0x000000ffffb47224 */ /* 0x000fe400078e001e */
[--C-:B------:R-:W-:Y:S02]  /*3a10*/  IMAD.MOV.U32 R181, RZ, RZ, R7.reuse ;  /* 0x000000ffffb57224 */ /* 0x100fe400078e0007 */
[----:B------:R-:W-:Y:S01]  /*3a20*/  IMAD.MOV.U32 R65, RZ, RZ, R7 ;  /* 0x000000ffff417224 */ /* 0x000fe200078e0007 */
[----:B--2---:R-:W-:Y:S01]  /*3a30*/  MOV R51, R7 ;  /* 0x0000000700337202 */ /* 0x004fe20000000f00 */
[----:B------:R-:W-:Y:S01]  /*3a40*/  IMAD.MOV.U32 R50, RZ, RZ, R44 ;  /* 0x000000ffff327224 */ /* 0x000fe200078e002c */
[----:B------:R-:W-:-:S04]  /*3a50*/  DEPBAR.LE SB5, 0x5 ;  /* 0x0000d1400000791a */ /* 0x000fc80000000000 */
[----:B------:R-:W-:Y:S04]  /*3a60*/  STL.64 [R1+0x968], R80 ;  /* 0x0009685001007387 */ /* 0x000fe80000100a00 */
[----:B------:R0:W-:Y:S04]  /*3a70*/  STL.64 [R1+0x960], R78 ;  /* 0x0009604e01007387 */ /* 0x0001e80000100a00 */
[----:B------:R-:W-:Y:S01]  /*3a80*/  STL.64 [R1+0x970], R72 ;  /* 0x0009704801007387 */ /* 0x000fe20000100a00 */
[----:B---3--:R1:W-:Y:S01]  /*3a90*/  TEX.LL RZ, R45, R172, R0, UR6, 2D, 0x1 ;  /* 0x28ff0600ac2d7f60 */ /* 0x0083e200089e01ff */
[----:B------:R2:W-:Y:S01]  /*3aa0*/  TEX.LL RZ, R162, R180, R0, UR8, 2D, 0x3 ;  /* 0x28ff0800b4a27f60 */ /* 0x0005e200089e03ff */
[----:B0-----:R0:W-:Y:S01]  /*3ab0*/  TEX.LL RZ, R78, R64, R0, UR4, 2D, 0x1 ;  /* 0x28ff0400404e7f60 */ /* 0x0011e200089e01ff */
[----:B------:R-:W-:-:S04]  /*3ac0*/  DEPBAR.LE SB5, 0x3 ;  /* 0x0000d0c00000791a */ /* 0x000fc80000000000 */
[----:B------:R3:W-:Y:S02]  /*3ad0*/  STL.64 [R1+0x980], R58 ;  /* 0x0009803a01007387 */ /* 0x0007e40000100a00 */
[----:B---3--:R3:W5:Y:S02]  /*3ae0*/  TEX.LL RZ, R58, R50, R0, UR10, 2D, 0x3 ;  /* 0x28ff0a00323a7f60 */ /* 0x00876400089e03ff */
[----:B------:R-:W-:Y:S01]  /*3af0*/  STL.64 [R1+0x978], R70 ;  /* 0x0009784601007387 */ /* 0x000fe20000100a00 */
[----:B-1----:R-:W-:Y:S02]  /*3b00*/  IMAD.MOV.U32 R173, RZ, RZ, R7 ;  /* 0x000000ffffad7224 */ /* 0x002fe400078e0007 */
[----:B--2---:R-:W-:Y:S01]  /*3b10*/  IMAD.MOV.U32 R181, RZ, RZ, R9 ;  /* 0x000000ffffb57224 */ /* 0x004fe200078e0009 */
[----:B------:R-:W-:-:S04]  /*3b20*/  DEPBAR.LE SB5, 0x3 ;  /* 0x0000d0c00000791a */ /* 0x000fc80000000000 */
[----:B------:R1:W-:Y:S01]  /*3b30*/  STL.64 [R1+0x988], R62 ;  /* 0x0009883e01007387 */ /* 0x0003e20000100a00 */
[--C-:B0-----:R-:W-:Y:S01]  /*3b40*/  IMAD.MOV.U32 R65, RZ, RZ, R9.reuse ;  /* 0x000000ffff417224 */ /* 0x101fe200078e0009 */
[----:B------:R0:W-:Y:S01]  /*3b50*/  TEX.LL RZ, R79, R172, R0, UR6, 2D, 0x1 ;  /* 0x28ff0600ac4f7f60 */ /* 0x0001e200089e01ff */
[----:B------:R2:W-:Y:S02]  /*3b60*/  TEX.LL RZ, R164, R180, R0, UR8, 2D, 0x3 ;  /* 0x28ff0800b4a47f60 */ /* 0x0005e400089e03ff */
[----:B------:R2:W-:Y:S01]  /*3b70*/  TEX.LL RZ, R80, R64, R0, UR4, 2D, 0x1 ;  /* 0x28ff040040507f60 */ /* 0x0005e200089e01ff */
[----:B---3--:R-:W-:-:S04]  /*3b80*/  IMAD.MOV.U32 R51, RZ, RZ, R9 ;  /* 0x000000ffff337224 */ /* 0x008fc800078e0009 */
[----:B-1----:R1:W5:Y:S01]  /*3b90*/  TEX.LL RZ, R62, R50, R0, UR10, 2D, 0x3 ;  /* 0x28ff0a00323e7f60 */ /* 0x00236200089e03ff */
[----:B------:R-:W-:-:S04]  /*3ba0*/  DEPBAR.LE SB5, 0x3 ;  /* 0x0000d0c00000791a */ /* 0x000fc80000000000 */
[----:B------:R-:W-:Y:S01]  /*3bb0*/  STL.64 [R1+0x9a0], R68 ;  /* 0x0009a04401007387 */ /* 0x000fe20000100a00 */
[----:B0-----:R-:W-:Y:S01]  /*3bc0*/  MOV R173, R9 ;  /* 0x0000000900ad7202 */ /* 0x001fe20000000f00 */
[----:B--2---:R-:W-:Y:S01]  /*3bd0*/  IMAD.MOV.U32 R181, RZ, RZ, R11 ;  /* 0x000000ffffb57224 */ /* 0x004fe200078e000b */
[----:B------:R-:W-:-:S04]  /*3be0*/  DEPBAR.LE SB5, 0x2 ;  /* 0x0000d0800000791a */ /* 0x000fc80000000000 */
[----:B------:R0:W-:Y:S01]  /*3bf0*/  STL.64 [R1+0x990], R54 ;  /* 0x0009903601007387 */ /* 0x0001e20000100a00 */
[--C-:B------:R-:W-:Y:S01]  /*3c00*/  IMAD.MOV.U32 R65, RZ, RZ, R11.reuse ;  /* 0x000000ffff417224 */ /* 0x100fe200078e000b */
[----:B------:R2:W-:Y:S01]  /*3c10*/  TEX.LL RZ, R81, R172, R0, UR6, 2D, 0x1 ;  /* 0x28ff0600ac517f60 */ /* 0x0005e200089e01ff */
[----:B------:R3:W-:Y:S02]  /*3c20*/  TEX.LL RZ, R166, R180, R0, UR8, 2D, 0x3 ;  /* 0x28ff0800b4a67f60 */ /* 0x0007e400089e03ff */
[----:B------:R3:W-:Y:S01]  /*3c30*/  TEX.LL RZ, R82, R64, R0, UR4, 2D, 0x1 ;  /* 0x28ff040040527f60 */ /* 0x0007e200089e01ff */
[----:B-1----:R-:W-:-:S04]  /*3c40*/  IMAD.MOV.U32 R51, RZ, RZ, R11 ;  /* 0x000000ffff337224 */ /* 0x002fc800078e000b */
[----:B0-----:R0:W5:Y:S01]  /*3c50*/  TEX.LL RZ, R54, R50, R0, UR10, 2D, 0x3 ;  /* 0x28ff0a0032367f60 */ /* 0x00116200089e03ff */
[----:B--2---:R-:W-:Y:S01]  /*3c60*/  IMAD.MOV.U32 R173, RZ, RZ, R11 ;  /* 0x000000ffffad7224 */ /* 0x004fe200078e000b */
[----:B---3--:R-:W-:Y:S01]  /*3c70*/  MOV R181, R13 ;  /* 0x0000000d00b57202 */ /* 0x008fe20000000f00 */
[--C-:B------:R-:W-:Y:S02]  /*3c80*/  IMAD.MOV.U32 R65, RZ, RZ, R13.reuse ;  /* 0x000000ffff417224 */ /* 0x100fe400078e000d */
[----:B------:R1:W-:Y:S01]  /*3c90*/  TEX.LL RZ, R83, R172, R0, UR6, 2D, 0x1 ;  /* 0x28ff0600ac537f60 */ /* 0x0003e200089e01ff */
[----:B------:R-:W-:Y:S01]  /*3ca0*/  TEX.LL RZ, R168, R180, R0, UR8, 2D, 0x3 ;  /* 0x28ff0800b4a87f60 */ /* 0x000fe200089e03ff */
[----:B------:R2:W-:Y:S01]  /*3cb0*/  TEX.LL RZ, R84, R64, R0, UR4, 2D, 0x1 ;  /* 0x28ff040040547f60 */ /* 0x0005e200089e01ff */
[----:B0-----:R-:W-:Y:S01]  /*3cc0*/  IMAD.MOV.U32 R51, RZ, RZ, R13 ;  /* 0x000000ffff337224 */ /* 0x001fe200078e000d */
[----:B------:R-:W-:-:S04]  /*3cd0*/  DEPBAR.LE SB5, 0x2 ;  /* 0x0000d0800000791a */ /* 0x000fc80000000000 */
[----:B------:R0:W-:Y:S02]  /*3ce0*/  STL.64 [R1+0x9b0], R58 ;  /* 0x0009b03a01007387 */ /* 0x0001e40000100a00 */
[----:B0-----:R0:W5:Y:S01]  /*3cf0*/  TEX.LL RZ, R58, R50, R0, UR10, 2D, 0x3 ;  /* 0x28ff0a00323a7f60 */ /* 0x00116200089e03ff */
[----:B------:R-:W-:Y:S01]  /*3d00*/  IMAD.MOV.U32 R174, RZ, RZ, R44 ;  /* 0x000000ffffae7224 */ /* 0x000fe200078e002c */
[----:B-1----:R-:W-:Y:S01]  /*3d10*/  MOV R172, R30 ;  /* 0x0000001e00ac7202 */ /* 0x002fe20000000f00 */
[----:B------:R-:W-:Y:S02]  /*3d20*/  IMAD.MOV.U32 R175, RZ, RZ, R13 ;  /* 0x000000ffffaf7224 */ /* 0x000fe400078e000d */
[--C-:B------:R-:W-:Y:S01]  /*3d30*/  IMAD.MOV.U32 R173, RZ, RZ, R15.reuse ;  /* 0x000000ffffad7224 */ /* 0x100fe200078e000f */
[----:B--2---:R-:W2:Y:S01]  /*3d40*/  LDL.LU R65, [R1+0x194] ;  /* 0x0001940001417983 */ /* 0x004ea20000300800 */
[--C-:B------:R-:W-:Y:S01]  /*3d50*/  IMAD.MOV.U32 R181, RZ, RZ, R15.reuse ;  /* 0x000000ffffb57224 */ /* 0x100fe200078e000f */
[----:B------:R-:W-:Y:S01]  /*3d60*/  TEX.LL RZ, R85, R174, R0, UR6, 2D, 0x1 ;  /* 0x28ff0600ae557f60 */ /* 0x000fe200089e01ff */
[----:B------:R1:W-:Y:S01]  /*3d70*/  TEX.LL RZ, R170, R172, R0, UR8, 2D, 0x3 ;  /* 0x28ff0800acaa7f60 */ /* 0x0003e200089e03ff */
[----:B------:R-:W3:Y:S01]  /*3d80*/  LDL.LU R199, [R1+0x19c] ;  /* 0x00019c0001c77983 */ /* 0x000ee20000300800 */
[----:B------:R1:W-:Y:S01]  /*3d90*/  TEX.LL RZ, R86, R180, R0, UR4, 2D, 0x1 ;  /* 0x28ff0400b4567f60 */ /* 0x0003e200089e01ff */
[----:B------:R-:W-:Y:S01]  /*3da0*/  MOV R176, R44 ;  /* 0x0000002c00b07202 */ /* 0x000fe20000000f00 */
[----:B------:R-:W-:Y:S01]  /*3db0*/  IMAD.MOV.U32 R177, RZ, RZ, R15 ;  /* 0x000000ffffb17224 */ /* 0x000fe200078e000f */
[----:B------:R-:W2:Y:S01]  /*3dc0*/  LDL.LU R191, [R1+0x16c] ;  /* 0x00016c0001bf7983 */ /* 0x000ea20000300800 */
[----:B------:R-:W-:-:S04]  /*3dd0*/  DEPBAR.LE SB5, 0x2 ;  /* 0x0000d0800000791a */ /* 0x000fc80000000000 */
[----:B------:R-:W-:Y:S04]  /*3de0*/  STL.64 [R1+0x9c0], R62 ;  /* 0x0009c03e01007387 */ /* 0x000fe80000100a00 */
[----:B------:R-:W3:Y:S01]  /*3df0*/  LDL.LU R189, [R1+0x18c] ;  /* 0x00018c0001bd7983 */ /* 0x000ee20000300800 */
[--C-:B------:R-:W-:Y:S02]  /*3e00*/  IMAD.MOV.U32 R188, RZ, RZ, R48.reuse ;  /* 0x000000ffffbc7224 */ /* 0x100fe400078e0030 */
[----:B------:R-:W-:Y:S01]  /*3e10*/  IMAD.MOV.U32 R64, RZ, RZ, R48 ;  /* 0x000000ffff407224 */ /* 0x000fe200078e0030 */
[----:B0-----:R-:W3:Y:S01]  /*3e20*/  LDL.LU R51, [R1+0x184] ;  /* 0x0001840001337983 */ /* 0x001ee20000300800 */
[----:B------:R-:W-:-:S04]  /*3e30*/  DEPBAR.LE SB5, 0x1 ;  /* 0x0000d0400000791a */ /* 0x000fc80000000000 */
[----:B------:R0:W-:Y:S02]  /*3e40*/  STL.64 [R1+0x9b8], R54 ;  /* 0x0009b83601007387 */ /* 0x0001e40000100a00 */
[----:B0-----:R0:W5:Y:S01]  /*3e50*/  TEX.LL RZ, R54, R176, R0, UR10, 2D, 0x3 ;  /* 0x28ff0a00b0367f60 */ /* 0x00116200089e03ff */
[----:B-1----:R-:W-:Y:S02]  /*3e60*/  IMAD.MOV.U32 R173, RZ, RZ, R17 ;  /* 0x000000ffffad7224 */ /* 0x002fe400078e0011 */
[----:B------:R-:W-:Y:S02]  /*3e70*/  IMAD.MOV.U32 R175, RZ, RZ, R15 ;  /* 0x000000ffffaf7224 */ /* 0x000fe400078e000f */
[----:B------:R-:W-:Y:S02]  /*3e80*/  IMAD.MOV.U32 R181, RZ, RZ, R17 ;  /* 0x000000ffffb57224 */ /* 0x000fe400078e0011 */
[----:B------:R1:W-:Y:S01]  /*3e90*/  TEX.LL RZ, R87, R174, R0, UR6, 2D, 0x1 ;  /* 0x28ff0600ae577f60 */ /* 0x0003e200089e01ff */
[----:B------:R-:W-:Y:S01]  /*3ea0*/  TEX.LL RZ, R172, R172, R0, UR8, 2D, 0x3 ;  /* 0x28ff0800acac7f60 */ /* 0x000fe200089e03ff */
[----:B------:R1:W-:Y:S01]  /*3eb0*/  TEX.LL RZ, R88, R180, R0, UR4, 2D, 0x1 ;  /* 0x28ff0400b4587f60 */ /* 0x0003e200089e01ff */
[----:B------:R-:W-:-:S02]  /*3ec0*/  IMAD.MOV.U32 R178, RZ, RZ, R44 ;  /* 0x000000ffffb27224 */ /* 0x000fc400078e002c */
[--C-:B------:R-:W-:Y:S02]  /*3ed0*/  IMAD.MOV.U32 R179, RZ, RZ, R17.reuse ;  /* 0x000000ffffb37224 */ /* 0x100fe400078e0011 */
[----:B0-----:R-:W-:Y:S01]  /*3ee0*/  IMAD.MOV.U32 R177, RZ, RZ, R17 ;  /* 0x000000ffffb17224 */ /* 0x001fe200078e0011 */
[----:B-1----:R-:W-:Y:S01]  /*3ef0*/  MOV R174, R30 ;  /* 0x0000001e00ae7202 */ /* 0x002fe20000000f00 */
[----:B------:R-:W-:Y:S01]  /*3f00*/  IMAD.MOV.U32 R175, RZ, RZ, R19 ;  /* 0x000000ffffaf7224 */ /* 0x000fe200078e0013 */
[----:B------:R-:W-:Y:S01]  /*3f10*/  MOV R181, R19 ;  /* 0x0000001300b57202 */ /* 0x000fe20000000f00 */
[----:B------:R-:W-:-:S04]  /*3f20*/  DEPBAR.LE SB5, 0x1 ;  /* 0x0000d0400000791a */ /* 0x000fc80000000000 */
[----:B------:R0:W-:Y:S02]  /*3f30*/  STL.64 [R1+0x9c8], R58 ;  /* 0x0009c83a01007387 */ /* 0x0001e40000100a00 */
[----:B0-----:R0:W5:Y:S01]  /*3f40*/  TEX.LL RZ, R58, R178, R0, UR10, 2D, 0x3 ;  /* 0x28ff0a00b23a7f60 */ /* 0x00116200089e03ff */
[----:B------:R1:W-:Y:S01]  /*3f50*/  TEX.LL RZ, R89, R176, R0, UR6, 2D, 0x1 ;  /* 0x28ff0600b0597f60 */ /* 0x0003e200089e01ff */
[----:B------:R-:W-:Y:S01]  /*3f60*/  TEX.LL RZ, R174, R174, R0, UR8, 2D, 0x3 ;  /* 0x28ff0800aeae7f60 */ /* 0x000fe200089e03ff */
[----:B------:R2:W-:Y:S01]  /*3f70*/  TEX.LL RZ, R90, R180, R0, UR4, 2D, 0x1 ;  /* 0x28ff0400b45a7f60 */ /* 0x0005e200089e01ff */
[----:B------:R-:W-:Y:S02]  /*3f80*/  IMAD.MOV.U32 R182, RZ, RZ, R44 ;  /* 0x000000ffffb67224 */ /* 0x000fe400078e002c */
[----:B------:R-:W-:-:S04]  /*3f90*/  IMAD.MOV.U32 R183, RZ, RZ, R19 ;  /* 0x000000ffffb77224 */ /* 0x000fc800078e0013 */
[----:B------:R-:W5:Y:S01]  /*3fa0*/  TEX.LL RZ, R62, R182, R0, UR10, 2D, 0x3 ;  /* 0x28ff0a00b63e7f60 */ /* 0x000f6200089e03ff */
[----:B0-----:R-:W-:Y:S01]  /*3fb0*/  IMAD.MOV.U32 R179, RZ, RZ, R19 ;  /* 0x000000ffffb37224 */ /* 0x001fe200078e0013 */
[----:B-1----:R-:W-:Y:S01]  /*3fc0*/  MOV R177, R21 ;  /* 0x0000001500b17202 */ /* 0x002fe20000000f00 */
[----:B------:R-:W-:Y:S02]  /*3fd0*/  IMAD.MOV.U32 R176, RZ, RZ, R30 ;  /* 0x000000ffffb07224 */ /* 0x000fe400078e001e */
[----:B--2---:R-:W-:Y:S01]  /*3fe0*/  IMAD.MOV.U32 R181, RZ, RZ, R21 ;  /* 0x000000ffffb57224 */ /* 0x004fe200078e0015 */
[----:B------:R0:W-:Y:S03]  /*3ff0*/  TEX.LL RZ, R91, R178, R0, UR6, 2D, 0x1 ;  /* 0x28ff0600b25b7f60 */ /* 0x0001e600089e01ff */
[----:B------:R-:W-:Y:S01]  /*4000*/  TEX.LL RZ, R176, R176, R0, UR8, 2D, 0x3 ;  /* 0x28ff0800b0b07f60 */ /* 0x000fe200089e03ff */
[----:B------:R1:W-:Y:S01]  /*4010*/  TEX.LL RZ, R92, R180, R0, UR4, 2D, 0x1 ;  /* 0x28ff0400b45c7f60 */ /* 0x0003e200089e01ff */
[----:B------:R-:W-:-:S02]  /*4020*/  IMAD.MOV.U32 R200, RZ, RZ, R44 ;  /* 0x000000ffffc87224 */ /* 0x000fc400078e002c */
[----:B------:R-:W-:Y:S01]  /*4030*/  IMAD.MOV.U32 R201, RZ, RZ, R21 ;  /* 0x000000ffffc97224 */ /* 0x000fe200078e0015 */
[----:B------:R-:W-:-:S04]  /*4040*/  DEPBAR.LE SB5, 0x2 ;  /* 0x0000d0800000791a */ /* 0x000fc80000000000 */
[----:B------:R2:W-:Y:S02]  /*4050*/  STL.64 [R1+0x9e0], R54 ;  /* 0x0009e03601007387 */ /* 0x0005e40000100a00 */
[----:B--2---:R2:W5:Y:S01]  /*4060*/  TEX.LL RZ, R54, R200, R0, UR10, 2D, 0x3 ;  /* 0x28ff0a00c8367f60 */ /* 0x00456200089e03ff */
[----:B0-----:R-:W-:Y:S01]  /*4070*/  IMAD.MOV.U32 R178, RZ, RZ, R30 ;  /* 0x000000ffffb27224 */ /* 0x001fe200078e001e */
[----:B------:R-:W-:Y:S01]  /*4080*/  MOV R183, R21 ;  /* 0x0000001500b77202 */ /* 0x000fe20000000f00 */
[--C-:B------:R-:W-:Y:S02]  /*4090*/  IMAD.MOV.U32 R179, RZ, RZ, R23.reuse ;  /* 0x000000ffffb37224 */ /* 0x100fe400078e0017 */
[--C-:B-1----:R-:W-:Y:S01]  /*40a0*/  IMAD.MOV.U32 R181, RZ, RZ, R23.reuse ;  /* 0x000000ffffb57224 */ /* 0x102fe200078e0017 */
[----:B------:R0:W-:Y:S03]  /*40b0*/  TEX.LL RZ, R93, R182, R0, UR6, 2D, 0x1 ;  /* 0x28ff0600b65d7f60 */ /* 0x0001e600089e01ff */
[----:B------:R-:W-:Y:S01]  /*40c0*/  TEX.LL RZ, R178, R178, R0, UR8, 2D, 0x3 ;  /* 0x28ff0800b2b27f60 */ /* 0x000fe200089e03ff */
[----:B------:R1:W-:Y:S01]  /*40d0*/  TEX.LL RZ, R94, R180, R0, UR4, 2D, 0x1 ;  /* 0x28ff0400b45e7f60 */ /* 0x0003e200089e01ff */
[----:B------:R-:W-:Y:S01]  /*40e0*/  IMAD.MOV.U32 R106, RZ, RZ, R44 ;  /* 0x000000ffff6a7224 */ /* 0x000fe200078e002c */
[----:B------:R-:W-:Y:S01]  /*40f0*/  MOV R107, R23 ;  /* 0x00000017006b7202 */ /* 0x000fe20000000f00 */
[----:B--2---:R-:W-:-:S02]  /*4100*/  IMAD.MOV.U32 R201, RZ, RZ, R23 ;  /* 0x000000ffffc97224 */ /* 0x004fc400078e0017 */
[----:B0-----:R-:W-:Y:S02]  /*4110*/  IMAD.MOV.U32 R182, RZ, RZ, R30 ;  /* 0x000000ffffb67224 */ /* 0x001fe400078e001e */
[--C-:B------:R-:W-:Y:S02]  /*4120*/  IMAD.MOV.U32 R183, RZ, RZ, R25.reuse ;  /* 0x000000ffffb77224 */ /* 0x100fe400078e0019 */
[----:B-1----:R-:W-:Y:S01]  /*4130*/  IMAD.MOV.U32 R181, RZ, RZ, R25 ;  /* 0x000000ffffb57224 */ /* 0x002fe200078e0019 */
[----:B------:R-:W-:-:S04]  /*4140*/  DEPBAR.LE SB5, 0x2 ;  /* 0x0000d0800000791a */ /* 0x000fc80000000000 */
[----:B------:R0:W-:Y:S02]  /*4150*/  STL.64 [R1+0x9d8], R58 ;  /* 0x0009d83a01007387 */ /* 0x0001e40000100a00 */
[----:B0-----:R-:W5:Y:S01]  /*4160*/  TEX.LL RZ, R58, R106, R0, UR10, 2D, 0x3 ;  /* 0x28ff0a006a3a7f60 */ /* 0x001f6200089e03ff */
[----:B------:R0:W-:Y:S01]  /*4170*/  TEX.LL RZ, R95, R200, R0, UR6, 2D, 0x1 ;  /* 0x28ff0600c85f7f60 */ /* 0x0001e200089e01ff */
[----:B------:R-:W-:Y:S01]  /*4180*/  TEX.LL RZ, R180, R180, R0, UR8, 2D, 0x3 ;  /* 0x28ff0800b4b47f60 */ /* 0x000fe200089e03ff */
[----:B------:R1:W-:Y:S01]  /*4190*/  TEX.LL RZ, R96, R182, R0, UR4, 2D, 0x1 ;  /* 0x28ff0400b6607f60 */ /* 0x0003e200089e01ff */
[----:B------:R-:W-:Y:S01]  /*41a0*/  IMAD.MOV.U32 R190, RZ, RZ, R34 ;  /* 0x000000ffffbe7224 */ /* 0x000fe200078e0022 */
[----:B------:R-:W-:-:S04]  /*41b0*/  DEPBAR.LE SB5, 0x2 ;  /* 0x0000d0800000791a */ /* 0x000fc80000000000 */
[----:B------:R2:W-:Y:S01]  /*41c0*/  STL.64 [R1+0x9e8], R62 ;  /* 0x0009e83e01007387 */ /* 0x0005e20000100a00 */
[----:B------:R-:W-:Y:S01]  /*41d0*/  IMAD.MOV.U32 R198, RZ, RZ, R34 ;  /* 0x000000ffffc67224 */ /* 0x000fe200078e0022 */
[----:B0-----:R-:W-:Y:S01]  /*41e0*/  MOV R201, R25 ;  /* 0x0000001900c97202 */ /* 0x001fe20000000f00 */
[----:B-1----:R-:W-:-:S03]  /*41f0*/  IMAD.MOV.U32 R182, RZ, RZ, R44 ;  /* 0x000000ffffb67224 */ /* 0x002fc600078e002c */
[----:B------:R-:W5:Y:S01]  /*4200*/  TEX.LL RZ, R68, R200, R0, UR10, 2D, 0x3 ;  /* 0x28ff0a00c8447f60 */ /* 0x000f6200089e03ff */
[----:B------:R-:W-:Y:S02]  /*4210*/  TEX.LL RZ, R97, R182, R0, UR6, 2D, 0x1 ;  /* 0x28ff0600b6617f60 */ /* 0x000fe400089e01ff */
[----:B------:R-:W-:Y:S01]  /*4220*/  TEX.LL RZ, R182, R190, R0, UR8, 2D, 0x3 ;  /* 0x28ff0800beb67f60 */ /* 0x000fe200089e03ff */
[----:B---3--:R-:W-:Y:S01]  /*4230*/  TEX.LL RZ, R98, R198, R0, UR4, 2D, 0x1 ;  /* 0x28ff0400c6627f60 */ /* 0x008fe200089e01ff */
[----:B--2---:R0:W5:Y:S01]  /*4240*/  TEX.LL RZ, R62, R188, R0, UR10, 2D, 0x3 ;  /* 0x28ff0a00bc3e7f60 */ /* 0x00416200089e03ff */
[----:B------:R1:W-:Y:S01]  /*4250*/  TEX.LL RZ, R99, R64, R0, UR6, 2D, 0x1 ;  /* 0x28ff060040637f60 */ /* 0x0003e200089e01ff */
[----:B------:R-:W-:Y:S01]  /*4260*/  TEX.LL RZ, R184, R34, R0, UR8, 2D, 0x3 ;  /* 0x28ff080022b87f60 */ /* 0x000fe200089e03ff */
[----:B------:R-:W-:-:S04]  /*4270*/  IMAD.MOV.U32 R50, RZ, RZ, R34 ;  /* 0x000000ffff327224 */ /* 0x000fc800078e0022 */
[----:B------:R2:W-:Y:S01]  /*4280*/  TEX.LL RZ, R35, R50, R0, UR4, 2D, 0x1 ;  /* 0x28ff040032237f60 */ /* 0x0005e200089e01ff */
[----:B------:R-:W-:-:S04]  /*4290*/  DEPBAR.LE SB5, 0x3 ;  /* 0x0000d0c00000791a */ /* 0x000fc80000000000 */
[----:B------:R3:W-:Y:S04]  /*42a0*/  STL.64 [R1+0xa00], R54 ;  /* 0x000a003601007387 */ /* 0x0007e80000100a00 */
[----:B0-----:R-:W2:Y:S01]  /*42b0*/  LDL.LU R189, [R1+0x17c] ;  /* 0x00017c0001bd7983 */ /* 0x001ea20000300800 */
[----:B-1----:R-:W-:Y:S01]  /*42c0*/  IMAD.MOV.U32 R64, RZ, RZ, R34 ;  /* 0x000000ffff407224 */ /* 0x002fe200078e0022 */
[----:B------:R-:W-:Y:S01]  /*42d0*/  MOV R65, R7 ;  /* 0x0000000700417202 */ /* 0x000fe20000000f00 */
[----:B---3--:R-:W5:Y:S01]  /*42e0*/  TEX.LL RZ, R54, R48, R0, UR10, 2D, 0x3 ;  /* 0x28ff0a0030367f60 */ /* 0x008f6200089e03ff */
[----:B--2---:R-:W-:Y:S01]  /*42f0*/  IMAD.MOV.U32 R51, RZ, RZ, R7 ;  /* 0x000000ffff337224 */ /* 0x004fe200078e0007 */
[----:B------:R0:W-:Y:S01]  /*4300*/  TEX.LL RZ, R49, R188, R0, UR6, 2D, 0x1 ;  /* 0x28ff0600bc317f60 */ /* 0x0001e200089e01ff */
[----:B------:R1:W-:Y:S02]  /*4310*/  TEX.LL RZ, R186, R64, R0, UR8, 2D, 0x3 ;  /* 0x28ff080040ba7f60 */ /* 0x0003e400089e03ff */
[----:B------:R2:W-:Y:S01]  /*4320*/  TEX.LL RZ, R100, R50, R0, UR4, 2D, 0x1 ;  /* 0x28ff040032647f60 */ /* 0x0005e200089e01ff */
[----:B------:R-:W-:Y:S01]  /*4330*/  IMAD.MOV.U32 R198, RZ, RZ, R48 ;  /* 0x000000ffffc67224 */ /* 0x000fe200078e0030 */
[----:B------:R-:W-:-:S04]  /*4340*/  DEPBAR.LE SB5, 0x3 ;  /* 0x0000d0c00000791a */ /* 0x000fc80000000000 */
[----:B------:R3:W-:Y:S01]  /*4350*/  STL.64 [R1+0x9f8], R58 ;  /* 0x0009f83a01007387 */ /* 0x0007e20000100a00 */
[--C-:B------:R-:W-:Y:S02]  /*4360*/  IMAD.MOV.U32 R199, RZ, RZ, R7.reuse ;  /* 0x000000ffffc77224 */ /* 0x100fe400078e0007 */
[----:B0-----:R-:W-:Y:S01]  /*4370*/  IMAD.MOV.U32 R189, RZ, RZ, R7 ;  /* 0x000000ffffbd7224 */ /* 0x001fe200078e0007 */
[----:B-1----:R-:W-:Y:S01]  /*4380*/  MOV R65, R9 ;  /* 0x0000000900417202 */ /* 0x002fe20000000f00 */
[----:B---3--:R0:W5:Y:S01]  /*4390*/  TEX.LL RZ, R58, R198, R0, UR10, 2D, 0x3 ;  /* 0x28ff0a00c63a7f60 */ /* 0x00816200089e03ff */
[----:B--2---:R-:W-:Y:S01]  /*43a0*/  IMAD.MOV.U32 R51, RZ, RZ, R9 ;  /* 0x000000ffff337224 */ /* 0x004fe200078e0009 */
[----:B------:R-:W-:Y:S02]  /*43b0*/  TEX.LL RZ, R101, R188, R0, UR6, 2D, 0x1 ;  /* 0x28ff0600bc657f60 */ /* 0x000fe400089e01ff */
[----:B------:R1:W-:Y:S01]  /*43c0*/  TEX.LL RZ, R188, R64, R0, UR8, 2D, 0x3 ;  /* 0x28ff080040bc7f60 */ /* 0x0003e200089e03ff */
[----:B------:R2:W-:Y:S01]  /*43d0*/  TEX.LL RZ, R102, R50, R0, UR4, 2D, 0x1 ;  /* 0x28ff040032667f60 */ /* 0x0005e200089e01ff */
[----:B------:R-:W-:Y:S01]  /*43e0*/  IMAD.MOV.U32 R190, RZ, RZ, R48 ;  /* 0x000000ffffbe7224 */ /* 0x000fe200078e0030 */
[----:B------:R-:W-:-:S04]  /*43f0*/  DEPBAR.LE SB5, 0x2 ;  /* 0x0000d0800000791a */ /* 0x000fc80000000000 */
[----:B------:R-:W-:Y:S01]  /*4400*/  STL.64 [R1+0xa10], R68 ;  /* 0x000a104401007387 */ /* 0x000fe20000100a00 */
[----:B------:R-:W-:-:S03]  /*4410*/  IMAD.MOV.U32 R191, RZ, RZ, R9 ;  /* 0x000000ffffbf7224 */ /* 0x000fc600078e0009 */
[----:B------:R3:W-:Y:S01]  /*4420*/  STL.64 [R1+0xa20], R62 ;  /* 0x000a203e01007387 */ /* 0x0007e20000100a00 */
[----:B0-----:R-:W-:Y:S01]  /*4430*/  IMAD.MOV.U32 R199, RZ, RZ, R9 ;  /* 0x000000ffffc77224 */ /* 0x001fe200078e0009 */
[----:B-1----:R-:W-:Y:S01]  /*4440*/  MOV R65, R11 ;  /* 0x0000000b00417202 */ /* 0x002fe20000000f00 */
[----:B--2---:R-:W-:Y:S01]  /*4450*/  IMAD.MOV.U32 R51, RZ, RZ, R11 ;  /* 0x000000ffff337224 */ /* 0x004fe200078e000b */
[----:B---3--:R-:W5:Y:S01]  /*4460*/  TEX.LL RZ, R62, R190, R0, UR10, 2D, 0x3 ;  /* 0x28ff0a00be3e7f60 */ /* 0x008f6200089e03ff */
[----:B------:R0:W-:Y:S01]  /*4470*/  TEX.LL RZ, R103, R198, R0, UR6, 2D, 0x1 ;  /* 0x28ff0600c6677f60 */ /* 0x0001e200089e01ff */
[----:B------:R1:W-:Y:S01]  /*4480*/  TEX.LL RZ, R190, R64, R0, UR8, 2D, 0x3 ;  /* 0x28ff080040be7f60 */ /* 0x0003e200089e03ff */
[----:B------:R2:W-:Y:S01]  /*4490*/  TEX.LL RZ, R104, R50, R0, UR4, 2D, 0x1 ;  /* 0x28ff040032687f60 */ /* 0x0005e200089e01ff */
[----:B------:R-:W-:Y:S01]  /*44a0*/  IMAD.MOV.U32 R200, RZ, RZ, R48 ;  /* 0x000000ffffc87224 */ /* 0x000fe200078e0030 */
[----:B------:R-:W-:-:S04]  /*44b0*/  DEPBAR.LE SB5, 0x2 ;  /* 0x0000d0800000791a */ /* 0x000fc80000000000 */
[----:B------:R3:W-:Y:S01]  /*44c0*/  STL.64 [R1+0xa18], R54 ;  /* 0x000a183601007387 */ /* 0x0007e20000100a00 */
[----:B------:R-:W-:-:S04]  /*44d0*/  IMAD.MOV.U32 R201, RZ, RZ, R11 ;  /* 0x000000ffffc97224 */ /* 0x000fc800078e000b */
[----:B---3--:R3:W5:Y:S01]  /*44e0*/  TEX.LL RZ, R54, R200, R0, UR10, 2D, 0x3 ;  /* 0x28ff0a00c8367f60 */ /* 0x00876200089e03ff */
[----:B0-----:R-:W-:Y:S01]  /*44f0*/  IMAD.MOV.U32 R199, RZ, RZ, R11 ;  /* 0x000000ffffc77224 */ /* 0x001fe200078e000b */
[-C--:B-1----:R-:W-:Y:S01]  /*4500*/  MOV R65, R13.reuse ;  /* 0x0000000d00417202 */ /* 0x082fe20000000f00 */
[--C-:B--2---:R-:W-:Y:S02]  /*4510*/  IMAD.MOV.U32 R51, RZ, RZ, R13.reuse ;  /* 0x000000ffff337224 */ /* 0x104fe400078e000d */
[----:B------:R-:W-:Y:S01]  /*4520*/  TEX.LL RZ, R105, R198, R0, UR6, 2D, 0x1 ;  /* 0x28ff0600c6697f60 */ /* 0x000fe200089e01ff */
[----:B------:R0:W-:Y:S01]  /*4530*/  TEX.LL RZ, R192, R64, R0, UR8, 2D, 0x3 ;  /* 0x28ff080040c07f60 */ /* 0x0001e200089e03ff */
[----:B------:R-:W-:Y:S01]  /*4540*/  TEX.LL RZ, R106, R50, R0, UR4, 2D, 0x1 ;  /* 0x28ff0400326a7f60 */ /* 0x000fe200089e01ff */
[----:B------:R-:W-:Y:S01]  /*4550*/  IMAD.MOV.U32 R108, RZ, RZ, R48 ;  /* 0x000000ffff6c7224 */ /* 0x000fe200078e0030 */
[----:B------:R-:W-:Y:S01]  /*4560*/  MOV R109, R13 ;  /* 0x0000000d006d7202 */ /* 0x000fe20000000f00 */
[----:B---3--:R-:W-:-:S02]  /*4570*/  IMAD.MOV.U32 R201, RZ, RZ, R13 ;  /* 0x000000ffffc97224 */ /* 0x008fc400078e000d */
[----:B0-----:R-:W-:Y:S02]  /*4580*/  IMAD.MOV.U32 R65, RZ, RZ, R234 ;  /* 0x000000ffff417224 */ /* 0x001fe400078e00ea */
[----:B------:R-:W2:Y:S01]  /*4590*/  LDL.LU R234, [R1+0xe7c] ;  /* 0x000e7c0001ea7983 */ /* 0x000ea20000300800 */
[----:B------:R-:W-:Y:S02]  /*45a0*/  IMAD.MOV.U32 R198, RZ, RZ, R34 ;  /* 0x000000ffffc67224 */ /* 0x000fe400078e0022 */
[----:B------:R-:W-:Y:S01]  /*45b0*/  IMAD.MOV.U32 R199, RZ, RZ, R15 ;  /* 0x000000ffffc77224 */ /* 0x000fe200078e000f */
[----:B------:R-:W3:Y:S01]  /*45c0*/  LDL.LU R211, [R1+0x364] ;  /* 0x0003640001d37983 */ /* 0x000ee20000300800 */
[----:B------:R-:W-:-:S04]  /*45d0*/  DEPBAR.LE SB5, 0x2 ;  /* 0x0000d0800000791a */ /* 0x000fc80000000000 */
[----:B------:R0:W-:Y:S04]  /*45e0*/  STL.64 [R1+0xa28], R58 ;  /* 0x000a283a01007387 */ /* 0x0001e80000100a00 */
[----:B------:R-:W3:Y:S01]  /*45f0*/  LDL.LU R207, [R1+0x334] ;  /* 0x0003340001cf7983 */ /* 0x000ee20000300800 */
[----:B0-----:R0:W-:Y:S01]  /*4600*/  TEX.LL RZ, R58, R108, R0, UR10, 2D, 0x3 ;  /* 0x28ff0a006c3a7f60 */ /* 0x0011e200089e03ff */
[----:B------:R1:W-:Y:S01]  /*4610*/  TEX.LL RZ, R107, R200, R0, UR6, 2D, 0x1 ;  /* 0x28ff0600c86b7f60 */ /* 0x0003e200089e01ff */
[----:B------:R1:W-:Y:S01]  /*4620*/  TEX.LL RZ, R194, R198, R0, UR8, 2D, 0x3 ;  /* 0x28ff0800c6c27f60 */ /* 0x0003e200089e03ff */
[----:B------:R-:W-:Y:S02]  /*4630*/  IMAD.MOV.U32 R204, RZ, RZ, R48 ;  /* 0x000000ffffcc7224 */ /* 0x000fe400078e0030 */
[----:B------:R-:W-:Y:S01]  /*4640*/  IMAD.MOV.U32 R205, RZ, RZ, R15 ;  /* 0x000000ffffcd7224 */ /* 0x000fe200078e000f */
[----:B------:R-:W-:-:S04]  /*4650*/  DEPBAR.LE SB5, 0x1 ;  /* 0x0000d0400000791a */ /* 0x000fc80000000000 */
[----:B------:R1:W-:Y:S01]  /*4660*/  STL.64 [R1+0xa08], R62 ;  /* 0x000a083e01007387 */ /* 0x0003e20000100a00 */
[-C--:B0-----:R-:W-:Y:S01]  /*4670*/  MOV R108, R34.reuse ;  /* 0x00000022006c7202 */ /* 0x081fe20000000f00 */
[--C-:B------:R-:W-:Y:S02]  /*4680*/  IMAD.MOV.U32 R109, RZ, RZ, R15.reuse ;  /* 0x000000ffff6d7224 */ /* 0x100fe400078e000f */
[----:B-1----:R-:W-:Y:S02]  /*4690*/  IMAD.MOV.U32 R201, RZ, RZ, R15 ;  /* 0x000000ffffc97224 */ /* 0x002fe400078e000f */
[--C-:B------:R-:W-:Y:S01]  /*46a0*/  IMAD.MOV.U32 R199, RZ, RZ, R17.reuse ;  /* 0x000000ffffc77224 */ /* 0x100fe200078e0011 */
[----:B------:R-:W-:Y:S01]  /*46b0*/  TEX.LL RZ, R108, R108, R0, UR4, 2D, 0x1 ;  /* 0x28ff04006c6c7f60 */ /* 0x000fe200089e01ff */
[----:B------:R0:W-:Y:S01]  /*46c0*/  TEX.LL RZ, R62, R204, R0, UR10, 2D, 0x3 ;  /* 0x28ff0a00cc3e7f60 */ /* 0x0001e200089e03ff */
[----:B------:R1:W-:Y:S01]  /*46d0*/  TEX.LL RZ, R109, R200, R0, UR6, 2D, 0x1 ;  /* 0x28ff0600c86d7f60 */ /* 0x0003e200089e01ff */
[----:B------:R1:W-:Y:S01]  /*46e0*/  TEX.LL RZ, R196, R198, R0, UR8, 2D, 0x3 ;  /* 0x28ff0800c6c47f60 */ /* 0x0003e200089e03ff */
[----:B-----5:R1:W-:Y:S01]  /*46f0*/  STL.64 [R1+0x9d0], R54 ;  /* 0x0009d03601007387 */ /* 0x0203e20000100a00 */
[----:B0-----:R-:W-:Y:S01]  /*4700*/  MOV R204, R34 ;  /* 0x0000002200cc7202 */ /* 0x001fe20000000f00 */
[----:B------:R-:W-:-:S02]  /*4710*/  IMAD.MOV.U32 R205, RZ, RZ, R17 ;  /* 0x000000ffffcd7224 */ /* 0x000fc400078e0011 */
[----:B-1----:R-:W-:Y:S02]  /*4720*/  IMAD.MOV.U32 R201, RZ, RZ, R17 ;  /* 0x000000ffffc97224 */ /* 0x002fe400078e0011 */
[----:B------:R0:W-:Y:S02]  /*4730*/  TEX.LL RZ, R248, R204, R0, UR4, 2D, 0x1 ;  /* 0x28ff0400ccf87f60 */ /* 0x0001e400089e01ff */
[----:B------:R-:W5:Y:S01]  /*4740*/  TEX.LL RZ, R54, R200, R0, UR10, 2D, 0x3 ;  /* 0x28ff0a00c8367f60 */ /* 0x000f6200089e03ff */
[----:B------:R-:W-:-:S04]  /*4750*/  IMAD.MOV.U32 R198, RZ, RZ, R48 ;  /* 0x000000ffffc67224 */ /* 0x000fc800078e0030 */
[----:B------:R1:W-:Y:S01]  /*4760*/  TEX.LL RZ, R249, R198, R0, UR6, 2D, 0x1 ;  /* 0x28ff0600c6f97f60 */ /* 0x0003e200089e01ff */
[----:B------:R-:W-:Y:S02]  /*4770*/  IMAD.MOV.U32 R216, RZ, RZ, R34 ;  /* 0x000000ffffd87224 */ /* 0x000fe400078e0022 */
[--C-:B------:R-:W-:Y:S02]  /*4780*/  IMAD.MOV.U32 R217, RZ, RZ, R19.reuse ;  /* 0x000000ffffd97224 */ /* 0x100fe400078e0013 */
[----:B--2---:R-:W-:Y:S01]  /*4790*/  IMAD.MOV.U32 R51, RZ, RZ, R234 ;  /* 0x000000ffff337224 */ /* 0x004fe200078e00ea */
[----:B0-----:R-:W-:Y:S02]  /*47a0*/  MOV R204, R48 ;  /* 0x0000003000cc7202 */ /* 0x001fe40000000f00 */
[----:B------:R-:W-:Y:S01]  /*47b0*/  MOV R205, R19 ;  /* 0x0000001300cd7202 */ /* 0x000fe20000000f00 */
[----:B-1----:R-:W-:Y:S02]  /*47c0*/  IMAD.MOV.U32 R198, RZ, RZ, R34 ;  /* 0x000000ffffc67224 */ /* 0x002fe400078e0022 */
[----:B------:R-:W-:-:S02]  /*47d0*/  IMAD.MOV.U32 R199, RZ, RZ, R19 ;  /* 0x000000ffffc77224 */ /* 0x000fc400078e0013 */
[----:B------:R-:W-:-:S04]  /*47e0*/  IMAD.MOV.U32 R201, RZ, RZ, R19 ;  /* 0x000000ffffc97224 */ /* 0x000fc800078e0013 */
[----:B------:R-:W-:Y:S01]  /*47f0*/  TEX.LL RZ, R198, R198, R0, UR8, 2D, 0x3 ;  /* 0x28ff0800c6c67f60 */ /* 0x000fe200089e03ff */
[----:B------:R0:W-:Y:S01]  /*4800*/  TEX.LL RZ, R250, R216, R0, UR4, 2D, 0x1 ;  /* 0x28ff0400d8fa7f60 */ /* 0x0001e200089e01ff */
[----:B-----5:R-:W-:Y:S01]  /*4810*/  STL [R1+0x930], R54 ;  /* 0x0009303601007387 */ /* 0x020fe20000100800 */
[----:B------:R-:W-:-:S03]  /*4820*/  IMAD.MOV.U32 R234, RZ, RZ, R55 ;  /* 0x000000ffffea7224 */ /* 0x000fc600078e0037 */
[----:B------:R1:W-:Y:S02]  /*4830*/  STL.64 [R1+0x998], R58 ;  /* 0x0009983a01007387 */ /* 0x0003e40000100a00 */
[----:B-1----:R-:W5:Y:S01]  /*4840*/  TEX.LL RZ, R58, R204, R0, UR10, 2D, 0x3 ;  /* 0x28ff0a00cc3a7f60 */ /* 0x002f6200089e03ff */
[----:B------:R1:W-:Y:S01]  /*4850*/  TEX.LL RZ, R251, R200, R0, UR6, 2D, 0x1 ;  /* 0x28ff0600c8fb7f60 */ /* 0x0003e200089e01ff */
[----:B------:R-:W-:Y:S01]  /*4860*/  IMAD.MOV.U32 R208, RZ, RZ, R34 ;  /* 0x000000ffffd07224 */ /* 0x000fe200078e0022 */
[----:B------:R2:W-:Y:S01]  /*4870*/  STL.64 [R1+0x958], R62 ;  /* 0x0009583e01007387 */ /* 0x0005e20000100a00 */
[--C-:B------:R-:W-:Y:S02]  /*4880*/  IMAD.MOV.U32 R209, RZ, RZ, R21.reuse ;  /* 0x000000ffffd17224 */ /* 0x100fe400078e0015 */
[----:B0-----:R-:W-:Y:S02]  /*4890*/  IMAD.MOV.U32 R216, RZ, RZ, R48 ;  /* 0x000000ffffd87224 */ /* 0x001fe400078e0030 */
[----:B------:R-:W-:-:S02]  /*48a0*/  IMAD.MOV.U32 R217, RZ, RZ, R21 ;  /* 0x000000ffffd97224 */ /* 0x000fc400078e0015 */
[----:B-1----:R-:W-:Y:S01]  /*48b0*/  IMAD.MOV.U32 R200, RZ, RZ, R34 ;  /* 0x000000ffffc87224 */ /* 0x002fe200078e0022 */
[----:B------:R-:W-:Y:S01]  /*48c0*/  MOV R201, R21 ;  /* 0x0000001500c97202 */ /* 0x000fe20000000f00 */
[----:B------:R-:W-:-:S05]  /*48d0*/  IMAD.MOV.U32 R205, RZ, RZ, R21 ;  /* 0x000000ffffcd7224 */ /* 0x000fca00078e0015 */
[----:B------:R-:W-:Y:S01]  /*48e0*/  TEX.LL RZ, R200, R200, R0, UR8, 2D, 0x3 ;  /* 0x28ff0800c8c87f60 */ /* 0x000fe200089e03ff */
[----:B------:R0:W5:Y:S01]  /*48f0*/  TEX.LL RZ, R8, R208, R0, UR4, 2D, 0x1 ;  /* 0x28ff0400d0087f60 */ /* 0x00016200089e01ff */
[----:B------:R1:W5:Y:S01]  /*4900*/  TEX.LL RZ, R54, R216, R0, UR10, 2D, 0x3 ;  /* 0x28ff0a00d8367f60 */ /* 0x00036200089e03ff */
[----:B------:R3:W5:Y:S01]  /*4910*/  TEX.LL RZ, R6, R204, R0, UR6, 2D, 0x1 ;  /* 0x28ff0600cc067f60 */ /* 0x00076200089e01ff */
[----:B------:R-:W-:Y:S01]  /*4920*/  IMAD.MOV.U32 R212, RZ, RZ, R34 ;  /* 0x000000ffffd47224 */ /* 0x000fe200078e0022 */
[----:B------:R-:W-:-:S04]  /*4930*/  MOV R213, R23 ;  /* 0x0000001700d57202 */ /* 0x000fc80000000f00 */
[----:B------:R2:W-:Y:S01]  /*4940*/  TEX.LL RZ, R202, R212, R0, UR8, 2D, 0x3 ;  /* 0x28ff0800d4ca7f60 */ /* 0x0005e200089e03ff */
[--C-:B0-----:R-:W-:Y:S02]  /*4950*/  IMAD.MOV.U32 R209, RZ, RZ, R23.reuse ;  /* 0x000000ffffd17224 */ /* 0x101fe400078e0017 */
[--C-:B-1----:R-:W-:Y:S02]  /*4960*/  IMAD.MOV.U32 R217, RZ, RZ, R23.reuse ;  /* 0x000000ffffd97224 */ /* 0x102fe400078e0017 */
[----:B---3--:R-:W-:Y:S01]  /*4970*/  IMAD.MOV.U32 R205, RZ, RZ, R23 ;  /* 0x000000ffffcd7224 */ /* 0x008fe200078e0017 */
[----:B------:R-:W5:Y:S01]  /*4980*/  TEX.LL RZ, R22, R208, R0, UR4, 2D, 0x1 ;  /* 0x28ff0400d0167f60 */ /* 0x000f6200089e01ff */
[----:B--2---:R-:W5:Y:S02]  /*4990*/  TEX.LL RZ, R62, R216, R0, UR10, 2D, 0x3 ;  /* 0x28ff0a00d83e7f60 */ /* 0x004f6400089e03ff */
[----:B------:R0:W5:Y:S01]  /*49a0*/  TEX.LL RZ, R14, R204, R0, UR6, 2D, 0x1 ;  /* 0x28ff0600cc0e7f60 */ /* 0x00016200089e01ff */
[--C-:B------:R-:W-:Y:S01]  /*49b0*/  IMAD.MOV.U32 R213, RZ, RZ, R25.reuse ;  /* 0x000000ffffd57224 */ /* 0x100fe200078e0019 */
[----:B0-----:R-:W-:Y:S01]  /*49c0*/  MOV R204, R34 ;  /* 0x0000002200cc7202 */ /* 0x001fe20000000f00 */
[----:B------:R-:W-:-:S02]  /*49d0*/  IMAD.MOV.U32 R205, RZ, RZ, R25 ;  /* 0x000000ffffcd7224 */ /* 0x000fc400078e0019 */
[----:B------:R-:W-:Y:S02]  /*49e0*/  IMAD.MOV.U32 R208, RZ, RZ, R48 ;  /* 0x000000ffffd07224 */ /* 0x000fe400078e0030 */
[--C-:B------:R-:W-:Y:S02]  /*49f0*/  IMAD.MOV.U32 R209, RZ, RZ, R25.reuse ;  /* 0x000000ffffd17224 */ /* 0x100fe400078e0019 */
[----:B------:R-:W-:Y:S01]  /*4a00*/  IMAD.MOV.U32 R217, RZ, RZ, R25 ;  /* 0x000000ffffd97224 */ /* 0x000fe200078e0019 */
[----:B------:R-:W-:Y:S01]  /*4a10*/  TEX.LL RZ, R204, R204, R0, UR8, 2D, 0x3 ;  /* 0x28ff0800cccc7f60 */ /* 0x000fe200089e03ff */
[----:B------:R-:W5:Y:S01]  /*4a20*/  TEX.LL RZ, R12, R212, R0, UR4, 2D, 0x1 ;  /* 0x28ff0400d40c7f60 */ /* 0x000f6200089e01ff */
[----:B------:R-:W-:-:S04]  /*4a30*/  DEPBAR.LE SB5, 0x7 ;  /* 0x0000d1c00000791a */ /* 0x000fc80000000000 */
[----:B------:R0:W-:Y:S02]  /*4a40*/  STL.64 [R1+0x9f0], R58 ;  /* 0x0009f03a01007387 */ /* 0x0001e40000100a00 */
[----:B0-----:R-:W5:Y:S01]  /*4a50*/  TEX.LL RZ, R58, R208, R0, UR10, 2D, 0x3 ;  /* 0x28ff0a00d03a7f60 */ /* 0x001f6200089e03ff */
[----:B------:R-:W5:Y:S01]  /*4a60*/  TEX.LL RZ, R10, R216, R0, UR6, 2D, 0x1 ;  /* 0x28ff0600d80a7f60 */ /* 0x000f6200089e01ff */
[----:B------:R-:W-:Y:S01]  /*4a70*/  MOV R206, R38 ;  /* 0x0000002600ce7202 */ /* 0x000fe20000000f00 */
[----:B------:R-:W-:Y:S02]  /*4a80*/  IMAD.MOV.U32 R210, RZ, RZ, R38 ;  /* 0x000000ffffd27224 */ /* 0x000fe400078e0026 */
[--C-:B------:R-:W-:Y:S02]  /*4a90*/  IMAD.MOV.U32 R64, RZ, RZ, R52.reuse ;  /* 0x000000ffff407224 */ /* 0x100fe400078e0034 */
[----:B------:R-:W-:Y:S01]  /*4aa0*/  IMAD.MOV.U32 R50, RZ, RZ, R52 ;  /* 0x000000ffff327224 */ /* 0x000fe200078e0034 */
[----:B------:R-:W-:Y:S01]  /*4ab0*/  TEX.LL RZ, R206, R206, R0, UR8, 2D, 0x3 ;  /* 0x28ff0800cece7f60 */ /* 0x000fe200089e03ff */
[----:B------:R-:W-:-:S04]  /*4ac0*/  DEPBAR.LE SB5, 0x7 ;  /* 0x0000d1c00000791a */ /* 0x000fc80000000000 */
[----:B------:R0:W-:Y:S04]  /*4ad0*/  STL [R1], R8 ;  /* 0x0000000801007387 */ /* 0x0001e80000100800 */
[----:B------:R1:W-:Y:S01]  /*4ae0*/  STL.64 [R1+0x9a8], R54 ;  /* 0x0009a83601007387 */ /* 0x0003e20000100a00 */
[----:B0-----:R0:W5:Y:S01]  /*4af0*/  TEX.LL RZ, R8, R210, R0, UR4, 2D, 0x1 ;  /* 0x28ff0400d2087f60 */ /* 0x00116200089e01ff */
[----:B------:R-:W-:-:S04]  /*4b00*/  DEPBAR.LE SB5, 0x7 ;  /* 0x0000d1c00000791a */ /* 0x000fc80000000000 */
[----:B------:R2:W-:Y:S01]  /*4b10*/  STL [R1+0x4], R6 ;  /* 0x0000040601007387 */ /* 0x0005e20000100800 */
[----:B-1----:R1:W5:Y:S01]  /*4b20*/  TEX.LL RZ, R54, R64, R0, UR10, 2D, 0x3 ;  /* 0x28ff0a0040367f60 */ /* 0x00236200089e03ff */
[----:B--2---:R2:W5:Y:S01]  /*4b30*/  TEX.LL RZ, R6, R50, R0, UR6, 2D, 0x1 ;  /* 0x28ff060032067f60 */ /* 0x00456200089e01ff */
[----:B------:R-:W-:Y:S01]  /*4b40*/  TEX.LL RZ, R208, R38, R0, UR8, 2D, 0x3 ;  /* 0x28ff080026d07f60 */ /* 0x000fe200089e03ff */
[----:B0-----:R-:W3:Y:S04]  /*4b50*/  LDL.LU R211, [R1+0x34c] ;  /* 0x00034c0001d37983 */ /* 0x001ee80000300800 */
[----:B-1----:R-:W3:Y:S01]  /*4b60*/  LDL.LU R65, [R1+0x344] ;  /* 0x0003440001417983 */ /* 0x002ee20000300800 */
[----:B------:R-:W-:-:S04]  /*4b70*/  DEPBAR.LE SB5, 0x8 ;  /* 0x0000d2000000791a */ /* 0x000fc80000000000 */
[----:B------:R-:W-:Y:S01]  /*4b80*/  STL [R1+0x8], R22 ;  /* 0x0000081601007387 */ /* 0x000fe20000100800 */
[----:B--2---:R-:W-:Y:S01]  /*4b90*/  IMAD.MOV.U32 R50, RZ, RZ, R38 ;  /* 0x000000ffff327224 */ /* 0x004fe200078e0026 */
[----:B------:R-:W-:Y:S01]  /*4ba0*/  MOV R51, R7 ;  /* 0x0000000700337202 */ /* 0x000fe20000000f00 */
[----:B------:R-:W-:-:S04]  /*4bb0*/  DEPBAR.LE SB5, 0x7 ;  /* 0x0000d1c00000791a */ /* 0x000fc80000000000 */
[----:B------:R0:W-:Y:S01]  /*4bc0*/  STL.64 [R1+0x2f0], R62 ;  /* 0x0002f03e01007387 */ /* 0x0001e20000100a00 */
[----:B---3--:R-:W-:Y:S01]  /*4bd0*/  TEX.LL RZ, R39, R210, R0, UR4, 2D, 0x1 ;  /* 0x28ff0400d2277f60 */ /* 0x008fe200089e01ff */
[----:B0-----:R-:W5:Y:S01]  /*4be0*/  TEX.LL RZ, R62, R52, R0, UR10, 2D, 0x3 ;  /* 0x28ff0a00343e7f60 */ /* 0x001f6200089e03ff */
[----:B------:R-:W-:-:S04]  /*4bf0*/  DEPBAR.LE SB5, 0x7 ;  /* 0x0000d1c00000791a */ /* 0x000fc80000000000 */
[----:B------:R-:W-:Y:S01]  /*4c00*/  STL [R1+0xc], R14 ;  /* 0x00000c0e01007387 */ /* 0x000fe20000100800 */
[----:B------:R0:W-:Y:S01]  /*4c10*/  TEX.LL RZ, R53, R64, R0, UR6, 2D, 0x1 ;  /* 0x28ff060040357f60 */ /* 0x0001e200089e01ff */
[----:B------:R1:W-:Y:S01]  /*4c20*/  TEX.LL RZ, R210, R50, R0, UR8, 2D, 0x3 ;  /* 0x28ff080032d27f60 */ /* 0x0003e200089e03ff */
[----:B------:R-:W-:Y:S01]  /*4c30*/  IMAD.MOV.U32 R212, RZ, RZ, R38 ;  /* 0x000000ffffd47224 */ /* 0x000fe200078e0026 */
[----:B------:R-:W-:-:S04]  /*4c40*/  DEPBAR.LE SB5, 0x6 ;  /* 0x0000d1800000791a */ /* 0x000fc80000000000 */
[----:B------:R-:W-:Y:S01]  /*4c50*/  STL [R1+0x10], R12 ;  /* 0x0000100c01007387 */ /* 0x000fe20000100800 */
[----:B------:R-:W-:Y:S02]  /*4c60*/  IMAD.MOV.U32 R213, RZ, RZ, R7 ;  /* 0x000000ffffd57224 */ /* 0x000fe400078e0007 */
[----:B------:R-:W-:Y:S01]  /*4c70*/  IMAD.MOV.U32 R216, RZ, RZ, R52 ;  /* 0x000000ffffd87224 */ /* 0x000fe200078e0034 */
[----:B------:R-:W-:-:S04]  /*4c80*/  DEPBAR.LE SB5, 0x5 ;  /* 0x0000d1400000791a */ /* 0x000fc80000000000 */
[----:B------:R2:W-:Y:S01]  /*4c90*/  STL.64 [R1+0x2e8], R58 ;  /* 0x0002e83a01007387 */ /* 0x0005e20000100a00 */
[----:B------:R-:W-:Y:S01]  /*4ca0*/  IMAD.MOV.U32 R217, RZ, RZ, R7 ;  /* 0x000000ffffd97224 */ /* 0x000fe200078e0007 */
[----:B------:R-:W5:Y:S01]  /*4cb0*/  TEX.LL RZ, R22, R212, R0, UR4, 2D, 0x1 ;  /* 0x28ff0400d4167f60 */ /* 0x000f6200089e01ff */
[----:B------:R-:W-:-:S04]  /*4cc0*/  DEPBAR.LE SB5, 0x5 ;  /* 0x0000d1400000791a */ /* 0x000fc80000000000 */
[----:B------:R-:W-:Y:S01]  /*4cd0*/  STL [R1+0x14], R10 ;  /* 0x0000140a01007387 */ /* 0x000fe20000100800 */
[----:B0-----:R-:W-:Y:S01]  /*4ce0*/  MOV R65, R7 ;  /* 0x0000000700417202 */ /* 0x001fe20000000f00 */
[----:B-1----:R-:W-:Y:S01]  /*4cf0*/  IMAD.MOV.U32 R51, RZ, RZ, R9 ;  /* 0x000000ffff337224 */ /* 0x002fe200078e0009 */
[----:B--2---:R0:W5:Y:S02]  /*4d00*/  TEX.LL RZ, R58, R216, R0, UR10, 2D, 0x3 ;  /* 0x28ff0a00d83a7f60 */ /* 0x00416400089e03ff */
[----:B------:R1:W5:Y:S01]  /*4d10*/  TEX.LL RZ, R12, R64, R0, UR6, 2D, 0x1 ;  /* 0x28ff0600400c7f60 */ /* 0x00036200089e01ff */
[----:B------:R2:W-:Y:S01]  /*4d20*/  TEX.LL RZ, R212, R50, R0, UR8, 2D, 0x3 ;  /* 0x28ff080032d47f60 */ /* 0x0005e200089e03ff */
[----:B------:R-:W-:Y:S01]  /*4d30*/  IMAD.MOV.U32 R214, RZ, RZ, R38 ;  /* 0x000000ffffd67224 */ /* 0x000fe200078e0026 */
[----:B------:R-:W-:-:S04]  /*4d40*/  DEPBAR.LE SB5, 0x4 ;  /* 0x0000d1000000791a */ /* 0x000fc80000000000 */
[----:B------:R3:W-:Y:S04]  /*4d50*/  STL [R1+0x18], R8 ;  /* 0x0000180801007387 */ /* 0x0007e80000100800 */
[----:B------:R2:W-:Y:S04]  /*4d60*/  STL.64 [R1+0x2d8], R54 ;  /* 0x0002d83601007387 */ /* 0x0005e80000100a00 */
[----:B------:R2:W-:Y:S01]  /*4d70*/  STL [R1+0x1c], R6 ;  /* 0x00001c0601007387 */ /* 0x0005e20000100800 */
[--C-:B0-----:R-:W-:Y:S01]  /*4d80*/  IMAD.MOV.U32 R217, RZ, RZ, R9.reuse ;  /* 0x000000ffffd97224 */ /* 0x101fe200078e0009 */
[----:B---3--:R-:W5:Y:S01]  /*4d90*/  TEX.LL RZ, R8, R214, R0, UR4, 2D, 0x1 ;  /* 0x28ff0400d6087f60 */ /* 0x008f6200089e01ff */
[----:B-1----:R-:W-:Y:S01]  /*4da0*/  IMAD.MOV.U32 R65, RZ, RZ, R9 ;  /* 0x000000ffff417224 */ /* 0x002fe200078e0009 */
[----:B--2---:R-:W-:Y:S01]  /*4db0*/  MOV R51, R11 ;  /* 0x0000000b00337202 */ /* 0x004fe20000000f00 */
[----:B------:R0:W5:Y:S02]  /*4dc0*/  TEX.LL RZ, R54, R216, R0, UR10, 2D, 0x3 ;  /* 0x28ff0a00d8367f60 */ /* 0x00016400089e03ff */
[----:B------:R1:W5:Y:S01]  /*4dd0*/  TEX.LL RZ, R10, R64, R0, UR6, 2D, 0x1 ;  /* 0x28ff0600400a7f60 */ /* 0x00036200089e01ff */
[----:B------:R2:W-:Y:S01]  /*4de0*/  TEX.LL RZ, R214, R50, R0, UR8, 2D, 0x3 ;  /* 0x28ff080032d67f60 */ /* 0x0005e200089e03ff */
[----:B------:R-:W-:-:S02]  /*4df0*/  IMAD.MOV.U32 R72, RZ, RZ, R38 ;  /* 0x000000ffff487224 */ /* 0x000fc400078e0026 */
[----:B------:R-:W-:-:S04]  /*4e00*/  IMAD.MOV.U32 R73, RZ, RZ, R11 ;  /* 0x000000ffff497224 */ /* 0x000fc800078e000b */
[----:B------:R-:W5:Y:S01]  /*4e10*/  TEX.LL RZ, R6, R72, R0, UR4, 2D, 0x1 ;  /* 0x28ff040048067f60 */ /* 0x000f6200089e01ff */
[--C-:B0-----:R-:W-:Y:S02]  /*4e20*/  IMAD.MOV.U32 R217, RZ, RZ, R11.reuse ;  /* 0x000000ffffd97224 */ /* 0x101fe400078e000b */
[----:B-1----:R-:W-:Y:S01]  /*4e30*/  IMAD.MOV.U32 R65, RZ, RZ, R11 ;  /* 0x000000ffff417224 */ /* 0x002fe200078e000b */
[----:B--2---:R-:W-:Y:S01]  /*4e40*/  MOV R51, R13 ;  /* 0x0000000d00337202 */ /* 0x004fe20000000f00 */
[----:B------:R-:W5:Y:S02]  /*4e50*/  TEX.LL RZ, R220, R216, R0, UR10, 2D, 0x3 ;  /* 0x28ff0a00d8dc7f60 */ /* 0x000f6400089e03ff */
[----:B------:R-:W5:Y:S01]  /*4e60*/  TEX.LL RZ, R14, R64, R0, UR6, 2D, 0x1 ;  /* 0x28ff0600400e7f60 */ /* 0x000f6200089e01ff */
[----:B------:R0:W-:Y:S01]  /*4e70*/  TEX.LL RZ, R216, R50, R0, UR8, 2D, 0x3 ;  /* 0x28ff080032d87f60 */ /* 0x0001e200089e03ff */
[----:B------:R-:W-:Y:S02]  /*4e80*/  IMAD.MOV.U32 R71, RZ, RZ, R56 ;  /* 0x000000ffff477224 */ /* 0x000fe400078e0038 */
[----:B------:R-:W-:-:S02]  /*4e90*/  IMAD.MOV.U32 R68, RZ, RZ, R52 ;  /* 0x000000ffff447224 */ /* 0x000fc400078e0034 */
[----:B------:R-:W-:Y:S02]  /*4ea0*/  IMAD.MOV.U32 R69, RZ, RZ, R13 ;  /* 0x000000ffff457224 */ /* 0x000fe400078e000d */
[----:B0-----:R-:W-:Y:S01]  /*4eb0*/  IMAD.MOV.U32 R51, RZ, RZ, R42 ;  /* 0x000000ffff337224 */ /* 0x001fe200078e002a */
[----:B------:R-:W-:-:S04]  /*4ec0*/  DEPBAR.LE SB5, 0x9 ;  /* 0x0000d2400000791a */ /* 0x000fc80000000000 */
[----:B------:R0:W-:Y:S04]  /*4ed0*/  STL.64 [R1+0x2d0], R62 ;  /* 0x0002d03e01007387 */ /* 0x0001e80000100a00 */
[----:B------:R-:W2:Y:S04]  /*4ee0*/  LDL.LU R65, [R1+0x4fc] ;  /* 0x0004fc0001417983 */ /* 0x000ea80000300800 */
[----:B------:R-:W3:Y:S01]  /*4ef0*/  LDL.LU R73, [R1+0x50c] ;  /* 0x00050c0001497983 */ /* 0x000ee20000300800 */
[----:B------:R-:W-:-:S04]  /*4f00*/  DEPBAR.LE SB5, 0x8 ;  /* 0x0000d2000000791a */ /* 0x000fc80000000000 */
[----:B------:R-:W-:Y:S01]  /*4f10*/  STL [R1+0x20], R22 ;  /* 0x0000201601007387 */ /* 0x000fe20000100800 */
[----:B0-----:R-:W-:Y:S02]  /*4f20*/  IMAD.MOV.U32 R62, RZ, RZ, R52 ;  /* 0x000000ffff3e7224 */ /* 0x001fe400078e0034 */
[----:B------:R-:W-:Y:S01]  /*4f30*/  IMAD.MOV.U32 R63, RZ, RZ, R13 ;  /* 0x000000ffff3f7224 */ /* 0x000fe200078e000d */
[----:B------:R-:W-:-:S04]  /*4f40*/  DEPBAR.LE SB5, 0x6 ;  /* 0x0000d1800000791a */ /* 0x000fc80000000000 */
[----:B------:R0:W-:Y:S04]  /*4f50*/  STL.64 [R1+0x130], R58 ;  /* 0x0001303a01007387 */ /* 0x0001e80000100a00 */
[----:B------:R1:W-:Y:S04]  /*4f60*/  STL [R1+0x24], R12 ;  /* 0x0000240c01007387 */ /* 0x0003e80000100800 */
[----:B------:R-:W2:Y:S01]  /*4f70*/  LDL.LU R56, [R1+0xe78] ;  /* 0x000e780001387983 */ /* 0x000ea20000300800 */
[----:B0-----:R-:W-:Y:S01]  /*4f80*/  IMAD.MOV.U32 R58, RZ, RZ, R38 ;  /* 0x000000ffff3a7224 */ /* 0x001fe200078e0026 */
[----:B------:R-:W-:-:S02]  /*4f90*/  MOV R59, R13 ;  /* 0x0000000d003b7202 */ /* 0x000fc40000000f00 */
[----:B------:R-:W3:Y:S02]  /*4fa0*/  LDL.LU R42, [R1+0xe74] ;  /* 0x000e7400012a7983 */ /* 0x000ee40000300800 */
[----:B-1----:R0:W5:Y:S01]  /*4fb0*/  TEX.LL RZ, R12, R58, R0, UR4, 2D, 0x1 ;  /* 0x28ff04003a0c7f60 */ /* 0x00216200089e01ff */
[----:B------:R1:W5:Y:S01]  /*4fc0*/  TEX.LL RZ, R222, R62, R0, UR10, 2D, 0x3 ;  /* 0x28ff0a003ede7f60 */ /* 0x00036200089e03ff */
[----:B------:R-:W-:-:S04]  /*4fd0*/  DEPBAR.LE SB5, 0x6 ;  /* 0x0000d1800000791a */ /* 0x000fc80000000000 */
[----:B------:R0:W-:Y:S04]  /*4fe0*/  STL [R1+0x28], R8 ;  /* 0x0000280801007387 */ /* 0x0001e80000100800 */
[----:B------:R1:W-:Y:S01]  /*4ff0*/  STL.64 [R1+0x128], R54 ;  /* 0x0001283601007387 */ /* 0x0003e20000100a00 */
[----:B0-----:R0:W5:Y:S01]  /*5000*/  TEX.LL RZ, R8, R68, R0, UR6, 2D, 0x1 ;  /* 0x28ff060044087f60 */ /* 0x00116200089e01ff */
[----:B------:R-:W-:-:S04]  /*5010*/  DEPBAR.LE SB5, 0x6 ;  /* 0x0000d1800000791a */ /* 0x000fc80000000000 */
[----:B------:R0:W-:Y:S01]  /*5020*/  STL [R1+0x2c], R10 ;  /* 0x00002c0a01007387 */ /* 0x0001e20000100800 */
[--C-:B------:R-:W-:Y:S01]  /*5030*/  IMAD.MOV.U32 R59, RZ, RZ, R15.reuse ;  /* 0x000000ffff3b7224 */ /* 0x100fe200078e000f */
[----:B-1----:R-:W-:Y:S01]  /*5040*/  MOV R55, R15 ;  /* 0x0000000f00377202 */ /* 0x002fe20000000f00 */
[----:B------:R-:W-:Y:S02]  /*5050*/  IMAD.MOV.U32 R54, RZ, RZ, R38 ;  /* 0x000000ffff367224 */ /* 0x000fe400078e0026 */
[----:B------:R-:W-:Y:S02]  /*5060*/  IMAD.MOV.U32 R63, RZ, RZ, R15 ;  /* 0x000000ffff3f7224 */ /* 0x000fe400078e000f */
[----:B------:R1:W-:Y:S01]  /*5070*/  TEX.LL RZ, R218, R54, R0, UR8, 2D, 0x3 ;  /* 0x28ff080036da7f60 */ /* 0x0003e200089e03ff */
[----:B0-----:R0:W5:Y:S01]  /*5080*/  TEX.LL RZ, R10, R58, R0, UR4, 2D, 0x1 ;  /* 0x28ff04003a0a7f60 */ /* 0x00116200089e01ff */
[----:B------:R0:W5:Y:S01]  /*5090*/  TEX.LL RZ, R224, R62, R0, UR10, 2D, 0x3 ;  /* 0x28ff0a003ee07f60 */ /* 0x00016200089e03ff */
[----:B------:R-:W-:-:S04]  /*50a0*/  DEPBAR.LE SB5, 0x6 ;  /* 0x0000d1800000791a */ /* 0x000fc80000000000 */
[----:B------:R1:W-:Y:S01]  /*50b0*/  STL [R1+0x30], R6 ;  /* 0x0000300601007387 */ /* 0x0003e20000100800 */
[----:B------:R-:W-:-:S03]  /*50c0*/  IMAD.MOV.U32 R69, RZ, RZ, R15 ;  /* 0x000000ffff457224 */ /* 0x000fc600078e000f */
[----:B------:R0:W-:Y:S01]  /*50d0*/  STL.64 [R1+0x2f8], R220 ;  /* 0x0002f8dc01007387 */ /* 0x0001e20000100a00 */
[----:B-1----:R1:W5:Y:S01]  /*50e0*/  TEX.LL RZ, R6, R68, R0, UR6, 2D, 0x1 ;  /* 0x28ff060044067f60 */ /* 0x00236200089e01ff */
[----:B------:R-:W-:-:S04]  /*50f0*/  DEPBAR.LE SB5, 0x6 ;  /* 0x0000d1800000791a */ /* 0x000fc80000000000 */
[----:B------:R1:W-:Y:S01]  /*5100*/  STL [R1+0x34], R14 ;  /* 0x0000340e01007387 */ /* 0x0003e20000100800 */
[--C-:B------:R-:W-:Y:S01]  /*5110*/  IMAD.MOV.U32 R55, RZ, RZ, R17.reuse ;  /* 0x000000ffff377224 */ /* 0x100fe200078e0011 */
[----:B0-----:R-:W-:Y:S01]  /*5120*/  MOV R59, R17 ;  /* 0x00000011003b7202 */ /* 0x001fe20000000f00 */
[--C-:B------:R-:W-:Y:S02]  /*5130*/  IMAD.MOV.U32 R63, RZ, RZ, R17.reuse ;  /* 0x000000ffff3f7224 */ /* 0x100fe400078e0011 */
[----:B------:R0:W-:Y:S01]  /*5140*/  TEX.LL RZ, R220, R54, R0, UR8, 2D, 0x3 ;  /* 0x28ff080036dc7f60 */ /* 0x0001e200089e03ff */
[----:B------:R0:W5:Y:S01]  /*5150*/  TEX.LL RZ, R22, R58, R0, UR4, 2D, 0x1 ;  /* 0x28ff04003a167f60 */ /* 0x00016200089e01ff */
[----:B------:R0:W5:Y:S01]  /*5160*/  TEX.LL RZ, R226, R62, R0, UR10, 2D, 0x3 ;  /* 0x28ff0a003ee27f60 */ /* 0x00016200089e03ff */
[----:B-1----:R-:W-:-:S04]  /*5170*/  IMAD.MOV.U32 R69, RZ, RZ, R17 ;  /* 0x000000ffff457224 */ /* 0x002fc800078e0011 */
[----:B------:R1:W5:Y:S01]  /*5180*/  TEX.LL RZ, R14, R68, R0, UR6, 2D, 0x1 ;  /* 0x28ff0600440e7f60 */ /* 0x00036200089e01ff */
[--C-:B0-----:R-:W-:Y:S02]  /*5190*/  IMAD.MOV.U32 R55, RZ, RZ, R19.reuse ;  /* 0x000000ffff377224 */ /* 0x101fe400078e0013 */
[--C-:B------:R-:W-:Y:S01]  /*51a0*/  IMAD.MOV.U32 R59, RZ, RZ, R19.reuse ;  /* 0x000000ffff3b7224 */ /* 0x100fe200078e0013 */
[----:B------:R-:W-:Y:S01]  /*51b0*/  MOV R63, R19 ;  /* 0x00000013003f7202 */ /* 0x000fe20000000f00 */
[----:B-1----:R-:W-:Y:S01]  /*51c0*/  IMAD.MOV.U32 R69, RZ, RZ, R19 ;  /* 0x000000ffff457224 */ /* 0x002fe200078e0013 */
[----:B------:R-:W-:-:S04]  /*51d0*/  DEPBAR.LE SB5, 0x6 ;  /* 0x0000d1800000791a */ /* 0x000fc80000000000 */
[----:B------:R-:W-:Y:S04]  /*51e0*/  STL [R1+0x38], R12 ;  /* 0x0000380c01007387 */ /* 0x000fe80000100800 */
[----:B------:R0:W-:Y:S04]  /*51f0*/  STL.64 [R1+0x308], R222 ;  /* 0x000308de01007387 */ /* 0x0001e80000100a00 */
[----:B------:R1:W-:Y:S01]  /*5200*/  STL [R1+0x3c], R8 ;  /* 0x00003c0801007387 */ /* 0x0003e20000100800 */
[----:B0-----:R0:W-:Y:S01]  /*5210*/  TEX.LL RZ, R222, R54, R0, UR8, 2D, 0x3 ;  /* 0x28ff080036de7f60 */ /* 0x0011e200089e03ff */
[----:B------:R2:W5:Y:S01]  /*5220*/  TEX.LL RZ, R12, R58, R0, UR4, 2D, 0x1 ;  /* 0x28ff04003a0c7f60 */ /* 0x00056200089e01ff */
[----:B------:R3:W5:Y:S01]  /*5230*/  TEX.LL RZ, R228, R62, R0, UR10, 2D, 0x3 ;  /* 0x28ff0a003ee47f60 */ /* 0x00076200089e03ff */
[----:B-1----:R1:W5:Y:S01]  /*5240*/  TEX.LL RZ, R8, R68, R0, UR6, 2D, 0x1 ;  /* 0x28ff060044087f60 */ /* 0x00236200089e01ff */
[----:B------:R-:W-:-:S04]  /*5250*/  DEPBAR.LE SB5, 0x7 ;  /* 0x0000d1c00000791a */ /* 0x000fc80000000000 */
[----:B------:R-:W-:Y:S04]  /*5260*/  STL [R1+0x40], R10 ;  /* 0x0000400a01007387 */ /* 0x000fe80000100800 */
[----:B------:R1:W-:Y:S01]  /*5270*/  STL.64 [R1+0x320], R224 ;  /* 0x000320e001007387 */ /* 0x0003e20000100a00 */
[--C-:B0-----:R-:W-:Y:S02]  /*5280*/  IMAD.MOV.U32 R55, RZ, RZ, R21.reuse ;  /* 0x000000ffff377224 */ /* 0x101fe400078e0015 */
[----:B--2---:R-:W-:Y:S01]  /*5290*/  IMAD.MOV.U32 R59, RZ, RZ, R21 ;  /* 0x000000ffff3b7224 */ /* 0x004fe200078e0015 */
[----:B------:R-:W-:-:S04]  /*52a0*/  DEPBAR.LE SB5, 0x6 ;  /* 0x0000d1800000791a */ /* 0x000fc80000000000 */
[----:B------:R0:W-:Y:S01]  /*52b0*/  STL [R1+0x44], R6 ;  /* 0x0000440601007387 */ /* 0x0001e20000100800 */
[----:B---3--:R-:W-:Y:S01]  /*52c0*/  IMAD.MOV.U32 R63, RZ, RZ, R21 ;  /* 0x000000ffff3f7224 */ /* 0x008fe200078e0015 */
[----:B-1----:R-:W-:Y:S01]  /*52d0*/  MOV R69, R21 ;  /* 0x0000001500457202 */ /* 0x002fe20000000f00 */
[----:B------:R1:W-:Y:S01]  /*52e0*/  TEX.LL RZ, R224, R54, R0, UR8, 2D, 0x3 ;  /* 0x28ff080036e07f60 */ /* 0x0003e200089e03ff */
[----:B------:R2:W5:Y:S01]  /*52f0*/  TEX.LL RZ, R10, R58, R0, UR4, 2D, 0x1 ;  /* 0x28ff04003a0a7f60 */ /* 0x00056200089e01ff */
[----:B------:R3:W5:Y:S01]  /*5300*/  TEX.LL RZ, R232, R62, R0, UR10, 2D, 0x3 ;  /* 0x28ff0a003ee87f60 */ /* 0x00076200089e03ff */
[----:B0-----:R0:W5:Y:S01]  /*5310*/  TEX.LL RZ, R6, R68, R0, UR6, 2D, 0x1 ;  /* 0x28ff060044067f60 */ /* 0x00116200089e01ff */
[----:B------:R-:W-:-:S04]  /*5320*/  DEPBAR.LE SB5, 0x7 ;  /* 0x0000d1c00000791a */ /* 0x000fc80000000000 */
[----:B------:R-:W-:Y:S04]  /*5330*/  STL [R1+0x48], R22 ;  /* 0x0000481601007387 */ /* 0x000fe80000100800 */
[----:B------:R0:W-:Y:S01]  /*5340*/  STL.64 [R1+0x330], R226 ;  /* 0x000330e201007387 */ /* 0x0001e20000100a00 */
[----:B-1----:R-:W-:Y:S01]  /*5350*/  IMAD.MOV.U32 R55, RZ, RZ, R23 ;  /* 0x000000ffff377224 */ /* 0x002fe200078e0017 */
[----:B------:R-:W-:-:S04]  /*5360*/  DEPBAR.LE SB5, 0x6 ;  /* 0x0000d1800000791a */ /* 0x000fc80000000000 */
[----:B------:R1:W-:Y:S01]  /*5370*/  STL [R1+0x4c], R14 ;  /* 0x00004c0e01007387 */ /* 0x0003e20000100800 */
[--C-:B--2---:R-:W-:Y:S02]  /*5380*/  IMAD.MOV.U32 R59, RZ, RZ, R23.reuse ;  /* 0x000000ffff3b7224 */ /* 0x104fe400078e0017 */
[--C-:B---3--:R-:W-:Y:S02]  /*5390*/  IMAD.MOV.U32 R63, RZ, RZ, R23.reuse ;  /* 0x000000ffff3f7224 */ /* 0x108fe400078e0017 */
[----:B0-----:R-:W-:Y:S01]  /*53a0*/  IMAD.MOV.U32 R69, RZ, RZ, R23 ;  /* 0x000000ffff457224 */ /* 0x001fe200078e0017 */
[----:B------:R0:W-:Y:S01]  /*53b0*/  TEX.LL RZ, R226, R54, R0, UR8, 2D, 0x3 ;  /* 0x28ff080036e27f60 */ /* 0x0001e200089e03ff */
[----:B------:R2:W5:Y:S01]  /*53c0*/  TEX.LL RZ, R22, R58, R0, UR4, 2D, 0x1 ;  /* 0x28ff04003a167f60 */ /* 0x00056200089e01ff */
[----:B------:R3:W5:Y:S01]  /*53d0*/  TEX.LL RZ, R236, R62, R0, UR10, 2D, 0x3 ;  /* 0x28ff0a003eec7f60 */ /* 0x00076200089e03ff */
[----:B-1----:R1:W5:Y:S01]  /*53e0*/  TEX.LL RZ, R14, R68, R0, UR6, 2D, 0x1 ;  /* 0x28ff0600440e7f60 */ /* 0x00236200089e01ff */
[----:B0-----:R-:W-:Y:S01]  /*53f0*/  MOV R55, R25 ;  /* 0x0000001900377202 */ /* 0x001fe20000000f00 */
[----:B--2---:R-:W-:-:S02]  /*5400*/  IMAD.MOV.U32 R59, RZ, RZ, R25 ;  /* 0x000000ffff3b7224 */ /* 0x004fc400078e0019 */
[--C-:B---3--:R-:W-:Y:S02]  /*5410*/  IMAD.MOV.U32 R63, RZ, RZ, R25.reuse ;  /* 0x000000ffff3f7224 */ /* 0x108fe400078e0019 */
[----:B-1----:R-:W-:Y:S01]  /*5420*/  IMAD.MOV.U32 R69, RZ, RZ, R25 ;  /* 0x000000ffff457224 */ /* 0x002fe200078e0019 */
[----:B------:R-:W-:-:S04]  /*5430*/  DEPBAR.LE SB5, 0x6 ;  /* 0x0000d1800000791a */ /* 0x000fc80000000000 */
[----:B------:R-:W-:Y:S04]  /*5440*/  STL [R1+0x50], R12 ;  /* 0x0000500c01007387 */ /* 0x000fe80000100800 */
[----:B------:R0:W-:Y:S04]  /*5450*/  STL.64 [R1+0x340], R228 ;  /* 0x000340e401007387 */ /* 0x0001e80000100a00 */
[----:B------:R1:W-:Y:S01]  /*5460*/  STL [R1+0x54], R8 ;  /* 0x0000540801007387 */ /* 0x0003e20000100800 */
[----:B0-----:R-:W-:Y:S01]  /*5470*/  TEX.LL RZ, R228, R54, R0, UR8, 2D, 0x3 ;  /* 0x28ff080036e47f60 */ /* 0x001fe200089e03ff */
[----:B------:R-:W5:Y:S01]  /*5480*/  TEX.LL RZ, R12, R58, R0, UR4, 2D, 0x1 ;  /* 0x28ff04003a0c7f60 */ /* 0x000f6200089e01ff */
[----:B------:R-:W5:Y:S01]  /*5490*/  TEX.LL RZ, R58, R62, R0, UR10, 2D, 0x3 ;  /* 0x28ff0a003e3a7f60 */ /* 0x000f6200089e03ff */
[----:B-1----:R-:W5:Y:S01]  /*54a0*/  TEX.LL RZ, R8, R68, R0, UR6, 2D, 0x1 ;  /* 0x28ff060044087f60 */ /* 0x002f6200089e01ff */
[----:B------:R-:W-:Y:S01]  /*54b0*/  IMAD.MOV.U32 R70, RZ, RZ, R42 ;  /* 0x000000ffff467224 */ /* 0x000fe200078e002a */
[----:B------:R-:W-:Y:S01]  /*54c0*/  MOV R72, R42 ;  /* 0x0000002a00487202 */ /* 0x000fe20000000f00 */
[----:B------:R-:W-:-:S02]  /*54d0*/  IMAD.MOV.U32 R64, RZ, RZ, R56 ;  /* 0x000000ffff407224 */ /* 0x000fc400078e0038 */
[----:B------:R-:W-:Y:S01]  /*54e0*/  IMAD.MOV.U32 R50, RZ, RZ, R56 ;  /* 0x000000ffff327224 */ /* 0x000fe200078e0038 */
[----:B------:R-:W-:-:S04]  /*54f0*/  DEPBAR.LE SB5, 0x7 ;  /* 0x0000d1c00000791a */ /* 0x000fc80000000000 */
[----:B------:R0:W-:Y:S01]  /*5500*/  STL [R1+0x58], R10 ;  /* 0x0000580a01007387 */ /* 0x0001e20000100800 */
[----:B------:R-:W-:Y:S03]  /*5510*/  TEX.LL RZ, R230, R70, R0, UR8, 2D, 0x3 ;  /* 0x28ff080046e67f60 */ /* 0x000fe600089e03ff */
[----:B------:R-:W-:Y:S01]  /*5520*/  STL.64 [R1+0x348], R232 ;  /* 0x000348e801007387 */ /* 0x000fe20000100a00 */
[----:B0-----:R0:W5:Y:S01]  /*5530*/  TEX.LL RZ, R10, R72, R0, UR4, 2D, 0x1 ;  /* 0x28ff0400480a7f60 */ /* 0x00116200089e01ff */
[----:B------:R1:W5:Y:S01]  /*5540*/  TEX.LL RZ, R54, R64, R0, UR10, 2D, 0x3 ;  /* 0x28ff0a0040367f60 */ /* 0x00036200089e03ff */
[----:B------:R-:W-:-:S04]  /*5550*/  DEPBAR.LE SB5, 0x8 ;  /* 0x0000d2000000791a */ /* 0x000fc80000000000 */
[----:B------:R2:W-:Y:S02]  /*5560*/  STL [R1+0x5c], R6 ;  /* 0x00005c0601007387 */ /* 0x0005e40000100800 */
[----:B--2---:R2:W5:Y:S01]  /*5570*/  TEX.LL RZ, R6, R50, R0, UR6, 2D, 0x1 ;  /* 0x28ff060032067f60 */ /* 0x00456200089e01ff */
[----:B------:R-:W-:Y:S01]  /*5580*/  TEX.LL RZ, R232, R42, R0, UR8, 2D, 0x3 ;  /* 0x28ff08002ae87f60 */ /* 0x000fe200089e03ff */
[----:B0-----:R-:W3:Y:S04]  /*5590*/  LDL.LU R73, [R1+0x4f4] ;  /* 0x0004f40001497983 */ /* 0x001ee80000300800 */
[----:B-1----:R-:W3:Y:S01]  /*55a0*/  LDL.LU R65, [R1+0x4ec] ;  /* 0x0004ec0001417983 */ /* 0x002ee20000300800 */
[----:B------:R-:W-:-:S04]  /*55b0*/  DEPBAR.LE SB5, 0x7 ;  /* 0x0000d1c00000791a */ /* 0x000fc80000000000 */
[----:B------:R-:W-:Y:S01]  /*55c0*/  STL [R1+0x60], R22 ;  /* 0x0000601601007387 */ /* 0x000fe20000100800 */
[----:B--2---:R-:W-:-:S03]  /*55d0*/  IMAD.MOV.U32 R50, RZ, RZ, R42 ;  /* 0x000000ffff327224 */ /* 0x004fc600078e002a */
[----:B------:R0:W-:Y:S01]  /*55e0*/  STL.64 [R1+0x350], R236 ;  /* 0x000350ec01007387 */ /* 0x0001e20000100a00 */
[----:B------:R-:W-:Y:S01]  /*55f0*/  IMAD.MOV.U32 R51, RZ, RZ, R7 ;  /* 0x000000ffff337224 */ /* 0x000fe200078e0007 */
[----:B---3--:R1:W-:Y:S01]  /*5600*/  TEX.LL RZ, R43, R72, R0, UR4, 2D, 0x1 ;  /* 0x28ff0400482b7f60 */ /* 0x0083e200089e01ff */
[----:B------:R-:W5:Y:S01]  /*5610*/  TEX.LL RZ, R62, R56, R0, UR10, 2D, 0x3 ;  /* 0x28ff0a00383e7f60 */ /* 0x000f6200089e03ff */
[----:B------:R-:W-:-:S04]  /*5620*/  DEPBAR.LE SB5, 0x7 ;  /* 0x0000d1c00000791a */ /* 0x000fc80000000000 */
[----:B------:R-:W-:Y:S01]  /*5630*/  STL [R1+0x64], R14 ;  /* 0x0000640e01007387 */ /* 0x000fe20000100800 */
[----:B------:R2:W-:Y:S01]  /*5640*/  TEX.LL RZ, R57, R64, R0, UR6, 2D, 0x1 ;  /* 0x28ff060040397f60 */ /* 0x0005e200089e01ff */
[----:B0-----:R0:W-:Y:S01]  /*5650*/  TEX.LL RZ, R236, R50, R0, UR8, 2D, 0x3 ;  /* 0x28ff080032ec7f60 */ /* 0x0011e200089e03ff */
[----:B------:R-:W-:Y:S01]  /*5660*/  IMAD.MOV.U32 R71, RZ, RZ, R7 ;  /* 0x000000ffff477224 */ /* 0x000fe200078e0007 */
[----:B------:R-:W-:-:S04]  /*5670*/  DEPBAR.LE SB5, 0x5 ;  /* 0x0000d1400000791a */ /* 0x000fc80000000000 */
[----:B------:R-:W-:Y:S01]  /*5680*/  STL [R1+0x68], R12 ;  /* 0x0000680c01007387 */ /* 0x000fe20000100800 */
[----:B------:R3:W5:Y:S03]  /*5690*/  TEX.LL RZ, R22, R70, R0, UR4, 2D, 0x1 ;  /* 0x28ff040046167f60 */ /* 0x00076600089e01ff */
[----:B------:R0:W-:Y:S01]  /*56a0*/  STL.64 [R1+0x358], R58 ;  /* 0x0003583a01007387 */ /* 0x0001e20000100a00 */
[----:B------:R-:W-:-:S04]  /*56b0*/  DEPBAR.LE SB5, 0x5 ;  /* 0x0000d1400000791a */ /* 0x000fc80000000000 */
[----:B------:R3:W-:Y:S01]  /*56c0*/  STL [R1+0x6c], R8 ;  /* 0x00006c0801007387 */ /* 0x0007e20000100800 */
[----:B-1----:R-:W-:Y:S01]  /*56d0*/  MOV R72, R56 ;  /* 0x0000003800487202 */ /* 0x002fe20000000f00 */
[--C-:B------:R-:W-:Y:S02]  /*56e0*/  IMAD.MOV.U32 R73, RZ, RZ, R7.reuse ;  /* 0x000000ffff497224 */ /* 0x100fe400078e0007 */
[----:B--2---:R-:W-:Y:S02]  /*56f0*/  IMAD.MOV.U32 R65, RZ, RZ, R7 ;  /* 0x000000ffff417224 */ /* 0x004fe400078e0007 */
[----:B0-----:R0:W5:Y:S02]  /*5700*/  TEX.LL RZ, R58, R72, R0, UR10, 2D, 0x3 ;  /* 0x28ff0a00483a7f60 */ /* 0x00116400089e03ff */
[----:B---3--:R1:W5:Y:S01]  /*5710*/  TEX.LL RZ, R8, R64, R0, UR6, 2D, 0x1 ;  /* 0x28ff060040087f60 */ /* 0x00836200089e01ff */
[----:B------:R-:W-:-:S04]  /*5720*/  IMAD.MOV.U32 R51, RZ, RZ, R9 ;  /* 0x000000ffff337224 */ /* 0x000fc800078e0009 */
[----:B------:R2:W-:Y:S01]  /*5730*/  TEX.LL RZ, R238, R50, R0, UR8, 2D, 0x3 ;  /* 0x28ff080032ee7f60 */ /* 0x0005e200089e03ff */
[----:B------:R-:W-:Y:S01]  /*5740*/  MOV R71, R9 ;  /* 0x0000000900477202 */ /* 0x000fe20000000f00 */
[----:B------:R-:W-:-:S04]  /*5750*/  DEPBAR.LE SB5, 0x5 ;  /* 0x0000d1400000791a */ /* 0x000fc80000000000 */
[----:B------:R-:W-:Y:S04]  /*5760*/  STL [R1+0x70], R10 ;  /* 0x0000700a01007387 */ /* 0x000fe80000100800 */
[----:B------:R-:W-:Y:S01]  /*5770*/  STL.64 [R1+0x378], R54 ;  /* 0x0003783601007387 */ /* 0x000fe20000100a00 */
[----:B0-----:R-:W-:Y:S01]  /*5780*/  IMAD.MOV.U32 R73, RZ, RZ, R9 ;  /* 0x000000ffff497224 */ /* 0x001fe200078e0009 */
[----:B------:R-:W-:-:S04]  /*5790*/  DEPBAR.LE SB5, 0x4 ;  /* 0x0000d1000000791a */ /* 0x000fc80000000000 */
[----:B------:R0:W-:Y:S01]  /*57a0*/  STL [R1+0x74], R6 ;  /* 0x0000740601007387 */ /* 0x0001e20000100800 */
[----:B-1----:R-:W-:Y:S02]  /*57b0*/  IMAD.MOV.U32 R65, RZ, RZ, R9 ;  /* 0x000000ffff417224 */ /* 0x002fe400078e0009 */
[--C-:B--2---:R-:W-:Y:S01]  /*57c0*/  IMAD.MOV.U32 R51, RZ, RZ, R11.reuse ;  /* 0x000000ffff337224 */ /* 0x104fe200078e000b */
[----:B0-----:R0:W5:Y:S01]  /*57d0*/  TEX.LL RZ, R6, R70, R0, UR4, 2D, 0x1 ;  /* 0x28ff040046067f60 */ /* 0x00116200089e01ff */
[----:B------:R1:W5:Y:S01]  /*57e0*/  TEX.LL RZ, R54, R72, R0, UR10, 2D, 0x3 ;  /* 0x28ff0a0048367f60 */ /* 0x00036200089e03ff */
[----:B------:R2:W5:Y:S01]  /*57f0*/  TEX.LL RZ, R14, R64, R0, UR6, 2D, 0x1 ;  /* 0x28ff0600400e7f60 */ /* 0x00056200089e01ff */
[----:B------:R3:W-:Y:S01]  /*5800*/  TEX.LL RZ, R240, R50, R0, UR8, 2D, 0x3 ;  /* 0x28ff080032f07f60 */ /* 0x0007e200089e03ff */
[--C-:B0-----:R-:W-:Y:S01]  /*5810*/  IMAD.MOV.U32 R71, RZ, RZ, R11.reuse ;  /* 0x000000ffff477224 */ /* 0x101fe200078e000b */
[----:B-1----:R-:W-:Y:S01]  /*5820*/  MOV R73, R11 ;  /* 0x0000000b00497202 */ /* 0x002fe20000000f00 */
[----:B--2---:R-:W-:-:S02]  /*5830*/  IMAD.MOV.U32 R65, RZ, RZ, R11 ;  /* 0x000000ffff417224 */ /* 0x004fc400078e000b */
[----:B---3--:R-:W-:Y:S01]  /*5840*/  IMAD.MOV.U32 R51, RZ, RZ, R13 ;  /* 0x000000ffff337224 */ /* 0x008fe200078e000d */
[----:B------:R-:W-:Y:S01]  /*5850*/  TEX.LL RZ, R12, R70, R0, UR4, 2D, 0x1 ;  /* 0x28ff0400460c7f60 */ /* 0x000fe200089e01ff */
[----:B------:R-:W5:Y:S01]  /*5860*/  TEX.LL RZ, R244, R72, R0, UR10, 2D, 0x3 ;  /* 0x28ff0a0048f47f60 */ /* 0x000f6200089e03ff */
[----:B------:R0:W-:Y:S01]  /*5870*/  TEX.LL RZ, R10, R64, R0, UR6, 2D, 0x1 ;  /* 0x28ff0600400a7f60 */ /* 0x0001e200089e01ff */
[----:B------:R1:W-:Y:S01]  /*5880*/  TEX.LL RZ, R242, R50, R0, UR8, 2D, 0x3 ;  /* 0x28ff080032f27f60 */ /* 0x0003e200089e03ff */
[----:B------:R-:W-:-:S04]  /*5890*/  DEPBAR.LE SB5, 0x7 ;  /* 0x0000d1c00000791a */ /* 0x000fc80000000000 */
[----:B------:R2:W-:Y:S04]  /*58a0*/  STL.64 [R1+0x388], R62 ;  /* 0x0003883e01007387 */ /* 0x0005e80000100a00 */
[----:B0-----:R-:W3:Y:S04]  /*58b0*/  LDL.LU R65, [R1+0x66c] ;  /* 0x00066c0001417983 */ /* 0x001ee80000300800 */
[----:B------:R-:W3:Y:S01]  /*58c0*/  LDL.LU R73, [R1+0x67c] ;  /* 0x00067c0001497983 */ /* 0x000ee20000300800 */
[----:B------:R-:W-:-:S04]  /*58d0*/  DEPBAR.LE SB5, 0x6 ;  /* 0x0000d1800000791a */ /* 0x000fc80000000000 */
[----:B------:R-:W-:Y:S01]  /*58e0*/  STL [R1+0x78], R22 ;  /* 0x0000781601007387 */ /* 0x000fe20000100800 */
[----:B--2---:R-:W-:Y:S02]  /*58f0*/  IMAD.MOV.U32 R62, RZ, RZ, R56 ;  /* 0x000000ffff3e7224 */ /* 0x004fe400078e0038 */
[----:B------:R-:W-:Y:S01]  /*5900*/  IMAD.MOV.U32 R63, RZ, RZ, R13 ;  /* 0x000000ffff3f7224 */ /* 0x000fe200078e000d */
[----:B------:R-:W-:-:S04]  /*5910*/  DEPBAR.LE SB5, 0x5 ;  /* 0x0000d1400000791a */ /* 0x000fc80000000000 */
[----:B------:R0:W-:Y:S04]  /*5920*/  STL.64 [R1+0x3b0], R58 ;  /* 0x0003b03a01007387 */ /* 0x0001e80000100a00 */
[----:B------:R-:W2:Y:S01]  /*5930*/  LDL.LU R71, [R1+0x64c] ;  /* 0x00064c0001477983 */ /* 0x000ea20000300800 */
[----:B------:R-:W-:Y:S02]  /*5940*/  IMAD.MOV.U32 R68, RZ, RZ, R56 ;  /* 0x000000ffff447224 */ /* 0x000fe400078e0038 */
[----:B------:R-:W-:Y:S01]  /*5950*/  IMAD.MOV.U32 R69, RZ, RZ, R13 ;  /* 0x000000ffff457224 */ /* 0x000fe200078e000d */
[----:B------:R-:W-:-:S04]  /*5960*/  DEPBAR.LE SB5, 0x4 ;  /* 0x0000d1000000791a */ /* 0x000fc80000000000 */
[----:B------:R1:W-:Y:S01]  /*5970*/  STL [R1+0x7c], R8 ;  /* 0x00007c0801007387 */ /* 0x0003e20000100800 */
[----:B0-----:R-:W-:Y:S01]  /*5980*/  MOV R58, R42 ;  /* 0x0000002a003a7202 */ /* 0x001fe20000000f00 */
[----:B------:R-:W-:-:S04]  /*5990*/  IMAD.MOV.U32 R59, RZ, RZ, R13 ;  /* 0x000000ffff3b7224 */ /* 0x000fc800078e000d */
[----:B-1----:R0:W-:Y:S01]  /*59a0*/  TEX.LL RZ, R8, R58, R0, UR4, 2D, 0x1 ;  /* 0x28ff04003a087f60 */ /* 0x0021e200089e01ff */
[----:B------:R1:W5:Y:S01]  /*59b0*/  TEX.LL RZ, R246, R62, R0, UR10, 2D, 0x3 ;  /* 0x28ff0a003ef67f60 */ /* 0x00036200089e03ff */
[----:B------:R-:W3:Y:S01]  /*59c0*/  LDL.LU R51, [R1+0x674] ;  /* 0x0006740001337983 */ /* 0x000ee20000300800 */
[----:B------:R-:W-:-:S04]  /*59d0*/  DEPBAR.LE SB5, 0x3 ;  /* 0x0000d0c00000791a */ /* 0x000fc80000000000 */
[----:B------:R0:W-:Y:S04]  /*59e0*/  STL [R1+0x80], R6 ;  /* 0x0000800601007387 */ /* 0x0001e80000100800 */
[----:B------:R1:W-:Y:S01]  /*59f0*/  STL.64 [R1+0x3c8], R54 ;  /* 0x0003c83601007387 */ /* 0x0003e20000100a00 */
[----:B0-----:R0:W-:Y:S01]  /*5a00*/  TEX.LL RZ, R6, R68, R0, UR6, 2D, 0x1 ;  /* 0x28ff060044067f60 */ /* 0x0011e200089e01ff */
[----:B------:R-:W-:Y:S01]  /*5a10*/  IMAD.MOV.U32 R59, RZ, RZ, R15 ;  /* 0x000000ffff3b7224 */ /* 0x000fe200078e000f */
[----:B------:R-:W-:-:S04]  /*5a20*/  DEPBAR.LE SB5, 0x2 ;  /* 0x0000d0800000791a */ /* 0x000fc80000000000 */
[----:B------:R-:W-:Y:S01]  /*5a30*/  STL [R1+0x84], R14 ;  /* 0x0000840e01007387 */ /* 0x000fe20000100800 */
[----:B-1----:R-:W-:Y:S02]  /*5a40*/  IMAD.MOV.U32 R63, RZ, RZ, R15 ;  /* 0x000000ffff3f7224 */ /* 0x002fe400078e000f */
[----:B------:R-:W-:Y:S01]  /*5a50*/  IMAD.MOV.U32 R54, RZ, RZ, R42 ;  /* 0x000000ffff367224 */ /* 0x000fe200078e002a */
[----:B------:R-:W-:Y:S01]  /*5a60*/  MOV R55, R15 ;  /* 0x0000000f00377202 */ /* 0x000fe20000000f00 */
[----:B------:R-:W-:-:S04]  /*5a70*/  DEPBAR.LE SB5, 0x1 ;  /* 0x0000d0400000791a */ /* 0x000fc80000000000 */
[----:B------:R1:W-:Y:S02]  /*5a80*/  STL.64 [R1+0x3e8], R244 ;  /* 0x0003e8f401007387 */ /* 0x0003e40000100a00 */
[----:B-1----:R1:W-:Y:S02]  /*5a90*/  TEX.LL RZ, R244, R54, R0, UR8, 2D, 0x3 ;  /* 0x28ff080036f47f60 */ /* 0x0023e400089e03ff */
[----:B------:R0:W-:Y:S02]  /*5aa0*/  STL [R1+0x88], R12 ;  /* 0x0000880c01007387 */ /* 0x0001e40000100800 */
[----:B0-----:R0:W-:Y:S02]  /*5ab0*/  TEX.LL RZ, R12, R58, R0, UR4, 2D, 0x1 ;  /* 0x28ff04003a0c7f60 */ /* 0x0011e400089e01ff */
[----:B-----5:R1:W-:Y:S02]  /*5ac0*/  STL.64 [R1+0x3f8], R246 ;  /* 0x0003f8f601007387 */ /* 0x0203e40000100a00 */
[----:B-1----:R1:W5:Y:S01]  /*5ad0*/  TEX.LL RZ, R246, R62, R0, UR10, 2D, 0x3 ;  /* 0x28ff0a003ef67f60 */ /* 0x00236200089e03ff */
[----:B------:R-:W-:Y:S01]  /*5ae0*/  IMAD.MOV.U32 R69, RZ, RZ, R15 ;  /* 0x000000ffff457224 */ /* 0x000fe200078e000f */
[----:B------:R0:W-:Y:S03]  /*5af0*/  STL [R1+0x8c], R10 ;  /* 0x00008c0a01007387 */ /* 0x0001e60000100800 */
[----:B0-----:R0:W-:Y:S01]  /*5b00*/  TEX.LL RZ, R10, R68, R0, UR6, 2D, 0x1 ;  /* 0x28ff0600440a7f60 */ /* 0x0011e200089e01ff */
[--C-:B------:R-:W-:Y:S01]  /*5b10*/  IMAD.MOV.U32 R55, RZ, RZ, R17.reuse ;  /* 0x000000ffff377224 */ /* 0x100fe200078e0011 */
[----:B------:R-:W-:Y:S01]  /*5b20*/  MOV R59, R17 ;  /* 0x00000011003b7202 */ /* 0x000fe20000000f00 */
[--C-:B-1----:R-:W-:Y:S01]  /*5b30*/  IMAD.MOV.U32 R63, RZ, RZ, R17.reuse ;  /* 0x000000ffff3f7224 */ /* 0x102fe200078e0011 */
[----:B-----5:R1:W-:Y:S02]  /*5b40*/  STL.64 [R1+0x400], R246 ;  /* 0x000400f601007387 */ /* 0x0203e40000100a00 */
[----:B-1----:R-:W-:Y:S01]  /*5b50*/  TEX.LL RZ, R246, R54, R0, UR8, 2D, 0x3 ;  /* 0x28ff080036f67f60 */ /* 0x002fe200089e03ff */
[----:B------:R-:W-:Y:S01]  /*5b60*/  TEX.LL RZ, R22, R58, R0, UR4, 2D, 0x1 ;  /* 0x28ff04003a167f60 */ /* 0x000fe200089e01ff */
[----:B------:R-:W5:Y:S01]  /*5b70*/  TEX.LL RZ, R54, R62, R0, UR10, 2D, 0x3 ;  /* 0x28ff0a003e367f60 */ /* 0x000f6200089e03ff */
[----:B0-----:R-:W-:-:S04]  /*5b80*/  IMAD.MOV.U32 R69, RZ, RZ, R17 ;  /* 0x000000ffff457224 */ /* 0x001fc800078e0011 */
[----:B------:R0:W-:Y:S01]  /*5b90*/  TEX.LL RZ, R14, R68, R0, UR6, 2D, 0x1 ;  /* 0x28ff0600440e7f60 */ /* 0x0001e200089e01ff */
[----:B------:R-:W-:Y:S04]  /*5ba0*/  STL [R1+0x90], R8 ;  /* 0x0000900801007387 */ /* 0x000fe80000100800 */
[----:B-----5:R1:W-:Y:S01]  /*5bb0*/  STL.64 [R1+0x410], R54 ;  /* 0x0004103601007387 */ /* 0x0203e20000100a00 */
[----:B------:R-:W-:Y:S01]  /*5bc0*/  MOV R59, R19 ;  /* 0x00000013003b7202 */ /* 0x000fe20000000f00 */
[----:B------:R-:W-:Y:S02]  /*5bd0*/  IMAD.MOV.U32 R63, RZ, RZ, R19 ;  /* 0x000000ffff3f7224 */ /* 0x000fe400078e0013 */
[----:B------:R-:W-:Y:S01]  /*5be0*/  STL [R1+0x94], R6 ;  /* 0x0000940601007387 */ /* 0x000fe20000100800 */
[----:B-1----:R-:W-:-:S02]  /*5bf0*/  IMAD.MOV.U32 R54, RZ, RZ, R42 ;  /* 0x000000ffff367224 */ /* 0x002fc400078e002a */
[----:B------:R-:W-:-:S06]  /*5c00*/  IMAD.MOV.U32 R55, RZ, RZ, R19 ;  /* 0x000000ffff377224 */ /* 0x000fcc00078e0013 */
[----:B------:R-:W5:Y:S01]  /*5c10*/  TEX.LL RZ, R54, R54, R0, UR8, 2D, 0x3 ;  /* 0x28ff080036367f60 */ /* 0x000f6200089e03ff */
[----:B------:R-:W-:Y:S01]  /*5c20*/  TEX.LL RZ, R8, R58, R0, UR4, 2D, 0x1 ;  /* 0x28ff04003a087f60 */ /* 0x000fe200089e01ff */
[----:B0-----:R-:W-:Y:S01]  /*5c30*/  IMAD.MOV.U32 R69, RZ, RZ, R19 ;  /* 0x000000ffff457224 */ /* 0x001fe200078e0013 */
[----:B-----5:R0:W-:Y:S02]  /*5c40*/  STL.64 [R1+0x120], R54 ;  /* 0x0001203601007387 */ /* 0x0201e40000100a00 */
[----:B0-----:R-:W5:Y:S01]  /*5c50*/  TEX.LL RZ, R54, R62, R0, UR10, 2D, 0x3 ;  /* 0x28ff0a003e367f60 */ /* 0x001f6200089e03ff */
[----:B------:R0:W-:Y:S01]  /*5c60*/  TEX.LL RZ, R6, R68, R0, UR6, 2D, 0x1 ;  /* 0x28ff060044067f60 */ /* 0x0001e200089e01ff */
[----:B------:R-:W-:Y:S04]  /*5c70*/  STL [R1+0x98], R12 ;  /* 0x0000980c01007387 */ /* 0x000fe80000100800 */
[----:B-----5:R1:W-:Y:S01]  /*5c80*/  STL.64 [R1+0x418], R54 ;  /* 0x0004183601007387 */ /* 0x0203e20000100a00 */
[----:B------:R-:W-:Y:S01]  /*5c90*/  MOV R59, R21 ;  /* 0x00000015003b7202 */ /* 0x000fe20000000f00 */
[----:B------:R-:W-:-:S02]  /*5ca0*/  IMAD.MOV.U32 R63, RZ, RZ, R21 ;  /* 0x000000ffff3f7224 */ /* 0x000fc400078e0015 */
[----:B------:R-:W-:Y:S01]  /*5cb0*/  STL [R1+0x9c], R10 ;  /* 0x00009c0a01007387 */ /* 0x000fe20000100800 */
[----:B-1----:R-:W-:Y:S02]  /*5cc0*/  IMAD.MOV.U32 R54, RZ, RZ, R42 ;  /* 0x000000ffff367224 */ /* 0x002fe400078e002a */
        /* <DEDUP_REMOVED lines=8> */
[----:B------:R-:W-:Y:S04]  /*5d50*/  STL [R1+0xa4], R14 ;  /* 0x0000a40e01007387 */ /* 0x000fe80000100800 */
[----:B-----5:R1:W-:Y:S01]  /*5d60*/  STL.64 [R1+0x428], R54 ;  /* 0x0004283601007387 */ /* 0x0203e20000100a00 */
[----:B------:R-:W-:Y:S01]  /*5d70*/  MOV R59, R23 ;  /* 0x00000017003b7202 */ /* 0x000fe20000000f00 */
[----:B------:R-:W-:-:S02]  /*5d80*/  IMAD.MOV.U32 R63, RZ, RZ, R23 ;  /* 0x000000ffff3f7224 */ /* 0x000fc400078e0017 */
[----:B-1----:R-:W-:Y:S02]  /*5d90*/  IMAD.MOV.U32 R54, RZ, RZ, R42 ;  /* 0x000000ffff367224 */ /* 0x002fe400078e002a */
[----:B------:R-:W-:-:S06]  /*5da0*/  IMAD.MOV.U32 R55, RZ, RZ, R23 ;  /* 0x000000ffff377224 */ /* 0x000fcc00078e0017 */
[----:B------:R-:W5:Y:S01]  /*5db0*/  TEX.LL RZ, R54, R54, R0, UR8, 2D, 0x3 ;  /* 0x28ff080036367f60 */ /* 0x000f6200089e03ff */
[----:B------:R1:W-:Y:S01]  /*5dc0*/  TEX.LL RZ, R22, R58, R0, UR4, 2D, 0x1 ;  /* 0x28ff04003a167f60 */ /* 0x0003e200089e01ff */
[----:B0-----:R-:W-:Y:S01]  /*5dd0*/  IMAD.MOV.U32 R69, RZ, RZ, R23 ;  /* 0x000000ffff457224 */ /* 0x001fe200078e0017 */
[----:B-----5:R0:W-:Y:S02]  /*5de0*/  STL.64 [R1+0x110], R54 ;  /* 0x0001103601007387 */ /* 0x0201e40000100a00 */
[----:B0-----:R-:W5:Y:S01]  /*5df0*/  TEX.LL RZ, R54, R62, R0, UR10, 2D, 0x3 ;  /* 0x28ff0a003e367f60 */ /* 0x001f6200089e03ff */
[----:B------:R0:W-:Y:S01]  /*5e00*/  TEX.LL RZ, R14, R68, R0, UR6, 2D, 0x1 ;  /* 0x28ff0600440e7f60 */ /* 0x0001e200089e01ff */
[----:B------:R-:W-:Y:S04]  /*5e10*/  STL [R1+0x138], R8 ;  /* 0x0001380801007387 */ /* 0x000fe80000100800 */
[----:B------:R-:W-:Y:S01]  /*5e20*/  STL [R1+0x13c], R6 ;  /* 0x00013c0601007387 */ /* 0x000fe20000100800 */
[----:B-1----:R-:W-:-:S03]  /*5e30*/  MOV R59, R25 ;  /* 0x00000019003b7202 */ /* 0x002fc60000000f00 */
[----:B-----5:R1:W-:Y:S01]  /*5e40*/  STL.64 [R1+0x438], R54 ;  /* 0x0004383601007387 */ /* 0x0203e20000100a00 */
[--C-:B------:R-:W-:Y:S02]  /*5e50*/  IMAD.MOV.U32 R63, RZ, RZ, R25.reuse ;  /* 0x000000ffff3f7224 */ /* 0x100fe400078e0019 */
[----:B-1----:R-:W-:Y:S02]  /*5e60*/  IMAD.MOV.U32 R54, RZ, RZ, R42 ;  /* 0x000000ffff367224 */ /* 0x002fe400078e002a */
[----:B------:R-:W-:-:S06]  /*5e70*/  IMAD.MOV.U32 R55, RZ, RZ, R25 ;  /* 0x000000ffff377224 */ /* 0x000fcc00078e0019 */
[----:B------:R-:W5:Y:S01]  /*5e80*/  TEX.LL RZ, R54, R54, R0, UR8, 2D, 0x3 ;  /* 0x28ff080036367f60 */ /* 0x000f6200089e03ff */
[----:B------:R-:W-:Y:S01]  /*5e90*/  TEX.LL RZ, R8, R58, R0, UR4, 2D, 0x1 ;  /* 0x28ff04003a087f60 */ /* 0x000fe200089e01ff */
[----:B------:R-:W5:Y:S01]  /*5ea0*/  TEX.LL RZ, R58, R62, R0, UR10, 2D, 0x3 ;  /* 0x28ff0a003e3a7f60 */ /* 0x000f6200089e03ff */
[----:B0-----:R-:W-:-:S04]  /*5eb0*/  IMAD.MOV.U32 R69, RZ, RZ, R25 ;  /* 0x000000ffff457224 */ /* 0x001fc800078e0019 */
[----:B------:R-:W-:Y:S01]  /*5ec0*/  TEX.LL RZ, R6, R68, R0, UR6, 2D, 0x1 ;  /* 0x28ff060044067f60 */ /* 0x000fe200089e01ff */
[--C-:B------:R-:W-:Y:S01]  /*5ed0*/  IMAD.MOV.U32 R70, RZ, RZ, R46.reuse ;  /* 0x000000ffff467224 */ /* 0x100fe200078e002e */
[----:B------:R-:W-:Y:S01]  /*5ee0*/  MOV R64, R60 ;  /* 0x0000003c00407202 */ /* 0x000fe20000000f00 */
[----:B------:R-:W-:Y:S01]  /*5ef0*/  IMAD.MOV.U32 R72, RZ, RZ, R46 ;  /* 0x000000ffff487224 */ /* 0x000fe200078e002e */
[----:B------:R3:W-:Y:S01]  /*5f00*/  STL [R1+0x140], R12 ;  /* 0x0001400c01007387 */ /* 0x0007e20000100800 */
[----:B------:R-:W-:Y:S02]  /*5f10*/  IMAD.MOV.U32 R50, RZ, RZ, R60 ;  /* 0x000000ffff327224 */ /* 0x000fe400078e003c */
[----:B--2---:R-:W5:Y:S01]  /*5f20*/  TEX.LL RZ, R70, R70, R0, UR8, 2D, 0x3 ;  /* 0x28ff080046467f60 */ /* 0x004f6200089e03ff */
[----:B------:R-:W-:Y:S01]  /*5f30*/  STL [R1+0x144], R10 ;  /* 0x0001440a01007387 */ /* 0x000fe20000100800 */
[----:B---3--:R0:W-:Y:S01]  /*5f40*/  TEX.LL RZ, R12, R72, R0, UR4, 2D, 0x1 ;  /* 0x28ff0400480c7f60 */ /* 0x0081e200089e01ff */
[----:B------:R-:W-:-:S04]  /*5f50*/  DEPBAR.LE SB5, 0x2 ;  /* 0x0000d0800000791a */ /* 0x000fc80000000000 */
[----:B------:R1:W-:Y:S02]  /*5f60*/  STL.64 [R1+0x108], R54 ;  /* 0x0001083601007387 */ /* 0x0003e40000100a00 */
[----:B-1----:R1:W5:Y:S01]  /*5f70*/  TEX.LL RZ, R54, R64, R0, UR10, 2D, 0x3 ;  /* 0x28ff0a0040367f60 */ /* 0x00236200089e03ff */
[----:B------:R2:W-:Y:S01]  /*5f80*/  TEX.LL RZ, R10, R50, R0, UR6, 2D, 0x1 ;  /* 0x28ff0600320a7f60 */ /* 0x0005e200089e01ff */
[----:B------:R-:W5:Y:S01]  /*5f90*/  TEX.LL RZ, R68, R46, R0, UR8, 2D, 0x3 ;  /* 0x28ff08002e447f60 */ /* 0x000f6200089e03ff */
[----:B0-----:R-:W3:Y:S04]  /*5fa0*/  LDL.LU R73, [R1+0x664] ;  /* 0x0006640001497983 */ /* 0x001ee80000300800 */
[----:B-1----:R-:W3:Y:S01]  /*5fb0*/  LDL.LU R65, [R1+0x65c] ;  /* 0x00065c0001417983 */ /* 0x002ee20000300800 */
[----:B--2---:R-:W-:-:S02]  /*5fc0*/  IMAD.MOV.U32 R50, RZ, RZ, R46 ;  /* 0x000000ffff327224 */ /* 0x004fc400078e002e */
[----:B------:R-:W-:Y:S01]  /*5fd0*/  IMAD.MOV.U32 R51, RZ, RZ, R7 ;  /* 0x000000ffff337224 */ /* 0x000fe200078e0007 */
[----:B------:R-:W-:Y:S04]  /*5fe0*/  STL [R1+0x148], R22 ;  /* 0x0001481601007387 */ /* 0x000fe80000100800 */
[----:B------:R-:W-:Y:S01]  /*5ff0*/  STL [R1+0x14c], R14 ;  /* 0x00014c0e01007387 */ /* 0x000fe20000100800 */
[----:B---3--:R0:W-:Y:S01]  /*6000*/  TEX.LL RZ, R47, R72, R0, UR4, 2D, 0x1 ;  /* 0x28ff0400482f7f60 */ /* 0x0081e200089e01ff */
[----:B------:R-:W5:Y:S01]  /*6010*/  TEX.LL RZ, R62, R60, R0, UR10, 2D, 0x3 ;  /* 0x28ff0a003c3e7f60 */ /* 0x000f6200089e03ff */
[----:B------:R1:W-:Y:S01]  /*6020*/  TEX.LL RZ, R61, R64, R0, UR6, 2D, 0x1 ;  /* 0x28ff0600403d7f60 */ /* 0x0003e200089e01ff */
[----:B------:R-:W-:-:S04]  /*6030*/  DEPBAR.LE SB5, 0x3 ;  /* 0x0000d0c00000791a */ /* 0x000fc80000000000 */
[----:B------:R2:W-:Y:S02]  /*6040*/  STL.64 [R1+0x440], R58 ;  /* 0x0004403a01007387 */ /* 0x0005e40000100a00 */
[----:B--2---:R2:W5:Y:S02]  /*6050*/  TEX.LL RZ, R58, R50, R0, UR8, 2D, 0x3 ;  /* 0x28ff0800323a7f60 */ /* 0x00456400089e03ff */
[----:B------:R3:W-:Y:S01]  /*6060*/  STL.64 [R1+0x100], R70 ;  /* 0x0001004601007387 */ /* 0x0007e20000100a00 */
[----:B0-----:R-:W-:Y:S02]  /*6070*/  IMAD.MOV.U32 R72, RZ, RZ, R60 ;  /* 0x000000ffff487224 */ /* 0x001fe400078e003c */
[--C-:B------:R-:W-:Y:S01]  /*6080*/  IMAD.MOV.U32 R73, RZ, RZ, R7.reuse ;  /* 0x000000ffff497224 */ /* 0x100fe200078e0007 */
[----:B------:R0:W-:Y:S01]  /*6090*/  STL [R1+0x150], R8 ;  /* 0x0001500801007387 */ /* 0x0001e20000100800 */
[----:B-1----:R-:W-:-:S03]  /*60a0*/  IMAD.MOV.U32 R65, RZ, RZ, R7 ;  /* 0x000000ffff417224 */ /* 0x002fc600078e0007 */
[----:B------:R-:W-:Y:S01]  /*60b0*/  STL [R1+0x154], R6 ;  /* 0x0001540601007387 */ /* 0x000fe20000100800 */
[----:B---3--:R-:W-:Y:S01]  /*60c0*/  MOV R70, R46 ;  /* 0x0000002e00467202 */ /* 0x008fe20000000f00 */
[----:B------:R-:W-:Y:S02]  /*60d0*/  IMAD.MOV.U32 R71, RZ, RZ, R7 ;  /* 0x000000ffff477224 */ /* 0x000fe400078e0007 */
[----:B--2---:R-:W-:Y:S02]  /*60e0*/  IMAD.MOV.U32 R51, RZ, RZ, R9 ;  /* 0x000000ffff337224 */ /* 0x004fe400078e0009 */
[----:B0-----:R0:W-:Y:S01]  /*60f0*/  TEX.LL RZ, R8, R70, R0, UR4, 2D, 0x1 ;  /* 0x28ff040046087f60 */ /* 0x0011e200089e01ff */
[----:B------:R-:W-:-:S04]  /*6100*/  DEPBAR.LE SB5, 0x3 ;  /* 0x0000d0c00000791a */ /* 0x000fc80000000000 */
[----:B------:R1:W-:Y:S02]  /*6110*/  STL.64 [R1+0x488], R54 ;  /* 0x0004883601007387 */ /* 0x0003e40000100a00 */
[----:B-1----:R1:W5:Y:S01]  /*6120*/  TEX.LL RZ, R54, R72, R0, UR10, 2D, 0x3 ;  /* 0x28ff0a0048367f60 */ /* 0x00236200089e03ff */
[----:B------:R2:W-:Y:S01]  /*6130*/  TEX.LL RZ, R6, R64, R0, UR6, 2D, 0x1 ;  /* 0x28ff060040067f60 */ /* 0x0005e200089e01ff */
[----:B------:R-:W-:-:S04]  /*6140*/  DEPBAR.LE SB5, 0x3 ;  /* 0x0000d0c00000791a */ /* 0x000fc80000000000 */
[----:B------:R3:W-:Y:S02]  /*6150*/  STL.64 [R1+0xf8], R68 ;  /* 0x0000f84401007387 */ /* 0x0007e40000100a00 */
[----:B---3--:R3:W5:Y:S01]  /*6160*/  TEX.LL RZ, R68, R50, R0, UR8, 2D, 0x3 ;  /* 0x28ff080032447f60 */ /* 0x00876200089e03ff */
[----:B0-----:R-:W-:Y:S01]  /*6170*/  MOV R71, R9 ;  /* 0x0000000900477202 */ /* 0x001fe20000000f00 */
[----:B------:R-:W-:Y:S01]  /*6180*/  STL [R1+0x158], R12 ;  /* 0x0001580c01007387 */ /* 0x000fe20000100800 */
[----:B-1----:R-:W-:Y:S02]  /*6190*/  IMAD.MOV.U32 R73, RZ, RZ, R9 ;  /* 0x000000ffff497224 */ /* 0x002fe400078e0009 */
[----:B------:R0:W-:Y:S01]  /*61a0*/  TEX.LL RZ, R22, R70, R0, UR4, 2D, 0x1 ;  /* 0x28ff040046167f60 */ /* 0x0001e200089e01ff */
[----:B------:R-:W-:Y:S01]  /*61b0*/  STL [R1+0x15c], R10 ;  /* 0x00015c0a01007387 */ /* 0x000fe20000100800 */
[----:B------:R-:W-:-:S04]  /*61c0*/  DEPBAR.LE SB5, 0x3 ;  /* 0x0000d0c00000791a */ /* 0x000fc80000000000 */
[----:B------:R1:W-:Y:S02]  /*61d0*/  STL.64 [R1+0x498], R62 ;  /* 0x0004983e01007387 */ /* 0x0003e40000100a00 */
[----:B-1----:R1:W5:Y:S01]  /*61e0*/  TEX.LL RZ, R62, R72, R0, UR10, 2D, 0x3 ;  /* 0x28ff0a00483e7f60 */ /* 0x00236200089e03ff */
[----:B--2---:R-:W-:Y:S02]  /*61f0*/  IMAD.MOV.U32 R65, RZ, RZ, R9 ;  /* 0x000000ffff417224 */ /* 0x004fe400078e0009 */
[----:B---3--:R-:W-:Y:S02]  /*6200*/  IMAD.MOV.U32 R51, RZ, RZ, R11 ;  /* 0x000000ffff337224 */ /* 0x008fe400078e000b */
[----:B------:R2:W-:Y:S01]  /*6210*/  TEX.LL RZ, R14, R64, R0, UR6, 2D, 0x1 ;  /* 0x28ff0600400e7f60 */ /* 0x0005e200089e01ff */
[----:B------:R-:W-:-:S04]  /*6220*/  DEPBAR.LE SB5, 0x3 ;  /* 0x0000d0c00000791a */ /* 0x000fc80000000000 */
[----:B------:R3:W-:Y:S02]  /*6230*/  STL.64 [R1+0xf0], R58 ;  /* 0x0000f03a01007387 */ /* 0x0007e40000100a00 */
[----:B---3--:R3:W5:Y:S01]  /*6240*/  TEX.LL RZ, R58, R50, R0, UR8, 2D, 0x3 ;  /* 0x28ff0800323a7f60 */ /* 0x00876200089e03ff */
[--C-:B0-----:R-:W-:Y:S01]  /*6250*/  IMAD.MOV.U32 R71, RZ, RZ, R11.reuse ;  /* 0x000000ffff477224 */ /* 0x101fe200078e000b */
[----:B-1----:R-:W-:Y:S01]  /*6260*/  MOV R73, R11 ;  /* 0x0000000b00497202 */ /* 0x002fe20000000f00 */
[----:B--2---:R-:W-:Y:S02]  /*6270*/  IMAD.MOV.U32 R65, RZ, RZ, R11 ;  /* 0x000000ffff417224 */ /* 0x004fe400078e000b */
[----:B------:R0:W-:Y:S01]  /*6280*/  TEX.LL RZ, R12, R70, R0, UR4, 2D, 0x1 ;  /* 0x28ff0400460c7f60 */ /* 0x0001e200089e01ff */
[----:B---3--:R-:W-:Y:S01]  /*6290*/  IMAD.MOV.U32 R51, RZ, RZ, R13 ;  /* 0x000000ffff337224 */ /* 0x008fe200078e000d */
[----:B------:R-:W-:-:S04]  /*62a0*/  DEPBAR.LE SB5, 0x3 ;  /* 0x0000d0c00000791a */ /* 0x000fc80000000000 */
[----:B------:R1:W-:Y:S02]  /*62b0*/  STL.64 [R1+0x4a8], R54 ;  /* 0x0004a83601007387 */ /* 0x0003e40000100a00 */
[----:B-1----:R1:W5:Y:S01]  /*62c0*/  TEX.LL RZ, R54, R72, R0, UR10, 2D, 0x3 ;  /* 0x28ff0a0048367f60 */ /* 0x00236200089e03ff */
[----:B------:R2:W-:Y:S01]  /*62d0*/  TEX.LL RZ, R10, R64, R0, UR6, 2D, 0x1 ;  /* 0x28ff0600400a7f60 */ /* 0x0005e200089e01ff */
[----:B------:R-:W-:-:S04]  /*62e0*/  DEPBAR.LE SB5, 0x3 ;  /* 0x0000d0c00000791a */ /* 0x000fc80000000000 */
[----:B------:R3:W-:Y:S02]  /*62f0*/  STL.64 [R1+0xe8], R68 ;  /* 0x0000e84401007387 */ /* 0x0007e40000100a00 */
[----:B---3--:R3:W5:Y:S01]  /*6300*/  TEX.LL RZ, R68, R50, R0, UR8, 2D, 0x3 ;  /* 0x28ff080032447f60 */ /* 0x00876200089e03ff */
[--C-:B0-----:R-:W-:Y:S01]  /*6310*/  IMAD.MOV.U32 R71, RZ, RZ, R13.reuse ;  /* 0x000000ffff477224 */ /* 0x101fe200078e000d */
[----:B------:R0:W-:Y:S01]  /*6320*/  STL [R1+0x160], R8 ;  /* 0x0001600801007387 */ /* 0x0001e20000100800 */
[----:B-1----:R-:W-:Y:S01]  /*6330*/  IMAD.MOV.U32 R73, RZ, RZ, R13 ;  /* 0x000000ffff497224 */ /* 0x002fe200078e000d */
[----:B--2---:R-:W-:Y:S02]  /*6340*/  MOV R65, R13 ;  /* 0x0000000d00417202 */ /* 0x004fe40000000f00 */
[----:B------:R-:W-:Y:S01]  /*6350*/  STL [R1+0x164], R6 ;  /* 0x0001640601007387 */ /* 0x000fe20000100800 */
[----:B0-----:R-:W-:Y:S01]  /*6360*/  TEX.LL RZ, R8, R70, R0, UR4, 2D, 0x1 ;  /* 0x28ff040046087f60 */ /* 0x001fe200089e01ff */
[----:B---3--:R-:W-:Y:S01]  /*6370*/  IMAD.MOV.U32 R51, RZ, RZ, R15 ;  /* 0x000000ffff337224 */ /* 0x008fe200078e000f */
[----:B------:R-:W-:-:S04]  /*6380*/  DEPBAR.LE SB5, 0x3 ;  /* 0x0000d0c00000791a */ /* 0x000fc80000000000 */
[----:B------:R0:W-:Y:S02]  /*6390*/  STL.64 [R1+0x4b0], R62 ;  /* 0x0004b03e01007387 */ /* 0x0001e40000100a00 */
[----:B0-----:R-:W5:Y:S01]  /*63a0*/  TEX.LL RZ, R62, R72, R0, UR10, 2D, 0x3 ;  /* 0x28ff0a00483e7f60 */ /* 0x001f6200089e03ff */
[----:B------:R0:W-:Y:S01]  /*63b0*/  TEX.LL RZ, R6, R64, R0, UR6, 2D, 0x1 ;  /* 0x28ff060040067f60 */ /* 0x0001e200089e01ff */
[----:B------:R1:W5:Y:S01]  /*63c0*/  TEX.LL RZ, R72, R50, R0, UR8, 2D, 0x3 ;  /* 0x28ff080032487f60 */ /* 0x00036200089e03ff */
[----:B------:R2:W-:Y:S04]  /*63d0*/  STL.64 [R1+0xe68], R110 ;  /* 0x000e686e01007387 */ /* 0x0005e80000100a00 */
[----:B------:R-:W-:Y:S04]  /*63e0*/  STL.64 [R1+0xe60], R66 ;  /* 0x000e604201007387 */ /* 0x000fe80000100a00 */
[----:B------:R-:W-:Y:S01]  /*63f0*/  STL [R1+0x168], R22 ;  /* 0x0001681601007387 */ /* 0x000fe20000100800 */
[----:B--2---:R-:W-:Y:S01]  /*6400*/  MOV R110, R46 ;  /* 0x0000002e006e7202 */ /* 0x004fe20000000f00 */
[----:B------:R-:W-:-:S02]  /*6410*/  IMAD.MOV.U32 R111, RZ, RZ, R15 ;  /* 0x000000ffff6f7224 */ /* 0x000fc400078e000f */
[----:B------:R2:W-:Y:S01]  /*6420*/  STL.64 [R1+0xe48], R4 ;  /* 0x000e480401007387 */ /* 0x0005e20000100a00 */
[----:B0-----:R-:W-:-:S03]  /*6430*/  IMAD.MOV.U32 R65, RZ, RZ, R15 ;  /* 0x000000ffff417224 */ /* 0x001fc600078e000f */
[----:B------:R-:W-:Y:S01]  /*6440*/  STL [R1+0xe40], R3 ;  /* 0x000e400301007387 */ /* 0x000fe20000100800 */
[----:B------:R-:W-:-:S04]  /*6450*/  DEPBAR.LE SB5, 0x4 ;  /* 0x0000d1000000791a */ /* 0x000fc80000000000 */
[----:B------:R0:W-:Y:S01]  /*6460*/  STL.64 [R1+0xe0], R58 ;  /* 0x0000e03a01007387 */ /* 0x0001e20000100a00 */
[----:B--2---:R-:W-:Y:S01]  /*6470*/  TEX.LL RZ, R4, R110, R0, UR4, 2D, 0x1 ;  /* 0x28ff04006e047f60 */ /* 0x004fe200089e01ff */
[----:B------:R-:W5:Y:S02]  /*6480*/  TEX.LL RZ, R66, R64, R0, UR10, 2D, 0x3 ;  /* 0x28ff0a0040427f60 */ /* 0x000f6400089e03ff */
[----:B------:R-:W-:Y:S04]  /*6490*/  STL [R1+0x16c], R14 ;  /* 0x00016c0e01007387 */ /* 0x000fe80000100800 */
[----:B0-----:R-:W2:Y:S01]  /*64a0*/  LDL.LU R59, [R1+0x854] ;  /* 0x00085400013b7983 */ /* 0x001ea20000300800 */
[----:B------:R-:W-:-:S04]  /*64b0*/  DEPBAR.LE SB5, 0x4 ;  /* 0x0000d1000000791a */ /* 0x000fc80000000000 */
[----:B------:R0:W-:Y:S01]  /*64c0*/  STL.64 [R1+0x4c0], R54 ;  /* 0x0004c03601007387 */ /* 0x0001e20000100a00 */
[----:B-1----:R-:W-:-:S03]  /*64d0*/  IMAD.MOV.U32 R50, RZ, RZ, R60 ;  /* 0x000000ffff327224 */ /* 0x002fc600078e003c */
[----:B0-----:R-:W3:Y:S04]  /*64e0*/  LDL.LU R55, [R1+0x8f4] ;  /* 0x0008f40001377983 */ /* 0x001ee80000300800 */
[----:B------:R-:W2:Y:S04]  /*64f0*/  LDL.LU R3, [R1+0x84c] ;  /* 0x00084c0001037983 */ /* 0x000ea80000300800 */
[----:B------:R-:W3:Y:S04]  /*6500*/  LDL.LU R5, [R1+0x8ec] ;  /* 0x0008ec0001057983 */ /* 0x000ee80000300800 */
[----:B------:R-:W2:Y:S04]  /*6510*/  LDL.LU R71, [R1+0x8e4] ;  /* 0x0008e40001477983 */ /* 0x000ea80000300800 */
[----:B------:R-:W-:Y:S01]  /*6520*/  STL [R1+0x170], R12 ;  /* 0x0001700c01007387 */ /* 0x000fe20000100800 */
[----:B------:R-:W-:-:S04]  /*6530*/  DEPBAR.LE SB5, 0x3 ;  /* 0x0000d0c00000791a */ /* 0x000fc80000000000 */
[----:B------:R0:W-:Y:S02]  /*6540*/  STL.64 [R1+0xd8], R68 ;  /* 0x0000d84401007387 */ /* 0x0001e40000100a00 */
[----:B0-----:R-:W-:Y:S02]  /*6550*/  IMAD.MOV.U32 R69, RZ, RZ, R235 ;  /* 0x000000ffff457224 */ /* 0x001fe400078e00eb */
[----:B------:R-:W2:Y:S04]  /*6560*/  LDL.LU R235, [R1+0xe70] ;  /* 0x000e700001eb7983 */ /* 0x000ea80000300800 */
[----:B------:R-:W-:Y:S01]  /*6570*/  STL [R1+0x174], R10 ;  /* 0x0001740a01007387 */ /* 0x000fe20000100800 */
[----:B------:R-:W-:-:S04]  /*6580*/  DEPBAR.LE SB5, 0x1 ;  /* 0x0000d0400000791a */ /* 0x000fc80000000000 */
[----:B------:R0:W-:Y:S04]  /*6590*/  STL.64 [R1+0x4c8], R62 ;  /* 0x0004c83e01007387 */ /* 0x0001e80000100a00 */
[----:B------:R1:W-:Y:S04]  /*65a0*/  STL.64 [R1+0xd0], R72 ;  /* 0x0000d04801007387 */ /* 0x0003e80000100a00 */
[----:B------:R-:W-:Y:S01]  /*65b0*/  STL [R1+0x178], R8 ;  /* 0x0001780801007387 */ /* 0x000fe20000100800 */
[----:B0-----:R-:W-:Y:S02]  /*65c0*/  IMAD.MOV.U32 R63, RZ, RZ, R252 ;  /* 0x000000ffff3f7224 */ /* 0x001fe400078e00fc */
[----:B-1----:R-:W-:-:S02]  /*65d0*/  IMAD.MOV.U32 R73, RZ, RZ, R2 ;  /* 0x000000ffff497224 */ /* 0x002fc400078e0002 */
[----:B------:R0:W-:Y:S01]  /*65e0*/  TEX.LL RZ, R2, R50, R0, UR6, 2D, 0x1 ;  /* 0x28ff060032027f60 */ /* 0x0001e200089e01ff */
[----:B------:R-:W-:Y:S04]  /*65f0*/  STL [R1+0x17c], R6 ;  /* 0x00017c0601007387 */ /* 0x000fe80000100800 */
[----:B-----5:R1:W-:Y:S01]  /*6600*/  STL.64 [R1+0x4d8], R66 ;  /* 0x0004d84201007387 */ /* 0x0203e20000100a00 */
[--C-:B------:R-:W-:Y:S02]  /*6610*/  IMAD.MOV.U32 R111, RZ, RZ, R17.reuse ;  /* 0x000000ffff6f7224 */ /* 0x100fe400078e0011 */
[----:B------:R-:W-:Y:S02]  /*6620*/  IMAD.MOV.U32 R65, RZ, RZ, R17 ;  /* 0x000000ffff417224 */ /* 0x000fe400078e0011 */
[----:B-1----:R-:W-:Y:S01]  /*6630*/  IMAD.MOV.U32 R66, RZ, RZ, R46 ;  /* 0x000000ffff427224 */ /* 0x002fe200078e002e */
[----:B------:R-:W-:-:S06]  /*6640*/  MOV R67, R17 ;  /* 0x0000001100437202 */ /* 0x000fcc0000000f00 */
[----:B------:R-:W5:Y:S01]  /*6650*/  TEX.LL RZ, R66, R66, R0, UR8, 2D, 0x3 ;  /* 0x28ff080042427f60 */ /* 0x000f6200089e03ff */
[----:B------:R-:W-:Y:S01]  /*6660*/  TEX.LL RZ, R12, R110, R0, UR4, 2D, 0x1 ;  /* 0x28ff04006e0c7f60 */ /* 0x000fe200089e01ff */
[----:B0-----:R-:W-:Y:S01]  /*6670*/  IMAD.MOV.U32 R51, RZ, RZ, R17 ;  /* 0x000000ffff337224 */ /* 0x001fe200078e0011 */
[----:B-----5:R0:W-:Y:S02]  /*6680*/  STL.64 [R1+0xc8], R66 ;  /* 0x0000c84201007387 */ /* 0x0201e40000100a00 */
[----:B0-----:R-:W5:Y:S01]  /*6690*/  TEX.LL RZ, R66, R64, R0, UR10, 2D, 0x3 ;  /* 0x28ff0a0040427f60 */ /* 0x001f6200089e03ff */
[----:B------:R0:W-:Y:S01]  /*66a0*/  TEX.LL RZ, R10, R50, R0, UR6, 2D, 0x1 ;  /* 0x28ff0600320a7f60 */ /* 0x0001e200089e01ff */
[----:B-----5:R1:W-:Y:S01]  /*66b0*/  STL.64 [R1+0x4e0], R66 ;  /* 0x0004e04201007387 */ /* 0x0203e20000100a00 */
[--C-:B------:R-:W-:Y:S02]  /*66c0*/  IMAD.MOV.U32 R111, RZ, RZ, R19.reuse ;  /* 0x000000ffff6f7224 */ /* 0x100fe400078e0013 */
[----:B------:R-:W-:-:S02]  /*66d0*/  IMAD.MOV.U32 R65, RZ, RZ, R19 ;  /* 0x000000ffff417224 */ /* 0x000fc400078e0013 */
        /* <DEDUP_REMOVED lines=11> */
[----:B------:R-:W-:-:S02]  /*6790*/  IMAD.MOV.U32 R111, RZ, RZ, R21 ;  /* 0x000000ffff6f7224 */ /* 0x000fc400078e0015 */
[----:B------:R-:W-:Y:S02]  /*67a0*/  IMAD.MOV.U32 R65, RZ, RZ, R21 ;  /* 0x000000ffff417224 */ /* 0x000fe400078e0015 */
[----:B-1----:R-:W-:Y:S01]  /*67b0*/  IMAD.MOV.U32 R66, RZ, RZ, R46 ;  /* 0x000000ffff427224 */ /* 0x002fe200078e002e */
[----:B------:R-:W-:-:S06]  /*67c0*/  MOV R67, R21 ;  /* 0x0000001500437202 */ /* 0x000fcc0000000f00 */
[----:B------:R-:W5:Y:S01]  /*67d0*/  TEX.LL RZ, R66, R66, R0, UR8, 2D, 0x3 ;  /* 0x28ff080042427f60 */ /* 0x000f6200089e03ff */
[----:B------:R1:W-:Y:S01]  /*67e0*/  TEX.LL RZ, R4, R110, R0, UR4, 2D, 0x1 ;  /* 0x28ff04006e047f60 */ /* 0x0003e200089e01ff */
[----:B0-----:R-:W-:Y:S01]  /*67f0*/  IMAD.MOV.U32 R51, RZ, RZ, R21 ;  /* 0x000000ffff337224 */ /* 0x001fe200078e0015 */
[----:B-----5:R0:W-:Y:S02]  /*6800*/  STL.64 [R1+0xb8], R66 ;  /* 0x0000b84201007387 */ /* 0x0201e40000100a00 */
[----:B0-----:R0:W5:Y:S01]  /*6810*/  TEX.LL RZ, R66, R64, R0, UR10, 2D, 0x3 ;  /* 0x28ff0a0040427f60 */ /* 0x00116200089e03ff */
[----:B------:R3:W-:Y:S01]  /*6820*/  TEX.LL RZ, R2, R50, R0, UR6, 2D, 0x1 ;  /* 0x28ff060032027f60 */ /* 0x0007e200089e01ff */
[----:B------:R-:W-:Y:S04]  /*6830*/  STL [R1+0x188], R12 ;  /* 0x0001880c01007387 */ /* 0x000fe80000100800 */
[----:B------:R-:W-:Y:S01]  /*6840*/  STL [R1+0x18c], R10 ;  /* 0x00018c0a01007387 */ /* 0x000fe20000100800 */
[----:B-1----:R-:W-:-:S02]  /*6850*/  IMAD.MOV.U32 R111, RZ, RZ, R23 ;  /* 0x000000ffff6f7224 */ /* 0x002fc400078e0017 */
[----:B0-----:R-:W-:Y:S01]  /*6860*/  IMAD.MOV.U32 R65, RZ, RZ, R23 ;  /* 0x000000ffff417224 */ /* 0x001fe200078e0017 */
[----:B-----5:R0:W-:Y:S02]  /*6870*/  STL.64 [R1+0x4b8], R66 ;  /* 0x0004b84201007387 */ /* 0x0201e40000100a00 */
[----:B0-----:R-:W-:Y:S01]  /*6880*/  IMAD.MOV.U32 R66, RZ, RZ, R46 ;  /* 0x000000ffff427224 */ /* 0x001fe200078e002e */
[----:B------:R-:W-:-:S06]  /*6890*/  MOV R67, R23 ;  /* 0x0000001700437202 */ /* 0x000fcc0000000f00 */
[----:B------:R-:W5:Y:S01]  /*68a0*/  TEX.LL RZ, R66, R66, R0, UR8, 2D, 0x3 ;  /* 0x28ff080042427f60 */ /* 0x000f6200089e03ff */
[----:B------:R-:W-:Y:S01]  /*68b0*/  TEX.LL RZ, R22, R110, R0, UR4, 2D, 0x1 ;  /* 0x28ff04006e167f60 */ /* 0x000fe200089e01ff */
[----:B------:R-:W5:Y:S01]  /*68c0*/  TEX.LL RZ, R110, R64, R0, UR10, 2D, 0x3 ;  /* 0x28ff0a00406e7f60 */ /* 0x000f6200089e03ff */
[----:B---3--:R-:W-:-:S04]  /*68d0*/  IMAD.MOV.U32 R51, RZ, RZ, R23 ;  /* 0x000000ffff337224 */ /* 0x008fc800078e0017 */
[----:B------:R0:W-:Y:S01]  /*68e0*/  TEX.LL RZ, R14, R50, R0, UR6, 2D, 0x1 ;  /* 0x28ff0600320e7f60 */ /* 0x0001e200089e01ff */
[----:B------:R-:W-:Y:S04]  /*68f0*/  STL [R1+0x190], R8 ;  /* 0x0001900801007387 */ /* 0x000fe80000100800 */
[----:B-----5:R1:W-:Y:S04]  /*6900*/  STL.64 [R1+0xb0], R66 ;  /* 0x0000b04201007387 */ /* 0x0203e80000100a00 */
[----:B------:R-:W-:Y:S04]  /*6910*/  STL [R1+0x194], R6 ;  /* 0x0001940601007387 */ /* 0x000fe80000100800 */
[----:B------:R3:W-:Y:S01]  /*6920*/  STL.64 [R1+0x4a0], R110 ;  /* 0x0004a06e01007387 */ /* 0x0007e20000100a00 */
[----:B------:R-:W-:-:S02]  /*6930*/  IMAD.MOV.U32 R64, RZ, RZ, R46 ;  /* 0x000000ffff407224 */ /* 0x000fc400078e002e */
[--C-:B------:R-:W-:Y:S01]  /*6940*/  IMAD.MOV.U32 R65, RZ, RZ, R25.reuse ;  /* 0x000000ffff417224 */ /* 0x100fe200078e0019 */
[----:B-1----:R-:W-:Y:S01]  /*6950*/  MOV R66, R60 ;  /* 0x0000003c00427202 */ /* 0x002fe20000000f00 */
[--C-:B------:R-:W-:Y:S02]  /*6960*/  IMAD.MOV.U32 R67, RZ, RZ, R25.reuse ;  /* 0x000000ffff437224 */ /* 0x100fe400078e0019 */
[----:B---3--:R-:W-:Y:S02]  /*6970*/  IMAD.MOV.U32 R110, RZ, RZ, R46 ;  /* 0x000000ffff6e7224 */ /* 0x008fe400078e002e */
[----:B------:R-:W-:-:S06]  /*6980*/  IMAD.MOV.U32 R111, RZ, RZ, R25 ;  /* 0x000000ffff6f7224 */ /* 0x000fcc00078e0019 */
[----:B------:R-:W5:Y:S01]  /*6990*/  TEX.LL RZ, R110, R110, R0, UR8, 2D, 0x3 ;  /* 0x28ff08006e6e7f60 */ /* 0x000f6200089e03ff */
[----:B------:R-:W5:Y:S01]  /*69a0*/  TEX.LL RZ, R66, R66, R0, UR10, 2D, 0x3 ;  /* 0x28ff0a0042427f60 */ /* 0x000f6200089e03ff */
[----:B------:R1:W-:Y:S01]  /*69b0*/  TEX.LL RZ, R12, R64, R0, UR4, 2D, 0x1 ;  /* 0x28ff0400400c7f60 */ /* 0x0003e200089e01ff */
[----:B0-----:R-:W-:-:S04]  /*69c0*/  MOV R51, R25 ;  /* 0x0000001900337202 */ /* 0x001fc80000000f00 */
[----:B------:R0:W-:Y:S01]  /*69d0*/  TEX.LL RZ, R10, R50, R0, UR6, 2D, 0x1 ;  /* 0x28ff0600320a7f60 */ /* 0x0001e200089e01ff */
[----:B------:R-:W-:-:S04]  /*69e0*/  DEPBAR.LE SB5, 0x1 ;  /* 0x0000d0400000791a */ /* 0x000fc80000000000 */
[----:B------:R3:W-:Y:S04]  /*69f0*/  STL.64 [R1+0xa8], R110 ;  /* 0x0000a86e01007387 */ /* 0x0007e80000100a00 */
[----:B------:R-:W-:Y:S04]  /*6a00*/  STL [R1+0x198], R4 ;  /* 0x0001980401007387 */ /* 0x000fe80000100800 */
[----:B---3--:R-:W3:Y:S04]  /*6a10*/  LDL.LU.64 R110, [R1+0xe68] ;  /* 0x000e6800016e7983 */ /* 0x008ee80000300a00 */
[----:B-----5:R2:W-:Y:S04]  /*6a20*/  STL.64 [R1+0x490], R66 ;  /* 0x0004904201007387 */ /* 0x0205e80000100a00 */
[----:B--2---:R-:W2:Y:S04]  /*6a30*/  LDL.LU.64 R66, [R1+0xe60] ;  /* 0x000e600001427983 */ /* 0x004ea80000300a00 */
[----:B------:R3:W-:Y:S04]  /*6a40*/  STL [R1+0x19c], R2 ;  /* 0x00019c0201007387 */ /* 0x0007e80000100800 */
[----:B-1----:R-:W3:Y:S04]  /*6a50*/  LDL.LU.64 R64, [R1+0xe58] ;  /* 0x000e580001407983 */ /* 0x002ee80000300a00 */
[----:B0-----:R-:W2:Y:S01]  /*6a60*/  LDL.LU.64 R50, [R1+0xe50] ;  /* 0x000e500001327983 */ /* 0x001ea20000300a00 */
[----:B---3--:R-:W-:-:S02]  /*6a70*/  IMAD.MOV.U32 R2, RZ, RZ, R64 ;  /* 0x000000ffff027224 */ /* 0x008fc400078e0040 */
[----:B------:R-:W-:Y:S02]  /*6a80*/  IMAD.MOV.U32 R58, RZ, RZ, R64 ;  /* 0x000000ffff3a7224 */ /* 0x000fe400078e0040 */
[--C-:B--2---:R-:W-:Y:S02]  /*6a90*/  IMAD.MOV.U32 R4, RZ, RZ, R50.reuse ;  /* 0x000000ffff047224 */ /* 0x104fe400078e0032 */
[----:B------:R-:W-:-:S04]  /*6aa0*/  IMAD.MOV.U32 R54, RZ, RZ, R50 ;  /* 0x000000ffff367224 */ /* 0x000fc800078e0032 */
[----:B------:R-:W5:Y:S01]  /*6ab0*/  TEX.LL RZ, R4, R4, R0, UR8, 2D, 0x3 ;  /* 0x28ff080004047f60 */ /* 0x000f6200089e03ff */
[----:B------:R-:W5:Y:S01]  /*6ac0*/  TEX.LL RZ, R2, R2, R0, UR10, 2D, 0x3 ;  /* 0x28ff0a0002027f60 */ /* 0x000f6200089e03ff */
[----:B------:R-:W-:Y:S01]  /*6ad0*/  TEX.LL RZ, R8, R54, R0, UR4, 2D, 0x1 ;  /* 0x28ff040036087f60 */ /* 0x000fe200089e01ff */
[----:B------:R-:W-:Y:S01]  /*6ae0*/  TEX.LL RZ, R6, R58, R0, UR6, 2D, 0x1 ;  /* 0x28ff06003a067f60 */ /* 0x000fe200089e01ff */
[----:B------:R-:W-:-:S04]  /*6af0*/  MOV R62, R50 ;  /* 0x00000032003e7202 */ /* 0x000fc80000000f00 */
[----:B------:R0:W5:Y:S01]  /*6b00*/  TEX.LL RZ, R54, R62, R0, UR8, 2D, 0x3 ;  /* 0x28ff08003e367f60 */ /* 0x00016200089e03ff */
[----:B------:R-:W-:Y:S02]  /*6b10*/  IMAD.MOV.U32 R68, RZ, RZ, R64 ;  /* 0x000000ffff447224 */ /* 0x000fe400078e0040 */
[----:B------:R-:W-:Y:S02]  /*6b20*/  IMAD.MOV.U32 R70, RZ, RZ, R50 ;  /* 0x000000ffff467224 */ /* 0x000fe400078e0032 */
[----:B------:R-:W-:Y:S01]  /*6b30*/  IMAD.MOV.U32 R72, RZ, RZ, R64 ;  /* 0x000000ffff487224 */ /* 0x000fe200078e0040 */
[----:B------:R1:W5:Y:S01]  /*6b40*/  TEX.LL RZ, R58, R68, R0, UR10, 2D, 0x3 ;  /* 0x28ff0a00443a7f60 */ /* 0x00036200089e03ff */
[----:B------:R-:W-:-:S04]  /*6b50*/  DEPBAR.LE SB5, 0x3 ;  /* 0x0000d0c00000791a */ /* 0x000fc80000000000 */
[----:B------:R2:W-:Y:S04]  /*6b60*/  STL.64 [R1+0x2e0], R4 ;  /* 0x0002e00401007387 */ /* 0x0005e80000100a00 */
[----:B------:R-:W-:Y:S04]  /*6b70*/  STL [R1+0x1a0], R22 ;  /* 0x0001a01601007387 */ /* 0x000fe80000100800 */
[----:B--2---:R-:W2:Y:S01]  /*6b80*/  LDL.LU.64 R4, [R1+0xe48] ;  /* 0x000e480001047983 */ /* 0x004ea20000300a00 */
[----:B------:R-:W-:-:S04]  /*6b90*/  DEPBAR.LE SB5, 0x2 ;  /* 0x0000d0800000791a */ /* 0x000fc80000000000 */
[----:B------:R3:W-:Y:S04]  /*6ba0*/  STL.64 [R1+0x480], R2 ;  /* 0x0004800201007387 */ /* 0x0007e80000100a00 */
[----:B---3--:R-:W3:Y:S04]  /*6bb0*/  LDL.LU R3, [R1+0xe40] ;  /* 0x000e400001037983 */ /* 0x008ee80000300800 */
[----:B------:R0:W-:Y:S02]  /*6bc0*/  STL [R1+0x220], R14 ;  /* 0x0002200e01007387 */ /* 0x0001e40000100800 */
[----:B0-----:R0:W-:Y:S01]  /*6bd0*/  TEX.LL RZ, R14, R70, R0, UR4, 2D, 0x1 ;  /* 0x28ff0400460e7f60 */ /* 0x0011e200089e01ff */
[----:B------:R0:W-:Y:S01]  /*6be0*/  TEX.LL RZ, R2, R72, R0, UR6, 2D, 0x1 ;  /* 0x28ff060048027f60 */ /* 0x0001e200089e01ff */
[----:B------:R-:W-:Y:S01]  /*6bf0*/  IMAD.MOV.U32 R63, RZ, RZ, R7 ;  /* 0x000000ffff3f7224 */ /* 0x000fe200078e0007 */
[----:B------:R-:W-:Y:S01]  /*6c00*/  STL [R1+0x244], R12 ;  /* 0x0002440c01007387 */ /* 0x000fe20000100800 */
[----:B------:R-:W-:-:S04]  /*6c10*/  DEPBAR.LE SB5, 0x1 ;  /* 0x0000d0400000791a */ /* 0x000fc80000000000 */
[----:B------:R1:W-:Y:S02]  /*6c20*/  STL.64 [R1+0x300], R54 ;  /* 0x0003003601007387 */ /* 0x0003e40000100a00 */
[----:B-1----:R1:W5:Y:S01]  /*6c30*/  TEX.LL RZ, R54, R62, R0, UR8, 2D, 0x3 ;  /* 0x28ff08003e367f60 */ /* 0x00236200089e03ff */
[----:B------:R-:W-:Y:S01]  /*6c40*/  MOV R69, R7 ;  /* 0x0000000700457202 */ /* 0x000fe20000000f00 */
[--C-:B0-----:R-:W-:Y:S01]  /*6c50*/  IMAD.MOV.U32 R71, RZ, RZ, R7.reuse ;  /* 0x000000ffff477224 */ /* 0x101fe200078e0007 */
[----:B------:R-:W-:Y:S01]  /*6c60*/  STL [R1+0x21c], R10 ;  /* 0x00021c0a01007387 */ /* 0x000fe20000100800 */
[----:B------:R-:W-:Y:S01]  /*6c70*/  IMAD.MOV.U32 R73, RZ, RZ, R7 ;  /* 0x000000ffff497224 */ /* 0x000fe200078e0007 */
[----:B------:R-:W-:-:S04]  /*6c80*/  DEPBAR.LE SB5, 0x1 ;  /* 0x0000d0400000791a */ /* 0x000fc80000000000 */
[----:B------:R0:W-:Y:S02]  /*6c90*/  STL.64 [R1+0x430], R58 ;  /* 0x0004303a01007387 */ /* 0x0001e40000100a00 */
[----:B0-----:R0:W5:Y:S01]  /*6ca0*/  TEX.LL RZ, R58, R68, R0, UR10, 2D, 0x3 ;  /* 0x28ff0a00443a7f60 */ /* 0x00116200089e03ff */
[----:B------:R0:W-:Y:S01]  /*6cb0*/  TEX.LL RZ, R12, R70, R0, UR4, 2D, 0x1 ;  /* 0x28ff0400460c7f60 */ /* 0x0001e200089e01ff */
[----:B------:R0:W-:Y:S01]  /*6cc0*/  TEX.LL RZ, R10, R72, R0, UR6, 2D, 0x1 ;  /* 0x28ff0600480a7f60 */ /* 0x0001e200089e01ff */
[----:B-1----:R-:W-:Y:S01]  /*6cd0*/  IMAD.MOV.U32 R63, RZ, RZ, R9 ;  /* 0x000000ffff3f7224 */ /* 0x002fe200078e0009 */
[----:B------:R-:W-:Y:S04]  /*6ce0*/  STL [R1+0x240], R8 ;  /* 0x0002400801007387 */ /* 0x000fe80000100800 */
[----:B------:R-:W-:Y:S01]  /*6cf0*/  STL [R1+0x218], R6 ;  /* 0x0002180601007387 */ /* 0x000fe20000100800 */
[----:B------:R-:W-:-:S04]  /*6d00*/  DEPBAR.LE SB5, 0x1 ;  /* 0x0000d0400000791a */ /* 0x000fc80000000000 */
[----:B------:R1:W-:Y:S02]  /*6d10*/  STL.64 [R1+0x328], R54 ;  /* 0x0003283601007387 */ /* 0x0003e40000100a00 */
[----:B-1----:R1:W5:Y:S01]  /*6d20*/  TEX.LL RZ, R54, R62, R0, UR8, 2D, 0x3 ;  /* 0x28ff08003e367f60 */ /* 0x00236200089e03ff */
[--C-:B0-----:R-:W-:Y:S01]  /*6d30*/  IMAD.MOV.U32 R69, RZ, RZ, R9.reuse ;  /* 0x000000ffff457224 */ /* 0x101fe200078e0009 */
[----:B------:R-:W-:Y:S01]  /*6d40*/  MOV R71, R9 ;  /* 0x0000000900477202 */ /* 0x000fe20000000f00 */
[----:B------:R-:W-:Y:S01]  /*6d50*/  IMAD.MOV.U32 R73, RZ, RZ, R9 ;  /* 0x000000ffff497224 */ /* 0x000fe200078e0009 */
[----:B------:R-:W-:-:S04]  /*6d60*/  DEPBAR.LE SB5, 0x1 ;  /* 0x0000d0400000791a */ /* 0x000fc80000000000 */
[----:B------:R0:W-:Y:S02]  /*6d70*/  STL.64 [R1+0x420], R58 ;  /* 0x0004203a01007387 */ /* 0x0001e40000100a00 */
[----:B0-----:R0:W5:Y:S01]  /*6d80*/  TEX.LL RZ, R58, R68, R0, UR10, 2D, 0x3 ;  /* 0x28ff0a00443a7f60 */ /* 0x00116200089e03ff */
[----:B------:R-:W-:Y:S01]  /*6d90*/  TEX.LL RZ, R8, R70, R0, UR4, 2D, 0x1 ;  /* 0x28ff040046087f60 */ /* 0x000fe200089e01ff */
        /* <DEDUP_REMOVED lines=8> */
[----:B--2---:R-:W-:Y:S01]  /*6e20*/  MOV R73, R11 ;  /* 0x0000000b00497202 */ /* 0x004fe20000000f00 */
        /* <DEDUP_REMOVED lines=12> */
[--C-:B0-----:R-:W-:Y:S02]  /*6ef0*/  IMAD.MOV.U32 R69, RZ, RZ, R13.reuse ;  /* 0x000000ffff457224 */ /* 0x101fe400078e000d */
[--C-:B--2---:R-:W-:Y:S02]  /*6f00*/  IMAD.MOV.U32 R71, RZ, RZ, R13.reuse ;  /* 0x000000ffff477224 */ /* 0x104fe400078e000d */
[----:B---3--:R-:W-:Y:S01]  /*6f10*/  IMAD.MOV.U32 R73, RZ, RZ, R13 ;  /* 0x000000ffff497224 */ /* 0x008fe200078e000d */
[----:B------:R-:W-:-:S04]  /*6f20*/  DEPBAR.LE SB5, 0x1 ;  /* 0x0000d0400000791a */ /* 0x000fc80000000000 */
[----:B------:R0:W-:Y:S02]  /*6f30*/  STL.64 [R1+0x3f0], R58 ;  /* 0x0003f03a01007387 */ /* 0x0001e40000100a00 */
[----:B0-----:R0:W5:Y:S01]  /*6f40*/  TEX.LL RZ, R58, R68, R0, UR10, 2D, 0x3 ;  /* 0x28ff0a00443a7f60 */ /* 0x00116200089e03ff */
[----:B------:R2:W-:Y:S01]  /*6f50*/  TEX.LL RZ, R12, R70, R0, UR4, 2D, 0x1 ;  /* 0x28ff0400460c7f60 */ /* 0x0005e200089e01ff */
[----:B------:R3:W-:Y:S01]  /*6f60*/  TEX.LL RZ, R10, R72, R0, UR6, 2D, 0x1 ;  /* 0x28ff0600480a7f60 */ /* 0x0007e200089e01ff */
[----:B-1----:R-:W-:Y:S01]  /*6f70*/  MOV R63, R15 ;  /* 0x0000000f003f7202 */ /* 0x002fe20000000f00 */
        /* <DEDUP_REMOVED lines=19> */
[----:B0-----:R-:W-:Y:S01]  /*70b0*/  MOV R69, R17 ;  /* 0x0000001100457202 */ /* 0x001fe20000000f00 */
        /* <DEDUP_REMOVED lines=26> */
[----:B-1----:R-:W5:Y:S01]  /*7260*/  TEX.LL RZ, R54, R62, R0, UR8, 2D, 0x3 ;  /* 0x28ff08003e367f60 */ /* 0x002f6200089e03ff */
[--C-:B0-----:R-:W-:Y:S02]  /*7270*/  IMAD.MOV.U32 R69, RZ, RZ, R21.reuse ;  /* 0x000000ffff457224 */ /* 0x101fe400078e0015 */
[----:B--2---:R-:W-:Y:S01]  /*7280*/  IMAD.MOV.U32 R71, RZ, RZ, R21 ;  /* 0x000000ffff477224 */ /* 0x004fe200078e0015 */
[----:B---3--:R-:W-:Y:S01]  /*7290*/  MOV R73, R21 ;  /* 0x0000001500497202 */ /* 0x008fe20000000f00 */
[----:B------:R-:W5:Y:S02]  /*72a0*/  TEX.LL RZ, R62, R68, R0, UR10, 2D, 0x3 ;  /* 0x28ff0a00443e7f60 */ /* 0x000f6400089e03ff */
[----:B------:R-:W5:Y:S01]  /*72b0*/  TEX.LL RZ, R8, R70, R0, UR4, 2D, 0x1 ;  /* 0x28ff040046087f60 */ /* 0x000f6200089e01ff */
[----:B------:R0:W5:Y:S01]  /*72c0*/  TEX.LL RZ, R6, R72, R0, UR6, 2D, 0x1 ;  /* 0x28ff060048067f60 */ /* 0x00016200089e01ff */
[----:B------:R-:W-:-:S04]  /*72d0*/  DEPBAR.LE SB5, 0x3 ;  /* 0x0000d0c00000791a */ /* 0x000fc80000000000 */
[----:B------:R1:W-:Y:S02]  /*72e0*/  STL.64 [R1+0x3c0], R58 ;  /* 0x0003c03a01007387 */ /* 0x0003e40000100a00 */
[----:B-1----:R-:W5:Y:S02]  /*72f0*/  TEX.LL RZ, R58, R50, R0, UR8, 2D, 0x3 ;  /* 0x28ff0800323a7f60 */ /* 0x002f6400089e03ff */
[----:B------:R1:W-:Y:S02]  /*7300*/  STL.64 [R1+0x3a0], R54 ;  /* 0x0003a03601007387 */ /* 0x0003e40000100a00 */
[----:B-1----:R1:W5:Y:S02]  /*7310*/  TEX.LL RZ, R54, R64, R0, UR10, 2D, 0x3 ;  /* 0x28ff0a0040367f60 */ /* 0x00236400089e03ff */
[----:B0-----:R-:W2:Y:S04]  /*7320*/  LDL.LU R73, [R1+0xa30] ;  /* 0x000a300001497983 */ /* 0x001ea80000300800 */
[----:B------:R-:W3:Y:S04]  /*7330*/  LDL.LU R69, [R1+0xbd8] ;  /* 0x000bd80001457983 */ /* 0x000ee80000300800 */
[----:B------:R-:W3:Y:S04]  /*7340*/  LDL.LU R24, [R1+0xa38] ;  /* 0x000a380001187983 */ /* 0x000ee80000300800 */
[----:B------:R-:W3:Y:S04]  /*7350*/  LDL.LU R22, [R1+0xa34] ;  /* 0x000a340001167983 */ /* 0x000ee80000300800 */
[----:B-1----:R-:W3:Y:S04]  /*7360*/  LDL R65, [R1+0xb24] ;  /* 0x000b240001417983 */ /* 0x002ee80000100800 */
[----:B------:R0:W-:Y:S04]  /*7370*/  STL [R1+0xe30], R129 ;  /* 0x000e308101007387 */ /* 0x0001e80000100800 */
[----:B0-----:R-:W3:Y:S04]  /*7380*/  LDL R129, [R1+0x210] ;  /* 0x0002100001817983 */ /* 0x001ee80000100800 */
[----:B------:R0:W-:Y:S04]  /*7390*/  STL [R1+0xe2c], R132 ;  /* 0x000e2c8401007387 */ /* 0x0001e80000100800 */
[----:B0-----:R-:W3:Y:S04]  /*73a0*/  LDL R132, [R1+0x200] ;  /* 0x0002000001847983 */ /* 0x001ee80000100800 */
[----:B------:R0:W-:Y:S04]  /*73b0*/  STL [R1+0xe28], R133 ;  /* 0x000e288501007387 */ /* 0x0001e80000100800 */
[----:B0-----:R-:W3:Y:S04]  /*73c0*/  LDL R133, [R1+0x204] ;  /* 0x0002040001857983 */ /* 0x001ee80000100800 */
[----:B------:R0:W-:Y:S04]  /*73d0*/  STL [R1+0xe24], R134 ;  /* 0x000e248601007387 */ /* 0x0001e80000100800 */
[----:B0-----:R-:W3:Y:S04]  /*73e0*/  LDL R134, [R1+0x1f8] ;  /* 0x0001f80001867983 */ /* 0x001ee80000100800 */
[----:B------:R0:W-:Y:S04]  /*73f0*/  STL [R1+0xe20], R135 ;  /* 0x000e208701007387 */ /* 0x0001e80000100800 */
[----:B------:R-:W-:Y:S04]  /*7400*/  STL [R1+0x514], R12 ;  /* 0x0005140c01007387 */ /* 0x000fe80000100800 */
[----:B0-----:R-:W3:Y:S04]  /*7410*/  LDL R135, [R1+0x1fc] ;  /* 0x0001fc0001877983 */ /* 0x001ee80000100800 */
[----:B------:R-:W-:Y:S04]  /*7420*/  STL [R1+0x50c], R10 ;  /* 0x00050c0a01007387 */ /* 0x000fe80000100800 */
[----:B------:R-:W-:Y:S04]  /*7430*/  STL [R1+0xe1c], R33 ;  /* 0x000e1c2101007387 */ /* 0x000fe80000100800 */
[----:B------:R0:W-:Y:S04]  /*7440*/  STL [R1+0xe18], R19 ;  /* 0x000e181301007387 */ /* 0x0001e80000100800 */
[----:B0-----:R-:W3:Y:S04]  /*7450*/  LDL R19, [R1+0xb14] ;  /* 0x000b140001137983 */ /* 0x001ee80000100800 */
[----:B------:R0:W-:Y:S04]  /*7460*/  STL [R1+0xe14], R17 ;  /* 0x000e141101007387 */ /* 0x0001e80000100800 */
[----:B0-----:R-:W3:Y:S04]  /*7470*/  LDL R17, [R1+0xb30] ;  /* 0x000b300001117983 */ /* 0x001ee80000100800 */
[----:B------:R0:W-:Y:S04]  /*7480*/  STL [R1+0xe10], R15 ;  /* 0x000e100f01007387 */ /* 0x0001e80000100800 */
[----:B0-----:R-:W3:Y:S04]  /*7490*/  LDL R15, [R1+0xb20] ;  /* 0x000b2000010f7983 */ /* 0x001ee80000100800 */
[----:B------:R-:W-:Y:S04]  /*74a0*/  STL [R1+0xe0c], R13 ;  /* 0x000e0c0d01007387 */ /* 0x000fe80000100800 */
[----:B------:R0:W-:Y:S04]  /*74b0*/  STL [R1+0xe08], R11 ;  /* 0x000e080b01007387 */ /* 0x0001e80000100800 */
[----:B0-----:R-:W3:Y:S04]  /*74c0*/  LDL R11, [R1+0x20c] ;  /* 0x00020c00010b7983 */ /* 0x001ee80000100800 */
[----:B------:R-:W-:Y:S01]  /*74d0*/  STL [R1+0xe04], R9 ;  /* 0x000e040901007387 */ /* 0x000fe20000100800 */
[----:B------:R-:W-:-:S04]  /*74e0*/  DEPBAR.LE SB5, 0x3 ;  /* 0x0000d0c00000791a */ /* 0x000fc80000000000 */
[----:B------:R-:W-:Y:S04]  /*74f0*/  STL.64 [R1+0x3b8], R62 ;  /* 0x0003b83e01007387 */ /* 0x000fe80000100a00 */
[----:B------:R-:W-:Y:S04]  /*7500*/  STL [R1+0xe00], R7 ;  /* 0x000e000701007387 */ /* 0x000fe80000100800 */
[----:B------:R-:W-:Y:S04]  /*7510*/  STL [R1+0x510], R8 ;  /* 0x0005100801007387 */ /* 0x000fe80000100800 */
[----:B------:R-:W-:Y:S01]  /*7520*/  STL [R1+0xdfc], R21 ;  /* 0x000dfc1501007387 */ /* 0x000fe20000100800 */
[----:B------:R-:W-:-:S04]  /*7530*/  DEPBAR.LE SB5, 0x1 ;  /* 0x0000d0400000791a */ /* 0x000fc80000000000 */
[----:B------:R-:W-:Y:S04]  /*7540*/  STL [R1+0x508], R6 ;  /* 0x0005080601007387 */ /* 0x000fe80000100800 */
[----:B------:R-:W-:Y:S04]  /*7550*/  STL [R1+0xc88], R60 ;  /* 0x000c883c01007387 */ /* 0x000fe80000100800 */
[----:B------:R-:W-:Y:S04]  /*7560*/  STL.64 [R1+0x3a8], R58 ;  /* 0x0003a83a01007387 */ /* 0x000fe80000100a00 */
[----:B------:R-:W-:Y:S04]  /*7570*/  STL [R1+0xc84], R46 ;  /* 0x000c842e01007387 */ /* 0x000fe80000100800 */
[----:B-----5:R-:W-:Y:S04]  /*7580*/  STL.64 [R1+0x398], R54 ;  /* 0x0003983601007387 */ /* 0x020fe80000100a00 */
[----:B------:R0:W-:Y:S04]  /*7590*/  STL [R1+0xc80], R56 ;  /* 0x000c803801007387 */ /* 0x0001e80000100800 */
[----:B0-----:R-:W3:Y:S04]  /*75a0*/  LDL R56, [R1+0xb2c] ;  /* 0x000b2c0001387983 */ /* 0x001ee80000100800 */
[----:B------:R0:W-:Y:S04]  /*75b0*/  STL [R1+0xc7c], R42 ;  /* 0x000c7c2a01007387 */ /* 0x0001e80000100800 */
[----:B0-----:R-:W3:Y:S04]  /*75c0*/  LDL R42, [R1+0x208] ;  /* 0x00020800012a7983 */ /* 0x001ee80000100800 */
[----:B------:R0:W-:Y:S04]  /*75d0*/  STL [R1+0xc78], R52 ;  /* 0x000c783401007387 */ /* 0x0001e80000100800 */
[----:B0-----:R-:W3:Y:S04]  /*75e0*/  LDL R52, [R1+0x214] ;  /* 0x0002140001347983 */ /* 0x001ee80000100800 */
[----:B------:R-:W-:Y:S04]  /*75f0*/  STL [R1+0xc74], R38 ;  /* 0x000c742601007387 */ /* 0x000fe80000100800 */
[----:B------:R-:W-:Y:S04]  /*7600*/  STL [R1+0xc70], R48 ;  /* 0x000c703001007387 */ /* 0x000fe80000100800 */
[----:B------:R-:W-:Y:S04]  /*7610*/  STL [R1+0xc6c], R34 ;  /* 0x000c6c2201007387 */ /* 0x000fe80000100800 */
[----:B------:R0:W-:Y:S04]  /*7620*/  STL [R1+0xc68], R44 ;  /* 0x000c682c01007387 */ /* 0x0001e80000100800 */
[----:B0-----:R-:W3:Y:S04]  /*7630*/  LDL R44, [R1+0xb28] ;  /* 0x000b2800012c7983 */ /* 0x001ee80000100800 */
[----:B------:R-:W-:Y:S04]  /*7640*/  STL [R1+0xc64], R30 ;  /* 0x000c641e01007387 */ /* 0x000fe80000100800 */
[----:B------:R0:W-:Y:S04]  /*7650*/  STL [R1+0xc60], R40 ;  /* 0x000c602801007387 */ /* 0x0001e80000100800 */
[----:B0-----:R-:W3:Y:S01]  /*7660*/  LDL R40, [R1+0xb10] ;  /* 0x000b100001287983 */ /* 0x001ee20000100800 */
[----:B--2---:R-:W-:-:S03]  /*7670*/  LOP3.LUT R72, R73, 0xff, RZ, 0xc0, !PT ;  /* 0x000000ff49487812 */ /* 0x004fc600078ec0ff */
[----:B------:R-:W-:Y:S04]  /*7680*/  STL [R1+0xc5c], R28 ;  /* 0x000c5c1c01007387 */ /* 0x000fe80000100800 */
[----:B------:R-:W-:Y:S04]  /*7690*/  STL [R1+0xc58], R26 ;  /* 0x000c581a01007387 */ /* 0x000fe80000100800 */
[----:B------:R-:W-:Y:S04]  /*76a0*/  STL [R1+0xc54], R36 ;  /* 0x000c542401007387 */ /* 0x000fe80000100800 */
[----:B------:R0:W-:Y:S04]  /*76b0*/  STL [R1+0xc50], R32 ;  /* 0x000c502001007387 */ /* 0x0001e80000100800 */
[----:B------:R-:W2:Y:S01]  /*76c0*/  LDL.LU R70, [R1+0xa40] ;  /* 0x000a400001467983 */ /* 0x000ea20000300800 */
[----:B------:R-:W-:-:S03]  /*76d0*/  LOP3.LUT R30, R235, 0xff, RZ, 0xc0, !PT ;  /* 0x000000ffeb1e7812 */ /* 0x000fc600078ec0ff */
[----:B------:R-:W2:Y:S01]  /*76e0*/  LDL.LU R73, [R1+0xa3c] ;  /* 0x000a3c0001497983 */ /* 0x000ea20000300800 */
[----:B---3--:R-:W-:-:S03]  /*76f0*/  LOP3.LUT R7, R24, 0xff, RZ, 0xc0, !PT ;  /* 0x000000ff18077812 */ /* 0x008fc600078ec0ff */
[----:B------:R-:W3:Y:S04]  /*7700*/  LDL R71, [R1+0xb34] ;  /* 0x000b340001477983 */ /* 0x000ee80000100800 */
[----:B------:R-:W-:Y:S04]  /*7710*/  STL [R1+0xbec], R30 ;  /* 0x000bec1e01007387 */ /* 0x000fe80000100800 */
[----:B------:R-:W-:Y:S04]  /*7720*/  STL [R1+0xbf0], R72 ;  /* 0x000bf04801007387 */ /* 0x000fe80000100800 */
[----:B------:R-:W3:Y:S01]  /*7730*/  LDL.LU R24, [R1+0xa48] ;  /* 0x000a480001187983 */ /* 0x000ee20000300800 */
[----:B------:R-:W-:-:S03]  /*7740*/  LOP3.LUT R38, R22, 0xff, RZ, 0xc0, !PT ;  /* 0x000000ff16267812 */ /* 0x000fc600078ec0ff */
[----:B------:R-:W3:Y:S01]  /*7750*/  LDL.LU R22, [R1+0xa44] ;  /* 0x000a440001167983 */ /* 0x000ee20000300800 */
[----:B------:R-:W-:-:S03]  /*7760*/  VABSDIFF.U32 R10, R72, R30, RZ ;  /* 0x0000001e480a7214 */ /* 0x000fc600000e00ff */
[----:B------:R-:W3:Y:S02]  /*7770*/  LDL R55, [R1+0xa60] ;  /* 0x000a600001377983 */ /* 0x000ee40000100800 */
[----:B------:R-:W-:Y:S02]  /*7780*/  IMAD.IADD R10, R69, 0x1, R10 ;  /* 0x00000001450a7824 */ /* 0x000fe400078e020a */
[----:B------:R-:W3:Y:S04]  /*7790*/  LDL R14, [R1+0xad8] ;  /* 0x000ad800010e7983 */ /* 0x000ee80000100800 */
[----:B------:R-:W3:Y:S04]  /*77a0*/  LDL R58, [R1+0xa64] ;  /* 0x000a6400013a7983 */ /* 0x000ee80000100800 */
[----:B------:R-:W3:Y:S04]  /*77b0*/  LDL R59, [R1+0xadc] ;  /* 0x000adc00013b7983 */ /* 0x000ee80000100800 */
[----:B------:R-:W-:Y:S04]  /*77c0*/  STL [R1+0xa30], R38 ;  /* 0x000a302601007387 */ /* 0x000fe80000100800 */
[----:B------:R-:W-:Y:S04]  /*77d0*/  STL [R1+0xbd8], R7 ;  /* 0x000bd80701007387 */ /* 0x000fe80000100800 */
[----:B------:R-:W3:Y:S04]  /*77e0*/  LDL R62, [R1+0xa70] ;  /* 0x000a7000013e7983 */ /* 0x000ee80000100800 */
[----:B------:R-:W3:Y:S04]  /*77f0*/  LDL R63, [R1+0xad0] ;  /* 0x000ad000013f7983 */ /* 0x000ee80000100800 */
[----:B------:R-:W3:Y:S04]  /*7800*/  LDL R68, [R1+0xa74] ;  /* 0x000a740001447983 */ /* 0x000ee80000100800 */
[----:B------:R-:W3:Y:S01]  /*7810*/  LDL R69, [R1+0xad4] ;  /* 0x000ad40001457983 */ /* 0x000ee20000100800 */
[----:B------:R-:W-:-:S06]  /*7820*/  LOP3.LUT R6, R52, R19, RZ, 0x3c, !PT ;  /* 0x0000001334067212 */ /* 0x000fcc00078e3cff */
[----:B------:R-:W-:Y:S01]  /*7830*/  POPC R6, R6 ;  /* 0x0000000600067309 */ /* 0x000fe20000000000 */
[----:B------:R-:W-:-:S07]  /*7840*/  LOP3.LUT R8, R129, R40, RZ, 0x3c, !PT ;  /* 0x0000002881087212 */ /* 0x000fce00078e3cff */
[----:B------:R-:W1:Y:S01]  /*7850*/  POPC R8, R8 ;  /* 0x0000000800087309 */ /* 0x000e620000000000 */
[----:B--2---:R-:W-:Y:S02]  /*7860*/  LOP3.LUT R21, R70, 0xff, RZ, 0xc0, !PT ;  /* 0x000000ff46157812 */ /* 0x004fe400078ec0ff */
[----:B------:R-:W2:Y:S01]  /*7870*/  LDL.LU R70, [R1+0xa4c] ;  /* 0x000a4c0001467983 */ /* 0x000ea20000300800 */
[----:B------:R-:W-:-:S03]  /*7880*/  LOP3.LUT R48, R73, 0xff, RZ, 0xc0, !PT ;  /* 0x000000ff49307812 */ /* 0x000fc600078ec0ff */
[----:B------:R-:W2:Y:S04]  /*7890*/  LDL R73, [R1+0xc04] ;  /* 0x000c040001497983 */ /* 0x000ea80000100800 */
[----:B------:R-:W-:Y:S04]  /*78a0*/  STL [R1+0x8f4], R48 ;  /* 0x0008f43001007387 */ /* 0x000fe80000100800 */
[----:B------:R-:W-:Y:S01]  /*78b0*/  STL [R1+0xa38], R21 ;  /* 0x000a381501007387 */ /* 0x000fe20000100800 */
[----:B---3--:R-:W-:-:S03]  /*78c0*/  LOP3.LUT R9, R24, 0xff, RZ, 0xc0, !PT ;  /* 0x000000ff18097812 */ /* 0x008fc600078ec0ff */
[----:B------:R-:W3:Y:S01]  /*78d0*/  LDL.LU R24, [R1+0xa50] ;  /* 0x000a500001187983 */ /* 0x000ee20000300800 */
[----:B------:R-:W-:-:S03]  /*78e0*/  LOP3.LUT R46, R22, 0xff, RZ, 0xc0, !PT ;  /* 0x000000ff162e7812 */ /* 0x000fc600078ec0ff */
[----:B------:R-:W3:Y:S01]  /*78f0*/  LDL R22, [R1+0xc08] ;  /* 0x000c080001167983 */ /* 0x000ee20000100800 */
[----:B-1----:R-:W-:Y:S01]  /*7900*/  IMAD.IADD R6, R8, 0x1, R6 ;  /* 0x0000000108067824 */ /* 0x002fe200078e0206 */
[----:B------:R-:W-:-:S03]  /*7910*/  LOP3.LUT R8, R42, R15, RZ, 0x3c, !PT ;  /* 0x0000000f2a087212 */ /* 0x000fc600078e3cff */
[----:B------:R-:W-:Y:S01]  /*7920*/  IMAD R6, R6, 0x9, R10 ;  /* 0x0000000906067824 */ /* 0x000fe200078e020a */
[----:B------:R-:W-:Y:S02]  /*7930*/  LOP3.LUT R10, R11, R65, RZ, 0x3c, !PT ;  /* 0x000000410b0a7212 */ /* 0x000fe400078e3cff */
[----:B------:R-:W-:Y:S08]  /*7940*/  POPC R8, R8 ;  /* 0x0000000800087309 */ /* 0x000ff00000000000 */
[----:B------:R-:W1:Y:S01]  /*7950*/  POPC R10, R10 ;  /* 0x0000000a000a7309 */ /* 0x000e620000000000 */
[----:B------:R-:W-:-:S05]  /*7960*/  VABSDIFF.U32 R12, R7, R38, RZ ;  /* 0x00000026070c7214 */ /* 0x000fca00000e00ff */
[----:B------:R-:W-:Y:S02]  /*7970*/  IMAD.IADD R6, R6, 0x1, R12 ;  /* 0x0000000106067824 */ /* 0x000fe400078e020c */
[----:B-1----:R-:W-:Y:S01]  /*7980*/  IMAD.IADD R8, R8, 0x1, R10 ;  /* 0x0000000108087824 */ /* 0x002fe200078e020a */
[----:B------:R-:W-:-:S03]  /*7990*/  LOP3.LUT R10, R133, R56, RZ, 0x3c, !PT ;  /* 0x00000038850a7212 */ /* 0x000fc600078e3cff */
[----:B------:R-:W-:Y:S01]  /*79a0*/  IMAD R6, R8, 0x9, R6 ;  /* 0x0000000908067824 */ /* 0x000fe200078e0206 */
[----:B------:R-:W-:Y:S02]  /*79b0*/  LOP3.LUT R8, R132, R44, RZ, 0x3c, !PT ;  /* 0x0000002c84087212 */ /* 0x000fe400078e3cff */
[----:B------:R-:W-:Y:S01]  /*79c0*/  POPC R10, R10 ;  /* 0x0000000a000a7309 */ /* 0x000fe20000000000 */
[----:B------:R-:W-:Y:S07]  /*79d0*/  STL [R1+0x8f0], R46 ;  /* 0x0008f02e01007387 */ /* 0x000fee0000100800 */
[----:B------:R-:W1:Y:S01]  /*79e0*/  POPC R8, R8 ;  /* 0x0000000800087309 */ /* 0x000e620000000000 */
[----:B------:R-:W-:Y:S04]  /*79f0*/  STL [R1+0xa34], R9 ;  /* 0x000a340901007387 */ /* 0x000fe80000100800 */
[----:B------:R-:W3:Y:S04]  /*7a00*/  LDL R235, [R1+0xa68] ;  /* 0x000a680001eb7983 */ /* 0x000ee80000100800 */
[----:B0-----:R-:W3:Y:S04]  /*7a10*/  LDL R32, [R1+0xac8] ;  /* 0x000ac80001207983 */ /* 0x001ee80000100800 */
[----:B------:R-:W3:Y:S04]  /*7a20*/  LDL R36, [R1+0xa6c] ;  /* 0x000a6c0001247983 */ /* 0x000ee80000100800 */
[----:B------:R-:W3:Y:S01]  /*7a30*/  LDL R26, [R1+0xacc] ;  /* 0x000acc00011a7983 */ /* 0x000ee20000100800 */
[----:B------:R-:W-:Y:S01]  /*7a40*/  VABSDIFF.U32 R12, R21, R48, RZ ;  /* 0x00000030150c7214 */ /* 0x000fe200000e00ff */
[----:B-1----:R-:W-:-:S02]  /*7a50*/  IMAD.IADD R8, R8, 0x1, R10 ;  /* 0x0000000108087824 */ /* 0x002fc400078e020a */
[----:B------:R-:W3:Y:S01]  /*7a60*/  LDL.LU R28, [R1+0xa54] ;  /* 0x000a5400011c7983 */ /* 0x000ee20000300800 */
[----:B------:R-:W-:Y:S02]  /*7a70*/  IADD3 R6, PT, PT, R6, R12, RZ ;  /* 0x0000000c06067210 */ /* 0x000fe40007ffe0ff */
[----:B------:R-:W-:Y:S01]  /*7a80*/  VABSDIFF.U32 R12, R9, R46, RZ ;  /* 0x0000002e090c7214 */ /* 0x000fe200000e00ff */
[----:B------:R-:W3:Y:S02]  /*7a90*/  LDL R34, [R1+0xc0c] ;  /* 0x000c0c0001227983 */ /* 0x000ee40000100800 */
[----:B------:R-:W-:Y:S01]  /*7aa0*/  IMAD R6, R8, 0x9, R6 ;  /* 0x0000000908067824 */ /* 0x000fe200078e0206 */
[----:B------:R-:W-:Y:S01]  /*7ab0*/  LOP3.LUT R8, R134, R17, RZ, 0x3c, !PT ;  /* 0x0000001186087212 */ /* 0x000fe200078e3cff */
[----:B------:R-:W3:Y:S01]  /*7ac0*/  LDL R60, [R1+0xa80] ;  /* 0x000a8000013c7983 */ /* 0x000ee20000100800 */
[----:B------:R-:W-:Y:S01]  /*7ad0*/  LOP3.LUT R10, R135, R71, RZ, 0x3c, !PT ;  /* 0x00000047870a7212 */ /* 0x000fe200078e3cff */
[----:B------:R-:W-:Y:S01]  /*7ae0*/  IMAD.IADD R6, R6, 0x1, R12 ;  /* 0x0000000106067824 */ /* 0x000fe200078e020c */
[----:B------:R-:W-:Y:S01]  /*7af0*/  LOP3.LUT R12, R14, R55, RZ, 0x3c, !PT ;  /* 0x000000370e0c7212 */ /* 0x000fe200078e3cff */
[----:B------:R-:W3:Y:S01]  /*7b00*/  LDL R13, [R1+0xac0] ;  /* 0x000ac000010d7983 */ /* 0x000ee20000100800 */
[----:B------:R-:W-:Y:S03]  /*7b10*/  POPC R8, R8 ;  /* 0x0000000800087309 */ /* 0x000fe60000000000 */
[----:B------:R-:W3:Y:S05]  /*7b20*/  LDL R33, [R1+0xa84] ;  /* 0x000a840001217983 */ /* 0x000eea0000100800 */
[----:B------:R-:W0:Y:S02]  /*7b30*/  POPC R10, R10 ;  /* 0x0000000a000a7309 */ /* 0x000e240000000000 */
[----:B0-----:R-:W-:-:S04]  /*7b40*/  IMAD.IADD R10, R8, 0x1, R10 ;  /* 0x00000001080a7824 */ /* 0x001fc800078e020a */
[----:B------:R-:W-:Y:S01]  /*7b50*/  IMAD R10, R10, 0x9, R6 ;  /* 0x000000090a0a7824 */ /* 0x000fe200078e0206 */
[----:B------:R-:W-:Y:S01]  /*7b60*/  LOP3.LUT R6, R59, R58, RZ, 0x3c, !PT ;  /* 0x0000003a3b067212 */ /* 0x000fe200078e3cff */
[----:B------:R-:W-:Y:S01]  /*7b70*/  POPC R12, R12 ;  /* 0x0000000c000c7309 */ /* 0x000fe20000000000 */
[----:B------:R-:W-:-:S07]  /*7b80*/  LOP3.LUT R8, R63, R62, RZ, 0x3c, !PT ;  /* 0x0000003e3f087212 */ /* 0x000fce00078e3cff */
[----:B------:R-:W0:Y:S02]  /*7b90*/  POPC R6, R6 ;  /* 0x0000000600067309 */ /* 0x000e240000000000 */
[----:B0-----:R-:W-:Y:S01]  /*7ba0*/  IMAD.IADD R12, R12, 0x1, R6 ;  /* 0x000000010c0c7824 */ /* 0x001fe200078e0206 */
[----:B------:R-:W-:Y:S02]  /*7bb0*/  LOP3.LUT R6, R69, R68, RZ, 0x3c, !PT ;  /* 0x0000004445067212 */ /* 0x000fe400078e3cff */
[----:B--2---:R-:W-:-:S05]  /*7bc0*/  LOP3.LUT R14, R70, 0xff, RZ, 0xc0, !PT ;  /* 0x000000ff460e7812 */ /* 0x004fca00078ec0ff */
[----:B------:R0:W-:Y:S04]  /*7bd0*/  STL [R1+0xbfc], R14 ;  /* 0x000bfc0e01007387 */ /* 0x0001e80000100800 */
[----:B------:R-:W2:Y:S04]  /*7be0*/  LDL R51, [R1+0xac4] ;  /* 0x000ac40001337983 */ /* 0x000ea80000100800 */
[----:B------:R-:W2:Y:S04]  /*7bf0*/  LDL.LU R54, [R1+0xa58] ;  /* 0x000a580001367983 */ /* 0x000ea80000300800 */
[----:B------:R-:W2:Y:S01]  /*7c00*/  LDL R55, [R1+0xc10] ;  /* 0x000c100001377983 */ /* 0x000ea20000100800 */
[----:B---3--:R-:W-:-:S03]  /*7c10*/  LOP3.LUT R24, R24, 0xff, RZ, 0xc0, !PT ;  /* 0x000000ff18187812 */ /* 0x008fc600078ec0ff */
[----:B------:R-:W3:Y:S04]  /*7c20*/  LDL R58, [R1+0xae8] ;  /* 0x000ae800013a7983 */ /* 0x000ee80000100800 */
[----:B------:R-:W3:Y:S04]  /*7c30*/  LDL R59, [R1+0xab8] ;  /* 0x000ab800013b7983 */ /* 0x000ee80000100800 */
[----:B------:R-:W3:Y:S04]  /*7c40*/  LDL R62, [R1+0xaec] ;  /* 0x000aec00013e7983 */ /* 0x000ee80000100800 */
[----:B------:R1:W-:Y:S04]  /*7c50*/  STL [R1+0xc00], R24 ;  /* 0x000c001801007387 */ /* 0x0003e80000100800 */
[----:B------:R-:W3:Y:S01]  /*7c60*/  LDL R63, [R1+0xabc] ;  /* 0x000abc00013f7983 */ /* 0x000ee20000100800 */
[----:B0-----:R-:W-:-:S03]  /*7c70*/  VABSDIFF.U32 R14, R73, R14, RZ ;  /* 0x0000000e490e7214 */ /* 0x001fc600000e00ff */
[----:B------:R-:W3:Y:S04]  /*7c80*/  LDL.LU R68, [R1+0xa5c] ;  /* 0x000a5c0001447983 */ /* 0x000ee80000300800 */
[----:B------:R-:W3:Y:S01]  /*7c90*/  LDL R69, [R1+0xc14] ;  /* 0x000c140001457983 */ /* 0x000ee20000100800 */
[----:B------:R-:W-:Y:S01]  /*7ca0*/  IMAD R12, R12, 0x9, R14 ;  /* 0x000000090c0c7824 */ /* 0x000fe200078e020e */
[----:B------:R-:W-:Y:S02]  /*7cb0*/  VABSDIFF.U32 R14, R22, R24, RZ ;  /* 0x00000018160e7214 */ /* 0x000fe400000e00ff */
[----:B-1----:R-:W3:Y:S04]  /*7cc0*/  LDL R24, [R1+0xaf4] ;  /* 0x000af40001187983 */ /* 0x002ee80000100800 */
[----:B------:R-:W3:Y:S04]  /*7cd0*/  LDL R22, [R1+0xab4] ;  /* 0x000ab40001167983 */ /* 0x000ee80000100800 */
[----:B------:R-:W3:Y:S04]  /*7ce0*/  LDL R70, [R1+0xaf0] ;  /* 0x000af00001467983 */ /* 0x000ee80000100800 */
[----:B------:R-:W3:Y:S01]  /*7cf0*/  LDL R73, [R1+0xab0] ;  /* 0x000ab00001497983 */ /* 0x000ee20000100800 */
[----:B------:R-:W-:Y:S08]  /*7d00*/  POPC R8, R8 ;  /* 0x0000000800087309 */ /* 0x000ff00000000000 */
[----:B------:R-:W0:Y:S01]  /*7d10*/  POPC R6, R6 ;  /* 0x0000000600067309 */ /* 0x000e220000000000 */
        /* <DEDUP_REMOVED lines=13> */
[----:B------:R-:W-:-:S06]  /*7df0*/  LOP3.LUT R8, R13, R60, RZ, 0x3c, !PT ;  /* 0x0000003c0d087212 */ /* 0x000fcc00078e3cff */
[----:B------:R-:W-:Y:S01]  /*7e00*/  POPC R8, R8 ;  /* 0x0000000800087309 */ /* 0x000fe20000000000 */
[----:B--2---:R-:W-:-:S07]  /*7e10*/  LOP3.LUT R12, R51, R33, RZ, 0x3c, !PT ;  /* 0x00000021330c7212 */ /* 0x004fce00078e3cff */
[----:B------:R-:W0:Y:S01]  /*7e20*/  POPC R12, R12 ;  /* 0x0000000c000c7309 */ /* 0x000e220000000000 */
[----:B------:R-:W-:-:S04]  /*7e30*/  LOP3.LUT R13, R54, 0xff, RZ, 0xc0, !PT ;  /* 0x000000ff360d7812 */ /* 0x000fc800078ec0ff */
[----:B------:R-:W-:-:S05]  /*7e40*/  VABSDIFF.U32 R14, R55, R13, RZ ;  /* 0x0000000d370e7214 */ /* 0x000fca00000e00ff */
[----:B------:R-:W-:Y:S01]  /*7e50*/  IMAD.IADD R6, R6, 0x1, R14 ;  /* 0x0000000106067824 */ /* 0x000fe200078e020e */
[----:B0-----:R-:W-:-:S05]  /*7e60*/  IADD3 R8, PT, PT, R8, R12, RZ ;  /* 0x0000000c08087210 */ /* 0x001fca0007ffe0ff */
[----:B------:R-:W-:Y:S01]  /*7e70*/  IMAD R6, R8, 0x9, R6 ;  /* 0x0000000908067824 */ /* 0x000fe200078e0206 */
[----:B---3--:R-:W-:Y:S02]  /*7e80*/  LOP3.LUT R8, R59, R58, RZ, 0x3c, !PT ;  /* 0x0000003a3b087212 */ /* 0x008fe400078e3cff */
[----:B------:R-:W-:-:S04]  /*7e90*/  LOP3.LUT R12, R63, R62, RZ, 0x3c, !PT ;  /* 0x0000003e3f0c7212 */ /* 0x000fc800078e3cff */
[----:B------:R-:W-:Y:S01]  /*7ea0*/  POPC R8, R8 ;  /* 0x0000000800087309 */ /* 0x000fe20000000000 */
[----:B------:R0:W-:Y:S07]  /*7eb0*/  STL [R1+0xbf4], R13 ;  /* 0x000bf40d01007387 */ /* 0x0001ee0000100800 */
[----:B------:R-:W1:Y:S01]  /*7ec0*/  POPC R12, R12 ;  /* 0x0000000c000c7309 */ /* 0x000e620000000000 */
[----:B0-----:R-:W-:-:S04]  /*7ed0*/  LOP3.LUT R13, R68, 0xff, RZ, 0xc0, !PT ;  /* 0x000000ff440d7812 */ /* 0x001fc800078ec0ff */
[----:B------:R-:W-:Y:S01]  /*7ee0*/  VABSDIFF.U32 R14, R69, R13, RZ ;  /* 0x0000000d450e7214 */ /* 0x000fe200000e00ff */
[----:B------:R-:W-:Y:S01]  /*7ef0*/  IMAD.MOV.U32 R55, RZ, RZ, R23 ;  /* 0x000000ffff377224 */ /* 0x000fe200078e0017 */
[----:B------:R-:W-:-:S03]  /*7f00*/  MOV R54, R64 ;  /* 0x0000004000367202 */ /* 0x000fc60000000f00 */
[----:B------:R-:W-:Y:S02]  /*7f10*/  IMAD.IADD R6, R6, 0x1, R14 ;  /* 0x0000000106067824 */ /* 0x000fe400078e020e */
[----:B-1----:R-:W-:Y:S01]  /*7f20*/  IMAD.IADD R8, R8, 0x1, R12 ;  /* 0x0000000108087824 */ /* 0x002fe200078e020c */
[----:B------:R-:W-:Y:S01]  /*7f30*/  LOP3.LUT R12, R22, R24, RZ, 0x3c, !PT ;  /* 0x00000018160c7212 */ /* 0x000fe200078e3cff */
[----:B------:R-:W-:Y:S01]  /*7f40*/  IMAD.MOV.U32 R22, RZ, RZ, R50 ;  /* 0x000000ffff167224 */ /* 0x000fe200078e0032 */
[----:B------:R-:W-:Y:S01]  /*7f50*/  MOV R51, R25 ;  /* 0x0000001900337202 */ /* 0x000fe20000000f00 */
[----:B------:R0:W-:Y:S01]  /*7f60*/  STL [R1+0xa58], R13 ;  /* 0x000a580d01007387 */ /* 0x0001e20000100800 */
[----:B------:R-:W-:Y:S01]  /*7f70*/  IMAD R8, R8, 0x9, R6 ;  /* 0x0000000908087824 */ /* 0x000fe200078e0206 */
[----:B------:R-:W-:Y:S01]  /*7f80*/  LOP3.LUT R6, R73, R70, RZ, 0x3c, !PT ;  /* 0x0000004649067212 */ /* 0x000fe200078e3cff */
[----:B------:R-:W-:Y:S01]  /*7f90*/  POPC R12, R12 ;  /* 0x0000000c000c7309 */ /* 0x000fe20000000000 */
[----:B------:R-:W2:Y:S04]  /*7fa0*/  LDL R73, [R1+0xc38] ;  /* 0x000c380001497983 */ /* 0x000ea80000100800 */
[----:B------:R-:W3:Y:S01]  /*7fb0*/  LDL R14, [R1+0xaa8] ;  /* 0x000aa800010e7983 */ /* 0x000ee20000100800 */
[----:B0-----:R-:W-:Y:S01]  /*7fc0*/  TEX.LL RZ, R13, R22, R0, UR4, 2D, 0x1 ;  /* 0x28ff0400160d7f60 */ /* 0x001fe200089e01ff */
[----:B------:R-:W-:Y:S01]  /*7fd0*/  TEX.LL RZ, R70, R54, R0, UR6, 2D, 0x1 ;  /* 0x28ff060036467f60 */ /* 0x000fe200089e01ff */
[----:B------:R-:W5:Y:S01]  /*7fe0*/  TEX.LL RZ, R54, R50, R0, UR8, 2D, 0x3 ;  /* 0x28ff080032367f60 */ /* 0x000f6200089e03ff */
[----:B------:R-:W0:Y:S01]  /*7ff0*/  POPC R6, R6 ;  /* 0x0000000600067309 */ /* 0x000e220000000000 */
[----:B------:R-:W3:Y:S04]  /*8000*/  LDL R235, [R1+0xafc] ;  /* 0x000afc0001eb7983 */ /* 0x000ee80000100800 */
[----:B------:R-:W3:Y:S04]  /*8010*/  LDL R33, [R1+0xaac] ;  /* 0x000aac0001217983 */ /* 0x000ee80000100800 */
[----:B------:R-:W3:Y:S04]  /*8020*/  LDL.LU R68, [R1+0xae4] ;  /* 0x000ae40001447983 */ /* 0x000ee80000300800 */
[----:B------:R-:W3:Y:S01]  /*8030*/  LDL R69, [R1+0xc3c] ;  /* 0x000c3c0001457983 */ /* 0x000ee20000100800 */
[----:B0-----:R-:W-:-:S03]  /*8040*/  IMAD.IADD R6, R6, 0x1, R12 ;  /* 0x0000000106067824 */ /* 0x001fc600078e020c */
[----:B------:R-:W3:Y:S04]  /*8050*/  LDL R32, [R1+0xb08] ;  /* 0x000b080001207983 */ /* 0x000ee80000100800 */
[----:B------:R-:W3:Y:S04]  /*8060*/  LDL R36, [R1+0xaa0] ;  /* 0x000aa00001247983 */ /* 0x000ee80000100800 */
[----:B------:R-:W3:Y:S04]  /*8070*/  LDL R26, [R1+0xb0c] ;  /* 0x000b0c00011a7983 */ /* 0x000ee80000100800 */
[----:B------:R-:W3:Y:S04]  /*8080*/  LDL R28, [R1+0xaa4] ;  /* 0x000aa400011c7983 */ /* 0x000ee80000100800 */
[----:B------:R-:W3:Y:S04]  /*8090*/  LDL.LU R34, [R1+0xb00] ;  /* 0x000b000001227983 */ /* 0x000ee80000300800 */
[----:B------:R-:W3:Y:S04]  /*80a0*/  LDL R60, [R1+0xc40] ;  /* 0x000c4000013c7983 */ /* 0x000ee80000100800 */
[----:B------:R-:W2:Y:S01]  /*80b0*/  LDL.LU R12, [R1+0xae0] ;  /* 0x000ae000010c7983 */ /* 0x000ea20000300800 */
[----:B------:R-:W-:-:S02]  /*80c0*/  IMAD.MOV.U32 R58, RZ, RZ, R64 ;  /* 0x000000ffff3a7224 */ /* 0x000fc400078e0040 */
[----:B------:R-:W-:Y:S01]  /*80d0*/  IMAD.MOV.U32 R62, RZ, RZ, R64 ;  /* 0x000000ffff3e7224 */ /* 0x000fe200078e0040 */
[----:B------:R0:W-:Y:S04]  /*80e0*/  STL [R1+0xc8c], R64 ;  /* 0x000c8c4001007387 */ /* 0x0001e80000100800 */
[----:B0-----:R-:W3:Y:S01]  /*80f0*/  LDL R64, [R1+0xaf8] ;  /* 0x000af80001407983 */ /* 0x001ee20000100800 */
[----:B------:R-:W-:Y:S02]  /*8100*/  IMAD.MOV.U32 R24, RZ, RZ, R50 ;  /* 0x000000ffff187224 */ /* 0x000fe400078e0032 */
[--C-:B------:R-:W-:Y:S02]  /*8110*/  IMAD.MOV.U32 R63, RZ, RZ, R25.reuse ;  /* 0x000000ffff3f7224 */ /* 0x100fe400078e0019 */
[----:B------:R-:W-:Y:S01]  /*8120*/  IMAD.MOV.U32 R59, RZ, RZ, R25 ;  /* 0x000000ffff3b7224 */ /* 0x000fe200078e0019 */
[----:B-----5:R0:W-:Y:S02]  /*8130*/  STL.64 [R1+0x318], R54 ;  /* 0x0003183601007387 */ /* 0x0201e40000100a00 */
[----:B0-----:R-:W5:Y:S01]  /*8140*/  TEX.LL RZ, R54, R62, R0, UR10, 2D, 0x3 ;  /* 0x28ff0a003e367f60 */ /* 0x001f6200089e03ff */
[----:B------:R-:W5:Y:S01]  /*8150*/  TEX.LL RZ, R24, R24, R0, UR4, 2D, 0x1 ;  /* 0x28ff040018187f60 */ /* 0x000f6200089e01ff */
[----:B------:R-:W5:Y:S01]  /*8160*/  TEX.LL RZ, R22, R58, R0, UR6, 2D, 0x1 ;  /* 0x28ff06003a167f60 */ /* 0x000f6200089e01ff */
[----:B------:R0:W-:Y:S04]  /*8170*/  STL [R1+0x504], R13 ;  /* 0x0005040d01007387 */ /* 0x0001e80000100800 */
[----:B0-----:R-:W3:Y:S04]  /*8180*/  LDL R13, [R1+0xa98] ;  /* 0x000a9800010d7983 */ /* 0x001ee80000100800 */
[----:B------:R0:W-:Y:S04]  /*8190*/  STL [R1+0x4fc], R70 ;  /* 0x0004fc4601007387 */ /* 0x0001e80000100800 */
[----:B0-----:R-:W3:Y:S01]  /*81a0*/  LDL R70, [R1+0xa9c] ;  /* 0x000a9c0001467983 */ /* 0x001ee20000100800 */
[----:B--2---:R-:W-:-:S03]  /*81b0*/  LOP3.LUT R12, R12, 0xff, RZ, 0xc0, !PT ;  /* 0x000000ff0c0c7812 */ /* 0x004fc600078ec0ff */
[----:B------:R-:W-:Y:S04]  /*81c0*/  STL [R1+0xc90], R50 ;  /* 0x000c903201007387 */ /* 0x000fe80000100800 */
[----:B------:R0:W-:Y:S02]  /*81d0*/  STL [R1+0xa54], R12 ;  /* 0x000a540c01007387 */ /* 0x0001e40000100800 */
[----:B0-----:R-:W-:Y:S02]  /*81e0*/  VABSDIFF.U32 R12, R73, R12, RZ ;  /* 0x0000000c490c7214 */ /* 0x001fe400000e00ff */
[----:B------:R-:W2:Y:S03]  /*81f0*/  LDL.LU R73, [R1+0xb04] ;  /* 0x000b040001497983 */ /* 0x000ea60000300800 */
[----:B------:R-:W-:Y:S01]  /*8200*/  IMAD.IADD R8, R8, 0x1, R12 ;  /* 0x0000000108087824 */ /* 0x000fe200078e020c */
[----:B---3--:R-:W-:-:S02]  /*8210*/  LOP3.LUT R12, R33, R235, RZ, 0x3c, !PT ;  /* 0x000000eb210c7212 */ /* 0x008fc400078e3cff */
[----:B------:R-:W3:Y:S01]  /*8220*/  LDL R33, [R1+0xa90] ;  /* 0x000a900001217983 */ /* 0x000ee20000100800 */
[----:B------:R-:W-:Y:S01]  /*8230*/  IMAD R6, R6, 0x9, R8 ;  /* 0x0000000906067824 */ /* 0x000fe200078e0208 */
[----:B------:R-:W-:Y:S02]  /*8240*/  LOP3.LUT R8, R14, R64, RZ, 0x3c, !PT ;  /* 0x000000400e087212 */ /* 0x000fe400078e3cff */
[----:B------:R-:W-:Y:S01]  /*8250*/  POPC R12, R12 ;  /* 0x0000000c000c7309 */ /* 0x000fe20000000000 */
[----:B------:R-:W-:-:S07]  /*8260*/  LOP3.LUT R14, R68, 0xff, RZ, 0xc0, !PT ;  /* 0x000000ff440e7812 */ /* 0x000fce00078ec0ff */
[----:B------:R-:W0:Y:S01]  /*8270*/  POPC R8, R8 ;  /* 0x0000000800087309 */ /* 0x000e220000000000 */
[----:B------:R1:W-:Y:S04]  /*8280*/  STL [R1+0xa50], R14 ;  /* 0x000a500e01007387 */ /* 0x0003e80000100800 */
[----:B------:R-:W3:Y:S01]  /*8290*/  LDL R68, [R1+0xa94] ;  /* 0x000a940001447983 */ /* 0x000ee20000100800 */
[----:B-1----:R-:W-:-:S03]  /*82a0*/  VABSDIFF.U32 R14, R69, R14, RZ ;  /* 0x0000000e450e7214 */ /* 0x002fc600000e00ff */
[----:B------:R-:W3:Y:S01]  /*82b0*/  LDL.LU R69, [R1+0xb18] ;  /* 0x000b180001457983 */ /* 0x000ee20000300800 */
[----:B0-----:R-:W-:Y:S01]  /*82c0*/  IADD3 R8, PT, PT, R8, R12, RZ ;  /* 0x0000000c08087210 */ /* 0x001fe20007ffe0ff */
[----:B------:R-:W-:Y:S01]  /*82d0*/  IMAD.IADD R6, R6, 0x1, R14 ;  /* 0x0000000106067824 */ /* 0x000fe200078e020e */
        /* <DEDUP_REMOVED lines=8> */
[----:B0-----:R-:W-:Y:S01]  /*8360*/  IMAD.IADD R8, R8, 0x1, R12 ;  /* 0x0000000108087824 */ /* 0x001fe200078e020c */
[----:B------:R-:W-:-:S04]  /*8370*/  DEPBAR.LE SB5, 0x1 ;  /* 0x0000d0400000791a */ /* 0x000fc80000000000 */
[----:B------:R-:W-:Y:S04]  /*8380*/  STL.64 [R1+0x310], R54 ;  /* 0x0003103601007387 */ /* 0x000fe80000100a00 */
[----:B------:R-:W-:Y:S04]  /*8390*/  STL [R1+0x500], R24 ;  /* 0x0005001801007387 */ /* 0x000fe80000100800 */
[----:B------:R-:W3:Y:S04]  /*83a0*/  LDL R34, [R1+0xa88] ;  /* 0x000a880001227983 */ /* 0x000ee80000100800 */
[----:B-----5:R-:W-:Y:S04]  /*83b0*/  STL [R1+0x4f8], R22 ;  /* 0x0004f81601007387 */ /* 0x020fe80000100800 */
[----:B------:R-:W3:Y:S01]  /*83c0*/  LDL R60, [R1+0xa8c] ;  /* 0x000a8c00013c7983 */ /* 0x000ee20000100800 */
[----:B------:R-:W-:-:S03]  /*83d0*/  LOP3.LUT R12, R70, R19, RZ, 0x3c, !PT ;  /* 0x00000013460c7212 */ /* 0x000fc600078e3cff */
[----:B------:R-:W3:Y:S01]  /*83e0*/  LDL.LU R70, [R1+0xb1c] ;  /* 0x000b1c0001467983 */ /* 0x000ee20000300800 */
[----:B------:R-:W-:-:S04]  /*83f0*/  IMAD.IADD R6, R6, 0x1, R14 ;  /* 0x0000000106067824 */ /* 0x000fc800078e020e */
[----:B------:R-:W-:Y:S01]  /*8400*/  IMAD R6, R8, 0x9, R6 ;  /* 0x0000000908067824 */ /* 0x000fe200078e0206 */
[----:B------:R-:W-:Y:S02]  /*8410*/  LOP3.LUT R8, R13, R40, RZ, 0x3c, !PT ;  /* 0x000000280d087212 */ /* 0x000fe400078e3cff */
[----:B--2---:R-:W-:-:S04]  /*8420*/  LOP3.LUT R13, R73, 0xff, RZ, 0xc0, !PT ;  /* 0x000000ff490d7812 */ /* 0x004fc800078ec0ff */
[----:B------:R-:W-:Y:S01]  /*8430*/  VABSDIFF.U32 R14, R72, R13, RZ ;  /* 0x0000000d480e7214 */ /* 0x000fe200000e00ff */
[----:B------:R3:W-:Y:S04]  /*8440*/  STL [R1+0xa48], R13 ;  /* 0x000a480d01007387 */ /* 0x0007e80000100800 */
[----:B------:R-:W2:Y:S04]  /*8450*/  LDL R19, [R1+0xa78] ;  /* 0x000a780001137983 */ /* 0x000ea80000100800 */
[----:B------:R-:W2:Y:S04]  /*8460*/  LDL R72, [R1+0xa7c] ;  /* 0x000a7c0001487983 */ /* 0x000ea80000100800 */
[----:B------:R-:W2:Y:S01]  /*8470*/  LDL.LU R73, [R1+0xb38] ;  /* 0x000b380001497983 */ /* 0x000ea20000300800 */
[----:B------:R-:W-:Y:S08]  /*8480*/  POPC R8, R8 ;  /* 0x0000000800087309 */ /* 0x000ff00000000000 */
[----:B------:R-:W0:Y:S01]  /*8490*/  POPC R12, R12 ;  /* 0x0000000c000c7309 */ /* 0x000e220000000000 */
[----:B------:R-:W-:Y:S01]  /*84a0*/  IMAD.IADD R6, R6, 0x1, R14 ;  /* 0x0000000106067824 */ /* 0x000fe200078e020e */
[----:B---3--:R-:W-:-:S04]  /*84b0*/  LOP3.LUT R13, R69, 0xff, RZ, 0xc0, !PT ;  /* 0x000000ff450d7812 */ /* 0x008fc800078ec0ff */
[----:B------:R-:W-:Y:S01]  /*84c0*/  VABSDIFF.U32 R14, R7, R13, RZ ;  /* 0x0000000d070e7214 */ /* 0x000fe200000e00ff */
[----:B------:R1:W-:Y:S01]  /*84d0*/  STL [R1+0xa44], R13 ;  /* 0x000a440d01007387 */ /* 0x0003e20000100800 */
[----:B0-----:R-:W-:Y:S01]  /*84e0*/  IMAD.IADD R8, R8, 0x1, R12 ;  /* 0x0000000108087824 */ /* 0x001fe200078e020c */
[----:B------:R-:W-:-:S03]  /*84f0*/  LOP3.LUT R12, R68, R65, RZ, 0x3c, !PT ;  /* 0x00000041440c7212 */ /* 0x000fc600078e3cff */
[----:B------:R-:W-:Y:S01]  /*8500*/  IMAD R6, R8, 0x9, R6 ;  /* 0x0000000908067824 */ /* 0x000fe200078e0206 */
[----:B------:R-:W-:Y:S01]  /*8510*/  LOP3.LUT R8, R33, R15, RZ, 0x3c, !PT ;  /* 0x0000000f21087212 */ /* 0x000fe200078e3cff */
[----:B-1----:R-:W3:Y:S04]  /*8520*/  LDL R13, [R1+0x8f8] ;  /* 0x0008f800010d7983 */ /* 0x002ee80000100800 */
[----:B------:R-:W3:Y:S04]  /*8530*/  LDL R15, [R1+0x8fc] ;  /* 0x0008fc00010f7983 */ /* 0x000ee80000100800 */
[----:B------:R-:W3:Y:S04]  /*8540*/  LDL.LU R33, [R1+0xb3c] ;  /* 0x000b3c0001217983 */ /* 0x000ee80000300800 */
[----:B------:R-:W3:Y:S04]  /*8550*/  LDL R68, [R1+0x1f0] ;  /* 0x0001f00001447983 */ /* 0x000ee80000100800 */
[----:B------:R-:W3:Y:S01]  /*8560*/  LDL R69, [R1+0x1f4] ;  /* 0x0001f40001457983 */ /* 0x000ee20000100800 */
[----:B------:R-:W-:-:S03]  /*8570*/  IADD3 R6, PT, PT, R6, R14, RZ ;  /* 0x0000000e06067210 */ /* 0x000fc60007ffe0ff */
[----:B------:R-:W3:Y:S04]  /*8580*/  LDL R65, [R1+0xc18] ;  /* 0x000c180001417983 */ /* 0x000ee80000100800 */
[----:B------:R-:W3:Y:S04]  /*8590*/  LDL R40, [R1+0x1e8] ;  /* 0x0001e80001287983 */ /* 0x000ee80000100800 */
[----:B------:R-:W3:Y:S01]  /*85a0*/  LDL R7, [R1+0x1ec] ;  /* 0x0001ec0001077983 */ /* 0x000ee20000100800 */
[----:B------:R-:W-:-:S05]  /*85b0*/  LOP3.LUT R14, R70, 0xff, RZ, 0xc0, !PT ;  /* 0x000000ff460e7812 */ /* 0x000fca00078ec0ff */
[----:B------:R0:W-:Y:S04]  /*85c0*/  STL [R1+0xa40], R14 ;  /* 0x000a400e01007387 */ /* 0x0001e80000100800 */
[----:B------:R-:W3:Y:S01]  /*85d0*/  LDL.LU R70, [R1+0xb40] ;  /* 0x000b400001467983 */ /* 0x000ee20000300800 */
[----:B------:R-:W-:Y:S08]  /*85e0*/  POPC R8, R8 ;  /* 0x0000000800087309 */ /* 0x000ff00000000000 */
[----:B------:R-:W1:Y:S02]  /*85f0*/  POPC R12, R12 ;  /* 0x0000000c000c7309 */ /* 0x000e640000000000 */
[----:B-1----:R-:W-:Y:S01]  /*8600*/  IMAD.IADD R8, R8, 0x1, R12 ;  /* 0x0000000108087824 */ /* 0x002fe200078e020c */
[----:B------:R-:W-:-:S03]  /*8610*/  LOP3.LUT R12, R60, R56, RZ, 0x3c, !PT ;  /* 0x000000383c0c7212 */ /* 0x000fc600078e3cff */
[----:B------:R-:W-:Y:S01]  /*8620*/  IMAD R6, R8, 0x9, R6 ;  /* 0x0000000908067824 */ /* 0x000fe200078e0206 */
[----:B------:R-:W-:Y:S02]  /*8630*/  LOP3.LUT R8, R34, R44, RZ, 0x3c, !PT ;  /* 0x0000002c22087212 */ /* 0x000fe400078e3cff */
[----:B------:R-:W-:Y:S08]  /*8640*/  POPC R12, R12 ;  /* 0x0000000c000c7309 */ /* 0x000ff00000000000 */
[----:B------:R-:W1:Y:S01]  /*8650*/  POPC R8, R8 ;  /* 0x0000000800087309 */ /* 0x000e620000000000 */
[----:B0-----:R-:W-:-:S05]  /*8660*/  VABSDIFF.U32 R14, R21, R14, RZ ;  /* 0x0000000e150e7214 */ /* 0x001fca00000e00ff */
[----:B------:R-:W-:Y:S01]  /*8670*/  IMAD.IADD R6, R6, 0x1, R14 ;  /* 0x0000000106067824 */ /* 0x000fe200078e020e */
[----:B--2---:R-:W-:Y:S01]  /*8680*/  LOP3.LUT R14, R73, 0xff, RZ, 0xc0, !PT ;  /* 0x000000ff490e7812 */ /* 0x004fe200078ec0ff */
[----:B-1----:R-:W-:-:S04]  /*8690*/  IMAD.IADD R8, R8, 0x1, R12 ;  /* 0x0000000108087824 */ /* 0x002fc800078e020c */
[----:B------:R0:W-:Y:S01]  /*86a0*/  STL [R1+0xa3c], R14 ;  /* 0x000a3c0e01007387 */ /* 0x0001e20000100800 */
[----:B------:R-:W-:Y:S01]  /*86b0*/  LOP3.LUT R12, R72, R71, RZ, 0x3c, !PT ;  /* 0x00000047480c7212 */ /* 0x000fe200078e3cff */
[----:B------:R-:W-:Y:S01]  /*86c0*/  IMAD R6, R8, 0x9, R6 ;  /* 0x0000000908067824 */ /* 0x000fe200078e0206 */
[----:B------:R-:W-:Y:S02]  /*86d0*/  LOP3.LUT R8, R19, R17, RZ, 0x3c, !PT ;  /* 0x0000001113087212 */ /* 0x000fe400078e3cff */
[----:B------:R-:W2:Y:S04]  /*86e0*/  LDL R17, [R1+0x478] ;  /* 0x0004780001117983 */ /* 0x000ea80000100800 */
[----:B------:R-:W2:Y:S04]  /*86f0*/  LDL R19, [R1+0x47c] ;  /* 0x00047c0001137983 */ /* 0x000ea80000100800 */
[----:B------:R-:W2:Y:S04]  /*8700*/  LDL.LU R71, [R1+0xb44] ;  /* 0x000b440001477983 */ /* 0x000ea80000300800 */
[----:B------:R-:W2:Y:S01]  /*8710*/  LDL R73, [R1+0x1e0] ;  /* 0x0001e00001497983 */ /* 0x000ea20000100800 */
[----:B------:R-:W-:Y:S01]  /*8720*/  POPC R8, R8 ;  /* 0x0000000800087309 */ /* 0x000fe20000000000 */
[----:B0-----:R-:W-:-:S02]  /*8730*/  VABSDIFF.U32 R14, R9, R14, RZ ;  /* 0x0000000e090e7214 */ /* 0x001fc400000e00ff */
[----:B------:R-:W2:Y:S05]  /*8740*/  LDL R72, [R1+0xc1c] ;  /* 0x000c1c0001487983 */ /* 0x000eaa0000100800 */
[----:B------:R-:W0:Y:S01]  /*8750*/  POPC R12, R12 ;  /* 0x0000000c000c7309 */ /* 0x000e220000000000 */
[----:B------:R-:W-:Y:S01]  /*8760*/  IMAD.IADD R6, R6, 0x1, R14 ;  /* 0x0000000106067824 */ /* 0x000fe200078e020e */
[----:B------:R-:W2:Y:S04]  /*8770*/  LDL R51, [R1+0x1d8] ;  /* 0x0001d80001337983 */ /* 0x000ea80000100800 */
[----:B------:R-:W2:Y:S01]  /*8780*/  LDL R26, [R1+0x1dc] ;  /* 0x0001dc00011a7983 */ /* 0x000ea20000100800 */
[----:B0-----:R-:W-:-:S02]  /*8790*/  IADD3 R8, PT, PT, R8, R12, RZ ;  /* 0x0000000c08087210 */ /* 0x001fc40007ffe0ff */
[----:B---3--:R-:W-:-:S03]  /*87a0*/  LOP3.LUT R12, R15, R69, RZ, 0x3c, !PT ;  /* 0x000000450f0c7212 */ /* 0x008fc600078e3cff */
[----:B------:R-:W-:Y:S01]  /*87b0*/  IMAD R6, R8, 0x9, R6 ;  /* 0x0000000908067824 */ /* 0x000fe200078e0206 */
[----:B------:R-:W-:Y:S02]  /*87c0*/  LOP3.LUT R8, R13, R68, RZ, 0x3c, !PT ;  /* 0x000000440d087212 */ /* 0x000fe400078e3cff */
[----:B------:R-:W-:Y:S01]  /*87d0*/  POPC R12, R12 ;  /* 0x0000000c000c7309 */ /* 0x000fe20000000000 */
[----:B------:R-:W-:-:S07]  /*87e0*/  LOP3.LUT R9, R33, 0xff, RZ, 0xc0, !PT ;  /* 0x000000ff21097812 */ /* 0x000fce00078ec0ff */
[----:B------:R-:W0:Y:S01]  /*87f0*/  POPC R8, R8 ;  /* 0x0000000800087309 */ /* 0x000e220000000000 */
[----:B------:R1:W-:Y:S01]  /*8800*/  STL [R1+0x8dc], R9 ;  /* 0x0008dc0901007387 */ /* 0x0003e20000100800 */
[----:B------:R-:W-:-:S03]  /*8810*/  VABSDIFF.U32 R14, R9, R65, RZ ;  /* 0x00000041090e7214 */ /* 0x000fc600000e00ff */
[----:B------:R-:W3:Y:S02]  /*8820*/  LDL.LU R33, [R1+0xb48] ;  /* 0x000b480001217983 */ /* 0x000ee40000300800 */
[----:B------:R-:W-:Y:S02]  /*8830*/  IMAD.IADD R6, R6, 0x1, R14 ;  /* 0x0000000106067824 */ /* 0x000fe400078e020e */
[----:B0-----:R-:W-:-:S04]  /*8840*/  IMAD.IADD R8, R8, 0x1, R12 ;  /* 0x0000000108087824 */ /* 0x001fc800078e020c */
[----:B------:R-:W-:Y:S01]  /*8850*/  IMAD R6, R8, 0x9, R6 ;  /* 0x0000000908067824 */ /* 0x000fe200078e0206 */
[----:B------:R-:W-:Y:S02]  /*8860*/  LOP3.LUT R8, R40, R68, RZ, 0x3c, !PT ;  /* 0x0000004428087212 */ /* 0x000fe400078e3cff */
[----:B------:R-:W-:Y:S02]  /*8870*/  LOP3.LUT R12, R7, R69, RZ, 0x3c, !PT ;  /* 0x00000045070c7212 */ /* 0x000fe400078e3cff */
[----:B------:R-:W-:-:S05]  /*8880*/  LOP3.LUT R28, R70, 0xff, RZ, 0xc0, !PT ;  /* 0x000000ff461c7812 */ /* 0x000fca00078ec0ff */
[----:B------:R-:W-:Y:S04]  /*8890*/  STL [R1+0x8ec], R28 ;  /* 0x0008ec1c01007387 */ /* 0x000fe80000100800 */
[----:B------:R-:W3:Y:S04]  /*88a0*/  LDL R65, [R1+0x470] ;  /* 0x0004700001417983 */ /* 0x000ee80000100800 */
[----:B------:R-:W3:Y:S04]  /*88b0*/  LDL R68, [R1+0x474] ;  /* 0x0004740001447983 */ /* 0x000ee80000100800 */
[----:B------:R-:W3:Y:S04]  /*88c0*/  LDL.LU R69, [R1+0xb4c] ;  /* 0x000b4c0001457983 */ /* 0x000ee80000300800 */
[----:B------:R-:W3:Y:S04]  /*88d0*/  LDL R70, [R1+0xc20] ;  /* 0x000c200001467983 */ /* 0x000ee80000100800 */
[----:B------:R-:W3:Y:S04]  /*88e0*/  LDL R44, [R1+0x1c8] ;  /* 0x0001c800012c7983 */ /* 0x000ee80000100800 */
[----:B------:R-:W3:Y:S01]  /*88f0*/  LDL R21, [R1+0x1cc] ;  /* 0x0001cc0001157983 */ /* 0x000ee20000100800 */
[----:B------:R-:W-:Y:S08]  /*8900*/  POPC R8, R8 ;  /* 0x0000000800087309 */ /* 0x000ff00000000000 */
[----:B------:R-:W0:Y:S01]  /*8910*/  POPC R12, R12 ;  /* 0x0000000c000c7309 */ /* 0x000e220000000000 */
[----:B------:R-:W-:-:S05]  /*8920*/  VABSDIFF.U32 R14, R9, R28, RZ ;  /* 0x0000001c090e7214 */ /* 0x000fca00000e00ff */
[----:B------:R-:W-:Y:S02]  /*8930*/  IMAD.IADD R10, R10, 0x1, R14 ;  /* 0x000000010a0a7824 */ /* 0x000fe400078e020e */
[----:B0-----:R-:W-:-:S04]  /*8940*/  IMAD.IADD R8, R8, 0x1, R12 ;  /* 0x0000000108087824 */ /* 0x001fc800078e020c */
[----:B------:R-:W-:Y:S01]  /*8950*/  IMAD R8, R8, 0x9, R10 ;  /* 0x0000000908087824 */ /* 0x000fe200078e020a */
[----:B--2---:R-:W-:Y:S02]  /*8960*/  LOP3.LUT R12, R19, R5, RZ, 0x3c, !PT ;  /* 0x00000005130c7212 */ /* 0x004fe400078e3cff */
[----:B------:R-:W-:-:S04]  /*8970*/  LOP3.LUT R10, R17, R73, RZ, 0x3c, !PT ;  /* 0x00000049110a7212 */ /* 0x000fc800078e3cff */
[----:B------:R-:W-:Y:S01]  /*8980*/  POPC R12, R12 ;  /* 0x0000000c000c7309 */ /* 0x000fe20000000000 */
[----:B-1----:R-:W-:-:S07]  /*8990*/  LOP3.LUT R9, R71, 0xff, RZ, 0xc0, !PT ;  /* 0x000000ff47097812 */ /* 0x002fce00078ec0ff */
[----:B------:R-:W0:Y:S01]  /*89a0*/  POPC R10, R10 ;  /* 0x0000000a000a7309 */ /* 0x000e220000000000 */
[----:B------:R-:W-:-:S04]  /*89b0*/  VABSDIFF.U32 R14, R9, R72, RZ ;  /* 0x00000048090e7214 */ /* 0x000fc800000e00ff */
[----:B------:R-:W-:Y:S01]  /*89c0*/  IADD3 R6, PT, PT, R6, R14, RZ ;  /* 0x0000000e06067210 */ /* 0x000fe20007ffe0ff */
[----:B0-----:R-:W-:Y:S01]  /*89d0*/  IMAD.IADD R10, R10, 0x1, R12 ;  /* 0x000000010a0a7824 */ /* 0x001fe200078e020c */
[----:B------:R-:W-:-:S03]  /*89e0*/  LOP3.LUT R12, R26, R5, RZ, 0x3c, !PT ;  /* 0x000000051a0c7212 */ /* 0x000fc600078e3cff */
[----:B------:R-:W-:Y:S01]  /*89f0*/  IMAD R6, R10, 0x9, R6 ;  /* 0x000000090a067824 */ /* 0x000fe200078e0206 */
[----:B------:R-:W-:Y:S02]  /*8a00*/  LOP3.LUT R10, R51, R73, RZ, 0x3c, !PT ;  /* 0x00000049330a7212 */ /* 0x000fe400078e3cff */
[----:B------:R-:W-:Y:S08]  /*8a10*/  POPC R12, R12 ;  /* 0x0000000c000c7309 */ /* 0x000ff00000000000 */
[----:B------:R-:W0:Y:S01]  /*8a20*/  POPC R10, R10 ;  /* 0x0000000a000a7309 */ /* 0x000e220000000000 */
[----:B---3--:R-:W-:-:S04]  /*8a30*/  LOP3.LUT R17, R33, 0xff, RZ, 0xc0, !PT ;  /* 0x000000ff21117812 */ /* 0x008fc800078ec0ff */
[----:B------:R-:W-:-:S05]  /*8a40*/  VABSDIFF.U32 R14, R9, R17, RZ ;  /* 0x00000011090e7214 */ /* 0x000fca00000e00ff */
[----:B------:R-:W-:Y:S02]  /*8a50*/  IMAD.IADD R8, R8, 0x1, R14 ;  /* 0x0000000108087824 */ /* 0x000fe400078e020e */
[----:B0-----:R-:W-:-:S04]  /*8a60*/  IMAD.IADD R10, R10, 0x1, R12 ;  /* 0x000000010a0a7824 */ /* 0x001fc800078e020c */
[----:B------:R-:W-:Y:S01]  /*8a70*/  IMAD R10, R10, 0x9, R8 ;  /* 0x000000090a0a7824 */ /* 0x000fe200078e0208 */
[----:B------:R0:W-:Y:S04]  /*8a80*/  STL [R1+0x8d4], R9 ;  /* 0x0008d40901007387 */ /* 0x0001e80000100800 */
[----:B------:R-:W2:Y:S04]  /*8a90*/  LDL.LU R71, [R1+0xb50] ;  /* 0x000b500001477983 */ /* 0x000ea80000300800 */
[----:B------:R-:W3:Y:S04]  /*8aa0*/  LDL R72, [R1+0x468] ;  /* 0x0004680001487983 */ /* 0x000ee80000100800 */
[----:B------:R-:W3:Y:S04]  /*8ab0*/  LDL R56, [R1+0x1c0] ;  /* 0x0001c00001387983 */ /* 0x000ee80000100800 */
[----:B------:R-:W3:Y:S04]  /*8ac0*/  LDL R60, [R1+0x1c4] ;  /* 0x0001c400013c7983 */ /* 0x000ee80000100800 */
[----:B------:R-:W3:Y:S04]  /*8ad0*/  LDL.LU R5, [R1+0xe3c] ;  /* 0x000e3c0001057983 */ /* 0x000ee80000300800 */
[----:B------:R-:W3:Y:S04]  /*8ae0*/  LDL R73, [R1+0x46c] ;  /* 0x00046c0001497983 */ /* 0x000ee80000100800 */
[----:B------:R-:W-:Y:S01]  /*8af0*/  STL [R1+0x8e8], R17 ;  /* 0x0008e81101007387 */ /* 0x000fe20000100800 */
[----:B------:R-:W-:-:S02]  /*8b00*/  LOP3.LUT R8, R65, R3, RZ, 0x3c, !PT ;  /* 0x0000000341087212 */ /* 0x000fc400078e3cff */
[----:B------:R-:W-:-:S04]  /*8b10*/  LOP3.LUT R12, R68, R4, RZ, 0x3c, !PT ;  /* 0x00000004440c7212 */ /* 0x000fc800078e3cff */
[----:B------:R-:W-:Y:S08]  /*8b20*/  POPC R8, R8 ;  /* 0x0000000800087309 */ /* 0x000ff00000000000 */
[----:B------:R-:W1:Y:S01]  /*8b30*/  POPC R12, R12 ;  /* 0x0000000c000c7309 */ /* 0x000e620000000000 */
[----:B0-----:R-:W-:-:S04]  /*8b40*/  LOP3.LUT R9, R69, 0xff, RZ, 0xc0, !PT ;  /* 0x000000ff45097812 */ /* 0x001fc800078ec0ff */
[----:B------:R-:W-:-:S05]  /*8b50*/  VABSDIFF.U32 R14, R9, R70, RZ ;  /* 0x00000046090e7214 */ /* 0x000fca00000e00ff */
[----:B------:R-:W-:Y:S01]  /*8b60*/  IMAD.IADD R6, R6, 0x1, R14 ;  /* 0x0000000106067824 */ /* 0x000fe200078e020e */
[----:B-1----:R-:W-:Y:S01]  /*8b70*/  IADD3 R8, PT, PT, R8, R12, RZ ;  /* 0x0000000c08087210 */ /* 0x002fe20007ffe0ff */
[----:B------:R0:W-:Y:S01]  /*8b80*/  STL [R1+0x8cc], R9 ;  /* 0x0008cc0901007387 */ /* 0x0001e20000100800 */
[----:B------:R-:W-:-:S03]  /*8b90*/  LOP3.LUT R12, R21, R4, RZ, 0x3c, !PT ;  /* 0x00000004150c7212 */ /* 0x000fc600078e3cff */
[----:B------:R-:W-:Y:S01]  /*8ba0*/  IMAD R8, R8, 0x9, R6 ;  /* 0x0000000908087824 */ /* 0x000fe200078e0206 */
[----:B------:R-:W-:Y:S02]  /*8bb0*/  LOP3.LUT R6, R44, R3, RZ, 0x3c, !PT ;  /* 0x000000032c067212 */ /* 0x000fe400078e3cff */
[----:B------:R-:W3:Y:S04]  /*8bc0*/  LDL.LU R3, [R1+0xe38] ;  /* 0x000e380001037983 */ /* 0x000ee80000300800 */
[----:B------:R-:W3:Y:S01]  /*8bd0*/  LDL.LU R4, [R1+0xe34] ;  /* 0x000e340001047983 */ /* 0x000ee20000300800 */
[----:B------:R-:W-:Y:S08]  /*8be0*/  POPC R6, R6 ;  /* 0x0000000600067309 */ /* 0x000ff00000000000 */
[----:B------:R-:W1:Y:S02]  /*8bf0*/  POPC R12, R12 ;  /* 0x0000000c000c7309 */ /* 0x000e640000000000 */
[----:B-1----:R-:W-:Y:S01]  /*8c00*/  IMAD.IADD R6, R6, 0x1, R12 ;  /* 0x0000000106067824 */ /* 0x002fe200078e020c */
[----:B--2---:R-:W-:-:S04]  /*8c10*/  LOP3.LUT R19, R71, 0xff, RZ, 0xc0, !PT ;  /* 0x000000ff47137812 */ /* 0x004fc800078ec0ff */
[----:B------:R-:W-:-:S05]  /*8c20*/  VABSDIFF.U32 R14, R9, R19, RZ ;  /* 0x00000013090e7214 */ /* 0x000fca00000e00ff */
[----:B------:R-:W-:-:S04]  /*8c30*/  IMAD.IADD R10, R10, 0x1, R14 ;  /* 0x000000010a0a7824 */ /* 0x000fc800078e020e */
[----:B------:R-:W-:Y:S01]  /*8c40*/  IMAD R10, R6, 0x9, R10 ;  /* 0x00000009060a7824 */ /* 0x000fe200078e020a */
[----:B---3--:R-:W-:Y:S01]  /*8c50*/  LOP3.LUT R6, R72, R56, RZ, 0x3c, !PT ;  /* 0x0000003848067212 */ /* 0x008fe200078e3cff */
[----:B------:R-:W-:Y:S04]  /*8c60*/  STL [R1+0x8e4], R19 ;  /* 0x0008e41301007387 */ /* 0x000fe80000100800 */
[----:B------:R-:W2:Y:S04]  /*8c70*/  LDL.LU R13, [R1+0xb54] ;  /* 0x000b5400010d7983 */ /* 0x000ea80000300800 */
[----:B------:R-:W3:Y:S04]  /*8c80*/  LDL R65, [R1+0xc24] ;  /* 0x000c240001417983 */ /* 0x000ee80000100800 */
[----:B------:R-:W3:Y:S04]  /*8c90*/  LDL.LU R15, [R1+0xb58] ;  /* 0x000b5800010f7983 */ /* 0x000ee80000300800 */
[----:B------:R-:W3:Y:S04]  /*8ca0*/  LDL R235, [R1+0x460] ;  /* 0x0004600001eb7983 */ /* 0x000ee80000100800 */
[----:B------:R-:W3:Y:S04]  /*8cb0*/  LDL R36, [R1+0x464] ;  /* 0x0004640001247983 */ /* 0x000ee80000100800 */
[----:B0-----:R-:W3:Y:S04]  /*8cc0*/  LDL.LU R9, [R1+0xb5c] ;  /* 0x000b5c0001097983 */ /* 0x001ee80000300800 */
[----:B------:R-:W3:Y:S01]  /*8cd0*/  LDL R33, [R1+0xc28] ;  /* 0x000c280001217983 */ /* 0x000ee20000100800 */
[----:B------:R-:W-:-:S05]  /*8ce0*/  VIADD R72, R4, 0x3 ;  /* 0x0000000304487836 */ /* 0x000fca0000000000 */
[-C--:B------:R-:W-:Y:S02]  /*8cf0*/  I2FP.F32.S32 R54, R72.reuse ;  /* 0x0000004800367245 */ /* 0x080fe40000201400 */
[----:B------:R-:W-:Y:S01]  /*8d00*/  I2FP.F32.U32 R72, R72 ;  /* 0x0000004800487245 */ /* 0x000fe20000201000 */
[----:B------:R-:W-:Y:S01]  /*8d10*/  IMAD.MOV.U32 R63, RZ, RZ, R3 ;  /* 0x000000ffff3f7224 */ /* 0x000fe200078e0003 */
[----:B------:R-:W-:Y:S01]  /*8d20*/  MOV R59, R3 ;  /* 0x00000003003b7202 */ /* 0x000fe20000000f00 */
[----:B------:R-:W-:Y:S02]  /*8d30*/  IMAD.MOV.U32 R62, RZ, RZ, R54 ;  /* 0x000000ffff3e7224 */ /* 0x000fe400078e0036 */
[----:B------:R-:W-:-:S04]  /*8d40*/  IMAD.MOV.U32 R58, RZ, RZ, R72 ;  /* 0x000000ffff3a7224 */ /* 0x000fc800078e0048 */
[----:B------:R-:W5:Y:S02]  /*8d50*/  TEX.LL RZ, R62, R62, R0, UR8, 2D, 0x3 ;  /* 0x28ff08003e3e7f60 */ /* 0x000f6400089e03ff */
[----:B------:R-:W5:Y:S01]  /*8d60*/  TEX.LL RZ, R58, R58, R0, UR10, 2D, 0x3 ;  /* 0x28ff0a003a3a7f60 */ /* 0x000f6200089e03ff */
[----:B------:R-:W-:Y:S01]  /*8d70*/  LOP3.LUT R12, R73, R60, RZ, 0x3c, !PT ;  /* 0x0000003c490c7212 */ /* 0x000fe200078e3cff */
[----:B------:R-:W-:Y:S01]  /*8d80*/  POPC R6, R6 ;  /* 0x0000000600067309 */ /* 0x000fe20000000000 */
[----:B------:R-:W-:Y:S01]  /*8d90*/  MOV R55, R3 ;  /* 0x0000000300377202 */ /* 0x000fe20000000f00 */
[----:B------:R-:W-:-:S06]  /*8da0*/  IMAD.MOV.U32 R73, RZ, RZ, R3 ;  /* 0x000000ffff497224 */ /* 0x000fcc00078e0003 */
[----:B------:R-:W0:Y:S01]  /*8db0*/  POPC R12, R12 ;  /* 0x0000000c000c7309 */ /* 0x000e220000000000 */
[----:B------:R-:W-:Y:S02]  /*8dc0*/  IMAD.MOV.U32 R70, RZ, RZ, R54 ;  /* 0x000000ffff467224 */ /* 0x000fe400078e0036 */
[--C-:B------:R-:W-:Y:S01]  /*8dd0*/  IMAD.MOV.U32 R71, RZ, RZ, R5.reuse ;  /* 0x000000ffff477224 */ /* 0x100fe200078e0005 */
[----:B------:R-:W-:Y:S01]  /*8de0*/  TEX.LL RZ, R34, R54, R0, UR4, 2D, 0x1 ;  /* 0x28ff040036227f60 */ /* 0x000fe200089e01ff */
[----:B------:R-:W-:Y:S01]  /*8df0*/  TEX.LL RZ, R32, R72, R0, UR6, 2D, 0x1 ;  /* 0x28ff060048207f60 */ /* 0x000fe200089e01ff */
[----:B------:R-:W-:Y:S02]  /*8e00*/  IMAD.MOV.U32 R68, RZ, RZ, R72 ;  /* 0x000000ffff447224 */ /* 0x000fe400078e0048 */
[----:B------:R-:W-:Y:S02]  /*8e10*/  IMAD.MOV.U32 R69, RZ, RZ, R5 ;  /* 0x000000ffff457224 */ /* 0x000fe400078e0005 */
[----:B0-----:R-:W-:Y:S01]  /*8e20*/  IMAD.IADD R6, R6, 0x1, R12 ;  /* 0x0000000106067824 */ /* 0x001fe200078e020c */
[----:B-----5:R0:W-:Y:S02]  /*8e30*/  STL.64 [R1+0x2c8], R62 ;  /* 0x0002c83e01007387 */ /* 0x0201e40000100a00 */
[----:B0-----:R-:W5:Y:S02]  /*8e40*/  TEX.LL RZ, R62, R70, R0, UR8, 2D, 0x3 ;  /* 0x28ff0800463e7f60 */ /* 0x001f6400089e03ff */
[----:B------:R0:W-:Y:S02]  /*8e50*/  STL.64 [R1+0x2c0], R58 ;  /* 0x0002c03a01007387 */ /* 0x0001e40000100a00 */
[----:B0-----:R0:W5:Y:S01]  /*8e60*/  TEX.LL RZ, R58, R68, R0, UR10, 2D, 0x3 ;  /* 0x28ff0a00443a7f60 */ /* 0x00116200089e03ff */
[----:B--2---:R-:W-:-:S04]  /*8e70*/  LOP3.LUT R13, R13, 0xff, RZ, 0xc0, !PT ;  /* 0x000000ff0d0d7812 */ /* 0x004fc800078ec0ff */
[----:B---3--:R-:W-:Y:S01]  /*8e80*/  VABSDIFF.U32 R12, R13, R65, RZ ;  /* 0x000000410d0c7214 */ /* 0x008fe200000e00ff */
[----:B------:R1:W-:Y:S04]  /*8e90*/  STL [R1+0x8c0], R13 ;  /* 0x0008c00d01007387 */ /* 0x0003e80000100800 */
[----:B------:R-:W2:Y:S01]  /*8ea0*/  LDL.LU R65, [R1+0xb60] ;  /* 0x000b600001417983 */ /* 0x000ea20000300800 */
[----:B------:R-:W-:Y:S02]  /*8eb0*/  IADD3 R8, PT, PT, R8, R12, RZ ;  /* 0x0000000c08087210 */ /* 0x000fe40007ffe0ff */
[----:B------:R-:W-:Y:S02]  /*8ec0*/  LOP3.LUT R22, R15, 0xff, RZ, 0xc0, !PT ;  /* 0x000000ff0f167812 */ /* 0x000fe400078ec0ff */
[----:B------:R-:W-:Y:S01]  /*8ed0*/  LOP3.LUT R12, R67, R60, RZ, 0x3c, !PT ;  /* 0x0000003c430c7212 */ /* 0x000fe200078e3cff */
[----:B------:R-:W-:Y:S01]  /*8ee0*/  IMAD R6, R6, 0x9, R8 ;  /* 0x0000000906067824 */ /* 0x000fe200078e0208 */
[----:B------:R-:W-:Y:S01]  /*8ef0*/  LOP3.LUT R8, R66, R56, RZ, 0x3c, !PT ;  /* 0x0000003842087212 */ /* 0x000fe200078e3cff */
[----:B------:R-:W-:Y:S01]  /*8f00*/  STL [R1+0x8e0], R22 ;  /* 0x0008e01601007387 */ /* 0x000fe20000100800 */
[----:B------:R-:W-:-:S03]  /*8f10*/  VABSDIFF.U32 R14, R13, R22, RZ ;  /* 0x000000160d0e7214 */ /* 0x000fc600000e00ff */
[----:B------:R-:W3:Y:S04]  /*8f20*/  LDL R56, [R1+0x458] ;  /* 0x0004580001387983 */ /* 0x000ee80000100800 */
[----:B------:R-:W3:Y:S04]  /*8f30*/  LDL R60, [R1+0x45c] ;  /* 0x00045c00013c7983 */ /* 0x000ee80000100800 */
[----:B-1----:R-:W3:Y:S01]  /*8f40*/  LDL.LU R13, [R1+0xb64] ;  /* 0x000b6400010d7983 */ /* 0x002ee20000300800 */
[----:B0-----:R-:W-:Y:S01]  /*8f50*/  LOP3.LUT R0, R9, 0xff, RZ, 0xc0, !PT ;  /* 0x000000ff09007812 */ /* 0x001fe200078ec0ff */
[----:B------:R-:W-:-:S02]  /*8f60*/  IMAD.IADD R10, R10, 0x1, R14 ;  /* 0x000000010a0a7824 */ /* 0x000fc400078e020e */
[----:B------:R-:W3:Y:S01]  /*8f70*/  LDL R15, [R1+0xc2c] ;  /* 0x000c2c00010f7983 */ /* 0x000ee20000100800 */
[----:B------:R-:W-:-:S03]  /*8f80*/  VABSDIFF.U32 R14, R0, R33, RZ ;  /* 0x00000021000e7214 */ /* 0x000fc600000e00ff */
[----:B------:R3:W-:Y:S04]  /*8f90*/  STL [R1+0x8b8], R0 ;  /* 0x0008b80001007387 */ /* 0x0007e80000100800 */
        /* <DEDUP_REMOVED lines=8> */
[----:B------:R-:W0:Y:S01]  /*9020*/  POPC R10, R10 ;  /* 0x0000000a000a7309 */ /* 0x000e220000000000 */
[----:B------:R-:W-:-:S02]  /*9030*/  IMAD.IADD R6, R6, 0x1, R14 ;  /* 0x0000000106067824 */ /* 0x000fc400078e020e */
[----:B0-----:R-:W-:Y:S01]  /*9040*/  IMAD.IADD R10, R10, 0x1, R12 ;  /* 0x000000010a0a7824 */ /* 0x001fe200078e020c */
[----:B------:R-:W-:-:S03]  /*9050*/  LOP3.LUT R12, R113, R111, RZ, 0x3c, !PT ;  /* 0x0000006f710c7212 */ /* 0x000fc600078e3cff */
[----:B------:R-:W-:Y:S01]  /*9060*/  IMAD R6, R10, 0x9, R6 ;  /* 0x000000090a067824 */ /* 0x000fe200078e0206 */
[----:B------:R-:W-:Y:S02]  /*9070*/  LOP3.LUT R10, R112, R110, RZ, 0x3c, !PT ;  /* 0x0000006e700a7212 */ /* 0x000fe400078e3cff */
[----:B------:R-:W-:Y:S08]  /*9080*/  POPC R12, R12 ;  /* 0x0000000c000c7309 */ /* 0x000ff00000000000 */
[----:B------:R-:W0:Y:S02]  /*9090*/  POPC R10, R10 ;  /* 0x0000000a000a7309 */ /* 0x000e240000000000 */
[----:B0-----:R-:W-:Y:S01]  /*90a0*/  IMAD.IADD R10, R10, 0x1, R12 ;  /* 0x000000010a0a7824 */ /* 0x001fe200078e020c */
[----:B-----5:R-:W-:Y:S04]  /*90b0*/  STL.64 [R1+0x2b8], R62 ;  /* 0x0002b83e01007387 */ /* 0x020fe80000100a00 */
[----:B------:R0:W-:Y:S01]  /*90c0*/  STL.64 [R1+0x2b0], R58 ;  /* 0x0002b03a01007387 */ /* 0x0001e20000100a00 */
[----:B--2---:R-:W-:-:S05]  /*90d0*/  LOP3.LUT R9, R65, 0xff, RZ, 0xc0, !PT ;  /* 0x000000ff41097812 */ /* 0x004fca00078ec0ff */
[----:B------:R-:W-:Y:S04]  /*90e0*/  STL [R1+0x8d8], R9 ;  /* 0x0008d80901007387 */ /* 0x000fe80000100800 */
[----:B------:R-:W2:Y:S04]  /*90f0*/  LDL R64, [R1+0x450] ;  /* 0x0004500001407983 */ /* 0x000ea80000100800 */
[----:B------:R-:W2:Y:S04]  /*9100*/  LDL R235, [R1+0x454] ;  /* 0x0004540001eb7983 */ /* 0x000ea80000100800 */
[----:B------:R-:W2:Y:S04]  /*9110*/  LDL.LU R36, [R1+0xb6c] ;  /* 0x000b6c0001247983 */ /* 0x000ea80000300800 */
[----:B------:R-:W2:Y:S01]  /*9120*/  LDL R65, [R1+0xc30] ;  /* 0x000c300001417983 */ /* 0x000ea20000100800 */
[----:B------:R-:W-:-:S02]  /*9130*/  VABSDIFF.U32 R14, R0, R9, RZ ;  /* 0x00000009000e7214 */ /* 0x000fc400000e00ff */
[----:B---3--:R-:W-:Y:S02]  /*9140*/  LOP3.LUT R0, R13, 0xff, RZ, 0xc0, !PT ;  /* 0x000000ff0d007812 */ /* 0x008fe400078ec0ff */
[----:B------:R-:W-:-:S03]  /*9150*/  LOP3.LUT R12, R60, R115, RZ, 0x3c, !PT ;  /* 0x000000733c0c7212 */ /* 0x000fc600078e3cff */
[----:B------:R2:W-:Y:S04]  /*9160*/  STL [R1+0x8b0], R0 ;  /* 0x0008b00001007387 */ /* 0x0005e80000100800 */
[----:B------:R-:W3:Y:S01]  /*9170*/  LDL.LU R60, [R1+0xb70] ;  /* 0x000b7000013c7983 */ /* 0x000ee20000300800 */
[----:B------:R-:W-:Y:S02]  /*9180*/  IADD3 R8, PT, PT, R8, R14, RZ ;  /* 0x0000000e08087210 */ /* 0x000fe40007ffe0ff */
[----:B0-----:R-:W-:-:S03]  /*9190*/  LOP3.LUT R59, R33, 0xff, RZ, 0xc0, !PT ;  /* 0x000000ff213b7812 */ /* 0x001fc600078ec0ff */
[----:B------:R-:W-:Y:S01]  /*91a0*/  IMAD R8, R10, 0x9, R8 ;  /* 0x000000090a087824 */ /* 0x000fe200078e0208 */
[----:B------:R-:W-:Y:S02]  /*91b0*/  LOP3.LUT R10, R56, R114, RZ, 0x3c, !PT ;  /* 0x00000072380a7212 */ /* 0x000fe400078e3cff */
[----:B------:R-:W3:Y:S04]  /*91c0*/  LDL R56, [R1+0x448] ;  /* 0x0004480001387983 */ /* 0x000ee80000100800 */
[----:B------:R-:W-:Y:S04]  /*91d0*/  STL [R1+0x8d0], R59 ;  /* 0x0008d03b01007387 */ /* 0x000fe80000100800 */
[----:B------:R-:W3:Y:S01]  /*91e0*/  LDL R13, [R1+0x44c] ;  /* 0x00044c00010d7983 */ /* 0x000ee20000100800 */
[----:B------:R-:W-:-:S03]  /*91f0*/  VABSDIFF.U32 R14, R0, R15, RZ ;  /* 0x0000000f000e7214 */ /* 0x000fc600000e00ff */
[----:B------:R-:W3:Y:S04]  /*9200*/  LDL.LU R15, [R1+0xb74] ;  /* 0x000b7400010f7983 */ /* 0x000ee80000300800 */
[----:B------:R-:W3:Y:S01]  /*9210*/  LDL R33, [R1+0xc34] ;  /* 0x000c340001217983 */ /* 0x000ee20000100800 */
[----:B------:R-:W-:Y:S01]  /*9220*/  IMAD.IADD R6, R6, 0x1, R14 ;  /* 0x0000000106067824 */ /* 0x000fe200078e020e */
[----:B------:R-:W-:-:S05]  /*9230*/  VABSDIFF.U32 R14, R0, R59, RZ ;  /* 0x0000003b000e7214 */ /* 0x000fca00000e00ff */
[----:B------:R-:W-:Y:S01]  /*9240*/  IMAD.IADD R8, R8, 0x1, R14 ;  /* 0x0000000108087824 */ /* 0x000fe200078e020e */
        /* <DEDUP_REMOVED lines=8> */
[----:B--2---:R-:W-:-:S04]  /*92d0*/  LOP3.LUT R0, R36, 0xff, RZ, 0xc0, !PT ;  /* 0x000000ff24007812 */ /* 0x004fc800078ec0ff */
[----:B------:R-:W-:Y:S01]  /*92e0*/  VABSDIFF.U32 R14, R0, R65, RZ ;  /* 0x00000041000e7214 */ /* 0x000fe200000e00ff */
[----:B------:R1:W-:Y:S04]  /*92f0*/  STL [R1+0x8a8], R0 ;  /* 0x0008a80001007387 */ /* 0x0003e80000100800 */
[----:B------:R-:W2:Y:S01]  /*9300*/  LDL.LU R65, [R1+0xb78] ;  /* 0x000b780001417983 */ /* 0x000ea20000300800 */
[----:B---3--:R-:W-:-:S05]  /*9310*/  LOP3.LUT R36, R60, 0xff, RZ, 0xc0, !PT ;  /* 0x000000ff3c247812 */ /* 0x008fca00078ec0ff */
[----:B------:R-:W-:Y:S04]  /*9320*/  STL [R1+0x8c8], R36 ;  /* 0x0008c82401007387 */ /* 0x000fe80000100800 */
[----:B------:R-:W3:Y:S01]  /*9330*/  LDL.LU R60, [R1+0xb7c] ;  /* 0x000b7c00013c7983 */ /* 0x000ee20000300800 */
[----:B0-----:R-:W-:Y:S02]  /*9340*/  IADD3 R10, PT, PT, R10, R12, RZ ;  /* 0x0000000c0a0a7210 */ /* 0x001fe40007ffe0ff */
[----:B------:R-:W-:Y:S01]  /*9350*/  LOP3.LUT R12, R235, R119, RZ, 0x3c, !PT ;  /* 0x00000077eb0c7212 */ /* 0x000fe200078e3cff */
[----:B------:R-:W-:Y:S01]  /*9360*/  IMAD.IADD R6, R6, 0x1, R14 ;  /* 0x0000000106067824 */ /* 0x000fe200078e020e */
[----:B------:R-:W3:Y:S01]  /*9370*/  LDL R50, [R1+0x900] ;  /* 0x0009000001327983 */ /* 0x000ee20000100800 */
[----:B------:R-:W-:Y:S01]  /*9380*/  IMAD R8, R10, 0x9, R8 ;  /* 0x000000090a087824 */ /* 0x000fe200078e0208 */
[----:B------:R-:W-:-:S02]  /*9390*/  LOP3.LUT R10, R64, R118, RZ, 0x3c, !PT ;  /* 0x00000076400a7212 */ /* 0x000fc400078e3cff */
[----:B------:R-:W-:Y:S01]  /*93a0*/  POPC R12, R12 ;  /* 0x0000000c000c7309 */ /* 0x000fe20000000000 */
[----:B------:R-:W3:Y:S07]  /*93b0*/  LDL R235, [R1+0x904] ;  /* 0x0009040001eb7983 */ /* 0x000eee0000100800 */
[----:B------:R-:W0:Y:S02]  /*93c0*/  POPC R10, R10 ;  /* 0x0000000a000a7309 */ /* 0x000e240000000000 */
        /* <DEDUP_REMOVED lines=9> */
[----:B------:R-:W-:-:S03]  /*9460*/  LOP3.LUT R12, R13, R123, RZ, 0x3c, !PT ;  /* 0x0000007b0d0c7212 */ /* 0x000fc600078e3cff */
[----:B------:R-:W-:Y:S01]  /*9470*/  IMAD R8, R10, 0x9, R8 ;  /* 0x000000090a087824 */ /* 0x000fe200078e0208 */
[----:B------:R-:W-:Y:S02]  /*9480*/  LOP3.LUT R10, R56, R122, RZ, 0x3c, !PT ;  /* 0x0000007a380a7212 */ /* 0x000fe400078e3cff */
        /* <DEDUP_REMOVED lines=9> */
[----:B------:R-:W-:Y:S01]  /*9520*/  POPC R12, R12 ;  /* 0x0000000c000c7309 */ /* 0x000fe20000000000 */
[----:B------:R3:W-:Y:S04]  /*9530*/  STL [R1+0x8a0], R0 ;  /* 0x0008a00001007387 */ /* 0x0007e80000100800 */
[----:B------:R-:W3:Y:S03]  /*9540*/  LDL.LU R56, [R1+0xb80] ;  /* 0x000b800001387983 */ /* 0x000ee60000300800 */
[----:B------:R-:W0:Y:S02]  /*9550*/  POPC R10, R10 ;  /* 0x0000000a000a7309 */ /* 0x000e240000000000 */
[----:B0-----:R-:W-:Y:S01]  /*9560*/  IMAD.IADD R10, R10, 0x1, R12 ;  /* 0x000000010a0a7824 */ /* 0x001fe200078e020c */
[----:B--2---:R-:W-:-:S04]  /*9570*/  LOP3.LUT R13, R65, 0xff, RZ, 0xc0, !PT ;  /* 0x000000ff410d7812 */ /* 0x004fc800078ec0ff */
[----:B------:R-:W-:Y:S01]  /*9580*/  VABSDIFF.U32 R14, R0, R13, RZ ;  /* 0x0000000d000e7214 */ /* 0x000fe200000e00ff */
[----:B------:R-:W-:Y:S04]  /*9590*/  STL [R1+0x8c4], R13 ;  /* 0x0008c40d01007387 */ /* 0x000fe80000100800 */
[----:B------:R-:W-:Y:S01]  /*95a0*/  IMAD.IADD R8, R8, 0x1, R14 ;  /* 0x0000000108087824 */ /* 0x000fe200078e020e */
[----:B------:R-:W2:Y:S03]  /*95b0*/  LDL.LU R65, [R1+0xb84] ;  /* 0x000b840001417983 */ /* 0x000ea60000300800 */
[----:B------:R-:W-:Y:S01]  /*95c0*/  IMAD R8, R10, 0x9, R8 ;  /* 0x000000090a087824 */ /* 0x000fe200078e0208 */
[----:B------:R-:W2:Y:S01]  /*95d0*/  LDL R33, [R1+0x910] ;  /* 0x0009100001217983 */ /* 0x000ea20000100800 */
[----:B------:R-:W-:-:S03]  /*95e0*/  LOP3.LUT R10, R129, R126, RZ, 0x3c, !PT ;  /* 0x0000007e810a7212 */ /* 0x000fc600078e3cff */
[----:B------:R-:W2:Y:S04]  /*95f0*/  LDL R15, [R1+0x914] ;  /* 0x00091400010f7983 */ /* 0x000ea80000100800 */
[----:B------:R-:W2:Y:S01]  /*9600*/  LDL.LU R129, [R1+0xe30] ;  /* 0x000e300001817983 */ /* 0x000ea20000300800 */
[----:B---3--:R-:W-:-:S05]  /*9610*/  LOP3.LUT R0, R60, 0xff, RZ, 0xc0, !PT ;  /* 0x000000ff3c007812 */ /* 0x008fca00078ec0ff */
[----:B------:R0:W-:Y:S04]  /*9620*/  STL [R1+0x898], R0 ;  /* 0x0008980001007387 */ /* 0x0001e80000100800 */
[----:B------:R-:W3:Y:S01]  /*9630*/  LDL.LU R60, [R1+0xb88] ;  /* 0x000b8800013c7983 */ /* 0x000ee20000300800 */
[----:B------:R-:W-:Y:S01]  /*9640*/  LOP3.LUT R12, R52, R127, RZ, 0x3c, !PT ;  /* 0x0000007f340c7212 */ /* 0x000fe200078e3cff */
[----:B------:R-:W-:Y:S08]  /*9650*/  POPC R10, R10 ;  /* 0x0000000a000a7309 */ /* 0x000ff00000000000 */
[----:B------:R-:W1:Y:S01]  /*9660*/  POPC R12, R12 ;  /* 0x0000000c000c7309 */ /* 0x000e620000000000 */
[----:B------:R-:W-:-:S05]  /*9670*/  VABSDIFF.U32 R14, R0, R30, RZ ;  /* 0x0000001e000e7214 */ /* 0x000fca00000e00ff */
[----:B------:R-:W-:Y:S01]  /*9680*/  IMAD.IADD R6, R6, 0x1, R14 ;  /* 0x0000000106067824 */ /* 0x000fe200078e020e */
[----:B-1----:R-:W-:Y:S02]  /*9690*/  IADD3 R10, PT, PT, R10, R12, RZ ;  /* 0x0000000c0a0a7210 */ /* 0x002fe40007ffe0ff */
[----:B------:R-:W-:-:S03]  /*96a0*/  LOP3.LUT R12, R235, R127, RZ, 0x3c, !PT ;  /* 0x0000007feb0c7212 */ /* 0x000fc600078e3cff */
[----:B------:R-:W-:Y:S01]  /*96b0*/  IMAD R6, R10, 0x9, R6 ;  /* 0x000000090a067824 */ /* 0x000fe200078e0206 */
[----:B------:R-:W-:Y:S02]  /*96c0*/  LOP3.LUT R10, R50, R126, RZ, 0x3c, !PT ;  /* 0x0000007e320a7212 */ /* 0x000fe400078e3cff */
[----:B------:R-:W-:Y:S08]  /*96d0*/  POPC R12, R12 ;  /* 0x0000000c000c7309 */ /* 0x000ff00000000000 */
[----:B------:R-:W1:Y:S02]  /*96e0*/  POPC R10, R10 ;  /* 0x0000000a000a7309 */ /* 0x000e640000000000 */
[----:B-1----:R-:W-:Y:S01]  /*96f0*/  IMAD.IADD R10, R10, 0x1, R12 ;  /* 0x000000010a0a7824 */ /* 0x002fe200078e020c */
[----:B------:R-:W-:-:S04]  /*9700*/  LOP3.LUT R30, R56, 0xff, RZ, 0xc0, !PT ;  /* 0x000000ff381e7812 */ /* 0x000fc800078ec0ff */
[----:B------:R-:W-:-:S05]  /*9710*/  VABSDIFF.U32 R14, R0, R30, RZ ;  /* 0x0000001e000e7214 */ /* 0x000fca00000e00ff */
[----:B------:R-:W-:Y:S01]  /*9720*/  IMAD.IADD R8, R8, 0x1, R14 ;  /* 0x0000000108087824 */ /* 0x000fe200078e020e */
[----:B------:R-:W-:Y:S03]  /*9730*/  STL [R1+0x8bc], R30 ;  /* 0x0008bc1e01007387 */ /* 0x000fe60000100800 */
[----:B------:R-:W-:Y:S01]  /*9740*/  IMAD R8, R10, 0x9, R8 ;  /* 0x000000090a087824 */ /* 0x000fe200078e0208 */
[----:B------:R-:W-:Y:S01]  /*9750*/  LOP3.LUT R10, R42, R128, RZ, 0x3c, !PT ;  /* 0x000000802a0a7212 */ /* 0x000fe200078e3cff */
[----:B------:R-:W3:Y:S04]  /*9760*/  LDL.LU R56, [R1+0xb8c] ;  /* 0x000b8c0001387983 */ /* 0x000ee80000300800 */
[----:B0-----:R-:W3:Y:S01]  /*9770*/  LDL R0, [R1+0x908] ;  /* 0x0009080001007983 */ /* 0x001ee20000100800 */
[----:B------:R-:W-:Y:S03]  /*9780*/  POPC R10, R10 ;  /* 0x0000000a000a7309 */ /* 0x000fe60000000000 */
[----:B------:R-:W3:Y:S01]  /*9790*/  LDL R52, [R1+0x90c] ;  /* 0x00090c0001347983 */ /* 0x000ee20000100800 */
[----:B--2---:R-:W-:-:S06]  /*97a0*/  LOP3.LUT R12, R11, R129, RZ, 0x3c, !PT ;  /* 0x000000810b0c7212 */ /* 0x004fcc00078e3cff */
[----:B------:R-:W0:Y:S01]  /*97b0*/  POPC R12, R12 ;  /* 0x0000000c000c7309 */ /* 0x000e220000000000 */
[----:B------:R-:W-:-:S04]  /*97c0*/  LOP3.LUT R11, R65, 0xff, RZ, 0xc0, !PT ;  /* 0x000000ff410b7812 */ /* 0x000fc800078ec0ff */
[----:B------:R-:W-:-:S05]  /*97d0*/  VABSDIFF.U32 R14, R11, R38, RZ ;  /* 0x000000260b0e7214 */ /* 0x000fca00000e00ff */
[----:B------:R-:W-:Y:S02]  /*97e0*/  IMAD.IADD R6, R6, 0x1, R14 ;  /* 0x0000000106067824 */ /* 0x000fe400078e020e */
[----:B0-----:R-:W-:Y:S01]  /*97f0*/  IMAD.IADD R10, R10, 0x1, R12 ;  /* 0x000000010a0a7824 */ /* 0x001fe200078e020c */
[----:B------:R-:W-:-:S03]  /*9800*/  LOP3.LUT R12, R15, R129, RZ, 0x3c, !PT ;  /* 0x000000810f0c7212 */ /* 0x000fc600078e3cff */
[----:B------:R-:W-:Y:S01]  /*9810*/  IMAD R6, R10, 0x9, R6 ;  /* 0x000000090a067824 */ /* 0x000fe200078e0206 */
[----:B------:R-:W-:Y:S02]  /*9820*/  LOP3.LUT R10, R33, R128, RZ, 0x3c, !PT ;  /* 0x00000080210a7212 */ /* 0x000fe400078e3cff */
[----:B------:R-:W-:Y:S01]  /*9830*/  POPC R12, R12 ;  /* 0x0000000c000c7309 */ /* 0x000fe20000000000 */
[----:B------:R0:W-:Y:S01]  /*9840*/  STL [R1+0x890], R11 ;  /* 0x0008900b01007387 */ /* 0x0001e20000100800 */
[----:B---3--:R-:W-:-:S03]  /*9850*/  LOP3.LUT R42, R60, 0xff, RZ, 0xc0, !PT ;  /* 0x000000ff3c2a7812 */ /* 0x008fc600078ec0ff */
[----:B------:R-:W2:Y:S03]  /*9860*/  LDL.LU R65, [R1+0xb90] ;  /* 0x000b900001417983 */ /* 0x000ea60000300800 */
[----:B------:R-:W1:Y:S01]  /*9870*/  POPC R10, R10 ;  /* 0x0000000a000a7309 */ /* 0x000e620000000000 */
[----:B------:R-:W-:-:S04]  /*9880*/  VABSDIFF.U32 R14, R11, R42, RZ ;  /* 0x0000002a0b0e7214 */ /* 0x000fc800000e00ff */
[----:B------:R-:W-:Y:S01]  /*9890*/  IADD3 R8, PT, PT, R8, R14, RZ ;  /* 0x0000000e08087210 */ /* 0x000fe20007ffe0ff */
[----:B------:R-:W-:Y:S04]  /*98a0*/  STL [R1+0x8b4], R42 ;  /* 0x0008b42a01007387 */ /* 0x000fe80000100800 */
[----:B------:R-:W3:Y:S04]  /*98b0*/  LDL.LU R38, [R1+0xb94] ;  /* 0x000b940001267983 */ /* 0x000ee80000300800 */
[----:B------:R-:W3:Y:S01]  /*98c0*/  LDL R60, [R1+0x918] ;  /* 0x00091800013c7983 */ /* 0x000ee20000100800 */
[----:B-1----:R-:W-:Y:S01]  /*98d0*/  IMAD.IADD R10, R10, 0x1, R12 ;  /* 0x000000010a0a7824 */ /* 0x002fe200078e020c */
[----:B------:R-:W-:-:S02]  /*98e0*/  LOP3.LUT R12, R133, R131, RZ, 0x3c, !PT ;  /* 0x00000083850c7212 */ /* 0x000fc400078e3cff */
[----:B0-----:R-:W3:Y:S01]  /*98f0*/  LDL R11, [R1+0x91c] ;  /* 0x00091c00010b7983 */ /* 0x001ee20000100800 */
[----:B------:R-:W-:Y:S01]  /*9900*/  IMAD R8, R10, 0x9, R8 ;  /* 0x000000090a087824 */ /* 0x000fe200078e0208 */
[----:B------:R-:W-:Y:S02]  /*9910*/  LOP3.LUT R10, R132, R130, RZ, 0x3c, !PT ;  /* 0x00000082840a7212 */ /* 0x000fe400078e3cff */
[----:B------:R-:W3:Y:S04]  /*9920*/  LDL.LU R132, [R1+0xe2c] ;  /* 0x000e2c0001847983 */ /* 0x000ee80000300800 */
[----:B------:R-:W3:Y:S01]  /*9930*/  LDL.LU R133, [R1+0xe28] ;  /* 0x000e280001857983 */ /* 0x000ee20000300800 */
[----:B------:R-:W-:Y:S08]  /*9940*/  POPC R10, R10 ;  /* 0x0000000a000a7309 */ /* 0x000ff00000000000 */
[----:B------:R-:W0:Y:S02]  /*9950*/  POPC R12, R12 ;  /* 0x0000000c000c7309 */ /* 0x000e240000000000 */
[----:B0-----:R-:W-:Y:S01]  /*9960*/  IMAD.IADD R10, R10, 0x1, R12 ;  /* 0x000000010a0a7824 */ /* 0x001fe200078e020c */
[----:B------:R-:W-:-:S05]  /*9970*/  LOP3.LUT R24, R56, 0xff, RZ, 0xc0, !PT ;  /* 0x000000ff38187812 */ /* 0x000fca00078ec0ff */
[----:B------:R0:W-:Y:S04]  /*9980*/  STL [R1+0x888], R24 ;  /* 0x0008881801007387 */ /* 0x0001e80000100800 */
[----:B------:R-:W0:Y:S01]  /*9990*/  LDL.LU R56, [R1+0xb98] ;  /* 0x000b980001387983 */ /* 0x000e220000300800 */
[----:B------:R-:W-:-:S05]  /*99a0*/  VABSDIFF.U32 R14, R24, R48, RZ ;  /* 0x00000030180e7214 */ /* 0x000fca00000e00ff */
[----:B------:R-:W-:Y:S01]  /*99b0*/  IMAD.IADD R6, R6, 0x1, R14 ;  /* 0x0000000106067824 */ /* 0x000fe200078e020e */
[----:B------:R-:W-:-:S03]  /*99c0*/  LOP3.LUT R12, R52, R131, RZ, 0x3c, !PT ;  /* 0x00000083340c7212 */ /* 0x000fc600078e3cff */
[----:B------:R-:W-:Y:S01]  /*99d0*/  IMAD R6, R10, 0x9, R6 ;  /* 0x000000090a067824 */ /* 0x000fe200078e0206 */
[----:B------:R-:W-:Y:S02]  /*99e0*/  LOP3.LUT R10, R0, R130, RZ, 0x3c, !PT ;  /* 0x00000082000a7212 */ /* 0x000fe400078e3cff */
[----:B------:R-:W-:Y:S08]  /*99f0*/  POPC R12, R12 ;  /* 0x0000000c000c7309 */ /* 0x000ff00000000000 */
[----:B------:R-:W1:Y:S02]  /*9a00*/  POPC R10, R10 ;  /* 0x0000000a000a7309 */ /* 0x000e640000000000 */
[----:B-1----:R-:W-:-:S02]  /*9a10*/  IADD3 R10, PT, PT, R10, R12, RZ ;  /* 0x0000000c0a0a7210 */ /* 0x002fc40007ffe0ff */
[----:B--2---:R-:W-:-:S04]  /*9a20*/  LOP3.LUT R48, R65, 0xff, RZ, 0xc0, !PT ;  /* 0x000000ff41307812 */ /* 0x004fc800078ec0ff */
[----:B------:R-:W-:Y:S01]  /*9a30*/  VABSDIFF.U32 R14, R24, R48, RZ ;  /* 0x00000030180e7214 */ /* 0x000fe200000e00ff */
[----:B------:R-:W-:Y:S04]  /*9a40*/  STL [R1+0x8ac], R48 ;  /* 0x0008ac3001007387 */ /* 0x000fe80000100800 */
[----:B------:R-:W-:Y:S01]  /*9a50*/  IMAD.IADD R8, R8, 0x1, R14 ;  /* 0x0000000108087824 */ /* 0x000fe200078e020e */
[----:B------:R-:W2:Y:S03]  /*9a60*/  LDL.LU R65, [R1+0xb9c] ;  /* 0x000b9c0001417983 */ /* 0x000ea60000300800 */
[----:B------:R-:W-:Y:S01]  /*9a70*/  IMAD R8, R10, 0x9, R8 ;  /* 0x000000090a087824 */ /* 0x000fe200078e0208 */
[----:B------:R-:W2:Y:S04]  /*9a80*/  LDL R68, [R1+0x928] ;  /* 0x0009280001447983 */ /* 0x000ea80000100800 */
[----:B------:R-:W2:Y:S01]  /*9a90*/  LDL R64, [R1+0x92c] ;  /* 0x00092c0001407983 */ /* 0x000ea20000100800 */
[----:B---3--:R-:W-:-:S03]  /*9aa0*/  LOP3.LUT R10, R134, R132, RZ, 0x3c, !PT ;  /* 0x00000084860a7212 */ /* 0x008fc600078e3cff */
[----:B------:R-:W3:Y:S01]  /*9ab0*/  LDL.LU R134, [R1+0xe24] ;  /* 0x000e240001867983 */ /* 0x000ee20000300800 */
[----:B------:R-:W-:-:S03]  /*9ac0*/  LOP3.LUT R12, R135, R133, RZ, 0x3c, !PT ;  /* 0x00000085870c7212 */ /* 0x000fc600078e3cff */
[----:B------:R-:W2:Y:S01]  /*9ad0*/  LDL.LU R135, [R1+0xe20] ;  /* 0x000e200001877983 */ /* 0x000ea20000300800 */
[----:B------:R-:W-:-:S04]  /*9ae0*/  LOP3.LUT R38, R38, 0xff, RZ, 0xc0, !PT ;  /* 0x000000ff26267812 */ /* 0x000fc800078ec0ff */
[----:B------:R-:W-:Y:S01]  /*9af0*/  VABSDIFF.U32 R14, R38, R46, RZ ;  /* 0x0000002e260e7214 */ /* 0x000fe200000e00ff */
[----:B------:R1:W-:Y:S04]  /*9b00*/  STL [R1+0x880], R38 ;  /* 0x0008802601007387 */ /* 0x0003e80000100800 */
[----:B------:R-:W3:Y:S01]  /*9b10*/  LDL.LU R46, [R1+0xba0] ;  /* 0x000ba000012e7983 */ /* 0x000ee20000300800 */
[----:B------:R-:W-:Y:S01]  /*9b20*/  POPC R10, R10 ;  /* 0x0000000a000a7309 */ /* 0x000fe20000000000 */
[----:B------:R-:W-:-:S07]  /*9b30*/  IMAD.IADD R6, R6, 0x1, R14 ;  /* 0x0000000106067824 */ /* 0x000fce00078e020e */
[----:B------:R-:W1:Y:S02]  /*9b40*/  POPC R12, R12 ;  /* 0x0000000c000c7309 */ /* 0x000e640000000000 */
[----:B-1----:R-:W-:Y:S01]  /*9b50*/  IMAD.IADD R10, R10, 0x1, R12 ;  /* 0x000000010a0a7824 */ /* 0x002fe200078e020c */
[----:B0-----:R-:W-:-:S04]  /*9b60*/  LOP3.LUT R24, R56, 0xff, RZ, 0xc0, !PT ;  /* 0x000000ff38187812 */ /* 0x001fc800078ec0ff */
[----:B------:R-:W-:Y:S01]  /*9b70*/  VABSDIFF.U32 R14, R38, R24, RZ ;  /* 0x00000018260e7214 */ /* 0x000fe200000e00ff */
[----:B------:R-:W-:Y:S04]  /*9b80*/  STL [R1+0x8a4], R24 ;  /* 0x0008a41801007387 */ /* 0x000fe80000100800 */
[----:B------:R-:W3:Y:S01]  /*9b90*/  LDL.LU R38, [R1+0xba4] ;  /* 0x000ba40001267983 */ /* 0x000ee20000300800 */
[----:B------:R-:W-:Y:S01]  /*9ba0*/  IMAD R6, R10, 0x9, R6 ;  /* 0x000000090a067824 */ /* 0x000fe200078e0206 */
[----:B------:R-:W-:Y:S02]  /*9bb0*/  LOP3.LUT R10, R60, R132, RZ, 0x3c, !PT ;  /* 0x000000843c0a7212 */ /* 0x000fe400078e3cff */
[----:B------:R-:W-:Y:S01]  /*9bc0*/  LOP3.LUT R12, R11, R133, RZ, 0x3c, !PT ;  /* 0x000000850b0c7212 */ /* 0x000fe200078e3cff */
[----:B------:R-:W3:Y:S03]  /*9bd0*/  LDL R69, [R1+0x920] ;  /* 0x0009200001457983 */ /* 0x000ee60000100800 */
[----:B------:R-:W-:Y:S01]  /*9be0*/  POPC R10, R10 ;  /* 0x0000000a000a7309 */ /* 0x000fe20000000000 */
[----:B------:R-:W3:Y:S07]  /*9bf0*/  LDL R56, [R1+0x924] ;  /* 0x0009240001387983 */ /* 0x000eee0000100800 */
[----:B------:R-:W0:Y:S01]  /*9c00*/  POPC R12, R12 ;  /* 0x0000000c000c7309 */ /* 0x000e220000000000 */
[----:B------:R-:W-:-:S02]  /*9c10*/  IMAD.IADD R8, R8, 0x1, R14 ;  /* 0x0000000108087824 */ /* 0x000fc400078e020e */
[----:B0-----:R-:W-:Y:S01]  /*9c20*/  IMAD.IADD R10, R10, 0x1, R12 ;  /* 0x000000010a0a7824 */ /* 0x001fe200078e020c */
[----:B--2---:R-:W-:Y:S02]  /*9c30*/  LOP3.LUT R12, R7, R135, RZ, 0x3c, !PT ;  /* 0x00000087070c7212 */ /* 0x004fe400078e3cff */
[----:B------:R-:W-:-:S05]  /*9c40*/  LOP3.LUT R7, R65, 0xff, RZ, 0xc0, !PT ;  /* 0x000000ff41077812 */ /* 0x000fca00078ec0ff */
[----:B------:R0:W-:Y:S04]  /*9c50*/  STL [R1+0x878], R7 ;  /* 0x0008780701007387 */ /* 0x0001e80000100800 */
[----:B------:R-:W2:Y:S01]  /*9c60*/  LDL.LU R65, [R1+0xba8] ;  /* 0x000ba80001417983 */ /* 0x000ea20000300800 */
[C---:B------:R-:W-:Y:S02]  /*9c70*/  VABSDIFF.U32 R14, R7.reuse, R28, RZ ;  /* 0x0000001c070e7214 */ /* 0x040fe400000e00ff */
[----:B---3--:R-:W-:Y:S02]  /*9c80*/  LOP3.LUT R46, R46, 0xff, RZ, 0xc0, !PT ;  /* 0x000000ff2e2e7812 */ /* 0x008fe400078ec0ff */
[----:B------:R-:W-:Y:S02]  /*9c90*/  IADD3 R6, PT, PT, R6, R14, RZ ;  /* 0x0000000e06067210 */ /* 0x000fe40007ffe0ff */
[----:B------:R-:W-:Y:S01]  /*9ca0*/  VABSDIFF.U32 R14, R7, R46, RZ ;  /* 0x0000002e070e7214 */ /* 0x000fe200000e00ff */
[----:B------:R-:W-:Y:S04]  /*9cb0*/  STL [R1+0x89c], R46 ;  /* 0x00089c2e01007387 */ /* 0x000fe80000100800 */
[----:B0-----:R-:W3:Y:S01]  /*9cc0*/  LDL.LU R7, [R1+0xbac] ;  /* 0x000bac0001077983 */ /* 0x001ee20000300800 */
[----:B------:R-:W-:Y:S01]  /*9cd0*/  IMAD R8, R10, 0x9, R8 ;  /* 0x000000090a087824 */ /* 0x000fe200078e0208 */
[----:B------:R-:W-:Y:S01]  /*9ce0*/  LOP3.LUT R10, R40, R134, RZ, 0x3c, !PT ;  /* 0x00000086280a7212 */ /* 0x000fe200078e3cff */
[----:B------:R-:W-:Y:S01]  /*9cf0*/  POPC R12, R12 ;  /* 0x0000000c000c7309 */ /* 0x000fe20000000000 */
[----:B------:R-:W3:Y:S01]  /*9d00*/  LDL R28, [R1+0x938] ;  /* 0x00093800011c7983 */ /* 0x000ee20000100800 */
[----:B------:R-:W-:-:S03]  /*9d10*/  IMAD.IADD R8, R8, 0x1, R14 ;  /* 0x0000000108087824 */ /* 0x000fc600078e020e */
[----:B------:R-:W3:Y:S03]  /*9d20*/  LDL R40, [R1+0x93c] ;  /* 0x00093c0001287983 */ /* 0x000ee60000100800 */
[----:B------:R-:W0:Y:S02]  /*9d30*/  POPC R10, R10 ;  /* 0x0000000a000a7309 */ /* 0x000e240000000000 */
[----:B0-----:R-:W-:Y:S01]  /*9d40*/  IMAD.IADD R10, R10, 0x1, R12 ;  /* 0x000000010a0a7824 */ /* 0x001fe200078e020c */
[----:B------:R-:W-:-:S03]  /*9d50*/  LOP3.LUT R12, R64, R135, RZ, 0x3c, !PT ;  /* 0x00000087400c7212 */ /* 0x000fc600078e3cff */
[----:B------:R-:W-:Y:S01]  /*9d60*/  IMAD R6, R10, 0x9, R6 ;  /* 0x000000090a067824 */ /* 0x000fe200078e0206 */
[----:B------:R-:W-:Y:S02]  /*9d70*/  LOP3.LUT R10, R68, R134, RZ, 0x3c, !PT ;  /* 0x00000086440a7212 */ /* 0x000fe400078e3cff */
[----:B------:R-:W-:Y:S08]  /*9d80*/  POPC R12, R12 ;  /* 0x0000000c000c7309 */ /* 0x000ff00000000000 */
[----:B------:R-:W0:Y:S02]  /*9d90*/  POPC R10, R10 ;  /* 0x0000000a000a7309 */ /* 0x000e240000000000 */
[----:B0-----:R-:W-:Y:S01]  /*9da0*/  IMAD.IADD R10, R10, 0x1, R12 ;  /* 0x000000010a0a7824 */ /* 0x001fe200078e020c */
[----:B------:R-:W-:-:S02]  /*9db0*/  LOP3.LUT R12, R26, R137, RZ, 0x3c, !PT ;  /* 0x000000891a0c7212 */ /* 0x000fc400078e3cff */
[----:B------:R-:W-:-:S04]  /*9dc0*/  LOP3.LUT R26, R38, 0xff, RZ, 0xc0, !PT ;  /* 0x000000ff261a7812 */ /* 0x000fc800078ec0ff */
[----:B------:R-:W-:Y:S01]  /*9dd0*/  VABSDIFF.U32 R14, R26, R17, RZ ;  /* 0x000000111a0e7214 */ /* 0x000fe200000e00ff */
[----:B------:R0:W-:Y:S04]  /*9de0*/  STL [R1+0x870], R26 ;  /* 0x0008701a01007387 */ /* 0x0001e80000100800 */
[----:B------:R-:W3:Y:S01]  /*9df0*/  LDL.LU R17, [R1+0xbb0] ;  /* 0x000bb00001117983 */ /* 0x000ee20000300800 */
[----:B------:R-:W-:Y:S02]  /*9e00*/  IMAD.IADD R6, R6, 0x1, R14 ;  /* 0x0000000106067824 */ /* 0x000fe400078e020e */
[----:B------:R-:W-:Y:S01]  /*9e10*/  IMAD R8, R10, 0x9, R8 ;  /* 0x000000090a087824 */ /* 0x000fe200078e0208 */
[----:B------:R-:W-:Y:S01]  /*9e20*/  LOP3.LUT R10, R51, R136, RZ, 0x3c, !PT ;  /* 0x00000088330a7212 */ /* 0x000fe200078e3cff */
[----:B------:R-:W-:Y:S01]  /*9e30*/  POPC R12, R12 ;  /* 0x0000000c000c7309 */ /* 0x000fe20000000000 */
[----:B--2---:R-:W-:-:S05]  /*9e40*/  LOP3.LUT R38, R65, 0xff, RZ, 0xc0, !PT ;  /* 0x000000ff41267812 */ /* 0x004fca00078ec0ff */
[----:B------:R-:W-:Y:S01]  /*9e50*/  STL [R1+0x894], R38 ;  /* 0x0008942601007387 */ /* 0x000fe20000100800 */
[----:B------:R-:W-:-:S03]  /*9e60*/  VABSDIFF.U32 R14, R26, R38, RZ ;  /* 0x000000261a0e7214 */ /* 0x000fc600000e00ff */
[----:B------:R-:W2:Y:S01]  /*9e70*/  LDL.LU R65, [R1+0xbb4] ;  /* 0x000bb40001417983 */ /* 0x000ea20000300800 */
[----:B---3--:R-:W-:-:S03]  /*9e80*/  LOP3.LUT R7, R7, 0xff, RZ, 0xc0, !PT ;  /* 0x000000ff07077812 */ /* 0x008fc600078ec0ff */
[----:B------:R-:W3:Y:S01]  /*9e90*/  LDL R73, [R1+0x948] ;  /* 0x0009480001497983 */ /* 0x000ee20000100800 */
[----:B------:R-:W-:Y:S01]  /*9ea0*/  IMAD.IADD R8, R8, 0x1, R14 ;  /* 0x0000000108087824 */ /* 0x000fe200078e020e */
[----:B------:R-:W-:Y:S02]  /*9eb0*/  VABSDIFF.U32 R14, R7, R19, RZ ;  /* 0x00000013070e7214 */ /* 0x000fe400000e00ff */
[----:B0-----:R-:W3:Y:S04]  /*9ec0*/  LDL R26, [R1+0x94c] ;  /* 0x00094c00011a7983 */ /* 0x001ee80000100800 */
[----:B------:R2:W-:Y:S04]  /*9ed0*/  STL [R1+0x868], R7 ;  /* 0x0008680701007387 */ /* 0x0005e80000100800 */
[----:B------:R-:W3:Y:S01]  /*9ee0*/  LDL.LU R19, [R1+0xbb8] ;  /* 0x000bb80001137983 */ /* 0x000ee20000300800 */
[----:B------:R-:W0:Y:S02]  /*9ef0*/  POPC R10, R10 ;  /* 0x0000000a000a7309 */ /* 0x000e240000000000 */
[----:B0-----:R-:W-:-:S02]  /*9f00*/  IADD3 R10, PT, PT, R10, R12, RZ ;  /* 0x0000000c0a0a7210 */ /* 0x001fc40007ffe0ff */
[----:B------:R-:W-:-:S03]  /*9f10*/  LOP3.LUT R12, R56, R137, RZ, 0x3c, !PT ;  /* 0x00000089380c7212 */ /* 0x000fc600078e3cff */
[----:B------:R-:W-:Y:S01]  /*9f20*/  IMAD R6, R10, 0x9, R6 ;  /* 0x000000090a067824 */ /* 0x000fe200078e0206 */
[----:B------:R-:W-:Y:S02]  /*9f30*/  LOP3.LUT R10, R69, R136, RZ, 0x3c, !PT ;  /* 0x00000088450a7212 */ /* 0x000fe400078e3cff */
[----:B------:R-:W-:Y:S08]  /*9f40*/  POPC R12, R12 ;  /* 0x0000000c000c7309 */ /* 0x000ff00000000000 */
[----:B------:R-:W0:Y:S02]  /*9f50*/  POPC R10, R10 ;  /* 0x0000000a000a7309 */ /* 0x000e240000000000 */
[----:B0-----:R-:W-:Y:S01]  /*9f60*/  IMAD.IADD R10, R10, 0x1, R12 ;  /* 0x000000010a0a7824 */ /* 0x001fe200078e020c */
[----:B------:R-:W-:-:S02]  /*9f70*/  LOP3.LUT R12, R21, R139, RZ, 0x3c, !PT ;  /* 0x0000008b150c7212 */ /* 0x000fc400078e3cff */
[----:B------:R-:W-:-:S05]  /*9f80*/  LOP3.LUT R21, R17, 0xff, RZ, 0xc0, !PT ;  /* 0x000000ff11157812 */ /* 0x000fca00078ec0ff */
[----:B------:R-:W-:Y:S04]  /*9f90*/  STL [R1+0x88c], R21 ;  /* 0x00088c1501007387 */ /* 0x000fe80000100800 */
[----:B------:R-:W3:Y:S01]  /*9fa0*/  LDL.LU R17, [R1+0xbbc] ;  /* 0x000bbc0001117983 */ /* 0x000ee20000300800 */
[----:B------:R-:W-:Y:S01]  /*9fb0*/  IMAD R8, R10, 0x9, R8 ;  /* 0x000000090a087824 */ /* 0x000fe200078e0208 */
[----:B------:R-:W-:Y:S01]  /*9fc0*/  LOP3.LUT R10, R44, R138, RZ, 0x3c, !PT ;  /* 0x0000008a2c0a7212 */ /* 0x000fe200078e3cff */
[----:B------:R-:W-:Y:S01]  /*9fd0*/  POPC R12, R12 ;  /* 0x0000000c000c7309 */ /* 0x000fe20000000000 */
[----:B------:R-:W-:Y:S01]  /*9fe0*/  IMAD.IADD R6, R6, 0x1, R14 ;  /* 0x0000000106067824 */ /* 0x000fe200078e020e */
[----:B------:R-:W3:Y:S04]  /*9ff0*/  LDL R70, [R1+0x940] ;  /* 0x0009400001467983 */ /* 0x000ee80000100800 */
[----:B------:R-:W3:Y:S02]  /*a000*/  LDL R62, [R1+0x944] ;  /* 0x00094400013e7983 */ /* 0x000ee40000100800 */
[----:B------:R-:W0:Y:S01]  /*a010*/  POPC R10, R10 ;  /* 0x0000000a000a7309 */ /* 0x000e220000000000 */
[----:B------:R-:W-:-:S04]  /*a020*/  VABSDIFF.U32 R14, R7, R21, RZ ;  /* 0x00000015070e7214 */ /* 0x000fc800000e00ff */
[----:B------:R-:W-:Y:S01]  /*a030*/  IADD3 R8, PT, PT, R8, R14, RZ ;  /* 0x0000000e08087210 */ /* 0x000fe20007ffe0ff */
[----:B0-----:R-:W-:-:S04]  /*a040*/  IMAD.IADD R10, R10, 0x1, R12 ;  /* 0x000000010a0a7824 */ /* 0x001fc800078e020c */
[----:B------:R-:W-:Y:S01]  /*a050*/  IMAD R6, R10, 0x9, R6 ;  /* 0x000000090a067824 */ /* 0x000fe200078e0206 */
[----:B--2---:R-:W-:-:S05]  /*a060*/  LOP3.LUT R7, R65, 0xff, RZ, 0xc0, !PT ;  /* 0x000000ff41077812 */ /* 0x004fca00078ec0ff */
[----:B------:R0:W-:Y:S01]  /*a070*/  STL [R1+0x860], R7 ;  /* 0x0008600701007387 */ /* 0x0001e20000100800 */
[----:B------:R-:W-:-:S03]  /*a080*/  VABSDIFF.U32 R14, R7, R22, RZ ;  /* 0x00000016070e7214 */ /* 0x000fc600000e00ff */
[----:B------:R-:W2:Y:S02]  /*a090*/  LDL.LU R65, [R1+0xbc0] ;  /* 0x000bc00001417983 */ /* 0x000ea40000300800 */
[----:B------:R-:W-:Y:S01]  /*a0a0*/  IMAD.IADD R6, R6, 0x1, R14 ;  /* 0x0000000106067824 */ /* 0x000fe200078e020e */
[----:B---3--:R-:W-:-:S04]  /*a0b0*/  LOP3.LUT R22, R19, 0xff, RZ, 0xc0, !PT ;  /* 0x000000ff13167812 */ /* 0x008fc800078ec0ff */
[----:B------:R-:W-:Y:S01]  /*a0c0*/  VABSDIFF.U32 R14, R7, R22, RZ ;  /* 0x00000016070e7214 */ /* 0x000fe200000e00ff */
[----:B------:R-:W-:Y:S04]  /*a0d0*/  STL [R1+0x884], R22 ;  /* 0x0008841601007387 */ /* 0x000fe80000100800 */
[----:B0-----:R-:W3:Y:S01]  /*a0e0*/  LDL.LU R7, [R1+0xbc4] ;  /* 0x000bc40001077983 */ /* 0x001ee20000300800 */
[----:B------:R-:W-:Y:S02]  /*a0f0*/  LOP3.LUT R10, R28, R138, RZ, 0x3c, !PT ;  /* 0x0000008a1c0a7212 */ /* 0x000fe400078e3cff */
[----:B------:R-:W-:Y:S01]  /*a100*/  LOP3.LUT R12, R40, R139, RZ, 0x3c, !PT ;  /* 0x0000008b280c7212 */ /* 0x000fe200078e3cff */
[----:B------:R-:W3:Y:S03]  /*a110*/  LDL R58, [R1+0x950] ;  /* 0x00095000013a7983 */ /* 0x000ee60000100800 */
[----:B------:R-:W-:Y:S01]  /*a120*/  POPC R10, R10 ;  /* 0x0000000a000a7309 */ /* 0x000fe20000000000 */
[----:B------:R-:W3:Y:S07]  /*a130*/  LDL R19, [R1+0x954] ;  /* 0x0009540001137983 */ /* 0x000eee0000100800 */
[----:B------:R-:W0:Y:S02]  /*a140*/  POPC R12, R12 ;  /* 0x0000000c000c7309 */ /* 0x000e240000000000 */
[----:B0-----:R-:W-:-:S04]  /*a150*/  IMAD.IADD R10, R10, 0x1, R12 ;  /* 0x000000010a0a7824 */ /* 0x001fc800078e020c */
[----:B------:R-:W-:-:S04]  /*a160*/  IMAD R8, R10, 0x9, R8 ;  /* 0x000000090a087824 */ /* 0x000fc800078e0208 */
[----:B------:R-:W-:Y:S01]  /*a170*/  IMAD.IADD R8, R8, 0x1, R14 ;  /* 0x0000000108087824 */ /* 0x000fe200078e020e */
[----:B------:R-:W-:-:S04]  /*a180*/  LOP3.LUT R17, R17, 0xff, RZ, 0xc0, !PT ;  /* 0x000000ff11117812 */ /* 0x000fc800078ec0ff */
[----:B------:R-:W-:Y:S01]  /*a190*/  VABSDIFF.U32 R14, R17, R9, RZ ;  /* 0x00000009110e7214 */ /* 0x000fe200000e00ff */
[----:B------:R0:W-:Y:S04]  /*a1a0*/  STL [R1+0x858], R17 ;  /* 0x0008581101007387 */ /* 0x0001e80000100800 */
[----:B------:R-:W3:Y:S01]  /*a1b0*/  LDL.LU R9, [R1+0xbcc] ;  /* 0x000bcc0001097983 */ /* 0x000ee20000300800 */
[----:B------:R-:W-:Y:S02]  /*a1c0*/  LOP3.LUT R10, R66, R140, RZ, 0x3c, !PT ;  /* 0x0000008c420a7212 */ /* 0x000fe400078e3cff */
[----:B------:R-:W-:-:S04]  /*a1d0*/  LOP3.LUT R12, R67, R141, RZ, 0x3c, !PT ;  /* 0x0000008d430c7212 */ /* 0x000fc800078e3cff */
[----:B------:R-:W-:Y:S08]  /*a1e0*/  POPC R10, R10 ;  /* 0x0000000a000a7309 */ /* 0x000ff00000000000 */
[----:B------:R-:W1:Y:S02]  /*a1f0*/  POPC R12, R12 ;  /* 0x0000000c000c7309 */ /* 0x000e640000000000 */
[----:B-1----:R-:W-:-:S04]  /*a200*/  IMAD.IADD R10, R10, 0x1, R12 ;  /* 0x000000010a0a7824 */ /* 0x002fc800078e020c */
[----:B------:R-:W-:-:S04]  /*a210*/  IMAD R6, R10, 0x9, R6 ;  /* 0x000000090a067824 */ /* 0x000fc800078e0206 */
[----:B------:R-:W-:Y:S01]  /*a220*/  IMAD.IADD R6, R6, 0x1, R14 ;  /* 0x0000000106067824 */ /* 0x000fe200078e020e */
[----:B--2---:R-:W-:-:S04]  /*a230*/  LOP3.LUT R55, R65, 0xff, RZ, 0xc0, !PT ;  /* 0x000000ff41377812 */ /* 0x004fc800078ec0ff */
[----:B------:R-:W-:Y:S01]  /*a240*/  VABSDIFF.U32 R14, R17, R55, RZ ;  /* 0x00000037110e7214 */ /* 0x000fe200000e00ff */
[----:B------:R-:W-:Y:S04]  /*a250*/  STL [R1+0x87c], R55 ;  /* 0x00087c3701007387 */ /* 0x000fe80000100800 */
[----:B0-----:R-:W2:Y:S04]  /*a260*/  LDL.LU R17, [R1+0xbd0] ;  /* 0x000bd00001117983 */ /* 0x001ea80000300800 */
[----:B------:R-:W2:Y:S01]  /*a270*/  LDL R44, [R1+0x968] ;  /* 0x00096800012c7983 */ /* 0x000ea20000100800 */
[----:B---3--:R-:W-:-:S03]  /*a280*/  LOP3.LUT R51, R7, 0xff, RZ, 0xc0, !PT ;  /* 0x000000ff07337812 */ /* 0x008fc600078ec0ff */
[----:B------:R-:W3:Y:S04]  /*a290*/  LDL R65, [R1+0x96c] ;  /* 0x00096c0001417983 */ /* 0x000ee80000100800 */
[----:B------:R-:W3:Y:S01]  /*a2a0*/  LDL.LU R7, [R1+0xbd4] ;  /* 0x000bd40001077983 */ /* 0x000ee20000300800 */
[----:B------:R-:W-:Y:S02]  /*a2b0*/  LOP3.LUT R10, R73, R140, RZ, 0x3c, !PT ;  /* 0x0000008c490a7212 */ /* 0x000fe400078e3cff */
[----:B------:R-:W-:-:S04]  /*a2c0*/  LOP3.LUT R12, R26, R141, RZ, 0x3c, !PT ;  /* 0x0000008d1a0c7212 */ /* 0x000fc800078e3cff */
[----:B------:R-:W-:Y:S08]  /*a2d0*/  POPC R10, R10 ;  /* 0x0000000a000a7309 */ /* 0x000ff00000000000 */
[----:B------:R-:W0:Y:S02]  /*a2e0*/  POPC R12, R12 ;  /* 0x0000000c000c7309 */ /* 0x000e240000000000 */
[----:B0-----:R-:W-:-:S02]  /*a2f0*/  IADD3 R10, PT, PT, R10, R12, RZ ;  /* 0x0000000c0a0a7210 */ /* 0x001fc40007ffe0ff */
[----:B------:R-:W-:-:S03]  /*a300*/  LOP3.LUT R12, R113, R143, RZ, 0x3c, !PT ;  /* 0x0000008f710c7212 */ /* 0x000fc600078e3cff */
[----:B------:R-:W-:Y:S01]  /*a310*/  IMAD R8, R10, 0x9, R8 ;  /* 0x000000090a087824 */ /* 0x000fe200078e0208 */
[----:B------:R-:W-:Y:S02]  /*a320*/  LOP3.LUT R10, R112, R142, RZ, 0x3c, !PT ;  /* 0x0000008e700a7212 */ /* 0x000fe400078e3cff */
[----:B------:R-:W-:Y:S08]  /*a330*/  POPC R12, R12 ;  /* 0x0000000c000c7309 */ /* 0x000ff00000000000 */
[----:B------:R-:W0:Y:S01]  /*a340*/  POPC R10, R10 ;  /* 0x0000000a000a7309 */ /* 0x000e220000000000 */
[----:B------:R-:W-:Y:S01]  /*a350*/  IMAD.IADD R8, R8, 0x1, R14 ;  /* 0x0000000108087824 */ /* 0x000fe200078e020e */
[----:B------:R-:W-:Y:S01]  /*a360*/  STL [R1+0x850], R51 ;  /* 0x0008503301007387 */ /* 0x000fe20000100800 */
[----:B------:R-:W-:Y:S01]  /*a370*/  VABSDIFF.U32 R14, R51, R59, RZ ;  /* 0x0000003b330e7214 */ /* 0x000fe200000e00ff */
[----:B0-----:R-:W-:Y:S01]  /*a380*/  IMAD.IADD R10, R10, 0x1, R12 ;  /* 0x000000010a0a7824 */ /* 0x001fe200078e020c */
[----:B------:R-:W-:-:S02]  /*a390*/  LOP3.LUT R9, R9, 0xff, RZ, 0xc0, !PT ;  /* 0x000000ff09097812 */ /* 0x000fc400078ec0ff */
[----:B------:R-:W-:Y:S01]  /*a3a0*/  LOP3.LUT R12, R62, R143, RZ, 0x3c, !PT ;  /* 0x0000008f3e0c7212 */ /* 0x000fe200078e3cff */
[----:B------:R-:W-:Y:S01]  /*a3b0*/  IMAD R6, R10, 0x9, R6 ;  /* 0x000000090a067824 */ /* 0x000fe200078e0206 */
[----:B------:R-:W-:Y:S01]  /*a3c0*/  LOP3.LUT R10, R70, R142, RZ, 0x3c, !PT ;  /* 0x0000008e460a7212 */ /* 0x000fe200078e3cff */
[----:B------:R-:W-:Y:S03]  /*a3d0*/  STL [R1+0x874], R9 ;  /* 0x0008740901007387 */ /* 0x000fe60000100800 */
[----:B------:R-:W-:Y:S01]  /*a3e0*/  POPC R12, R12 ;  /* 0x0000000c000c7309 */ /* 0x000fe20000000000 */
[----:B------:R-:W3:Y:S04]  /*a3f0*/  LDL R59, [R1+0x960] ;  /* 0x00096000013b7983 */ /* 0x000ee80000100800 */
[----:B------:R-:W3:Y:S03]  /*a400*/  LDL R63, [R1+0x964] ;  /* 0x00096400013f7983 */ /* 0x000ee60000100800 */
[----:B------:R-:W0:Y:S02]  /*a410*/  POPC R10, R10 ;  /* 0x0000000a000a7309 */ /* 0x000e240000000000 */
[----:B0-----:R-:W-:Y:S01]  /*a420*/  IMAD.IADD R10, R10, 0x1, R12 ;  /* 0x000000010a0a7824 */ /* 0x001fe200078e020c */
[----:B------:R-:W-:-:S03]  /*a430*/  LOP3.LUT R12, R117, R145, RZ, 0x3c, !PT ;  /* 0x00000091750c7212 */ /* 0x000fc600078e3cff */
[----:B------:R-:W-:Y:S01]  /*a440*/  IMAD R8, R10, 0x9, R8 ;  /* 0x000000090a087824 */ /* 0x000fe200078e0208 */
[----:B------:R-:W-:Y:S02]  /*a450*/  LOP3.LUT R10, R116, R144, RZ, 0x3c, !PT ;  /* 0x00000090740a7212 */ /* 0x000fe400078e3cff */
[----:B------:R-:W-:Y:S08]  /*a460*/  POPC R12, R12 ;  /* 0x0000000c000c7309 */ /* 0x000ff00000000000 */
[----:B------:R-:W0:Y:S01]  /*a470*/  POPC R10, R10 ;  /* 0x0000000a000a7309 */ /* 0x000e220000000000 */
[----:B------:R-:W-:-:S02]  /*a480*/  IADD3 R6, PT, PT, R6, R14, RZ ;  /* 0x0000000e06067210 */ /* 0x000fc40007ffe0ff */
[----:B------:R-:W-:-:S05]  /*a490*/  VABSDIFF.U32 R14, R51, R9, RZ ;  /* 0x00000009330e7214 */ /* 0x000fca00000e00ff */
[----:B------:R-:W-:Y:S02]  /*a4a0*/  IMAD.IADD R8, R8, 0x1, R14 ;  /* 0x0000000108087824 */ /* 0x000fe400078e020e */
[----:B0-----:R-:W-:-:S04]  /*a4b0*/  IMAD.IADD R10, R10, 0x1, R12 ;  /* 0x000000010a0a7824 */ /* 0x001fc800078e020c */
[----:B------:R-:W-:Y:S01]  /*a4c0*/  IMAD R6, R10, 0x9, R6 ;  /* 0x000000090a067824 */ /* 0x000fe200078e0206 */
[----:B------:R-:W-:Y:S02]  /*a4d0*/  LOP3.LUT R10, R58, R144, RZ, 0x3c, !PT ;  /* 0x000000903a0a7212 */ /* 0x000fe400078e3cff */
[----:B------:R-:W-:Y:S02]  /*a4e0*/  LOP3.LUT R12, R19, R145, RZ, 0x3c, !PT ;  /* 0x00000091130c7212 */ /* 0x000fe400078e3cff */
[----:B--2---:R-:W-:-:S04]  /*a4f0*/  LOP3.LUT R17, R17, 0xff, RZ, 0xc0, !PT ;  /* 0x000000ff11117812 */ /* 0x004fc800078ec0ff */
[----:B------:R-:W-:Y:S01]  /*a500*/  VABSDIFF.U32 R14, R17, R36, RZ ;  /* 0x00000024110e7214 */ /* 0x000fe200000e00ff */
[----:B------:R0:W-:Y:S01]  /*a510*/  STL [R1+0x848], R17 ;  /* 0x0008481101007387 */ /* 0x0001e20000100800 */
[----:B---3--:R-:W-:-:S03]  /*a520*/  LOP3.LUT R7, R7, 0xff, RZ, 0xc0, !PT ;  /* 0x000000ff07077812 */ /* 0x008fc600078ec0ff */
[----:B------:R-:W-:Y:S01]  /*a530*/  IMAD.IADD R6, R6, 0x1, R14 ;  /* 0x0000000106067824 */ /* 0x000fe200078e020e */
[----:B------:R-:W-:Y:S01]  /*a540*/  VABSDIFF.U32 R14, R17, R7, RZ ;  /* 0x00000007110e7214 */ /* 0x000fe200000e00ff */
[----:B------:R-:W-:Y:S04]  /*a550*/  STL [R1+0x86c], R7 ;  /* 0x00086c0701007387 */ /* 0x000fe80000100800 */
[----:B------:R-:W2:Y:S04]  /*a560*/  LDL R71, [R1+0x970] ;  /* 0x0009700001477983 */ /* 0x000ea80000100800 */
[----:B0-----:R-:W3:Y:S01]  /*a570*/  LDL R17, [R1+0x974] ;  /* 0x0009740001117983 */ /* 0x001ee20000100800 */
        /* <DEDUP_REMOVED lines=19> */
[----:B------:R-:W-:Y:S01]  /*a6b0*/  POPC R12, R12 ;  /* 0x0000000c000c7309 */ /* 0x000fe20000000000 */
[----:B------:R-:W-:-:S07]  /*a6c0*/  LOP3.LUT R16, R16, 0xff, RZ, 0xc0, !PT ;  /* 0x000000ff10107812 */ /* 0x000fce00078ec0ff */
        /* <DEDUP_REMOVED lines=8> */
[----:B------:R-:W-:-:S07]  /*a750*/  LOP3.LUT R13, R20, 0xff, RZ, 0xc0, !PT ;  /* 0x000000ff140d7812 */ /* 0x000fce00078ec0ff */
        /* <DEDUP_REMOVED lines=8> */
[----:B------:R0:W-:Y:S07]  /*a7e0*/  STL [R1+0x840], R16 ;  /* 0x0008401001007387 */ /* 0x0001ee0000100800 */
[----:B------:R-:W1:Y:S01]  /*a7f0*/  POPC R10, R10 ;  /* 0x0000000a000a7309 */ /* 0x000e620000000000 */
[----:B0-----:R-:W-:-:S04]  /*a800*/  LOP3.LUT R16, R18, 0xff, RZ, 0xc0, !PT ;  /* 0x000000ff12107812 */ /* 0x001fc800078ec0ff */
[----:B------:R-:W-:-:S05]  /*a810*/  VABSDIFF.U32 R14, R16, R30, RZ ;  /* 0x0000001e100e7214 */ /* 0x000fca00000e00ff */
[----:B------:R-:W-:Y:S02]  /*a820*/  IMAD.IADD R6, R6, 0x1, R14 ;  /* 0x0000000106067824 */ /* 0x000fe400078e020e */
[----:B-1----:R-:W-:-:S04]  /*a830*/  IMAD.IADD R10, R10, 0x1, R12 ;  /* 0x000000010a0a7824 */ /* 0x002fc800078e020c */
[----:B------:R-:W-:Y:S01]  /*a840*/  IMAD R6, R10, 0x9, R6 ;  /* 0x000000090a067824 */ /* 0x000fe200078e0206 */
[----:B------:R-:W-:-:S04]  /*a850*/  LOP3.LUT R50, R27, 0xff, RZ, 0xc0, !PT ;  /* 0x000000ff1b327812 */ /* 0x000fc800078ec0ff */
[----:B------:R-:W-:Y:S01]  /*a860*/  VABSDIFF.U32 R14, R16, R50, RZ ;  /* 0x00000032100e7214 */ /* 0x000fe200000e00ff */
[----:B------:R-:W-:Y:S04]  /*a870*/  STL [R1+0x864], R13 ;  /* 0x0008640d01007387 */ /* 0x000fe80000100800 */
[----:B------:R-:W-:Y:S01]  /*a880*/  IMAD.IADD R8, R8, 0x1, R14 ;  /* 0x0000000108087824 */ /* 0x000fe200078e020e */
[----:B------:R-:W3:Y:S04]  /*a890*/  LDL R51, [R1+0x980] ;  /* 0x0009800001337983 */ /* 0x000ee80000100800 */
[----:B------:R-:W3:Y:S04]  /*a8a0*/  LDL R36, [R1+0x984] ;  /* 0x0009840001247983 */ /* 0x000ee80000100800 */
[----:B------:R0:W-:Y:S04]  /*a8b0*/  STL [R1+0x838], R16 ;  /* 0x0008381001007387 */ /* 0x0001e80000100800 */
[----:B------:R-:W-:Y:S04]  /*a8c0*/  STL [R1+0x85c], R50 ;  /* 0x00085c3201007387 */ /* 0x000fe80000100800 */
[----:B------:R-:W3:Y:S04]  /*a8d0*/  LDL R235, [R1+0x978] ;  /* 0x0009780001eb7983 */ /* 0x000ee80000100800 */
[----:B------:R-:W3:Y:S01]  /*a8e0*/  LDL R30, [R1+0x97c] ;  /* 0x00097c00011e7983 */ /* 0x000ee20000100800 */
[----:B--2---:R-:W-:-:S02]  /*a8f0*/  LOP3.LUT R10, R71, R150, RZ, 0x3c, !PT ;  /* 0x00000096470a7212 */ /* 0x004fc400078e3cff */
[----:B---3--:R-:W-:-:S04]  /*a900*/  LOP3.LUT R12, R17, R151, RZ, 0x3c, !PT ;  /* 0x00000097110c7212 */ /* 0x008fc800078e3cff */
[----:B------:R-:W-:Y:S08]  /*a910*/  POPC R10, R10 ;  /* 0x0000000a000a7309 */ /* 0x000ff00000000000 */
[----:B------:R-:W1:Y:S02]  /*a920*/  POPC R12, R12 ;  /* 0x0000000c000c7309 */ /* 0x000e640000000000 */
[----:B-1----:R-:W-:-:S05]  /*a930*/  IADD3 R10, PT, PT, R10, R12, RZ ;  /* 0x0000000c0a0a7210 */ /* 0x002fca0007ffe0ff */
[----:B------:R-:W-:Y:S01]  /*a940*/  IMAD R8, R10, 0x9, R8 ;  /* 0x000000090a087824 */ /* 0x000fe200078e0208 */
[----:B------:R-:W-:Y:S02]  /*a950*/  LOP3.LUT R10, R33, R152, RZ, 0x3c, !PT ;  /* 0x00000098210a7212 */ /* 0x000fe400078e3cff */
[----:B------:R-:W0:Y:S01]  /*a960*/  LDL.LU R33, [R1+0xe1c] ;  /* 0x000e1c0001217983 */ /* 0x000e220000300800 */
[----:B------:R-:W-:Y:S02]  /*a970*/  LOP3.LUT R12, R15, R153, RZ, 0x3c, !PT ;  /* 0x000000990f0c7212 */ /* 0x000fe400078e3cff */
[----:B------:R-:W-:-:S04]  /*a980*/  LOP3.LUT R15, R29, 0xff, RZ, 0xc0, !PT ;  /* 0x000000ff1d0f7812 */ /* 0x000fc800078ec0ff */
[----:B------:R-:W-:Y:S01]  /*a990*/  VABSDIFF.U32 R14, R15, R42, RZ ;  /* 0x0000002a0f0e7214 */ /* 0x000fe200000e00ff */
[----:B------:R1:W-:Y:S01]  /*a9a0*/  STL [R1+0x830], R15 ;  /* 0x0008300f01007387 */ /* 0x0003e20000100800 */
[----:B------:R-:W-:Y:S03]  /*a9b0*/  POPC R10, R10 ;  /* 0x0000000a000a7309 */ /* 0x000fe60000000000 */
[----:B------:R-:W-:-:S05]  /*a9c0*/  IMAD.IADD R6, R6, 0x1, R14 ;  /* 0x0000000106067824 */ /* 0x000fca00078e020e */
[----:B------:R-:W2:Y:S02]  /*a9d0*/  POPC R12, R12 ;  /* 0x0000000c000c7309 */ /* 0x000ea40000000000 */
[----:B--2---:R-:W-:-:S04]  /*a9e0*/  IMAD.IADD R10, R10, 0x1, R12 ;  /* 0x000000010a0a7824 */ /* 0x004fc800078e020c */
[----:B------:R-:W-:Y:S01]  /*a9f0*/  IMAD R6, R10, 0x9, R6 ;  /* 0x000000090a067824 */ /* 0x000fe200078e0206 */
[----:B------:R-:W-:Y:S02]  /*aa00*/  LOP3.LUT R18, R37, 0xff, RZ, 0xc0, !PT ;  /* 0x000000ff25127812 */ /* 0x000fe400078ec0ff */
[----:B------:R-:W-:Y:S02]  /*aa10*/  LOP3.LUT R29, R41, 0xff, RZ, 0xc0, !PT ;  /* 0x000000ff291d7812 */ /* 0x000fe400078ec0ff */
[----:B------:R-:W-:Y:S02]  /*aa20*/  LOP3.LUT R10, R51, R152, RZ, 0x3c, !PT ;  /* 0x00000098330a7212 */ /* 0x000fe400078e3cff */
[----:B------:R-:W-:-:S04]  /*aa30*/  LOP3.LUT R12, R36, R153, RZ, 0x3c, !PT ;  /* 0x00000099240c7212 */ /* 0x000fc800078e3cff */
[----:B------:R-:W-:Y:S08]  /*aa40*/  POPC R10, R10 ;  /* 0x0000000a000a7309 */ /* 0x000ff00000000000 */
[----:B------:R-:W2:Y:S02]  /*aa50*/  POPC R12, R12 ;  /* 0x0000000c000c7309 */ /* 0x000ea40000000000 */
[----:B--2---:R-:W-:Y:S01]  /*aa60*/  IMAD.IADD R10, R10, 0x1, R12 ;  /* 0x000000010a0a7824 */ /* 0x004fe200078e020c */
[----:B------:R-:W-:-:S06]  /*aa70*/  LOP3.LUT R12, R52, R155, RZ, 0x3c, !PT ;  /* 0x0000009b340c7212 */ /* 0x000fcc00078e3cff */
[----:B------:R-:W-:Y:S01]  /*aa80*/  POPC R12, R12 ;  /* 0x0000000c000c7309 */ /* 0x000fe20000000000 */
[----:B0-----:R-:W-:-:S04]  /*aa90*/  LOP3.LUT R16, R33, 0xff, RZ, 0xc0, !PT ;  /* 0x000000ff21107812 */ /* 0x001fc800078ec0ff */
[----:B------:R-:W-:Y:S01]  /*aaa0*/  VABSDIFF.U32 R14, R15, R16, RZ ;  /* 0x000000100f0e7214 */ /* 0x000fe200000e00ff */
[----:B------:R-:W-:Y:S04]  /*aab0*/  STL [R1+0x854], R16 ;  /* 0x0008541001007387 */ /* 0x000fe80000100800 */
[----:B------:R-:W2:Y:S04]  /*aac0*/  LDL R42, [R1+0x988] ;  /* 0x00098800012a7983 */ /* 0x000ea80000100800 */
[----:B-1----:R-:W3:Y:S01]  /*aad0*/  LDL R15, [R1+0x98c] ;  /* 0x00098c00010f7983 */ /* 0x002ee20000100800 */
[----:B------:R-:W-:-:S04]  /*aae0*/  IMAD.IADD R8, R8, 0x1, R14 ;  /* 0x0000000108087824 */ /* 0x000fc800078e020e */
[----:B------:R-:W-:Y:S01]  /*aaf0*/  IMAD R8, R10, 0x9, R8 ;  /* 0x000000090a087824 */ /* 0x000fe200078e0208 */
[----:B------:R-:W-:Y:S01]  /*ab00*/  LOP3.LUT R10, R0, R154, RZ, 0x3c, !PT ;  /* 0x0000009a000a7212 */ /* 0x000fe200078e3cff */
[----:B------:R-:W-:Y:S01]  /*ab10*/  STL [R1+0x828], R18 ;  /* 0x0008281201007387 */ /* 0x000fe20000100800 */
[----:B------:R-:W-:-:S03]  /*ab20*/  VABSDIFF.U32 R14, R18, R48, RZ ;  /* 0x00000030120e7214 */ /* 0x000fc600000e00ff */
[----:B------:R-:W-:Y:S01]  /*ab30*/  STL [R1+0x84c], R29 ;  /* 0x00084c1d01007387 */ /* 0x000fe20000100800 */
[----:B------:R-:W0:Y:S03]  /*ab40*/  POPC R10, R10 ;  /* 0x0000000a000a7309 */ /* 0x000e260000000000 */
[----:B------:R-:W3:Y:S04]  /*ab50*/  LDL R48, [R1+0x9a0] ;  /* 0x0009a00001307983 */ /* 0x000ee80000100800 */
[----:B------:R-:W3:Y:S01]  /*ab60*/  LDL R52, [R1+0x9a4] ;  /* 0x0009a40001347983 */ /* 0x000ee20000100800 */
[----:B------:R-:W-:Y:S02]  /*ab70*/  IMAD.IADD R6, R6, 0x1, R14 ;  /* 0x0000000106067824 */ /* 0x000fe400078e020e */
        /* <DEDUP_REMOVED lines=9> */
[----:B------:R-:W-:Y:S02]  /*ac10*/  LOP3.LUT R12, R11, R157, RZ, 0x3c, !PT ;  /* 0x0000009d0b0c7212 */ /* 0x000fe400078e3cff */
[----:B------:R-:W-:-:S04]  /*ac20*/  LOP3.LUT R11, R74, 0xff, RZ, 0xc0, !PT ;  /* 0x000000ff4a0b7812 */ /* 0x000fc800078ec0ff */
[----:B------:R-:W-:Y:S02]  /*ac30*/  VABSDIFF.U32 R14, R11, R24, RZ ;  /* 0x000000180b0e7214 */ /* 0x000fe400000e00ff */
[----:B------:R-:W-:Y:S01]  /*ac40*/  LOP3.LUT R24, R75, 0xff, RZ, 0xc0, !PT ;  /* 0x000000ff4b187812 */ /* 0x000fe200078ec0ff */
[----:B------:R-:W-:Y:S01]  /*ac50*/  IMAD R8, R10, 0x9, R8 ;  /* 0x000000090a087824 */ /* 0x000fe200078e0208 */
[----:B------:R0:W-:Y:S01]  /*ac60*/  STL [R1+0x820], R11 ;  /* 0x0008200b01007387 */ /* 0x0001e20000100800 */
[----:B------:R-:W-:Y:S02]  /*ac70*/  IADD3 R6, PT, PT, R6, R14, RZ ;  /* 0x0000000e06067210 */ /* 0x000fe40007ffe0ff */
[----:B------:R-:W-:Y:S01]  /*ac80*/  LOP3.LUT R10, R60, R156, RZ, 0x3c, !PT ;  /* 0x0000009c3c0a7212 */ /* 0x000fe200078e3cff */
[----:B------:R-:W-:Y:S01]  /*ac90*/  STL [R1+0x844], R24 ;  /* 0x0008441801007387 */ /* 0x000fe20000100800 */
[----:B------:R-:W-:-:S03]  /*aca0*/  VABSDIFF.U32 R14, R11, R24, RZ ;  /* 0x000000180b0e7214 */ /* 0x000fc600000e00ff */
[----:B------:R-:W3:Y:S04]  /*acb0*/  LDL R60, [R1+0x990] ;  /* 0x00099000013c7983 */ /* 0x000ee80000100800 */
[----:B0-----:R-:W3:Y:S01]  /*acc0*/  LDL R11, [R1+0x994] ;  /* 0x00099400010b7983 */ /* 0x001ee20000100800 */
[----:B------:R-:W-:Y:S08]  /*acd0*/  POPC R10, R10 ;  /* 0x0000000a000a7309 */ /* 0x000ff00000000000 */
[----:B------:R-:W0:Y:S02]  /*ace0*/  POPC R12, R12 ;  /* 0x0000000c000c7309 */ /* 0x000e240000000000 */
[----:B0-----:R-:W-:-:S04]  /*acf0*/  IMAD.IADD R10, R10, 0x1, R12 ;  /* 0x000000010a0a7824 */ /* 0x001fc800078e020c */
[----:B------:R-:W-:Y:S01]  /*ad00*/  IMAD R6, R10, 0x9, R6 ;  /* 0x000000090a067824 */ /* 0x000fe200078e0206 */
[----:B------:R-:W-:Y:S01]  /*ad10*/  LOP3.LUT R18, R76, 0xff, RZ, 0xc0, !PT ;  /* 0x000000ff4c127812 */ /* 0x000fe200078ec0ff */
[----:B------:R-:W-:Y:S01]  /*ad20*/  IMAD.IADD R8, R8, 0x1, R14 ;  /* 0x0000000108087824 */ /* 0x000fe200078e020e */
[----:B------:R-:W-:Y:S02]  /*ad30*/  LOP3.LUT R27, R77, 0xff, RZ, 0xc0, !PT ;  /* 0x000000ff4d1b7812 */ /* 0x000fe400078ec0ff */
[----:B------:R-:W-:Y:S01]  /*ad40*/  VABSDIFF.U32 R14, R18, R46, RZ ;  /* 0x0000002e120e7214 */ /* 0x000fe200000e00ff */
[----:B------:R0:W-:Y:S04]  /*ad50*/  STL [R1+0x818], R18 ;  /* 0x0008181201007387 */ /* 0x0001e80000100800 */
[----:B------:R-:W-:Y:S04]  /*ad60*/  STL [R1+0x83c], R27 ;  /* 0x00083c1b01007387 */ /* 0x000fe80000100800 */
[----:B------:R-:W3:Y:S01]  /*ad70*/  LDL R46, [R1+0x9b4] ;  /* 0x0009b400012e7983 */ /* 0x000ee20000100800 */
[----:B------:R-:W-:Y:S01]  /*ad80*/  IMAD.IADD R6, R6, 0x1, R14 ;  /* 0x0000000106067824 */ /* 0x000fe200078e020e */
[----:B------:R-:W-:-:S02]  /*ad90*/  VABSDIFF.U32 R14, R18, R27, RZ ;  /* 0x0000001b120e7214 */ /* 0x000fc400000e00ff */
[----:B0-----:R-:W-:Y:S02]  /*ada0*/  LOP3.LUT R18, R31, 0xff, RZ, 0xc0, !PT ;  /* 0x000000ff1f127812 */ /* 0x001fe400078ec0ff */
[----:B------:R-:W-:Y:S02]  /*adb0*/  LOP3.LUT R20, R45, 0xff, RZ, 0xc0, !PT ;  /* 0x000000ff2d147812 */ /* 0x000fe400078ec0ff */
[----:B--2---:R-:W-:Y:S02]  /*adc0*/  LOP3.LUT R10, R42, R156, RZ, 0x3c, !PT ;  /* 0x0000009c2a0a7212 */ /* 0x004fe400078e3cff */
[----:B---3--:R-:W-:-:S04]  /*add0*/  LOP3.LUT R12, R15, R157, RZ, 0x3c, !PT ;  /* 0x0000009d0f0c7212 */ /* 0x008fc800078e3cff */
[----:B------:R-:W-:Y:S08]  /*ade0*/  POPC R10, R10 ;  /* 0x0000000a000a7309 */ /* 0x000ff00000000000 */
[----:B------:R-:W0:Y:S02]  /*adf0*/  POPC R12, R12 ;  /* 0x0000000c000c7309 */ /* 0x000e240000000000 */
[----:B0-----:R-:W-:Y:S01]  /*ae00*/  IMAD.IADD R10, R10, 0x1, R12 ;  /* 0x000000010a0a7824 */ /* 0x001fe200078e020c */
[----:B------:R-:W-:-:S02]  /*ae10*/  LOP3.LUT R12, R64, R159, RZ, 0x3c, !PT ;  /* 0x0000009f400c7212 */ /* 0x000fc400078e3cff */
[----:B------:R-:W2:Y:S01]  /*ae20*/  LDL R64, [R1+0x9b0] ;  /* 0x0009b00001407983 */ /* 0x000ea20000100800 */
        /* <DEDUP_REMOVED lines=11> */
[----:B------:R1:W-:Y:S01]  /*aee0*/  STL [R1+0x810], R18 ;  /* 0x0008101201007387 */ /* 0x0003e20000100800 */
[----:B------:R-:W-:-:S03]  /*aef0*/  VABSDIFF.U32 R14, R18, R38, RZ ;  /* 0x00000026120e7214 */ /* 0x000fc600000e00ff */
[----:B------:R-:W-:Y:S04]  /*af00*/  STL [R1+0x834], R20 ;  /* 0x0008341401007387 */ /* 0x000fe80000100800 */
[----:B------:R-:W3:Y:S01]  /*af10*/  LDL R38, [R1+0x9c0] ;  /* 0x0009c00001267983 */ /* 0x000ee20000100800 */
[----:B0-----:R-:W-:Y:S01]  /*af20*/  IMAD.IADD R10, R10, 0x1, R12 ;  /* 0x000000010a0a7824 */ /* 0x001fe200078e020c */
[----:B------:R-:W-:Y:S02]  /*af30*/  LOP3.LUT R12, R56, R161, RZ, 0x3c, !PT ;  /* 0x000000a1380c7212 */ /* 0x000fe400078e3cff */
[----:B------:R-:W3:Y:S01]  /*af40*/  LDL R56, [R1+0x9c4] ;  /* 0x0009c40001387983 */ /* 0x000ee20000100800 */
[----:B------:R-:W-:Y:S01]  /*af50*/  IMAD R8, R10, 0x9, R8 ;  /* 0x000000090a087824 */ /* 0x000fe200078e0208 */
[----:B------:R-:W-:-:S02]  /*af60*/  LOP3.LUT R10, R69, R160, RZ, 0x3c, !PT ;  /* 0x000000a0450a7212 */ /* 0x000fc400078e3cff */
[----:B------:R-:W-:Y:S08]  /*af70*/  POPC R12, R12 ;  /* 0x0000000c000c7309 */ /* 0x000ff00000000000 */
[----:B------:R-:W0:Y:S01]  /*af80*/  POPC R10, R10 ;  /* 0x0000000a000a7309 */ /* 0x000e220000000000 */
[----:B------:R-:W-:Y:S02]  /*af90*/  IMAD.IADD R6, R6, 0x1, R14 ;  /* 0x0000000106067824 */ /* 0x000fe400078e020e */
[----:B0-----:R-:W-:Y:S01]  /*afa0*/  IMAD.IADD R10, R10, 0x1, R12 ;  /* 0x000000010a0a7824 */ /* 0x001fe200078e020c */
[----:B------:R-:W-:-:S03]  /*afb0*/  LOP3.LUT R12, R11, R161, RZ, 0x3c, !PT ;  /* 0x000000a10b0c7212 */ /* 0x000fc600078e3cff */
[----:B------:R-:W-:Y:S01]  /*afc0*/  IMAD R6, R10, 0x9, R6 ;  /* 0x000000090a067824 */ /* 0x000fe200078e0206 */
[----:B------:R-:W-:Y:S02]  /*afd0*/  LOP3.LUT R10, R60, R160, RZ, 0x3c, !PT ;  /* 0x000000a03c0a7212 */ /* 0x000fe400078e3cff */
[----:B------:R-:W-:Y:S08]  /*afe0*/  POPC R12, R12 ;  /* 0x0000000c000c7309 */ /* 0x000ff00000000000 */
[----:B------:R-:W0:Y:S01]  /*aff0*/  POPC R10, R10 ;  /* 0x0000000a000a7309 */ /* 0x000e220000000000 */
[----:B------:R-:W-:-:S02]  /*b000*/  VABSDIFF.U32 R14, R18, R20, RZ ;  /* 0x00000014120e7214 */ /* 0x000fc400000e00ff */
[----:B-1----:R-:W-:Y:S02]  /*b010*/  LOP3.LUT R18, R78, 0xff, RZ, 0xc0, !PT ;  /* 0x000000ff4e127812 */ /* 0x002fe400078ec0ff */
[----:B------:R-:W-:Y:S02]  /*b020*/  IADD3 R8, PT, PT, R8, R14, RZ ;  /* 0x0000000e08087210 */ /* 0x000fe40007ffe0ff */
[----:B------:R-:W-:Y:S02]  /*b030*/  VABSDIFF.U32 R14, R18, R21, RZ ;  /* 0x00000015120e7214 */ /* 0x000fe400000e00ff */
[----:B------:R-:W-:Y:S01]  /*b040*/  LOP3.LUT R21, R79, 0xff, RZ, 0xc0, !PT ;  /* 0x000000ff4f157812 */ /* 0x000fe200078ec0ff */
[----:B------:R1:W-:Y:S01]  /*b050*/  STL [R1+0x808], R18 ;  /* 0x0008081201007387 */ /* 0x0003e20000100800 */
[----:B0-----:R-:W-:Y:S01]  /*b060*/  IMAD.IADD R10, R10, 0x1, R12 ;  /* 0x000000010a0a7824 */ /* 0x001fe200078e020c */
[----:B------:R-:W-:Y:S02]  /*b070*/  LOP3.LUT R12, R40, R163, RZ, 0x3c, !PT ;  /* 0x000000a3280c7212 */ /* 0x000fe400078e3cff */
[----:B------:R-:W-:Y:S01]  /*b080*/  STL [R1+0x82c], R21 ;  /* 0x00082c1501007387 */ /* 0x000fe20000100800 */
[----:B------:R-:W-:Y:S01]  /*b090*/  IMAD R8, R10, 0x9, R8 ;  /* 0x000000090a087824 */ /* 0x000fe200078e0208 */
[----:B------:R-:W-:-:S02]  /*b0a0*/  LOP3.LUT R10, R28, R162, RZ, 0x3c, !PT ;  /* 0x000000a21c0a7212 */ /* 0x000fc400078e3cff */
[----:B------:R-:W3:Y:S04]  /*b0b0*/  LDL R40, [R1+0x9bc] ;  /* 0x0009bc0001287983 */ /* 0x000ee80000100800 */
[----:B------:R-:W3:Y:S01]  /*b0c0*/  LDL R28, [R1+0x9b8] ;  /* 0x0009b800011c7983 */ /* 0x000ee20000100800 */
[----:B------:R-:W-:Y:S08]  /*b0d0*/  POPC R10, R10 ;  /* 0x0000000a000a7309 */ /* 0x000ff00000000000 */
[----:B------:R-:W0:Y:S01]  /*b0e0*/  POPC R12, R12 ;  /* 0x0000000c000c7309 */ /* 0x000e220000000000 */
[----:B------:R-:W-:-:S02]  /*b0f0*/  IMAD.IADD R6, R6, 0x1, R14 ;  /* 0x0000000106067824 */ /* 0x000fc400078e020e */
[----:B0-----:R-:W-:Y:S01]  /*b100*/  IMAD.IADD R10, R10, 0x1, R12 ;  /* 0x000000010a0a7824 */ /* 0x001fe200078e020c */
[----:B------:R-:W-:-:S03]  /*b110*/  LOP3.LUT R12, R46, R163, RZ, 0x3c, !PT ;  /* 0x000000a32e0c7212 */ /* 0x000fc600078e3cff */
[----:B------:R-:W-:-:S03]  /*b120*/  IMAD R6, R10, 0x9, R6 ;  /* 0x000000090a067824 */ /* 0x000fc600078e0206 */
[----:B------:R-:W-:Y:S01]  /*b130*/  POPC R12, R12 ;  /* 0x0000000c000c7309 */ /* 0x000fe20000000000 */
[----:B------:R-:W-:Y:S02]  /*b140*/  VABSDIFF.U32 R14, R18, R21, RZ ;  /* 0x00000015120e7214 */ /* 0x000fe400000e00ff */
[----:B-1----:R-:W-:-:S03]  /*b150*/  LOP3.LUT R18, R80, 0xff, RZ, 0xc0, !PT ;  /* 0x000000ff50127812 */ /* 0x002fc600078ec0ff */
[----:B------:R-:W-:Y:S01]  /*b160*/  IMAD.IADD R8, R8, 0x1, R14 ;  /* 0x0000000108087824 */ /* 0x000fe200078e020e */
[----:B------:R-:W-:Y:S02]  /*b170*/  VABSDIFF.U32 R14, R18, R22, RZ ;  /* 0x00000016120e7214 */ /* 0x000fe400000e00ff */
[----:B------:R-:W-:Y:S01]  /*b180*/  LOP3.LUT R22, R81, 0xff, RZ, 0xc0, !PT ;  /* 0x000000ff51167812 */ /* 0x000fe200078ec0ff */
[----:B------:R0:W-:Y:S04]  /*b190*/  STL [R1+0x800], R18 ;  /* 0x0008001201007387 */ /* 0x0001e80000100800 */
[----:B------:R-:W-:Y:S01]  /*b1a0*/  STL [R1+0x824], R22 ;  /* 0x0008241601007387 */ /* 0x000fe20000100800 */
[----:B------:R-:W-:Y:S01]  /*b1b0*/  IMAD.IADD R6, R6, 0x1, R14 ;  /* 0x0000000106067824 */ /* 0x000fe200078e020e */
[----:B------:R-:W-:-:S02]  /*b1c0*/  VABSDIFF.U32 R14, R18, R22, RZ ;  /* 0x00000016120e7214 */ /* 0x000fc400000e00ff */
[----:B------:R-:W-:Y:S02]  /*b1d0*/  LOP3.LUT R31, R82, 0xff, RZ, 0xc0, !PT ;  /* 0x000000ff521f7812 */ /* 0x000fe400078ec0ff */
[----:B0-----:R-:W-:Y:S02]  /*b1e0*/  LOP3.LUT R18, R83, 0xff, RZ, 0xc0, !PT ;  /* 0x000000ff53127812 */ /* 0x001fe400078ec0ff */
[----:B--2---:R-:W-:-:S06]  /*b1f0*/  LOP3.LUT R10, R64, R162, RZ, 0x3c, !PT ;  /* 0x000000a2400a7212 */ /* 0x004fcc00078e3cff */
[----:B------:R-:W0:Y:S02]  /*b200*/  POPC R10, R10 ;  /* 0x0000000a000a7309 */ /* 0x000e240000000000 */
[----:B0-----:R-:W-:Y:S02]  /*b210*/  IADD3 R10, PT, PT, R10, R12, RZ ;  /* 0x0000000c0a0a7210 */ /* 0x001fe40007ffe0ff */
[----:B------:R-:W-:Y:S02]  /*b220*/  LOP3.LUT R12, R26, R165, RZ, 0x3c, !PT ;  /* 0x000000a51a0c7212 */ /* 0x000fe400078e3cff */
[----:B------:R-:W2:Y:S01]  /*b230*/  LDL R26, [R1+0x9cc] ;  /* 0x0009cc00011a7983 */ /* 0x000ea20000100800 */
[----:B------:R-:W-:Y:S01]  /*b240*/  IMAD R8, R10, 0x9, R8 ;  /* 0x000000090a087824 */ /* 0x000fe200078e0208 */
[----:B------:R-:W-:Y:S02]  /*b250*/  LOP3.LUT R10, R73, R164, RZ, 0x3c, !PT ;  /* 0x000000a4490a7212 */ /* 0x000fe400078e3cff */
[----:B------:R-:W2:Y:S01]  /*b260*/  LDL R73, [R1+0x9c8] ;  /* 0x0009c80001497983 */ /* 0x000ea20000100800 */
[----:B------:R-:W-:Y:S08]  /*b270*/  POPC R12, R12 ;  /* 0x0000000c000c7309 */ /* 0x000ff00000000000 */
[----:B------:R-:W0:Y:S02]  /*b280*/  POPC R10, R10 ;  /* 0x0000000a000a7309 */ /* 0x000e240000000000 */
[----:B0-----:R-:W-:-:S04]  /*b290*/  IMAD.IADD R10, R10, 0x1, R12 ;  /* 0x000000010a0a7824 */ /* 0x001fc800078e020c */
[----:B------:R-:W-:Y:S01]  /*b2a0*/  IMAD R6, R10, 0x9, R6 ;  /* 0x000000090a067824 */ /* 0x000fe200078e0206 */
[----:B---3--:R-:W-:Y:S02]  /*b2b0*/  LOP3.LUT R10, R38, R164, RZ, 0x3c, !PT ;  /* 0x000000a4260a7212 */ /* 0x008fe400078e3cff */
[----:B------:R-:W-:-:S04]  /*b2c0*/  LOP3.LUT R12, R56, R165, RZ, 0x3c, !PT ;  /* 0x000000a5380c7212 */ /* 0x000fc800078e3cff */
[----:B------:R-:W-:Y:S08]  /*b2d0*/  POPC R10, R10 ;  /* 0x0000000a000a7309 */ /* 0x000ff00000000000 */
[----:B------:R-:W0:Y:S01]  /*b2e0*/  POPC R12, R12 ;  /* 0x0000000c000c7309 */ /* 0x000e220000000000 */
[----:B------:R-:W-:Y:S01]  /*b2f0*/  IMAD.IADD R8, R8, 0x1, R14 ;  /* 0x0000000108087824 */ /* 0x000fe200078e020e */
[----:B------:R-:W-:Y:S01]  /*b300*/  STL [R1+0x7f8], R31 ;  /* 0x0007f81f01007387 */ /* 0x000fe20000100800 */
        /* <DEDUP_REMOVED lines=10> */
[----:B------:R-:W-:Y:S01]  /*b3b0*/  IADD3 R6, PT, PT, R6, R14, RZ ;  /* 0x0000000e06067210 */ /* 0x000fe20007ffe0ff */
[----:B0-----:R-:W-:-:S04]  /*b3c0*/  IMAD.IADD R10, R10, 0x1, R12 ;  /* 0x000000010a0a7824 */ /* 0x001fc800078e020c */
[----:B------:R-:W-:Y:S01]  /*b3d0*/  IMAD R6, R10, 0x9, R6 ;  /* 0x000000090a067824 */ /* 0x000fe200078e0206 */
[----:B------:R-:W-:Y:S02]  /*b3e0*/  LOP3.LUT R12, R40, R167, RZ, 0x3c, !PT ;  /* 0x000000a7280c7212 */ /* 0x000fe400078e3cff */
[----:B------:R-:W-:-:S04]  /*b3f0*/  LOP3.LUT R10, R28, R166, RZ, 0x3c, !PT ;  /* 0x000000a61c0a7212 */ /* 0x000fc800078e3cff */
        /* <DEDUP_REMOVED lines=11> */
[----:B------:R-:W-:Y:S01]  /*b4b0*/  IMAD.IADD R6, R6, 0x1, R14 ;  /* 0x0000000106067824 */ /* 0x000fe200078e020e */
[----:B------:R-:W-:Y:S02]  /*b4c0*/  LOP3.LUT R10, R58, R168, RZ, 0x3c, !PT ;  /* 0x000000a83a0a7212 */ /* 0x000fe400078e3cff */
[----:B------:R-:W-:Y:S01]  /*b4d0*/  STL [R1+0x814], R9 ;  /* 0x0008140901007387 */ /* 0x000fe20000100800 */
[----:B------:R-:W-:-:S03]  /*b4e0*/  VABSDIFF.U32 R14, R19, R9, RZ ;  /* 0x00000009130e7214 */ /* 0x000fc600000e00ff */
[----:B------:R-:W3:Y:S04]  /*b4f0*/  LDL R58, [R1+0x9d8] ;  /* 0x0009d800013a7983 */ /* 0x000ee80000100800 */
[----:B0-----:R-:W3:Y:S01]  /*b500*/  LDL R19, [R1+0x9dc] ;  /* 0x0009dc0001137983 */ /* 0x001ee20000100800 */
[----:B------:R-:W-:Y:S08]  /*b510*/  POPC R10, R10 ;  /* 0x0000000a000a7309 */ /* 0x000ff00000000000 */
[----:B------:R-:W0:Y:S02]  /*b520*/  POPC R12, R12 ;  /* 0x0000000c000c7309 */ /* 0x000e240000000000 */
[----:B0-----:R-:W-:-:S05]  /*b530*/  IADD3 R10, PT, PT, R10, R12, RZ ;  /* 0x0000000c0a0a7210 */ /* 0x001fca0007ffe0ff */
[----:B------:R-:W-:Y:S01]  /*b540*/  IMAD R6, R10, 0x9, R6 ;  /* 0x000000090a067824 */ /* 0x000fe200078e0206 */
[----:B------:R-:W-:Y:S01]  /*b550*/  LOP3.LUT R31, R86, 0xff, RZ, 0xc0, !PT ;  /* 0x000000ff561f7812 */ /* 0x000fe200078ec0ff */
[----:B------:R-:W-:-:S03]  /*b560*/  IMAD.IADD R8, R8, 0x1, R14 ;  /* 0x0000000108087824 */ /* 0x000fc600078e020e */
[----:B------:R-:W-:Y:S02]  /*b570*/  VABSDIFF.U32 R14, R31, R7, RZ ;  /* 0x000000071f0e7214 */ /* 0x000fe400000e00ff */
[----:B------:R-:W-:Y:S01]  /*b580*/  LOP3.LUT R7, R87, 0xff, RZ, 0xc0, !PT ;  /* 0x000000ff57077812 */ /* 0x000fe200078ec0ff */
[----:B------:R0:W-:Y:S04]  /*b590*/  STL [R1+0x7e8], R31 ;  /* 0x0007e81f01007387 */ /* 0x0001e80000100800 */
[----:B------:R-:W-:Y:S01]  /*b5a0*/  STL [R1+0x80c], R7 ;  /* 0x00080c0701007387 */ /* 0x000fe20000100800 */
[----:B------:R-:W-:Y:S01]  /*b5b0*/  IMAD.IADD R6, R6, 0x1, R14 ;  /* 0x0000000106067824 */ /* 0x000fe200078e020e */
[----:B------:R-:W-:Y:S02]  /*b5c0*/  VABSDIFF.U32 R14, R31, R7, RZ ;  /* 0x000000071f0e7214 */ /* 0x000fe400000e00ff */
[----:B0-----:R-:W-:-:S02]  /*b5d0*/  LOP3.LUT R31, R88, 0xff, RZ, 0xc0, !PT ;  /* 0x000000ff581f7812 */ /* 0x001fc400078ec0ff */
[----:B--2---:R-:W-:Y:S02]  /*b5e0*/  LOP3.LUT R12, R26, R169, RZ, 0x3c, !PT ;  /* 0x000000a91a0c7212 */ /* 0x004fe400078e3cff */
[----:B------:R-:W-:-:S04]  /*b5f0*/  LOP3.LUT R10, R73, R168, RZ, 0x3c, !PT ;  /* 0x000000a8490a7212 */ /* 0x000fc800078e3cff */
[----:B------:R-:W-:Y:S08]  /*b600*/  POPC R12, R12 ;  /* 0x0000000c000c7309 */ /* 0x000ff00000000000 */
[----:B------:R-:W0:Y:S02]  /*b610*/  POPC R10, R10 ;  /* 0x0000000a000a7309 */ /* 0x000e240000000000 */
[----:B0-----:R-:W-:Y:S01]  /*b620*/  IMAD.IADD R10, R10, 0x1, R12 ;  /* 0x000000010a0a7824 */ /* 0x001fe200078e020c */
[----:B------:R-:W-:-:S02]  /*b630*/  LOP3.LUT R12, R65, R171, RZ, 0x3c, !PT ;  /* 0x000000ab410c7212 */ /* 0x000fc400078e3cff */
        /* <DEDUP_REMOVED lines=12> */
[----:B------:R-:W-:Y:S02]  /*b700*/  IADD3 R8, PT, PT, R8, R14, RZ ;  /* 0x0000000e08087210 */ /* 0x000fe40007ffe0ff */
[----:B------:R-:W-:-:S02]  /*b710*/  VABSDIFF.U32 R14, R31, R13, RZ ;  /* 0x0000000d1f0e7214 */ /* 0x000fc400000e00ff */
[----:B------:R-:W-:Y:S01]  /*b720*/  LOP3.LUT R13, R89, 0xff, RZ, 0xc0, !PT ;  /* 0x000000ff590d7812 */ /* 0x000fe200078ec0ff */
[----:B------:R-:W-:Y:S04]  /*b730*/  STL [R1+0x7e0], R31 ;  /* 0x0007e01f01007387 */ /* 0x000fe80000100800 */
[----:B------:R-:W-:Y:S01]  /*b740*/  STL [R1+0x804], R13 ;  /* 0x0008040d01007387 */ /* 0x000fe20000100800 */
[----:B0-----:R-:W-:Y:S01]  /*b750*/  IMAD.IADD R10, R10, 0x1, R12 ;  /* 0x000000010a0a7824 */ /* 0x001fe200078e020c */
[----:B------:R-:W-:Y:S02]  /*b760*/  LOP3.LUT R12, R63, R173, RZ, 0x3c, !PT ;  /* 0x000000ad3f0c7212 */ /* 0x000fe400078e3cff */
[----:B------:R-:W3:Y:S01]  /*b770*/  LDL R63, [R1+0xa04] ;  /* 0x000a0400013f7983 */ /* 0x000ee20000100800 */
[----:B------:R-:W-:Y:S01]  /*b780*/  IMAD R8, R10, 0x9, R8 ;  /* 0x000000090a087824 */ /* 0x000fe200078e0208 */
[----:B------:R-:W-:-:S02]  /*b790*/  LOP3.LUT R10, R59, R172, RZ, 0x3c, !PT ;  /* 0x000000ac3b0a7212 */ /* 0x000fc400078e3cff */
[----:B------:R-:W3:Y:S01]  /*b7a0*/  LDL R59, [R1+0xa00] ;  /* 0x000a0000013b7983 */ /* 0x000ee20000100800 */
[----:B------:R-:W-:Y:S08]  /*b7b0*/  POPC R12, R12 ;  /* 0x0000000c000c7309 */ /* 0x000ff00000000000 */
[----:B------:R-:W0:Y:S01]  /*b7c0*/  POPC R10, R10 ;  /* 0x0000000a000a7309 */ /* 0x000e220000000000 */
[----:B------:R-:W-:-:S02]  /*b7d0*/  IMAD.IADD R6, R6, 0x1, R14 ;  /* 0x0000000106067824 */ /* 0x000fc400078e020e */
[----:B0-----:R-:W-:-:S04]  /*b7e0*/  IMAD.IADD R10, R10, 0x1, R12 ;  /* 0x000000010a0a7824 */ /* 0x001fc800078e020c */
[----:B------:R-:W-:Y:S01]  /*b7f0*/  IMAD R6, R10, 0x9, R6 ;  /* 0x000000090a067824 */ /* 0x000fe200078e0206 */
[----:B------:R-:W-:Y:S02]  /*b800*/  LOP3.LUT R10, R58, R172, RZ, 0x3c, !PT ;  /* 0x000000ac3a0a7212 */ /* 0x000fe400078e3cff */
[----:B------:R-:W-:-:S04]  /*b810*/  LOP3.LUT R12, R19, R173, RZ, 0x3c, !PT ;  /* 0x000000ad130c7212 */ /* 0x000fc800078e3cff */
[----:B------:R-:W-:Y:S08]  /*b820*/  POPC R10, R10 ;  /* 0x0000000a000a7309 */ /* 0x000ff00000000000 */
[----:B------:R-:W0:Y:S01]  /*b830*/  POPC R12, R12 ;  /* 0x0000000c000c7309 */ /* 0x000e220000000000 */
[----:B------:R-:W-:Y:S02]  /*b840*/  VABSDIFF.U32 R14, R31, R13, RZ ;  /* 0x0000000d1f0e7214 */ /* 0x000fe400000e00ff */
[----:B------:R-:W-:-:S03]  /*b850*/  LOP3.LUT R37, R91, 0xff, RZ, 0xc0, !PT ;  /* 0x000000ff5b257812 */ /* 0x000fc600078ec0ff */
[----:B------:R-:W-:Y:S01]  /*b860*/  IMAD.IADD R8, R8, 0x1, R14 ;  /* 0x0000000108087824 */ /* 0x000fe200078e020e */
[----:B0-----:R-:W-:Y:S02]  /*b870*/  IADD3 R10, PT, PT, R10, R12, RZ ;  /* 0x0000000c0a0a7210 */ /* 0x001fe40007ffe0ff */
[----:B------:R-:W-:Y:S02]  /*b880*/  LOP3.LUT R12, R17, R175, RZ, 0x3c, !PT ;  /* 0x000000af110c7212 */ /* 0x000fe400078e3cff */
[----:B------:R-:W-:-:S04]  /*b890*/  LOP3.LUT R17, R90, 0xff, RZ, 0xc0, !PT ;  /* 0x000000ff5a117812 */ /* 0x000fc800078ec0ff */
[C---:B------:R-:W-:Y:S01]  /*b8a0*/  VABSDIFF.U32 R14, R17.reuse, R50, RZ ;  /* 0x00000032110e7214 */ /* 0x040fe200000e00ff */
[----:B------:R0:W-:Y:S04]  /*b8b0*/  STL [R1+0x7d8], R17 ;  /* 0x0007d81101007387 */ /* 0x0001e80000100800 */
[----:B------:R-:W-:Y:S01]  /*b8c0*/  IMAD.IADD R6, R6, 0x1, R14 ;  /* 0x0000000106067824 */ /* 0x000fe200078e020e */
[----:B------:R-:W-:Y:S01]  /*b8d0*/  STL [R1+0x7fc], R37 ;  /* 0x0007fc2501007387 */ /* 0x000fe20000100800 */
[----:B------:R-:W-:-:S03]  /*b8e0*/  VABSDIFF.U32 R14, R17, R37, RZ ;  /* 0x00000025110e7214 */ /* 0x000fc600000e00ff */
[----:B------:R-:W3:Y:S04]  /*b8f0*/  LDL R50, [R1+0x9f8] ;  /* 0x0009f80001327983 */ /* 0x000ee80000100800 */
[----:B0-----:R-:W3:Y:S01]  /*b900*/  LDL R17, [R1+0x9fc] ;  /* 0x0009fc0001117983 */ /* 0x001ee20000100800 */
[----:B------:R-:W-:Y:S01]  /*b910*/  IMAD R8, R10, 0x9, R8 ;  /* 0x000000090a087824 */ /* 0x000fe200078e0208 */
[----:B------:R-:W-:Y:S01]  /*b920*/  LOP3.LUT R10, R71, R174, RZ, 0x3c, !PT ;  /* 0x000000ae470a7212 */ /* 0x000fe200078e3cff */
[----:B------:R-:W-:Y:S08]  /*b930*/  POPC R12, R12 ;  /* 0x0000000c000c7309 */ /* 0x000ff00000000000 */
[----:B------:R-:W0:Y:S02]  /*b940*/  POPC R10, R10 ;  /* 0x0000000a000a7309 */ /* 0x000e240000000000 */
[----:B0-----:R-:W-:-:S04]  /*b950*/  IMAD.IADD R10, R10, 0x1, R12 ;  /* 0x000000010a0a7824 */ /* 0x001fc800078e020c */
[----:B------:R-:W-:Y:S02]  /*b960*/  IMAD R6, R10, 0x9, R6 ;  /* 0x000000090a067824 */ /* 0x000fe400078e0206 */
[----:B------:R-:W-:Y:S01]  /*b970*/  IMAD.IADD R8, R8, 0x1, R14 ;  /* 0x0000000108087824 */ /* 0x000fe200078e020e */
[----:B------:R-:W-:-:S04]  /*b980*/  LOP3.LUT R31, R92, 0xff, RZ, 0xc0, !PT ;  /* 0x000000ff5c1f7812 */ /* 0x000fc800078ec0ff */
[----:B------:R-:W-:Y:S02]  /*b990*/  VABSDIFF.U32 R14, R31, R16, RZ ;  /* 0x000000101f0e7214 */ /* 0x000fe400000e00ff */
[----:B------:R-:W-:Y:S01]  /*b9a0*/  LOP3.LUT R16, R93, 0xff, RZ, 0xc0, !PT ;  /* 0x000000ff5d107812 */ /* 0x000fe200078ec0ff */
[----:B------:R-:W-:Y:S04]  /*b9b0*/  STL [R1+0x7d0], R31 ;  /* 0x0007d01f01007387 */ /* 0x000fe80000100800 */
[----:B------:R-:W-:Y:S01]  /*b9c0*/  STL [R1+0x7f4], R16 ;  /* 0x0007f41001007387 */ /* 0x000fe20000100800 */
[----:B------:R-:W-:Y:S02]  /*b9d0*/  IADD3 R6, PT, PT, R6, R14, RZ ;  /* 0x0000000e06067210 */ /* 0x000fe40007ffe0ff */
[----:B------:R-:W-:-:S02]  /*b9e0*/  VABSDIFF.U32 R14, R31, R16, RZ ;  /* 0x000000101f0e7214 */ /* 0x000fc400000e00ff */
        /* <DEDUP_REMOVED lines=9> */
[----:B------:R-:W-:Y:S01]  /*ba80*/  POPC R12, R12 ;  /* 0x0000000c000c7309 */ /* 0x000fe20000000000 */
[----:B------:R-:W2:Y:S07]  /*ba90*/  LDL R51, [R1+0xa10] ;  /* 0x000a100001337983 */ /* 0x000eae0000100800 */
[----:B------:R-:W0:Y:S02]  /*baa0*/  POPC R10, R10 ;  /* 0x0000000a000a7309 */ /* 0x000e240000000000 */
[----:B0-----:R-:W-:-:S04]  /*bab0*/  IMAD.IADD R10, R10, 0x1, R12 ;  /* 0x000000010a0a7824 */ /* 0x001fc800078e020c */
[----:B------:R-:W-:Y:S01]  /*bac0*/  IMAD R6, R10, 0x9, R6 ;  /* 0x000000090a067824 */ /* 0x000fe200078e0206 */
[----:B---3--:R-:W-:Y:S02]  /*bad0*/  LOP3.LUT R12, R63, R177, RZ, 0x3c, !PT ;  /* 0x000000b13f0c7212 */ /* 0x008fe400078e3cff */
[----:B------:R-:W-:-:S04]  /*bae0*/  LOP3.LUT R10, R59, R176, RZ, 0x3c, !PT ;  /* 0x000000b03b0a7212 */ /* 0x000fc800078e3cff */
[----:B------:R-:W-:Y:S08]  /*baf0*/  POPC R12, R12 ;  /* 0x0000000c000c7309 */ /* 0x000ff00000000000 */
[----:B------:R-:W0:Y:S01]  /*bb00*/  POPC R10, R10 ;  /* 0x0000000a000a7309 */ /* 0x000e220000000000 */
[----:B------:R-:W-:Y:S02]  /*bb10*/  IMAD.IADD R8, R8, 0x1, R14 ;  /* 0x0000000108087824 */ /* 0x000fe400078e020e */
[----:B0-----:R-:W-:Y:S01]  /*bb20*/  IMAD.IADD R10, R10, 0x1, R12 ;  /* 0x000000010a0a7824 */ /* 0x001fe200078e020c */
[----:B------:R-:W-:-:S02]  /*bb30*/  LOP3.LUT R12, R30, R179, RZ, 0x3c, !PT ;  /* 0x000000b31e0c7212 */ /* 0x000fc400078e3cff */
        /* <DEDUP_REMOVED lines=15> */
[----:B------:R-:W-:Y:S02]  /*bc30*/  LOP3.LUT R10, R50, R178, RZ, 0x3c, !PT ;  /* 0x000000b2320a7212 */ /* 0x000fe400078e3cff */
[----:B------:R-:W-:-:S04]  /*bc40*/  LOP3.LUT R12, R17, R179, RZ, 0x3c, !PT ;  /* 0x000000b3110c7212 */ /* 0x000fc800078e3cff */
[----:B------:R-:W-:Y:S08]  /*bc50*/  POPC R10, R10 ;  /* 0x0000000a000a7309 */ /* 0x000ff00000000000 */
[----:B------:R-:W0:Y:S01]  /*bc60*/  POPC R12, R12 ;  /* 0x0000000c000c7309 */ /* 0x000e220000000000 */
[----:B------:R-:W-:Y:S01]  /*bc70*/  IMAD.IADD R8, R8, 0x1, R14 ;  /* 0x0000000108087824 */ /* 0x000fe200078e020e */
[----:B------:R-:W-:Y:S01]  /*bc80*/  LOP3.LUT R33, R97, 0xff, RZ, 0xc0, !PT ;  /* 0x000000ff61217812 */ /* 0x000fe200078ec0ff */
[----:B0-----:R-:W-:Y:S01]  /*bc90*/  IMAD.IADD R10, R10, 0x1, R12 ;  /* 0x000000010a0a7824 */ /* 0x001fe200078e020c */
[----:B------:R-:W-:-:S02]  /*bca0*/  LOP3.LUT R12, R15, R181, RZ, 0x3c, !PT ;  /* 0x000000b50f0c7212 */ /* 0x000fc400078e3cff */
[----:B------:R-:W-:-:S04]  /*bcb0*/  LOP3.LUT R15, R96, 0xff, RZ, 0xc0, !PT ;  /* 0x000000ff600f7812 */ /* 0x000fc800078ec0ff */
[C---:B------:R-:W-:Y:S01]  /*bcc0*/  VABSDIFF.U32 R14, R15.reuse, R24, RZ ;  /* 0x000000180f0e7214 */ /* 0x040fe200000e00ff */
[----:B------:R-:W-:Y:S01]  /*bcd0*/  IMAD R8, R10, 0x9, R8 ;  /* 0x000000090a087824 */ /* 0x000fe200078e0208 */
[----:B------:R0:W-:Y:S01]  /*bce0*/  STL [R1+0x7c0], R15 ;  /* 0x0007c00f01007387 */ /* 0x0001e20000100800 */
[----:B------:R-:W-:Y:S02]  /*bcf0*/  LOP3.LUT R10, R42, R180, RZ, 0x3c, !PT ;  /* 0x000000b42a0a7212 */ /* 0x000fe400078e3cff */
[----:B------:R-:W-:Y:S01]  /*bd00*/  IMAD.IADD R6, R6, 0x1, R14 ;  /* 0x0000000106067824 */ /* 0x000fe200078e020e */
        /* <DEDUP_REMOVED lines=8> */
[----:B------:R-:W-:Y:S02]  /*bd90*/  IADD3 R8, PT, PT, R8, R14, RZ ;  /* 0x0000000e08087210 */ /* 0x000fe40007ffe0ff */
[----:B------:R-:W-:-:S04]  /*bda0*/  LOP3.LUT R24, R98, 0xff, RZ, 0xc0, !PT ;  /* 0x000000ff62187812 */ /* 0x000fc800078ec0ff */
[----:B------:R-:W-:Y:S02]  /*bdb0*/  VABSDIFF.U32 R14, R24, R27, RZ ;  /* 0x0000001b180e7214 */ /* 0x000fe400000e00ff */
[----:B------:R-:W-:Y:S01]  /*bdc0*/  LOP3.LUT R27, R99, 0xff, RZ, 0xc0, !PT ;  /* 0x000000ff631b7812 */ /* 0x000fe200078ec0ff */
[----:B------:R0:W-:Y:S04]  /*bdd0*/  STL [R1+0x7b8], R24 ;  /* 0x0007b81801007387 */ /* 0x0001e80000100800 */
[----:B------:R-:W-:Y:S01]  /*bde0*/  STL [R1+0x7dc], R27 ;  /* 0x0007dc1b01007387 */ /* 0x000fe20000100800 */
[----:B------:R-:W-:Y:S01]  /*bdf0*/  IMAD.IADD R6, R6, 0x1, R14 ;  /* 0x0000000106067824 */ /* 0x000fe200078e020e */
[----:B------:R-:W-:Y:S02]  /*be00*/  VABSDIFF.U32 R14, R24, R27, RZ ;  /* 0x0000001b180e7214 */ /* 0x000fe400000e00ff */
[----:B--2---:R-:W-:-:S02]  /*be10*/  LOP3.LUT R12, R36, R181, RZ, 0x3c, !PT ;  /* 0x000000b5240c7212 */ /* 0x004fc400078e3cff */
[----:B------:R-:W-:-:S04]  /*be20*/  LOP3.LUT R10, R51, R180, RZ, 0x3c, !PT ;  /* 0x000000b4330a7212 */ /* 0x000fc800078e3cff */
[----:B------:R-:W-:Y:S08]  /*be30*/  POPC R12, R12 ;  /* 0x0000000c000c7309 */ /* 0x000ff00000000000 */
[----:B------:R-:W1:Y:S02]  /*be40*/  POPC R10, R10 ;  /* 0x0000000a000a7309 */ /* 0x000e640000000000 */
[----:B-1----:R-:W-:Y:S01]  /*be50*/  IMAD.IADD R10, R10, 0x1, R12 ;  /* 0x000000010a0a7824 */ /* 0x002fe200078e020c */
[----:B------:R-:W-:-:S02]  /*be60*/  LOP3.LUT R12, R52, R183, RZ, 0x3c, !PT ;  /* 0x000000b7340c7212 */ /* 0x000fc400078e3cff */
[----:B------:R-:W2:Y:S01]  /*be70*/  LDL R52, [R1+0xa2c] ;  /* 0x000a2c0001347983 */ /* 0x000ea20000100800 */
[----:B------:R-:W-:Y:S01]  /*be80*/  IMAD R8, R10, 0x9, R8 ;  /* 0x000000090a087824 */ /* 0x000fe200078e0208 */
[----:B------:R-:W-:Y:S02]  /*be90*/  LOP3.LUT R10, R48, R182, RZ, 0x3c, !PT ;  /* 0x000000b6300a7212 */ /* 0x000fe400078e3cff */
[----:B------:R-:W-:Y:S01]  /*bea0*/  POPC R12, R12 ;  /* 0x0000000c000c7309 */ /* 0x000fe20000000000 */
[----:B------:R-:W2:Y:S07]  /*beb0*/  LDL R48, [R1+0xa28] ;  /* 0x000a280001307983 */ /* 0x000eae0000100800 */
[----:B------:R-:W1:Y:S02]  /*bec0*/  POPC R10, R10 ;  /* 0x0000000a000a7309 */ /* 0x000e640000000000 */
[----:B-1----:R-:W-:-:S04]  /*bed0*/  IMAD.IADD R10, R10, 0x1, R12 ;  /* 0x000000010a0a7824 */ /* 0x002fc800078e020c */
[----:B------:R-:W-:Y:S01]  /*bee0*/  IMAD R6, R10, 0x9, R6 ;  /* 0x000000090a067824 */ /* 0x000fe200078e0206 */
[----:B---3--:R-:W-:Y:S02]  /*bef0*/  LOP3.LUT R10, R235, R182, RZ, 0x3c, !PT ;  /* 0x000000b6eb0a7212 */ /* 0x008fe400078e3cff */
[----:B------:R-:W-:-:S04]  /*bf00*/  LOP3.LUT R12, R30, R183, RZ, 0x3c, !PT ;  /* 0x000000b71e0c7212 */ /* 0x000fc800078e3cff */
[----:B------:R-:W-:Y:S08]  /*bf10*/  POPC R10, R10 ;  /* 0x0000000a000a7309 */ /* 0x000ff00000000000 */
[----:B------:R-:W1:Y:S01]  /*bf20*/  POPC R12, R12 ;  /* 0x0000000c000c7309 */ /* 0x000e620000000000 */
[----:B------:R-:W-:Y:S01]  /*bf30*/  IMAD.IADD R8, R8, 0x1, R14 ;  /* 0x0000000108087824 */ /* 0x000fe200078e020e */
[----:B0-----:R-:W-:-:S02]  /*bf40*/  LOP3.LUT R24, R49, 0xff, RZ, 0xc0, !PT ;  /* 0x000000ff31187812 */ /* 0x001fc400078ec0ff */
[----:B-1----:R-:W-:Y:S02]  /*bf50*/  IADD3 R10, PT, PT, R10, R12, RZ ;  /* 0x0000000c0a0a7210 */ /* 0x002fe40007ffe0ff */
[----:B------:R-:W-:Y:S02]  /*bf60*/  LOP3.LUT R12, R11, R185, RZ, 0x3c, !PT ;  /* 0x000000b90b0c7212 */ /* 0x000fe400078e3cff */
        /* <DEDUP_REMOVED lines=14> */
[----:B------:R-:W-:Y:S02]  /*c050*/  LOP3.LUT R10, R42, R184, RZ, 0x3c, !PT ;  /* 0x000000b82a0a7212 */ /* 0x000fe400078e3cff */
[----:B------:R-:W-:-:S04]  /*c060*/  LOP3.LUT R12, R15, R185, RZ, 0x3c, !PT ;  /* 0x000000b90f0c7212 */ /* 0x000fc800078e3cff */
[----:B------:R-:W-:Y:S08]  /*c070*/  POPC R10, R10 ;  /* 0x0000000a000a7309 */ /* 0x000ff00000000000 */
[----:B------:R-:W0:Y:S01]  /*c080*/  POPC R12, R12 ;  /* 0x0000000c000c7309 */ /* 0x000e220000000000 */
[----:B------:R-:W-:Y:S01]  /*c090*/  LOP3.LUT R20, R100, 0xff, RZ, 0xc0, !PT ;  /* 0x000000ff64147812 */ /* 0x000fe200078ec0ff */
[----:B------:R-:W-:-:S03]  /*c0a0*/  IMAD.IADD R8, R8, 0x1, R14 ;  /* 0x0000000108087824 */ /* 0x000fc600078e020e */
[----:B------:R-:W-:Y:S02]  /*c0b0*/  VABSDIFF.U32 R14, R20, R21, RZ ;  /* 0x00000015140e7214 */ /* 0x000fe400000e00ff */
[----:B------:R-:W-:Y:S01]  /*c0c0*/  LOP3.LUT R21, R101, 0xff, RZ, 0xc0, !PT ;  /* 0x000000ff65157812 */ /* 0x000fe200078ec0ff */
[----:B------:R1:W-:Y:S01]  /*c0d0*/  STL [R1+0x7a8], R20 ;  /* 0x0007a81401007387 */ /* 0x0003e20000100800 */
[----:B0-----:R-:W-:-:S03]  /*c0e0*/  IMAD.IADD R10, R10, 0x1, R12 ;  /* 0x000000010a0a7824 */ /* 0x001fc600078e020c */
[----:B------:R-:W-:Y:S01]  /*c0f0*/  STL [R1+0x7cc], R21 ;  /* 0x0007cc1501007387 */ /* 0x000fe20000100800 */
[----:B------:R-:W-:Y:S01]  /*c100*/  LOP3.LUT R12, R46, R187, RZ, 0x3c, !PT ;  /* 0x000000bb2e0c7212 */ /* 0x000fe200078e3cff */
[----:B------:R-:W-:Y:S01]  /*c110*/  IMAD R8, R10, 0x9, R8 ;  /* 0x000000090a087824 */ /* 0x000fe200078e0208 */
[----:B------:R-:W-:Y:S02]  /*c120*/  LOP3.LUT R10, R64, R186, RZ, 0x3c, !PT ;  /* 0x000000ba400a7212 */ /* 0x000fe400078e3cff */
[----:B------:R-:W3:Y:S04]  /*c130*/  LDL.LU R64, [R1+0x9d0] ;  /* 0x0009d00001407983 */ /* 0x000ee80000300800 */
[----:B------:R-:W3:Y:S01]  /*c140*/  LDL.LU R46, [R1+0x9d4] ;  /* 0x0009d400012e7983 */ /* 0x000ee20000300800 */
[----:B------:R-:W-:Y:S08]  /*c150*/  POPC R10, R10 ;  /* 0x0000000a000a7309 */ /* 0x000ff00000000000 */
[----:B------:R-:W0:Y:S01]  /*c160*/  POPC R12, R12 ;  /* 0x0000000c000c7309 */ /* 0x000e220000000000 */
[----:B------:R-:W-:Y:S01]  /*c170*/  IADD3 R6, PT, PT, R6, R14, RZ ;  /* 0x0000000e06067210 */ /* 0x000fe20007ffe0ff */
[----:B0-----:R-:W-:-:S04]  /*c180*/  IMAD.IADD R10, R10, 0x1, R12 ;  /* 0x000000010a0a7824 */ /* 0x001fc800078e020c */
[----:B------:R-:W-:Y:S01]  /*c190*/  IMAD R6, R10, 0x9, R6 ;  /* 0x000000090a067824 */ /* 0x000fe200078e0206 */
        /* <DEDUP_REMOVED lines=9> */
[----:B0-----:R-:W-:Y:S02]  /*c230*/  LOP3.LUT R20, R104, 0xff, RZ, 0xc0, !PT ;  /* 0x000000ff68147812 */ /* 0x001fe400078ec0ff */
[----:B--2---:R-:W-:Y:S02]  /*c240*/  LOP3.LUT R12, R52, R187, RZ, 0x3c, !PT ;  /* 0x000000bb340c7212 */ /* 0x004fe400078e3cff */
[----:B------:R-:W-:-:S04]  /*c250*/  LOP3.LUT R10, R48, R186, RZ, 0x3c, !PT ;  /* 0x000000ba300a7212 */ /* 0x000fc800078e3cff */
[----:B------:R-:W-:Y:S08]  /*c260*/  POPC R12, R12 ;  /* 0x0000000c000c7309 */ /* 0x000ff00000000000 */
[----:B------:R-:W0:Y:S02]  /*c270*/  POPC R10, R10 ;  /* 0x0000000a000a7309 */ /* 0x000e240000000000 */
[----:B0-----:R-:W-:Y:S01]  /*c280*/  IMAD.IADD R10, R10, 0x1, R12 ;  /* 0x000000010a0a7824 */ /* 0x001fe200078e020c */
[----:B------:R-:W-:-:S02]  /*c290*/  LOP3.LUT R12, R56, R189, RZ, 0x3c, !PT ;  /* 0x000000bd380c7212 */ /* 0x000fc400078e3cff */
[----:B------:R-:W2:Y:S01]  /*c2a0*/  LDL.LU R56, [R1+0x998] ;  /* 0x0009980001387983 */ /* 0x000ea20000300800 */
[----:B------:R-:W-:Y:S01]  /*c2b0*/  IMAD R8, R10, 0x9, R8 ;  /* 0x000000090a087824 */ /* 0x000fe200078e0208 */
[----:B------:R-:W-:Y:S02]  /*c2c0*/  LOP3.LUT R10, R38, R188, RZ, 0x3c, !PT ;  /* 0x000000bc260a7212 */ /* 0x000fe400078e3cff */
[----:B------:R-:W2:Y:S01]  /*c2d0*/  LDL.LU R38, [R1+0x99c] ;  /* 0x00099c0001267983 */ /* 0x000ea20000300800 */
[----:B------:R-:W-:Y:S08]  /*c2e0*/  POPC R12, R12 ;  /* 0x0000000c000c7309 */ /* 0x000ff00000000000 */
[----:B------:R-:W0:Y:S02]  /*c2f0*/  POPC R10, R10 ;  /* 0x0000000a000a7309 */ /* 0x000e240000000000 */
[----:B0-----:R-:W-:-:S05]  /*c300*/  IADD3 R10, PT, PT, R10, R12, RZ ;  /* 0x0000000c0a0a7210 */ /* 0x001fca0007ffe0ff */
[----:B------:R-:W-:Y:S02]  /*c310*/  IMAD R6, R10, 0x9, R6 ;  /* 0x000000090a067824 */ /* 0x000fe400078e0206 */
[----:B------:R-:W-:Y:S01]  /*c320*/  IMAD.IADD R8, R8, 0x1, R14 ;  /* 0x0000000108087824 */ /* 0x000fe200078e020e */
[----:B------:R-:W-:Y:S02]  /*c330*/  VABSDIFF.U32 R14, R20, R18, RZ ;  /* 0x00000012140e7214 */ /* 0x000fe400000e00ff */
[----:B------:R-:W-:Y:S01]  /*c340*/  LOP3.LUT R18, R105, 0xff, RZ, 0xc0, !PT ;  /* 0x000000ff69127812 */ /* 0x000fe200078ec0ff */
[----:B------:R0:W-:Y:S01]  /*c350*/  STL [R1+0x798], R20 ;  /* 0x0007981401007387 */ /* 0x0001e20000100800 */
[----:B---3--:R-:W-:Y:S02]  /*c360*/  LOP3.LUT R10, R60, R188, RZ, 0x3c, !PT ;  /* 0x000000bc3c0a7212 */ /* 0x008fe400078e3cff */
[----:B------:R-:W-:-:S04]  /*c370*/  LOP3.LUT R12, R11, R189, RZ, 0x3c, !PT ;  /* 0x000000bd0b0c7212 */ /* 0x000fc800078e3cff */
[----:B------:R-:W-:Y:S08]  /*c380*/  POPC R10, R10 ;  /* 0x0000000a000a7309 */ /* 0x000ff00000000000 */
[----:B------:R-:W1:Y:S01]  /*c390*/  POPC R12, R12 ;  /* 0x0000000c000c7309 */ /* 0x000e620000000000 */
[----:B------:R-:W-:Y:S01]  /*c3a0*/  STL [R1+0x7bc], R18 ;  /* 0x0007bc1201007387 */ /* 0x000fe20000100800 */
[----:B-1----:R-:W-:Y:S01]  /*c3b0*/  IMAD.IADD R10, R10, 0x1, R12 ;  /* 0x000000010a0a7824 */ /* 0x002fe200078e020c */
[----:B------:R-:W-:-:S02]  /*c3c0*/  LOP3.LUT R12, R40, R191, RZ, 0x3c, !PT ;  /* 0x000000bf280c7212 */ /* 0x000fc400078e3cff */
[----:B------:R-:W3:Y:S01]  /*c3d0*/  LDL.LU R40, [R1+0x958] ;  /* 0x0009580001287983 */ /* 0x000ee20000300800 */
[----:B------:R-:W-:Y:S01]  /*c3e0*/  IMAD R8, R10, 0x9, R8 ;  /* 0x000000090a087824 */ /* 0x000fe200078e0208 */
[----:B------:R-:W-:Y:S02]  /*c3f0*/  LOP3.LUT R10, R28, R190, RZ, 0x3c, !PT ;  /* 0x000000be1c0a7212 */ /* 0x000fe400078e3cff */
[----:B------:R-:W3:Y:S01]  /*c400*/  LDL.LU R28, [R1+0x95c] ;  /* 0x00095c00011c7983 */ /* 0x000ee20000300800 */
[----:B------:R-:W-:Y:S08]  /*c410*/  POPC R12, R12 ;  /* 0x0000000c000c7309 */ /* 0x000ff00000000000 */
[----:B------:R-:W1:Y:S01]  /*c420*/  POPC R10, R10 ;  /* 0x0000000a000a7309 */ /* 0x000e620000000000 */
[----:B------:R-:W-:-:S02]  /*c430*/  IMAD.IADD R6, R6, 0x1, R14 ;  /* 0x0000000106067824 */ /* 0x000fc400078e020e */
[----:B-1----:R-:W-:-:S04]  /*c440*/  IMAD.IADD R10, R10, 0x1, R12 ;  /* 0x000000010a0a7824 */ /* 0x002fc800078e020c */
[----:B------:R-:W-:Y:S01]  /*c450*/  IMAD R6, R10, 0x9, R6 ;  /* 0x000000090a067824 */ /* 0x000fe200078e0206 */
[----:B------:R-:W-:Y:S02]  /*c460*/  VABSDIFF.U32 R14, R20, R18, RZ ;  /* 0x00000012140e7214 */ /* 0x000fe400000e00ff */
[----:B0-----:R-:W-:Y:S02]  /*c470*/  LOP3.LUT R20, R106, 0xff, RZ, 0xc0, !PT ;  /* 0x000000ff6a147812 */ /* 0x001fe400078ec0ff */
[----:B------:R-:W-:Y:S02]  /*c480*/  IADD3 R8, PT, PT, R8, R14, RZ ;  /* 0x0000000e08087210 */ /* 0x000fe40007ffe0ff */
[----:B------:R-:W-:Y:S02]  /*c490*/  LOP3.LUT R10, R64, R190, RZ, 0x3c, !PT ;  /* 0x000000be400a7212 */ /* 0x000fe400078e3cff */
[----:B------:R-:W-:-:S04]  /*c4a0*/  LOP3.LUT R12, R46, R191, RZ, 0x3c, !PT ;  /* 0x000000bf2e0c7212 */ /* 0x000fc800078e3cff */
[----:B------:R-:W-:Y:S08]  /*c4b0*/  POPC R10, R10 ;  /* 0x0000000a000a7309 */ /* 0x000ff00000000000 */
[----:B------:R-:W0:Y:S01]  /*c4c0*/  POPC R12, R12 ;  /* 0x0000000c000c7309 */ /* 0x000e220000000000 */
[----:B------:R-:W-:Y:S02]  /*c4d0*/  VABSDIFF.U32 R14, R20, R9, RZ ;  /* 0x00000009140e7214 */ /* 0x000fe400000e00ff */
[----:B------:R-:W-:Y:S01]  /*c4e0*/  LOP3.LUT R9, R107, 0xff, RZ, 0xc0, !PT ;  /* 0x000000ff6b097812 */ /* 0x000fe200078ec0ff */
[----:B------:R1:W-:Y:S04]  /*c4f0*/  STL [R1+0x790], R20 ;  /* 0x0007901401007387 */ /* 0x0003e80000100800 */
[----:B------:R-:W-:Y:S01]  /*c500*/  STL [R1+0x7b4], R9 ;  /* 0x0007b40901007387 */ /* 0x000fe20000100800 */
[----:B0-----:R-:W-:Y:S01]  /*c510*/  IMAD.IADD R10, R10, 0x1, R12 ;  /* 0x000000010a0a7824 */ /* 0x001fe200078e020c */
[----:B------:R-:W-:-:S02]  /*c520*/  LOP3.LUT R12, R26, R193, RZ, 0x3c, !PT ;  /* 0x000000c11a0c7212 */ /* 0x000fc400078e3cff */
[----:B------:R-:W3:Y:S01]  /*c530*/  LDL.LU R26, [R1+0x930] ;  /* 0x00093000011a7983 */ /* 0x000ee20000300800 */
[----:B------:R-:W-:Y:S01]  /*c540*/  IMAD R8, R10, 0x9, R8 ;  /* 0x000000090a087824 */ /* 0x000fe200078e0208 */
[----:B------:R-:W-:Y:S02]  /*c550*/  LOP3.LUT R10, R73, R192, RZ, 0x3c, !PT ;  /* 0x000000c0490a7212 */ /* 0x000fe400078e3cff */
[----:B------:R-:W-:Y:S08]  /*c560*/  POPC R12, R12 ;  /* 0x0000000c000c7309 */ /* 0x000ff00000000000 */
[----:B------:R-:W0:Y:S01]  /*c570*/  POPC R10, R10 ;  /* 0x0000000a000a7309 */ /* 0x000e220000000000 */
[----:B------:R-:W-:-:S02]  /*c580*/  IMAD.IADD R6, R6, 0x1, R14 ;  /* 0x0000000106067824 */ /* 0x000fc400078e020e */
[----:B0-----:R-:W-:-:S04]  /*c590*/  IMAD.IADD R10, R10, 0x1, R12 ;  /* 0x000000010a0a7824 */ /* 0x001fc800078e020c */
[----:B------:R-:W-:Y:S01]  /*c5a0*/  IMAD R6, R10, 0x9, R6 ;  /* 0x000000090a067824 */ /* 0x000fe200078e0206 */
[----:B------:R-:W-:-:S05]  /*c5b0*/  VABSDIFF.U32 R14, R20, R9, RZ ;  /* 0x00000009140e7214 */ /* 0x000fca00000e00ff */
[----:B------:R-:W-:Y:S01]  /*c5c0*/  IMAD.IADD R8, R8, 0x1, R14 ;  /* 0x0000000108087824 */ /* 0x000fe200078e020e */
[----:B-1----:R-:W-:-:S04]  /*c5d0*/  LOP3.LUT R20, R108, 0xff, RZ, 0xc0, !PT ;  /* 0x000000ff6c147812 */ /* 0x002fc800078ec0ff */
[----:B------:R-:W-:-:S05]  /*c5e0*/  VABSDIFF.U32 R14, R20, R7, RZ ;  /* 0x00000007140e7214 */ /* 0x000fca00000e00ff */
[----:B------:R-:W-:Y:S01]  /*c5f0*/  IMAD.IADD R6, R6, 0x1, R14 ;  /* 0x0000000106067824 */ /* 0x000fe200078e020e */
[----:B------:R-:W-:Y:S02]  /*c600*/  LOP3.LUT R7, R109, 0xff, RZ, 0xc0, !PT ;  /* 0x000000ff6d077812 */ /* 0x000fe400078ec0ff */
[----:B--2---:R-:W-:Y:S02]  /*c610*/  LOP3.LUT R10, R56, R192, RZ, 0x3c, !PT ;  /* 0x000000c0380a7212 */ /* 0x004fe400078e3cff */
        /* <DEDUP_REMOVED lines=8> */
[----:B------:R-:W0:Y:S02]  /*c6a0*/  POPC R10, R10 ;  /* 0x0000000a000a7309 */ /* 0x000e240000000000 */
[----:B0-----:R-:W-:-:S04]  /*c6b0*/  IMAD.IADD R10, R10, 0x1, R12 ;  /* 0x000000010a0a7824 */ /* 0x001fc800078e020c */
[----:B------:R-:W-:Y:S01]  /*c6c0*/  IMAD R6, R10, 0x9, R6 ;  /* 0x000000090a067824 */ /* 0x000fe200078e0206 */
[----:B------:R-:W-:-:S05]  /*c6d0*/  VABSDIFF.U32 R14, R20, R7, RZ ;  /* 0x00000007140e7214 */ /* 0x000fca00000e00ff */
[----:B------:R-:W-:Y:S01]  /*c6e0*/  IMAD.IADD R8, R8, 0x1, R14 ;  /* 0x0000000108087824 */ /* 0x000fe200078e020e */
[----:B---3--:R-:W-:Y:S02]  /*c6f0*/  LOP3.LUT R10, R40, R194, RZ, 0x3c, !PT ;  /* 0x000000c2280a7212 */ /* 0x008fe400078e3cff */
[----:B------:R-:W-:-:S04]  /*c700*/  LOP3.LUT R12, R28, R195, RZ, 0x3c, !PT ;  /* 0x000000c31c0c7212 */ /* 0x000fc800078e3cff */
[----:B------:R-:W-:Y:S08]  /*c710*/  POPC R10, R10 ;  /* 0x0000000a000a7309 */ /* 0x000ff00000000000 */
[----:B------:R-:W0:Y:S02]  /*c720*/  POPC R12, R12 ;  /* 0x0000000c000c7309 */ /* 0x000e240000000000 */
        /* <DEDUP_REMOVED lines=11> */
[----:B------:R-:W-:-:S03]  /*c7e0*/  IMAD R6, R10, 0x9, R6 ;  /* 0x000000090a067824 */ /* 0x000fc600078e0206 */
[----:B------:R-:W-:Y:S01]  /*c7f0*/  POPC R12, R12 ;  /* 0x0000000c000c7309 */ /* 0x000fe20000000000 */
[----:B------:R-:W-:Y:S01]  /*c800*/  LOP3.LUT R13, R249, 0xff, RZ, 0xc0, !PT ;  /* 0x000000fff90d7812 */ /* 0x000fe200078ec0ff */
[----:B------:R0:W-:Y:S01]  /*c810*/  STL [R1+0x788], R20 ;  /* 0x0007881401007387 */ /* 0x0001e20000100800 */
[----:B------:R-:W-:-:S06]  /*c820*/  LOP3.LUT R10, R26, R196, RZ, 0x3c, !PT ;  /* 0x000000c41a0a7212 */ /* 0x000fcc00078e3cff */
[----:B------:R-:W1:Y:S01]  /*c830*/  POPC R10, R10 ;  /* 0x0000000a000a7309 */ /* 0x000e620000000000 */
[----:B------:R-:W-:Y:S01]  /*c840*/  STL [R1+0x7ac], R7 ;  /* 0x0007ac0701007387 */ /* 0x000fe20000100800 */
[----:B------:R-:W-:-:S03]  /*c850*/  VABSDIFF.U32 R14, R19, R13, RZ ;  /* 0x0000000d130e7214 */ /* 0x000fc600000e00ff */
[----:B0-----:R-:W2:Y:S04]  /*c860*/  LDL R20, [R1+0x9f0] ;  /* 0x0009f00001147983 */ /* 0x001ea80000100800 */
[----:B------:R-:W3:Y:S04]  /*c870*/  LDL R62, [R1+0x9f4] ;  /* 0x0009f400013e7983 */ /* 0x000ee80000100800 */
[----:B------:R0:W-:Y:S04]  /*c880*/  STL [R1+0x780], R19 ;  /* 0x0007801301007387 */ /* 0x0001e80000100800 */
[----:B------:R-:W-:Y:S01]  /*c890*/  STL [R1+0x7a4], R13 ;  /* 0x0007a40d01007387 */ /* 0x000fe20000100800 */
[----:B------:R-:W-:Y:S01]  /*c8a0*/  IMAD.IADD R8, R8, 0x1, R14 ;  /* 0x0000000108087824 */ /* 0x000fe200078e020e */
[----:B------:R-:W-:Y:S01]  /*c8b0*/  LOP3.LUT R31, R250, 0xff, RZ, 0xc0, !PT ;  /* 0x000000fffa1f7812 */ /* 0x000fe200078ec0ff */
[----:B-1----:R-:W-:Y:S01]  /*c8c0*/  IMAD.IADD R10, R10, 0x1, R12 ;  /* 0x000000010a0a7824 */ /* 0x002fe200078e020c */
[----:B0-----:R-:W2:Y:S03]  /*c8d0*/  LDL.LU R19, [R1] ;  /* 0x0000000001137983 */ /* 0x001ea60000300800 */
[----:B------:R-:W-:Y:S01]  /*c8e0*/  IMAD R8, R10, 0x9, R8 ;  /* 0x000000090a087824 */ /* 0x000fe200078e0208 */
[----:B------:R-:W-:Y:S01]  /*c8f0*/  LOP3.LUT R10, R44, R198, RZ, 0x3c, !PT ;  /* 0x000000c62c0a7212 */ /* 0x000fe200078e3cff */
[----:B------:R-:W3:Y:S04]  /*c900*/  LDL R68, [R1+0x9a8] ;  /* 0x0009a80001447983 */ /* 0x000ee80000100800 */
[----:B------:R-:W3:Y:S04]  /*c910*/  LDL R70, [R1+0x9ac] ;  /* 0x0009ac0001467983 */ /* 0x000ee80000100800 */
[----:B------:R2:W-:Y:S04]  /*c920*/  STL [R1+0x778], R31 ;  /* 0x0007781f01007387 */ /* 0x0005e80000100800 */
[----:B------:R-:W3:Y:S01]  /*c930*/  LDL.LU R44, [R1+0x4] ;  /* 0x00000400012c7983 */ /* 0x000ee20000300800 */
[----:B------:R-:W-:-:S02]  /*c940*/  VABSDIFF.U32 R14, R31, R37, RZ ;  /* 0x000000251f0e7214 */ /* 0x000fc400000e00ff */
[----:B------:R-:W-:Y:S02]  /*c950*/  LOP3.LUT R35, R251, 0xff, RZ, 0xc0, !PT ;  /* 0x000000fffb237812 */ /* 0x000fe400078ec0ff */
[----:B------:R-:W-:Y:S01]  /*c960*/  LOP3.LUT R12, R65, R199, RZ, 0x3c, !PT ;  /* 0x000000c7410c7212 */ /* 0x000fe200078e3cff */
[----:B------:R-:W-:Y:S01]  /*c970*/  IMAD.IADD R6, R6, 0x1, R14 ;  /* 0x0000000106067824 */ /* 0x000fe200078e020e */
[----:B------:R-:W-:Y:S01]  /*c980*/  VABSDIFF.U32 R14, R31, R35, RZ ;  /* 0x000000231f0e7214 */ /* 0x000fe200000e00ff */
[----:B------:R-:W-:Y:S04]  /*c990*/  STL [R1+0x79c], R35 ;  /* 0x00079c2301007387 */ /* 0x000fe80000100800 */
[----:B------:R-:W3:Y:S01]  /*c9a0*/  LDL.LU R65, [R1+0x8] ;  /* 0x0000080001417983 */ /* 0x000ee20000300800 */
[----:B------:R-:W-:-:S03]  /*c9b0*/  IMAD.IADD R8, R8, 0x1, R14 ;  /* 0x0000000108087824 */ /* 0x000fc600078e020e */
[----:B------:R-:W3:Y:S04]  /*c9c0*/  LDL R71, [R1+0x2f0] ;  /* 0x0002f00001477983 */ /* 0x000ee80000100800 */
[----:B------:R-:W3:Y:S01]  /*c9d0*/  LDL R73, [R1+0x2f4] ;  /* 0x0002f40001497983 */ /* 0x000ee20000100800 */
[----:B------:R-:W-:Y:S08]  /*c9e0*/  POPC R10, R10 ;  /* 0x0000000a000a7309 */ /* 0x000ff00000000000 */
[----:B------:R-:W0:Y:S02]  /*c9f0*/  POPC R12, R12 ;  /* 0x0000000c000c7309 */ /* 0x000e240000000000 */
[----:B0-----:R-:W-:-:S05]  /*ca00*/  IADD3 R10, PT, PT, R10, R12, RZ ;  /* 0x0000000c0a0a7210 */ /* 0x001fca0007ffe0ff */
[----:B------:R-:W-:Y:S01]  /*ca10*/  IMAD R6, R10, 0x9, R6 ;  /* 0x000000090a067824 */ /* 0x000fe200078e0206 */
[----:B--2---:R-:W-:-:S05]  /*ca20*/  LOP3.LUT R31, R19, 0xff, RZ, 0xc0, !PT ;  /* 0x000000ff131f7812 */ /* 0x004fca00078ec0ff */
[----:B------:R0:W-:Y:S01]  /*ca30*/  STL [R1+0x770], R31 ;  /* 0x0007701f01007387 */ /* 0x0001e20000100800 */
[----:B------:R-:W-:-:S03]  /*ca40*/  VABSDIFF.U32 R14, R31, R16, RZ ;  /* 0x000000101f0e7214 */ /* 0x000fc600000e00ff */
[----:B------:R-:W2:Y:S01]  /*ca50*/  LDL.LU R19, [R1+0xc] ;  /* 0x00000c0001137983 */ /* 0x000ea20000300800 */
[----:B---3--:R-:W-:-:S05]  /*ca60*/  LOP3.LUT R16, R44, 0xff, RZ, 0xc0, !PT ;  /* 0x000000ff2c107812 */ /* 0x008fca00078ec0ff */
[----:B------:R-:W-:Y:S04]  /*ca70*/  STL [R1+0x794], R16 ;  /* 0x0007941001007387 */ /* 0x000fe80000100800 */
[----:B------:R-:W0:Y:S01]  /*ca80*/  LDL.LU R44, [R1+0x10] ;  /* 0x00001000012c7983 */ /* 0x000e220000300800 */
[----:B------:R-:W-:Y:S02]  /*ca90*/  LOP3.LUT R10, R20, R198, RZ, 0x3c, !PT ;  /* 0x000000c6140a7212 */ /* 0x000fe400078e3cff */
[----:B------:R-:W-:Y:S01]  /*caa0*/  LOP3.LUT R12, R62, R199, RZ, 0x3c, !PT ;  /* 0x000000c73e0c7212 */ /* 0x000fe200078e3cff */
[----:B------:R-:W-:Y:S01]  /*cab0*/  IMAD.IADD R6, R6, 0x1, R14 ;  /* 0x0000000106067824 */ /* 0x000fe200078e020e */
[----:B------:R-:W3:Y:S02]  /*cac0*/  LDL R55, [R1+0x2e8] ;  /* 0x0002e80001377983 */ /* 0x000ee40000100800 */
[----:B------:R-:W-:Y:S02]  /*cad0*/  POPC R10, R10 ;  /* 0x0000000a000a7309 */ /* 0x000fe40000000000 */
[----:B------:R-:W3:Y:S06]  /*cae0*/  LDL R58, [R1+0x2ec] ;  /* 0x0002ec00013a7983 */ /* 0x000eec0000100800 */
[----:B------:R-:W1:Y:S02]  /*caf0*/  POPC R12, R12 ;  /* 0x0000000c000c7309 */ /* 0x000e640000000000 */
[----:B-1----:R-:W-:Y:S01]  /*cb00*/  IMAD.IADD R10, R10, 0x1, R12 ;  /* 0x000000010a0a7824 */ /* 0x002fe200078e020c */
[----:B------:R-:W-:-:S03]  /*cb10*/  LOP3.LUT R12, R63, R201, RZ, 0x3c, !PT ;  /* 0x000000c93f0c7212 */ /* 0x000fc600078e3cff */
[----:B------:R-:W-:Y:S01]  /*cb20*/  IMAD R8, R10, 0x9, R8 ;  /* 0x000000090a087824 */ /* 0x000fe200078e0208 */
[----:B------:R-:W-:Y:S02]  /*cb30*/  LOP3.LUT R10, R59, R200, RZ, 0x3c, !PT ;  /* 0x000000c83b0a7212 */ /* 0x000fe400078e3cff */
        /* <DEDUP_REMOVED lines=8> */
[----:B------:R-:W-:-:S04]  /*cbc0*/  VABSDIFF.U32 R14, R31, R16, RZ ;  /* 0x000000101f0e7214 */ /* 0x000fc800000e00ff */
[----:B------:R-:W-:Y:S01]  /*cbd0*/  IADD3 R8, PT, PT, R8, R14, RZ ;  /* 0x0000000e08087210 */ /* 0x000fe20007ffe0ff */
[----:B-1----:R-:W-:Y:S01]  /*cbe0*/  IMAD.IADD R10, R10, 0x1, R12 ;  /* 0x000000010a0a7824 */ /* 0x002fe200078e020c */
[----:B------:R-:W-:Y:S02]  /*cbf0*/  LOP3.LUT R12, R17, R203, RZ, 0x3c, !PT ;  /* 0x000000cb110c7212 */ /* 0x000fe400078e3cff */
[----:B------:R-:W-:-:S04]  /*cc00*/  LOP3.LUT R17, R65, 0xff, RZ, 0xc0, !PT ;  /* 0x000000ff41117812 */ /* 0x000fc800078ec0ff */
[----:B------:R-:W-:Y:S01]  /*cc10*/  VABSDIFF.U32 R14, R17, R29, RZ ;  /* 0x0000001d110e7214 */ /* 0x000fe200000e00ff */
[----:B------:R1:W-:Y:S04]  /*cc20*/  STL [R1+0x768], R17 ;  /* 0x0007681101007387 */ /* 0x0003e80000100800 */
[----:B------:R-:W3:Y:S01]  /*cc30*/  LDL.LU R65, [R1+0x14] ;  /* 0x0000140001417983 */ /* 0x000ee20000300800 */
[----:B------:R-:W-:Y:S01]  /*cc40*/  IMAD.IADD R6, R6, 0x1, R14 ;  /* 0x0000000106067824 */ /* 0x000fe200078e020e */
[----:B--2---:R-:W-:-:S05]  /*cc50*/  LOP3.LUT R29, R19, 0xff, RZ, 0xc0, !PT ;  /* 0x000000ff131d7812 */ /* 0x004fca00078ec0ff */
[----:B------:R-:W-:Y:S01]  /*cc60*/  STL [R1+0x78c], R29 ;  /* 0x00078c1d01007387 */ /* 0x000fe20000100800 */
[----:B------:R-:W-:-:S03]  /*cc70*/  VABSDIFF.U32 R14, R17, R29, RZ ;  /* 0x0000001d110e7214 */ /* 0x000fc600000e00ff */
[----:B------:R-:W2:Y:S04]  /*cc80*/  LDL.LU R19, [R1+0x18] ;  /* 0x0000180001137983 */ /* 0x000ea80000300800 */
[----:B------:R-:W2:Y:S01]  /*cc90*/  LDL R59, [R1+0x2d8] ;  /* 0x0002d800013b7983 */ /* 0x000ea20000100800 */
[----:B0-----:R-:W-:-:S03]  /*cca0*/  LOP3.LUT R31, R44, 0xff, RZ, 0xc0, !PT ;  /* 0x000000ff2c1f7812 */ /* 0x001fc600078ec0ff */
[----:B-1----:R-:W2:Y:S04]  /*ccb0*/  LDL R17, [R1+0x2dc] ;  /* 0x0002dc0001117983 */ /* 0x002ea80000100800 */
[----:B------:R-:W2:Y:S01]  /*ccc0*/  LDL.LU R44, [R1+0x1c] ;  /* 0x00001c00012c7983 */ /* 0x000ea20000300800 */
[----:B------:R-:W-:Y:S01]  /*ccd0*/  IMAD R8, R10, 0x9, R8 ;  /* 0x000000090a087824 */ /* 0x000fe200078e0208 */
[----:B------:R-:W-:Y:S01]  /*cce0*/  LOP3.LUT R10, R50, R202, RZ, 0x3c, !PT ;  /* 0x000000ca320a7212 */ /* 0x000fe200078e3cff */
        /* <DEDUP_REMOVED lines=8> */
[----:B------:R-:W-:Y:S01]  /*cd70*/  IMAD.IADD R8, R8, 0x1, R14 ;  /* 0x0000000108087824 */ /* 0x000fe200078e020e */
[----:B0-----:R-:W-:-:S02]  /*cd80*/  IADD3 R10, PT, PT, R10, R12, RZ ;  /* 0x0000000c0a0a7210 */ /* 0x001fc40007ffe0ff */
[----:B------:R-:W-:-:S03]  /*cd90*/  LOP3.LUT R12, R36, R205, RZ, 0x3c, !PT ;  /* 0x000000cd240c7212 */ /* 0x000fc600078e3cff */
[----:B------:R-:W-:Y:S01]  /*cda0*/  IMAD R8, R10, 0x9, R8 ;  /* 0x000000090a087824 */ /* 0x000fe200078e0208 */
[----:B------:R-:W-:Y:S02]  /*cdb0*/  LOP3.LUT R10, R51, R204, RZ, 0x3c, !PT ;  /* 0x000000cc330a7212 */ /* 0x000fe400078e3cff */
[----:B------:R-:W-:Y:S08]  /*cdc0*/  POPC R12, R12 ;  /* 0x0000000c000c7309 */ /* 0x000ff00000000000 */
[----:B------:R-:W0:Y:S01]  /*cdd0*/  POPC R10, R10 ;  /* 0x0000000a000a7309 */ /* 0x000e220000000000 */
[----:B------:R-:W-:-:S05]  /*cde0*/  VABSDIFF.U32 R14, R31, R33, RZ ;  /* 0x000000211f0e7214 */ /* 0x000fca00000e00ff */
[----:B------:R-:W-:Y:S01]  /*cdf0*/  IMAD.IADD R6, R6, 0x1, R14 ;  /* 0x0000000106067824 */ /* 0x000fe200078e020e */
[----:B------:R1:W-:Y:S01]  /*ce00*/  STL [R1+0x760], R31 ;  /* 0x0007601f01007387 */ /* 0x0003e20000100800 */
[----:B0-----:R-:W-:Y:S01]  /*ce10*/  IMAD.IADD R10, R10, 0x1, R12 ;  /* 0x000000010a0a7824 */ /* 0x001fe200078e020c */
[----:B---3--:R-:W-:-:S04]  /*ce20*/  LOP3.LUT R45, R65, 0xff, RZ, 0xc0, !PT ;  /* 0x000000ff412d7812 */ /* 0x008fc800078ec0ff */
[----:B------:R-:W-:Y:S01]  /*ce30*/  VABSDIFF.U32 R14, R31, R45, RZ ;  /* 0x0000002d1f0e7214 */ /* 0x000fe200000e00ff */
[----:B------:R-:W-:Y:S01]  /*ce40*/  IMAD R6, R10, 0x9, R6 ;  /* 0x000000090a067824 */ /* 0x000fe200078e0206 */
[----:B------:R-:W-:Y:S03]  /*ce50*/  STL [R1+0x784], R45 ;  /* 0x0007842d01007387 */ /* 0x000fe60000100800 */
[----:B------:R-:W-:Y:S01]  /*ce60*/  IMAD.IADD R8, R8, 0x1, R14 ;  /* 0x0000000108087824 */ /* 0x000fe200078e020e */
[----:B------:R-:W3:Y:S04]  /*ce70*/  LDL R36, [R1+0x2d0] ;  /* 0x0002d00001247983 */ /* 0x000ee80000100800 */
[----:B------:R-:W3:Y:S01]  /*ce80*/  LDL R65, [R1+0x2d4] ;  /* 0x0002d40001417983 */ /* 0x000ee20000100800 */
[----:B--2---:R-:W-:-:S04]  /*ce90*/  LOP3.LUT R19, R19, 0xff, RZ, 0xc0, !PT ;  /* 0x000000ff13137812 */ /* 0x004fc800078ec0ff */
[----:B------:R-:W-:Y:S01]  /*cea0*/  VABSDIFF.U32 R14, R19, R27, RZ ;  /* 0x0000001b130e7214 */ /* 0x000fe200000e00ff */
[----:B------:R0:W-:Y:S03]  /*ceb0*/  STL [R1+0x758], R19 ;  /* 0x0007581301007387 */ /* 0x0001e60000100800 */
[----:B------:R-:W-:Y:S02]  /*cec0*/  IADD3 R6, PT, PT, R6, R14, RZ ;  /* 0x0000000e06067210 */ /* 0x000fe40007ffe0ff */
[----:B-1----:R-:W-:-:S04]  /*ced0*/  LOP3.LUT R31, R44, 0xff, RZ, 0xc0, !PT ;  /* 0x000000ff2c1f7812 */ /* 0x002fc800078ec0ff */
[----:B------:R-:W-:Y:S01]  /*cee0*/  VABSDIFF.U32 R14, R19, R31, RZ ;  /* 0x0000001f130e7214 */ /* 0x000fe200000e00ff */
[----:B------:R-:W-:Y:S04]  /*cef0*/  STL [R1+0x77c], R31 ;  /* 0x00077c1f01007387 */ /* 0x000fe80000100800 */
[----:B0-----:R-:W2:Y:S01]  /*cf00*/  LDL.LU R19, [R1+0x20] ;  /* 0x0000200001137983 */ /* 0x001ea20000300800 */
[----:B------:R-:W-:Y:S02]  /*cf10*/  LOP3.LUT R10, R55, R204, RZ, 0x3c, !PT ;  /* 0x000000cc370a7212 */ /* 0x000fe400078e3cff */
[----:B------:R-:W-:Y:S01]  /*cf20*/  LOP3.LUT R12, R58, R205, RZ, 0x3c, !PT ;  /* 0x000000cd3a0c7212 */ /* 0x000fe200078e3cff */
[----:B------:R-:W3:Y:S03]  /*cf30*/  LDL R51, [R1+0x130] ;  /* 0x0001300001337983 */ /* 0x000ee60000100800 */
[----:B------:R-:W-:Y:S08]  /*cf40*/  POPC R10, R10 ;  /* 0x0000000a000a7309 */ /* 0x000ff00000000000 */
[----:B------:R-:W0:Y:S02]  /*cf50*/  POPC R12, R12 ;  /* 0x0000000c000c7309 */ /* 0x000e240000000000 */
[----:B0-----:R-:W-:Y:S01]  /*cf60*/  IMAD.IADD R10, R10, 0x1, R12 ;  /* 0x000000010a0a7824 */ /* 0x001fe200078e020c */
[----:B------:R-:W-:-:S03]  /*cf70*/  LOP3.LUT R12, R30, R207, RZ, 0x3c, !PT ;  /* 0x000000cf1e0c7212 */ /* 0x000fc600078e3cff */
[----:B------:R-:W-:Y:S01]  /*cf80*/  IMAD R8, R10, 0x9, R8 ;  /* 0x000000090a087824 */ /* 0x000fe200078e0208 */
[----:B------:R-:W-:Y:S02]  /*cf90*/  LOP3.LUT R10, R235, R206, RZ, 0x3c, !PT ;  /* 0x000000ceeb0a7212 */ /* 0x000fe400078e3cff */
        /* <DEDUP_REMOVED lines=11> */
[----:B------:R-:W-:Y:S02]  /*d050*/  LOP3.LUT R12, R15, R209, RZ, 0x3c, !PT ;  /* 0x000000d10f0c7212 */ /* 0x000fe400078e3cff */
[----:B------:R-:W-:Y:S01]  /*d060*/  LOP3.LUT R15, R39, 0xff, RZ, 0xc0, !PT ;  /* 0x000000ff270f7812 */ /* 0x000fe200078ec0ff */
[----:B------:R-:W-:Y:S01]  /*d070*/  IMAD R8, R10, 0x9, R8 ;  /* 0x000000090a087824 */ /* 0x000fe200078e0208 */
[----:B------:R-:W-:-:S03]  /*d080*/  LOP3.LUT R10, R42, R208, RZ, 0x3c, !PT ;  /* 0x000000d02a0a7212 */ /* 0x000fc600078e3cff */
[----:B------:R0:W-:Y:S04]  /*d090*/  STL [R1+0x750], R15 ;  /* 0x0007500f01007387 */ /* 0x0001e80000100800 */
[----:B------:R-:W3:Y:S01]  /*d0a0*/  LDL.LU R42, [R1+0x24] ;  /* 0x00002400012a7983 */ /* 0x000ee20000300800 */
[----:B------:R-:W-:Y:S02]  /*d0b0*/  VABSDIFF.U32 R14, R15, R24, RZ ;  /* 0x000000180f0e7214 */ /* 0x000fe400000e00ff */
[----:B------:R-:W-:-:S03]  /*d0c0*/  LOP3.LUT R27, R53, 0xff, RZ, 0xc0, !PT ;  /* 0x000000ff351b7812 */ /* 0x000fc600078ec0ff */
[----:B------:R-:W-:Y:S01]  /*d0d0*/  IMAD.IADD R6, R6, 0x1, R14 ;  /* 0x0000000106067824 */ /* 0x000fe200078e020e */
[----:B------:R-:W-:Y:S01]  /*d0e0*/  VABSDIFF.U32 R14, R15, R27, RZ ;  /* 0x0000001b0f0e7214 */ /* 0x000fe200000e00ff */
[----:B------:R-:W-:Y:S04]  /*d0f0*/  STL [R1+0x774], R27 ;  /* 0x0007741b01007387 */ /* 0x000fe80000100800 */
[----:B0-----:R-:W3:Y:S01]  /*d100*/  LDL.LU R15, [R1+0x28] ;  /* 0x00002800010f7983 */ /* 0x001ee20000300800 */
[----:B------:R-:W-:-:S03]  /*d110*/  IMAD.IADD R8, R8, 0x1, R14 ;  /* 0x0000000108087824 */ /* 0x000fc600078e020e */
[----:B------:R-:W3:Y:S04]  /*d120*/  LDL R50, [R1+0x128] ;  /* 0x0001280001327983 */ /* 0x000ee80000100800 */
[----:B------:R-:W3:Y:S01]  /*d130*/  LDL R44, [R1+0x12c] ;  /* 0x00012c00012c7983 */ /* 0x000ee20000100800 */
[----:B--2---:R-:W-:-:S04]  /*d140*/  LOP3.LUT R19, R19, 0xff, RZ, 0xc0, !PT ;  /* 0x000000ff13137812 */ /* 0x004fc800078ec0ff */
[----:B------:R-:W-:Y:S01]  /*d150*/  VABSDIFF.U32 R14, R19, R21, RZ ;  /* 0x00000015130e7214 */ /* 0x000fe200000e00ff */
[----:B------:R0:W-:Y:S04]  /*d160*/  STL [R1+0x748], R19 ;  /* 0x0007481301007387 */ /* 0x0001e80000100800 */
[----:B------:R-:W2:Y:S01]  /*d170*/  LDL.LU R21, [R1+0x2c] ;  /* 0x00002c0001157983 */ /* 0x000ea20000300800 */
[----:B------:R-:W-:Y:S08]  /*d180*/  POPC R10, R10 ;  /* 0x0000000a000a7309 */ /* 0x000ff00000000000 */
[----:B------:R-:W1:Y:S02]  /*d190*/  POPC R12, R12 ;  /* 0x0000000c000c7309 */ /* 0x000e640000000000 */
[----:B-1----:R-:W-:-:S02]  /*d1a0*/  IADD3 R10, PT, PT, R10, R12, RZ ;  /* 0x0000000c0a0a7210 */ /* 0x002fc40007ffe0ff */
[----:B---3--:R-:W-:-:S03]  /*d1b0*/  LOP3.LUT R12, R65, R209, RZ, 0x3c, !PT ;  /* 0x000000d1410c7212 */ /* 0x008fc600078e3cff */
        /* <DEDUP_REMOVED lines=16> */
[----:B------:R-:W-:-:S07]  /*d2c0*/  LOP3.LUT R24, R42, 0xff, RZ, 0xc0, !PT ;  /* 0x000000ff2a187812 */ /* 0x000fce00078ec0ff */
[----:B------:R-:W1:Y:S01]  /*d2d0*/  POPC R10, R10 ;  /* 0x0000000a000a7309 */ /* 0x000e620000000000 */
[----:B------:R-:W-:Y:S01]  /*d2e0*/  STL [R1+0x76c], R24 ;  /* 0x00076c1801007387 */ /* 0x000fe20000100800 */
[----:B------:R-:W-:-:S03]  /*d2f0*/  VABSDIFF.U32 R14, R19, R24, RZ ;  /* 0x00000018130e7214 */ /* 0x000fc600000e00ff */
[----:B0-----:R-:W3:Y:S04]  /*d300*/  LDL.LU R19, [R1+0x30] ;  /* 0x0000300001137983 */ /* 0x001ee80000300800 */
[----:B------:R-:W3:Y:S01]  /*d310*/  LDL R30, [R1+0x2f8] ;  /* 0x0002f800011e7983 */ /* 0x000ee20000100800 */
[----:B-1----:R-:W-:Y:S01]  /*d320*/  IMAD.IADD R10, R10, 0x1, R12 ;  /* 0x000000010a0a7824 */ /* 0x002fe200078e020c */
[----:B------:R-:W-:Y:S02]  /*d330*/  LOP3.LUT R12, R11, R213, RZ, 0x3c, !PT ;  /* 0x000000d50b0c7212 */ /* 0x000fe400078e3cff */
[----:B------:R-:W-:Y:S02]  /*d340*/  LOP3.LUT R11, R15, 0xff, RZ, 0xc0, !PT ;  /* 0x000000ff0f0b7812 */ /* 0x000fe400078ec0ff */
[----:B------:R-:W3:Y:S04]  /*d350*/  LDL R15, [R1+0x2fc] ;  /* 0x0002fc00010f7983 */ /* 0x000ee80000100800 */
[----:B------:R0:W-:Y:S04]  /*d360*/  STL [R1+0x740], R11 ;  /* 0x0007400b01007387 */ /* 0x0001e80000100800 */
[----:B------:R-:W3:Y:S01]  /*d370*/  LDL.LU R42, [R1+0x34] ;  /* 0x00003400012a7983 */ /* 0x000ee20000300800 */
[----:B------:R-:W-:-:S02]  /*d380*/  IADD3 R8, PT, PT, R8, R14, RZ ;  /* 0x0000000e08087210 */ /* 0x000fc40007ffe0ff */
[----:B------:R-:W-:Y:S01]  /*d390*/  VABSDIFF.U32 R14, R11, R22, RZ ;  /* 0x000000160b0e7214 */ /* 0x000fe200000e00ff */
[----:B------:R-:W-:Y:S04]  /*d3a0*/  STL [R1+0xd80], R213 ;  /* 0x000d80d501007387 */ /* 0x000fe80000100800 */
[----:B------:R-:W-:Y:S01]  /*d3b0*/  IMAD.IADD R6, R6, 0x1, R14 ;  /* 0x0000000106067824 */ /* 0x000fe200078e020e */
[----:B--2---:R-:W-:-:S04]  /*d3c0*/  LOP3.LUT R22, R21, 0xff, RZ, 0xc0, !PT ;  /* 0x000000ff15167812 */ /* 0x004fc800078ec0ff */
[----:B------:R-:W-:Y:S01]  /*d3d0*/  VABSDIFF.U32 R14, R11, R22, RZ ;  /* 0x000000160b0e7214 */ /* 0x000fe200000e00ff */
[----:B------:R-:W-:Y:S04]  /*d3e0*/  STL [R1+0x764], R22 ;  /* 0x0007641601007387 */ /* 0x000fe80000100800 */
[----:B0-----:R-:W2:Y:S04]  /*d3f0*/  LDL.LU R11, [R1+0x38] ;  /* 0x00003800010b7983 */ /* 0x001ea80000300800 */
[----:B------:R-:W2:Y:S04]  /*d400*/  LDL R48, [R1+0x308] ;  /* 0x0003080001307983 */ /* 0x000ea80000100800 */
[----:B------:R-:W-:Y:S01]  /*d410*/  STL [R1+0xca0], R64 ;  /* 0x000ca04001007387 */ /* 0x000fe20000100800 */
[----:B------:R-:W-:-:S03]  /*d420*/  IMAD R8, R10, 0x9, R8 ;  /* 0x000000090a087824 */ /* 0x000fc600078e0208 */
[----:B------:R-:W-:Y:S01]  /*d430*/  STL [R1+0xc94], R46 ;  /* 0x000c942e01007387 */ /* 0x000fe20000100800 */
[----:B------:R-:W-:Y:S01]  /*d440*/  LOP3.LUT R10, R60, R212, RZ, 0x3c, !PT ;  /* 0x000000d43c0a7212 */ /* 0x000fe200078e3cff */
[----:B------:R-:W-:Y:S01]  /*d450*/  IMAD.IADD R8, R8, 0x1, R14 ;  /* 0x0000000108087824 */ /* 0x000fe200078e020e */
[----:B------:R-:W-:Y:S08]  /*d460*/  POPC R12, R12 ;  /* 0x0000000c000c7309 */ /* 0x000ff00000000000 */
[----:B------:R-:W0:Y:S02]  /*d470*/  POPC R10, R10 ;  /* 0x0000000a000a7309 */ /* 0x000e240000000000 */
[----:B0-----:R-:W-:-:S04]  /*d480*/  IMAD.IADD R10, R10, 0x1, R12 ;  /* 0x000000010a0a7824 */ /* 0x001fc800078e020c */
[----:B------:R-:W-:Y:S01]  /*d490*/  IMAD R6, R10, 0x9, R6 ;  /* 0x000000090a067824 */ /* 0x000fe200078e0206 */
[----:B---3--:R-:W-:-:S05]  /*d4a0*/  LOP3.LUT R21, R19, 0xff, RZ, 0xc0, !PT ;  /* 0x000000ff13157812 */ /* 0x008fca00078ec0ff */
[----:B------:R2:W-:Y:S04]  /*d4b0*/  STL [R1+0x738], R21 ;  /* 0x0007381501007387 */ /* 0x0005e80000100800 */
[----:B------:R-:W3:Y:S01]  /*d4c0*/  LDL.LU R19, [R1+0x3c] ;  /* 0x00003c0001137983 */ /* 0x000ee20000300800 */
[----:B------:R-:W-:-:S03]  /*d4d0*/  VABSDIFF.U32 R14, R21, R18, RZ ;  /* 0x00000012150e7214 */ /* 0x000fc600000e00ff */
[----:B------:R-:W3:Y:S04]  /*d4e0*/  LDL R60, [R1+0x30c] ;  /* 0x00030c00013c7983 */ /* 0x000ee80000100800 */
[----:B------:R-:W-:Y:S01]  /*d4f0*/  STL [R1+0xd78], R214 ;  /* 0x000d78d601007387 */ /* 0x000fe20000100800 */
[----:B------:R-:W-:-:S03]  /*d500*/  LOP3.LUT R18, R42, 0xff, RZ, 0xc0, !PT ;  /* 0x000000ff2a127812 */ /* 0x000fc600078ec0ff */
[----:B------:R-:W-:Y:S04]  /*d510*/  STL [R1+0xd7c], R215 ;  /* 0x000d7cd701007387 */ /* 0x000fe80000100800 */
[----:B------:R-:W-:Y:S04]  /*d520*/  STL [R1+0x75c], R18 ;  /* 0x00075c1201007387 */ /* 0x000fe80000100800 */
[----:B------:R-:W3:Y:S01]  /*d530*/  LDL.LU R52, [R1+0x40] ;  /* 0x0000400001347983 */ /* 0x000ee20000300800 */
[----:B------:R-:W-:Y:S01]  /*d540*/  IMAD.IADD R6, R6, 0x1, R14 ;  /* 0x0000000106067824 */ /* 0x000fe200078e020e */
[----:B------:R-:W-:-:S02]  /*d550*/  VABSDIFF.U32 R14, R21, R18, RZ ;  /* 0x00000012150e7214 */ /* 0x000fc400000e00ff */
[----:B------:R-:W3:Y:S04]  /*d560*/  LDL R42, [R1+0x320] ;  /* 0x00032000012a7983 */ /* 0x000ee80000100800 */
[----:B------:R-:W-:Y:S04]  /*d570*/  STL [R1+0xc98], R56 ;  /* 0x000c983801007387 */ /* 0x000fe80000100800 */
[----:B------:R-:W-:Y:S01]  /*d580*/  STL [R1+0xc9c], R38 ;  /* 0x000c9c2601007387 */ /* 0x000fe20000100800 */
[----:B--2---:R-:W-:-:S05]  /*d590*/  LOP3.LUT R21, R11, 0xff, RZ, 0xc0, !PT ;  /* 0x000000ff0b157812 */ /* 0x004fca00078ec0ff */
[----:B------:R0:W-:Y:S04]  /*d5a0*/  STL [R1+0x730], R21 ;  /* 0x0007301501007387 */ /* 0x0001e80000100800 */
[----:B------:R-:W2:Y:S01]  /*d5b0*/  LDL.LU R11, [R1+0x44] ;  /* 0x00004400010b7983 */ /* 0x000ea20000300800 */
[----:B------:R-:W-:Y:S02]  /*d5c0*/  LOP3.LUT R10, R50, R212, RZ, 0x3c, !PT ;  /* 0x000000d4320a7212 */ /* 0x000fe400078e3cff */
[----:B------:R-:W-:-:S04]  /*d5d0*/  LOP3.LUT R12, R44, R213, RZ, 0x3c, !PT ;  /* 0x000000d52c0c7212 */ /* 0x000fc800078e3cff */
[----:B------:R-:W-:Y:S08]  /*d5e0*/  POPC R10, R10 ;  /* 0x0000000a000a7309 */ /* 0x000ff00000000000 */
[----:B------:R-:W1:Y:S02]  /*d5f0*/  POPC R12, R12 ;  /* 0x0000000c000c7309 */ /* 0x000e640000000000 */
[----:B-1----:R-:W-:-:S02]  /*d600*/  IADD3 R10, PT, PT, R10, R12, RZ ;  /* 0x0000000c0a0a7210 */ /* 0x002fc40007ffe0ff */
[----:B------:R-:W-:-:S03]  /*d610*/  LOP3.LUT R12, R46, R215, RZ, 0x3c, !PT ;  /* 0x000000d72e0c7212 */ /* 0x000fc600078e3cff */
[----:B------:R-:W-:Y:S01]  /*d620*/  IMAD R8, R10, 0x9, R8 ;  /* 0x000000090a087824 */ /* 0x000fe200078e0208 */
[----:B------:R-:W-:-:S03]  /*d630*/  LOP3.LUT R10, R64, R214, RZ, 0x3c, !PT ;  /* 0x000000d6400a7212 */ /* 0x000fc600078e3cff */
[----:B------:R-:W-:Y:S01]  /*d640*/  IMAD.IADD R8, R8, 0x1, R14 ;  /* 0x0000000108087824 */ /* 0x000fe200078e020e */
[----:B------:R-:W-:Y:S01]  /*d650*/  VABSDIFF.U32 R14, R21, R9, RZ ;  /* 0x00000009150e7214 */ /* 0x000fe200000e00ff */
[----:B------:R-:W-:Y:S01]  /*d660*/  POPC R12, R12 ;  /* 0x0000000c000c7309 */ /* 0x000fe20000000000 */
[----:B------:R-:W2:Y:S07]  /*d670*/  LDL R9, [R1+0x324] ;  /* 0x0003240001097983 */ /* 0x000eae0000100800 */
[----:B------:R-:W1:Y:S02]  /*d680*/  POPC R10, R10 ;  /* 0x0000000a000a7309 */ /* 0x000e640000000000 */
[----:B-1----:R-:W-:Y:S01]  /*d690*/  IMAD.IADD R10, R10, 0x1, R12 ;  /* 0x000000010a0a7824 */ /* 0x002fe200078e020c */
[----:B------:R-:W-:-:S03]  /*d6a0*/  LOP3.LUT R12, R15, R215, RZ, 0x3c, !PT ;  /* 0x000000d70f0c7212 */ /* 0x000fc600078e3cff */
[----:B------:R-:W-:Y:S01]  /*d6b0*/  IMAD R6, R10, 0x9, R6 ;  /* 0x000000090a067824 */ /* 0x000fe200078e0206 */
[----:B------:R-:W-:Y:S02]  /*d6c0*/  LOP3.LUT R10, R30, R214, RZ, 0x3c, !PT ;  /* 0x000000d61e0a7212 */ /* 0x000fe400078e3cff */
[----:B------:R-:W-:Y:S08]  /*d6d0*/  POPC R12, R12 ;  /* 0x0000000c000c7309 */ /* 0x000ff00000000000 */
[----:B------:R-:W1:Y:S01]  /*d6e0*/  POPC R10, R10 ;  /* 0x0000000a000a7309 */ /* 0x000e620000000000 */
[----:B------:R-:W-:Y:S04]  /*d6f0*/  STL [R1+0xd70], R216 ;  /* 0x000d70d801007387 */ /* 0x000fe80000100800 */
[----:B------:R-:W-:Y:S01]  /*d700*/  STL [R1+0xd68], R217 ;  /* 0x000d68d901007387 */ /* 0x000fe20000100800 */
[----:B---3--:R-:W-:-:S05]  /*d710*/  LOP3.LUT R19, R19, 0xff, RZ, 0xc0, !PT ;  /* 0x000000ff13137812 */ /* 0x008fca00078ec0ff */
[----:B------:R-:W-:Y:S04]  /*d720*/  STL [R1+0x754], R19 ;  /* 0x0007541301007387 */ /* 0x000fe80000100800 */
[----:B------:R-:W3:Y:S01]  /*d730*/  LDL.LU R33, [R1+0x48] ;  /* 0x0000480001217983 */ /* 0x000ee20000300800 */
[----:B-1----:R-:W-:Y:S01]  /*d740*/  IMAD.IADD R10, R10, 0x1, R12 ;  /* 0x000000010a0a7824 */ /* 0x002fe200078e020c */
[----:B------:R-:W-:Y:S02]  /*d750*/  IADD3 R6, PT, PT, R6, R14, RZ ;  /* 0x0000000e06067210 */ /* 0x000fe40007ffe0ff */
[----:B------:R-:W-:Y:S01]  /*d760*/  VABSDIFF.U32 R14, R21, R19, RZ ;  /* 0x00000013150e7214 */ /* 0x000fe200000e00ff */
[----:B------:R-:W-:Y:S01]  /*d770*/  IMAD R8, R10, 0x9, R8 ;  /* 0x000000090a087824 */ /* 0x000fe200078e0208 */
[----:B0-----:R-:W3:Y:S04]  /*d780*/  LDL R21, [R1+0x330] ;  /* 0x0003300001157983 */ /* 0x001ee80000100800 */
[----:B------:R-:W-:Y:S01]  /*d790*/  STL [R1+0xca4], R40 ;  /* 0x000ca42801007387 */ /* 0x000fe20000100800 */
[----:B------:R-:W-:-:S03]  /*d7a0*/  LOP3.LUT R37, R52, 0xff, RZ, 0xc0, !PT ;  /* 0x000000ff34257812 */ /* 0x000fc600078ec0ff */
[----:B------:R3:W-:Y:S01]  /*d7b0*/  STL [R1+0xca8], R28 ;  /* 0x000ca81c01007387 */ /* 0x0007e20000100800 */
[----:B------:R-:W-:Y:S01]  /*d7c0*/  IMAD.IADD R8, R8, 0x1, R14 ;  /* 0x0000000108087824 */ /* 0x000fe200078e020e */
[----:B------:R-:W-:Y:S02]  /*d7d0*/  VABSDIFF.U32 R14, R37, R7, RZ ;  /* 0x00000007250e7214 */ /* 0x000fe400000e00ff */
[----:B------:R0:W-:Y:S04]  /*d7e0*/  STL [R1+0x728], R37 ;  /* 0x0007282501007387 */ /* 0x0001e80000100800 */
[----:B------:R-:W3:Y:S04]  /*d7f0*/  LDL.LU R63, [R1+0x4c] ;  /* 0x00004c00013f7983 */ /* 0x000ee80000300800 */
[----:B------:R-:W3:Y:S04]  /*d800*/  LDL R7, [R1+0x334] ;  /* 0x0003340001077983 */ /* 0x000ee80000100800 */
[----:B------:R-:W-:Y:S04]  /*d810*/  STL [R1+0xd64], R218 ;  /* 0x000d64da01007387 */ /* 0x000fe80000100800 */
[----:B------:R-:W-:Y:S01]  /*d820*/  STL [R1+0xd5c], R219 ;  /* 0x000d5cdb01007387 */ /* 0x000fe20000100800 */
[----:B------:R-:W-:-:S02]  /*d830*/  LOP3.LUT R10, R56, R216, RZ, 0x3c, !PT ;  /* 0x000000d8380a7212 */ /* 0x000fc400078e3cff */
[----:B------:R-:W-:Y:S02]  /*d840*/  LOP3.LUT R12, R38, R217, RZ, 0x3c, !PT ;  /* 0x000000d9260c7212 */ /* 0x000fe400078e3cff */
[----:B--2---:R-:W-:-:S05]  /*d850*/  LOP3.LUT R11, R11, 0xff, RZ, 0xc0, !PT ;  /* 0x000000ff0b0b7812 */ /* 0x004fca00078ec0ff */
[----:B------:R-:W-:Y:S04]  /*d860*/  STL [R1+0x74c], R11 ;  /* 0x00074c0b01007387 */ /* 0x000fe80000100800 */
[----:B------:R-:W2:Y:S01]  /*d870*/  LDL.LU R52, [R1+0x50] ;  /* 0x0000500001347983 */ /* 0x000ea20000300800 */
[----:B------:R-:W-:Y:S03]  /*d880*/  POPC R10, R10 ;  /* 0x0000000a000a7309 */ /* 0x000fe60000000000 */
[----:B------:R-:W2:Y:S05]  /*d890*/  LDL R69, [R1+0x344] ;  /* 0x0003440001457983 */ /* 0x000eaa0000100800 */
        /* <DEDUP_REMOVED lines=13> */
[----:B------:R-:W-:Y:S01]  /*d970*/  IMAD.IADD R6, R6, 0x1, R14 ;  /* 0x0000000106067824 */ /* 0x000fe200078e020e */
[----:B-1----:R-:W-:-:S02]  /*d980*/  IADD3 R10, PT, PT, R10, R12, RZ ;  /* 0x0000000c0a0a7210 */ /* 0x002fc40007ffe0ff */
[----:B------:R-:W-:-:S03]  /*d990*/  LOP3.LUT R12, R9, R219, RZ, 0x3c, !PT ;  /* 0x000000db090c7212 */ /* 0x000fc600078e3cff */
[----:B------:R-:W-:Y:S01]  /*d9a0*/  IMAD R6, R10, 0x9, R6 ;  /* 0x000000090a067824 */ /* 0x000fe200078e0206 */
[----:B------:R-:W-:Y:S02]  /*d9b0*/  LOP3.LUT R10, R42, R218, RZ, 0x3c, !PT ;  /* 0x000000da2a0a7212 */ /* 0x000fe400078e3cff */
[----:B------:R-:W-:Y:S08]  /*d9c0*/  POPC R12, R12 ;  /* 0x0000000c000c7309 */ /* 0x000ff00000000000 */
[----:B------:R-:W1:Y:S01]  /*d9d0*/  POPC R10, R10 ;  /* 0x0000000a000a7309 */ /* 0x000e620000000000 */
[----:B------:R-:W-:-:S02]  /*d9e0*/  VABSDIFF.U32 R14, R37, R11, RZ ;  /* 0x0000000b250e7214 */ /* 0x000fc400000e00ff */
[----:B---3--:R-:W-:Y:S01]  /*d9f0*/  LOP3.LUT R28, R33, 0xff, RZ, 0xc0, !PT ;  /* 0x000000ff211c7812 */ /* 0x008fe200078ec0ff */
[----:B0-----:R-:W3:Y:S02]  /*da00*/  LDL R37, [R1+0x340] ;  /* 0x0003400001257983 */ /* 0x001ee40000100800 */
[----:B------:R-:W-:Y:S02]  /*da10*/  IMAD.IADD R8, R8, 0x1, R14 ;  /* 0x0000000108087824 */ /* 0x000fe400078e020e */
[----:B-1----:R-:W-:Y:S01]  /*da20*/  IMAD.IADD R10, R10, 0x1, R12 ;  /* 0x000000010a0a7824 */ /* 0x002fe200078e020c */
[----:B------:R-:W-:-:S03]  /*da30*/  LOP3.LUT R12, R234, R221, RZ, 0x3c, !PT ;  /* 0x000000ddea0c7212 */ /* 0x000fc600078e3cff */
[----:B------:R-:W-:Y:S01]  /*da40*/  IMAD R8, R10, 0x9, R8 ;  /* 0x000000090a087824 */ /* 0x000fe200078e0208 */
[----:B------:R-:W-:Y:S02]  /*da50*/  LOP3.LUT R10, R26, R220, RZ, 0x3c, !PT ;  /* 0x000000dc1a0a7212 */ /* 0x000fe400078e3cff */
[----:B------:R-:W-:Y:S08]  /*da60*/  POPC R12, R12 ;  /* 0x0000000c000c7309 */ /* 0x000ff00000000000 */
[----:B------:R-:W0:Y:S01]  /*da70*/  POPC R10, R10 ;  /* 0x0000000a000a7309 */ /* 0x000e220000000000 */
[----:B------:R-:W-:Y:S01]  /*da80*/  VABSDIFF.U32 R14, R28, R13, RZ ;  /* 0x0000000d1c0e7214 */ /* 0x000fe200000e00ff */
[----:B------:R-:W-:Y:S04]  /*da90*/  STL [R1+0xcac], R26 ;  /* 0x000cac1a01007387 */ /* 0x000fe80000100800 */
[----:B------:R-:W-:Y:S01]  /*daa0*/  IMAD.IADD R6, R6, 0x1, R14 ;  /* 0x0000000106067824 */ /* 0x000fe200078e020e */
[----:B------:R-:W-:Y:S04]  /*dab0*/  STL [R1+0xcb0], R234 ;  /* 0x000cb0ea01007387 */ /* 0x000fe80000100800 */
[----:B------:R-:W-:Y:S01]  /*dac0*/  STL [R1+0x720], R28 ;  /* 0x0007201c01007387 */ /* 0x000fe20000100800 */
[----:B0-----:R-:W-:-:S03]  /*dad0*/  IMAD.IADD R10, R10, 0x1, R12 ;  /* 0x000000010a0a7824 */ /* 0x001fc600078e020c */
[----:B------:R-:W3:Y:S01]  /*dae0*/  LDL.LU R13, [R1+0x54] ;  /* 0x00005400010d7983 */ /* 0x000ee20000300800 */
[----:B------:R-:W-:Y:S01]  /*daf0*/  LOP3.LUT R12, R7, R221, RZ, 0x3c, !PT ;  /* 0x000000dd070c7212 */ /* 0x000fe200078e3cff */
[----:B------:R-:W-:Y:S01]  /*db00*/  IMAD R6, R10, 0x9, R6 ;  /* 0x000000090a067824 */ /* 0x000fe200078e0206 */
[----:B------:R-:W-:-:S04]  /*db10*/  LOP3.LUT R10, R21, R220, RZ, 0x3c, !PT ;  /* 0x000000dc150a7212 */ /* 0x000fc800078e3cff */
[----:B------:R-:W-:Y:S01]  /*db20*/  POPC R12, R12 ;  /* 0x0000000c000c7309 */ /* 0x000fe20000000000 */
[----:B------:R-:W-:-:S07]  /*db30*/  LOP3.LUT R33, R63, 0xff, RZ, 0xc0, !PT ;  /* 0x000000ff3f217812 */ /* 0x000fce00078ec0ff */
[----:B------:R-:W0:Y:S01]  /*db40*/  POPC R10, R10 ;  /* 0x0000000a000a7309 */ /* 0x000e220000000000 */
[----:B------:R-:W-:-:S04]  /*db50*/  VABSDIFF.U32 R14, R28, R33, RZ ;  /* 0x000000211c0e7214 */ /* 0x000fc800000e00ff */
[----:B------:R-:W-:Y:S01]  /*db60*/  IADD3 R8, PT, PT, R8, R14, RZ ;  /* 0x0000000e08087210 */ /* 0x000fe20007ffe0ff */
[----:B------:R-:W-:Y:S04]  /*db70*/  STL [R1+0xd54], R220 ;  /* 0x000d54dc01007387 */ /* 0x000fe80000100800 */
[----:B------:R-:W-:Y:S01]  /*db80*/  STL [R1+0xd50], R221 ;  /* 0x000d50dd01007387 */ /* 0x000fe20000100800 */
[----:B0-----:R-:W-:-:S03]  /*db90*/  IMAD.IADD R10, R10, 0x1, R12 ;  /* 0x000000010a0a7824 */ /* 0x001fc600078e020c */
[----:B------:R-:W-:Y:S01]  /*dba0*/  STL [R1+0x744], R33 ;  /* 0x0007442101007387 */ /* 0x000fe20000100800 */
[----:B------:R-:W-:Y:S01]  /*dbb0*/  IMAD R8, R10, 0x9, R8 ;  /* 0x000000090a087824 */ /* 0x000fe200078e0208 */
[----:B------:R-:W-:Y:S02]  /*dbc0*/  LOP3.LUT R10, R20, R222, RZ, 0x3c, !PT ;  /* 0x000000de140a7212 */ /* 0x000fe400078e3cff */
[----:B------:R-:W3:Y:S04]  /*dbd0*/  LDL.LU R63, [R1+0x58] ;  /* 0x00005800013f7983 */ /* 0x000ee80000300800 */
[----:B------:R-:W3:Y:S04]  /*dbe0*/  LDL R76, [R1+0x348] ;  /* 0x00034800014c7983 */ /* 0x000ee80000100800 */
[----:B------:R-:W3:Y:S01]  /*dbf0*/  LDL R75, [R1+0x34c] ;  /* 0x00034c00014b7983 */ /* 0x000ee20000100800 */
[----:B--2---:R-:W-:-:S05]  /*dc00*/  LOP3.LUT R20, R52, 0xff, RZ, 0xc0, !PT ;  /* 0x000000ff34147812 */ /* 0x004fca00078ec0ff */
[----:B------:R0:W-:Y:S04]  /*dc10*/  STL [R1+0x718], R20 ;  /* 0x0007181401007387 */ /* 0x0001e80000100800 */
[----:B------:R-:W2:Y:S01]  /*dc20*/  LDL.LU R52, [R1+0x5c] ;  /* 0x00005c0001347983 */ /* 0x000ea20000300800 */
[----:B------:R-:W-:Y:S01]  /*dc30*/  LOP3.LUT R12, R62, R223, RZ, 0x3c, !PT ;  /* 0x000000df3e0c7212 */ /* 0x000fe200078e3cff */
[----:B------:R-:W-:Y:S08]  /*dc40*/  POPC R10, R10 ;  /* 0x0000000a000a7309 */ /* 0x000ff00000000000 */
[----:B------:R-:W1:Y:S01]  /*dc50*/  POPC R12, R12 ;  /* 0x0000000c000c7309 */ /* 0x000e620000000000 */
[----:B------:R-:W-:-:S05]  /*dc60*/  VABSDIFF.U32 R14, R20, R35, RZ ;  /* 0x00000023140e7214 */ /* 0x000fca00000e00ff */
[----:B------:R-:W-:Y:S02]  /*dc70*/  IMAD.IADD R6, R6, 0x1, R14 ;  /* 0x0000000106067824 */ /* 0x000fe400078e020e */
[----:B-1----:R-:W-:Y:S01]  /*dc80*/  IMAD.IADD R10, R10, 0x1, R12 ;  /* 0x000000010a0a7824 */ /* 0x002fe200078e020c */
[----:B------:R-:W-:-:S03]  /*dc90*/  LOP3.LUT R12, R69, R223, RZ, 0x3c, !PT ;  /* 0x000000df450c7212 */ /* 0x000fc600078e3cff */
[----:B------:R-:W-:Y:S01]  /*dca0*/  IMAD R6, R10, 0x9, R6 ;  /* 0x000000090a067824 */ /* 0x000fe200078e0206 */
[----:B------:R-:W-:Y:S02]  /*dcb0*/  STL [R1+0xd44], R222 ;  /* 0x000d44de01007387 */ /* 0x000fe40000100800 */
[----:B------:R-:W-:Y:S02]  /*dcc0*/  POPC R12, R12 ;  /* 0x0000000c000c7309 */ /* 0x000fe40000000000 */
[----:B------:R-:W-:Y:S01]  /*dcd0*/  STL [R1+0xd40], R223 ;  /* 0x000d40df01007387 */ /* 0x000fe20000100800 */
[----:B---3--:R-:W-:-:S06]  /*dce0*/  LOP3.LUT R10, R37, R222, RZ, 0x3c, !PT ;  /* 0x000000de250a7212 */ /* 0x008fcc00078e3cff */
[----:B------:R-:W1:Y:S02]  /*dcf0*/  POPC R10, R10 ;  /* 0x0000000a000a7309 */ /* 0x000e640000000000 */
[----:B-1----:R-:W-:Y:S02]  /*dd00*/  IADD3 R10, PT, PT, R10, R12, RZ ;  /* 0x0000000c0a0a7210 */ /* 0x002fe40007ffe0ff */
[----:B------:R-:W-:Y:S02]  /*dd10*/  LOP3.LUT R12, R70, R225, RZ, 0x3c, !PT ;  /* 0x000000e1460c7212 */ /* 0x000fe400078e3cff */
[----:B------:R-:W-:-:S05]  /*dd20*/  LOP3.LUT R13, R13, 0xff, RZ, 0xc0, !PT ;  /* 0x000000ff0d0d7812 */ /* 0x000fca00078ec0ff */
[----:B------:R-:W-:Y:S04]  /*dd30*/  STL [R1+0x73c], R13 ;  /* 0x00073c0d01007387 */ /* 0x000fe80000100800 */
[----:B------:R-:W3:Y:S04]  /*dd40*/  LDL.LU R62, [R1+0x60] ;  /* 0x00006000013e7983 */ /* 0x000ee80000300800 */
[----:B------:R-:W3:Y:S04]  /*dd50*/  LDL R41, [R1+0x350] ;  /* 0x0003500001297983 */ /* 0x000ee80000100800 */
[----:B------:R-:W3:Y:S01]  /*dd60*/  LDL R70, [R1+0x354] ;  /* 0x0003540001467983 */ /* 0x000ee20000100800 */
[----:B------:R-:W-:-:S05]  /*dd70*/  VABSDIFF.U32 R14, R20, R13, RZ ;  /* 0x0000000d140e7214 */ /* 0x000fca00000e00ff */
[----:B------:R-:W-:Y:S01]  /*dd80*/  IMAD.IADD R8, R8, 0x1, R14 ;  /* 0x0000000108087824 */ /* 0x000fe200078e020e */
[----:B0-----:R-:W-:-:S04]  /*dd90*/  LOP3.LUT R20, R63, 0xff, RZ, 0xc0, !PT ;  /* 0x000000ff3f147812 */ /* 0x001fc800078ec0ff */
[----:B------:R-:W-:Y:S01]  /*dda0*/  VABSDIFF.U32 R14, R20, R16, RZ ;  /* 0x00000010140e7214 */ /* 0x000fe200000e00ff */
[----:B------:R3:W-:Y:S04]  /*ddb0*/  STL [R1+0x710], R20 ;  /* 0x0007101401007387 */ /* 0x0007e80000100800 */
[----:B------:R-:W3:Y:S04]  /*ddc0*/  LDL.LU R63, [R1+0x64] ;  /* 0x00006400013f7983 */ /* 0x000ee80000300800 */
[----:B------:R-:W-:Y:S04]  /*ddd0*/  STL [R1+0xd3c], R224 ;  /* 0x000d3ce001007387 */ /* 0x000fe80000100800 */
[----:B------:R-:W-:Y:S01]  /*dde0*/  STL [R1+0xd34], R225 ;  /* 0x000d34e101007387 */ /* 0x000fe20000100800 */
[----:B--2---:R-:W-:-:S05]  /*ddf0*/  LOP3.LUT R16, R52, 0xff, RZ, 0xc0, !PT ;  /* 0x000000ff34107812 */ /* 0x004fca00078ec0ff */
[----:B------:R-:W-:Y:S04]  /*de00*/  STL [R1+0x734], R16 ;  /* 0x0007341001007387 */ /* 0x000fe80000100800 */
[----:B------:R-:W2:Y:S01]  /*de10*/  LDL.LU R52, [R1+0x68] ;  /* 0x0000680001347983 */ /* 0x000ea20000300800 */
[----:B------:R-:W-:Y:S01]  /*de20*/  IMAD R8, R10, 0x9, R8 ;  /* 0x000000090a087824 */ /* 0x000fe200078e0208 */
[----:B------:R-:W-:Y:S01]  /*de30*/  LOP3.LUT R10, R68, R224, RZ, 0x3c, !PT ;  /* 0x000000e0440a7212 */ /* 0x000fe200078e3cff */
[----:B------:R-:W-:Y:S01]  /*de40*/  POPC R12, R12 ;  /* 0x0000000c000c7309 */ /* 0x000fe20000000000 */
[----:B------:R-:W-:Y:S01]  /*de50*/  IMAD.IADD R6, R6, 0x1, R14 ;  /* 0x0000000106067824 */ /* 0x000fe200078e020e */
[----:B------:R-:W2:Y:S06]  /*de60*/  LDL R68, [R1+0x358] ;  /* 0x0003580001447983 */ /* 0x000eac0000100800 */
        /* <DEDUP_REMOVED lines=11> */
[----:B------:R-:W2:Y:S01]  /*df20*/  LDL R73, [R1+0x35c] ;  /* 0x00035c0001497983 */ /* 0x000ea20000100800 */
[----:B------:R-:W-:Y:S01]  /*df30*/  IMAD R8, R10, 0x9, R8 ;  /* 0x000000090a087824 */ /* 0x000fe200078e0208 */
[----:B------:R-:W-:Y:S02]  /*df40*/  LOP3.LUT R10, R71, R226, RZ, 0x3c, !PT ;  /* 0x000000e2470a7212 */ /* 0x000fe400078e3cff */
[----:B------:R-:W-:Y:S08]  /*df50*/  POPC R12, R12 ;  /* 0x0000000c000c7309 */ /* 0x000ff00000000000 */
[----:B------:R-:W0:Y:S02]  /*df60*/  POPC R10, R10 ;  /* 0x0000000a000a7309 */ /* 0x000e240000000000 */
[----:B0-----:R-:W-:Y:S01]  /*df70*/  IMAD.IADD R10, R10, 0x1, R12 ;  /* 0x000000010a0a7824 */ /* 0x001fe200078e020c */
[----:B---3--:R-:W-:-:S04]  /*df80*/  LOP3.LUT R20, R62, 0xff, RZ, 0xc0, !PT ;  /* 0x000000ff3e147812 */ /* 0x008fc800078ec0ff */
[----:B------:R-:W-:-:S04]  /*df90*/  VABSDIFF.U32 R14, R20, R29, RZ ;  /* 0x0000001d140e7214 */ /* 0x000fc800000e00ff */
[----:B------:R-:W-:Y:S02]  /*dfa0*/  IADD3 R6, PT, PT, R6, R14, RZ ;  /* 0x0000000e06067210 */ /* 0x000fe40007ffe0ff */
[----:B------:R-:W-:-:S03]  /*dfb0*/  LOP3.LUT R12, R70, R227, RZ, 0x3c, !PT ;  /* 0x000000e3460c7212 */ /* 0x000fc600078e3cff */
[----:B------:R-:W-:Y:S01]  /*dfc0*/  IMAD R6, R10, 0x9, R6 ;  /* 0x000000090a067824 */ /* 0x000fe200078e0206 */
[----:B------:R-:W-:Y:S01]  /*dfd0*/  LOP3.LUT R10, R41, R226, RZ, 0x3c, !PT ;  /* 0x000000e2290a7212 */ /* 0x000fe200078e3cff */
[----:B------:R2:W-:Y:S01]  /*dfe0*/  STL [R1+0x708], R20 ;  /* 0x0007081401007387 */ /* 0x0005e20000100800 */
[----:B------:R-:W-:Y:S03]  /*dff0*/  POPC R12, R12 ;  /* 0x0000000c000c7309 */ /* 0x000fe60000000000 */
[----:B------:R-:W3:Y:S05]  /*e000*/  LDL.LU R62, [R1+0x6c] ;  /* 0x00006c00013e7983 */ /* 0x000eea0000300800 */
[----:B------:R-:W0:Y:S01]  /*e010*/  POPC R10, R10 ;  /* 0x0000000a000a7309 */ /* 0x000e220000000000 */
[----:B------:R-:W-:Y:S04]  /*e020*/  STL [R1+0xd2c], R226 ;  /* 0x000d2ce201007387 */ /* 0x000fe80000100800 */
[----:B------:R-:W-:Y:S01]  /*e030*/  STL [R1+0xd28], R227 ;  /* 0x000d28e301007387 */ /* 0x000fe20000100800 */
[----:B------:R-:W-:-:S04]  /*e040*/  LOP3.LUT R35, R63, 0xff, RZ, 0xc0, !PT ;  /* 0x000000ff3f237812 */ /* 0x000fc800078ec0ff */
[----:B------:R-:W-:Y:S01]  /*e050*/  VABSDIFF.U32 R14, R20, R35, RZ ;  /* 0x00000023140e7214 */ /* 0x000fe200000e00ff */
[----:B------:R-:W-:Y:S01]  /*e060*/  STL [R1+0x72c], R35 ;  /* 0x00072c2301007387 */ /* 0x000fe20000100800 */
[----:B0-----:R-:W-:Y:S01]  /*e070*/  IMAD.IADD R10, R10, 0x1, R12 ;  /* 0x000000010a0a7824 */ /* 0x001fe200078e020c */
[----:B------:R-:W-:Y:S02]  /*e080*/  LOP3.LUT R12, R58, R229, RZ, 0x3c, !PT ;  /* 0x000000e53a0c7212 */ /* 0x000fe400078e3cff */
[----:B------:R-:W3:Y:S04]  /*e090*/  LDL.LU R63, [R1+0x70] ;  /* 0x00007000013f7983 */ /* 0x000ee80000300800 */
[----:B------:R-:W3:Y:S04]  /*e0a0*/  LDL R29, [R1+0x378] ;  /* 0x00037800011d7983 */ /* 0x000ee80000100800 */
[----:B------:R-:W3:Y:S01]  /*e0b0*/  LDL R58, [R1+0x37c] ;  /* 0x00037c00013a7983 */ /* 0x000ee20000100800 */
[----:B--2---:R-:W-:-:S05]  /*e0c0*/  LOP3.LUT R20, R52, 0xff, RZ, 0xc0, !PT ;  /* 0x000000ff34147812 */ /* 0x004fca00078ec0ff */
[----:B------:R0:W-:Y:S04]  /*e0d0*/  STL [R1+0x6f8], R20 ;  /* 0x0006f81401007387 */ /* 0x0001e80000100800 */
[----:B------:R-:W2:Y:S01]  /*e0e0*/  LDL.LU R52, [R1+0x74] ;  /* 0x0000740001347983 */ /* 0x000ea20000300800 */
[----:B------:R-:W-:-:S04]  /*e0f0*/  IMAD.IADD R8, R8, 0x1, R14 ;  /* 0x0000000108087824 */ /* 0x000fc800078e020e */
[----:B------:R-:W-:Y:S01]  /*e100*/  IMAD R8, R10, 0x9, R8 ;  /* 0x000000090a087824 */ /* 0x000fe200078e0208 */
[----:B------:R-:W-:Y:S01]  /*e110*/  LOP3.LUT R10, R55, R228, RZ, 0x3c, !PT ;  /* 0x000000e4370a7212 */ /* 0x000fe200078e3cff */
[----:B------:R-:W-:Y:S08]  /*e120*/  POPC R12, R12 ;  /* 0x0000000c000c7309 */ /* 0x000ff00000000000 */
[----:B------:R-:W1:Y:S01]  /*e130*/  POPC R10, R10 ;  /* 0x0000000a000a7309 */ /* 0x000e620000000000 */
[----:B------:R-:W-:-:S05]  /*e140*/  VABSDIFF.U32 R14, R20, R45, RZ ;  /* 0x0000002d140e7214 */ /* 0x000fca00000e00ff */
[----:B------:R-:W-:Y:S01]  /*e150*/  IMAD.IADD R6, R6, 0x1, R14 ;  /* 0x0000000106067824 */ /* 0x000fe200078e020e */
[----:B-1----:R-:W-:-:S05]  /*e160*/  IADD3 R10, PT, PT, R10, R12, RZ ;  /* 0x0000000c0a0a7210 */ /* 0x002fca0007ffe0ff */
[----:B------:R-:W-:Y:S01]  /*e170*/  IMAD R6, R10, 0x9, R6 ;  /* 0x000000090a067824 */ /* 0x000fe200078e0206 */
[----:B------:R-:W-:-:S06]  /*e180*/  LOP3.LUT R10, R68, R228, RZ, 0x3c, !PT ;  /* 0x000000e4440a7212 */ /* 0x000fcc00078e3cff */
[----:B------:R-:W-:Y:S01]  /*e190*/  POPC R10, R10 ;  /* 0x0000000a000a7309 */ /* 0x000fe20000000000 */
[----:B------:R-:W-:-:S07]  /*e1a0*/  LOP3.LUT R12, R73, R229, RZ, 0x3c, !PT ;  /* 0x000000e5490c7212 */ /* 0x000fce00078e3cff */
[----:B------:R-:W1:Y:S01]  /*e1b0*/  POPC R12, R12 ;  /* 0x0000000c000c7309 */ /* 0x000e620000000000 */
[----:B------:R-:W-:Y:S04]  /*e1c0*/  STL [R1+0xd18], R228 ;  /* 0x000d18e401007387 */ /* 0x000fe80000100800 */
[----:B------:R-:W-:Y:S01]  /*e1d0*/  STL [R1+0xd14], R229 ;  /* 0x000d14e501007387 */ /* 0x000fe20000100800 */
[----:B-1----:R-:W-:Y:S01]  /*e1e0*/  IMAD.IADD R10, R10, 0x1, R12 ;  /* 0x000000010a0a7824 */ /* 0x002fe200078e020c */
[----:B------:R-:W-:-:S06]  /*e1f0*/  LOP3.LUT R12, R17, R231, RZ, 0x3c, !PT ;  /* 0x000000e7110c7212 */ /* 0x000fcc00078e3cff */
[----:B------:R-:W-:Y:S01]  /*e200*/  POPC R12, R12 ;  /* 0x0000000c000c7309 */ /* 0x000fe20000000000 */
[----:B---3--:R-:W-:-:S04]  /*e210*/  LOP3.LUT R38, R62, 0xff, RZ, 0xc0, !PT ;  /* 0x000000ff3e267812 */ /* 0x008fc800078ec0ff */
[----:B------:R-:W-:Y:S01]  /*e220*/  VABSDIFF.U32 R14, R20, R38, RZ ;  /* 0x00000026140e7214 */ /* 0x000fe200000e00ff */
[----:B------:R-:W-:Y:S04]  /*e230*/  STL [R1+0x724], R38 ;  /* 0x0007242601007387 */ /* 0x000fe80000100800 */
[----:B------:R-:W3:Y:S01]  /*e240*/  LDL R62, [R1+0x388] ;  /* 0x00038800013e7983 */ /* 0x000ee20000100800 */
[----:B------:R-:W-:-:S03]  /*e250*/  IMAD.IADD R8, R8, 0x1, R14 ;  /* 0x0000000108087824 */ /* 0x000fc600078e020e */
[----:B------:R-:W3:Y:S01]  /*e260*/  LDL R17, [R1+0x38c] ;  /* 0x00038c0001117983 */ /* 0x000ee20000100800 */
[----:B------:R-:W-:Y:S01]  /*e270*/  IMAD R8, R10, 0x9, R8 ;  /* 0x000000090a087824 */ /* 0x000fe200078e0208 */
[----:B------:R-:W-:-:S06]  /*e280*/  LOP3.LUT R10, R59, R230, RZ, 0x3c, !PT ;  /* 0x000000e63b0a7212 */ /* 0x000fcc00078e3cff */
[----:B------:R-:W1:Y:S01]  /*e290*/  POPC R10, R10 ;  /* 0x0000000a000a7309 */ /* 0x000e620000000000 */
[----:B0-----:R-:W-:-:S04]  /*e2a0*/  LOP3.LUT R20, R63, 0xff, RZ, 0xc0, !PT ;  /* 0x000000ff3f147812 */ /* 0x001fc800078ec0ff */
[----:B------:R-:W-:Y:S01]  /*e2b0*/  VABSDIFF.U32 R14, R20, R31, RZ ;  /* 0x0000001f140e7214 */ /* 0x000fe200000e00ff */
[----:B------:R0:W-:Y:S04]  /*e2c0*/  STL [R1+0x6e8], R20 ;  /* 0x0006e81401007387 */ /* 0x0001e80000100800 */
[----:B------:R-:W-:Y:S04]  /*e2d0*/  STL [R1+0xd10], R230 ;  /* 0x000d10e601007387 */ /* 0x000fe80000100800 */
[----:B------:R-:W-:Y:S01]  /*e2e0*/  STL [R1+0xd04], R231 ;  /* 0x000d04e701007387 */ /* 0x000fe20000100800 */
[----:B------:R-:W-:-:S02]  /*e2f0*/  IMAD.IADD R6, R6, 0x1, R14 ;  /* 0x0000000106067824 */ /* 0x000fc400078e020e */
[----:B-1----:R-:W-:Y:S01]  /*e300*/  IMAD.IADD R10, R10, 0x1, R12 ;  /* 0x000000010a0a7824 */ /* 0x002fe200078e020c */
[----:B------:R-:W-:-:S03]  /*e310*/  LOP3.LUT R12, R58, R231, RZ, 0x3c, !PT ;  /* 0x000000e73a0c7212 */ /* 0x000fc600078e3cff */
[----:B------:R-:W-:Y:S01]  /*e320*/  IMAD R6, R10, 0x9, R6 ;  /* 0x000000090a067824 */ /* 0x000fe200078e0206 */
[----:B------:R-:W-:Y:S02]  /*e330*/  LOP3.LUT R10, R29, R230, RZ, 0x3c, !PT ;  /* 0x000000e61d0a7212 */ /* 0x000fe400078e3cff */
[----:B------:R-:W-:Y:S08]  /*e340*/  POPC R12, R12 ;  /* 0x0000000c000c7309 */ /* 0x000ff00000000000 */
[----:B------:R-:W1:Y:S02]  /*e350*/  POPC R10, R10 ;  /* 0x0000000a000a7309 */ /* 0x000e640000000000 */
[----:B-1----:R-:W-:Y:S01]  /*e360*/  IMAD.IADD R10, R10, 0x1, R12 ;  /* 0x000000010a0a7824 */ /* 0x002fe200078e020c */
[----:B------:R-:W-:-:S02]  /*e370*/  LOP3.LUT R12, R65, R233, RZ, 0x3c, !PT ;  /* 0x000000e9410c7212 */ /* 0x000fc400078e3cff */
[----:B--2---:R-:W-:-:S05]  /*e380*/  LOP3.LUT R31, R52, 0xff, RZ, 0xc0, !PT ;  /* 0x000000ff341f7812 */ /* 0x004fca00078ec0ff */
[----:B------:R-:W-:Y:S04]  /*e390*/  STL [R1+0x71c], R31 ;  /* 0x00071c1f01007387 */ /* 0x000fe80000100800 */
[----:B------:R-:W2:Y:S01]  /*e3a0*/  LDL.LU R52, [R1+0x78] ;  /* 0x0000780001347983 */ /* 0x000ea20000300800 */
[----:B------:R-:W-:Y:S02]  /*e3b0*/  VABSDIFF.U32 R14, R20, R31, RZ ;  /* 0x0000001f140e7214 */ /* 0x000fe400000e00ff */
[----:B0-----:R-:W-:Y:S01]  /*e3c0*/  LOP3.LUT R20, R43, 0xff, RZ, 0xc0, !PT ;  /* 0x000000ff2b147812 */ /* 0x001fe200078ec0ff */
[----:B------:R-:W2:Y:S04]  /*e3d0*/  LDL R71, [R1+0x3b0] ;  /* 0x0003b00001477983 */ /* 0x000ea80000100800 */
[----:B------:R-:W2:Y:S04]  /*e3e0*/  LDL R59, [R1+0x3b4] ;  /* 0x0003b400013b7983 */ /* 0x000ea80000100800 */
[----:B------:R2:W-:Y:S04]  /*e3f0*/  STL [R1+0x6dc], R20 ;  /* 0x0006dc1401007387 */ /* 0x0005e80000100800 */
[----:B------:R-:W2:Y:S01]  /*e400*/  LDL.LU R65, [R1+0x7c] ;  /* 0x00007c0001417983 */ /* 0x000ea20000300800 */
[----:B------:R-:W-:-:S05]  /*e410*/  IADD3 R8, PT, PT, R8, R14, RZ ;  /* 0x0000000e08087210 */ /* 0x000fca0007ffe0ff */
[----:B------:R-:W-:Y:S01]  /*e420*/  IMAD R8, R10, 0x9, R8 ;  /* 0x000000090a087824 */ /* 0x000fe200078e0208 */
[----:B------:R-:W-:Y:S01]  /*e430*/  LOP3.LUT R10, R36, R232, RZ, 0x3c, !PT ;  /* 0x000000e8240a7212 */ /* 0x000fe200078e3cff */
[----:B------:R-:W-:Y:S08]  /*e440*/  POPC R12, R12 ;  /* 0x0000000c000c7309 */ /* 0x000ff00000000000 */
[----:B------:R-:W0:Y:S01]  /*e450*/  POPC R10, R10 ;  /* 0x0000000a000a7309 */ /* 0x000e220000000000 */
[----:B------:R-:W-:-:S02]  /*e460*/  VABSDIFF.U32 R14, R20, R27, RZ ;  /* 0x0000001b140e7214 */ /* 0x000fc400000e00ff */
[----:B------:R-:W-:Y:S01]  /*e470*/  LOP3.LUT R28, R57, 0xff, RZ, 0xc0, !PT ;  /* 0x000000ff391c7812 */ /* 0x000fe200078ec0ff */
[----:B------:R-:W-:Y:S02]  /*e480*/  STL [R1+0xd00], R232 ;  /* 0x000d00e801007387 */ /* 0x000fe40000100800 */
[----:B------:R-:W-:Y:S02]  /*e490*/  IMAD.IADD R6, R6, 0x1, R14 ;  /* 0x0000000106067824 */ /* 0x000fe400078e020e */
[----:B------:R-:W-:Y:S01]  /*e4a0*/  STL [R1+0xd08], R233 ;  /* 0x000d08e901007387 */ /* 0x000fe20000100800 */
[----:B0-----:R-:W-:-:S03]  /*e4b0*/  IMAD.IADD R10, R10, 0x1, R12 ;  /* 0x000000010a0a7824 */ /* 0x001fc600078e020c */
[----:B------:R-:W-:Y:S01]  /*e4c0*/  STL [R1+0x714], R28 ;  /* 0x0007141c01007387 */ /* 0x000fe20000100800 */
[----:B------:R-:W-:-:S03]  /*e4d0*/  IMAD R6, R10, 0x9, R6 ;  /* 0x000000090a067824 */ /* 0x000fc600078e0206 */
[----:B------:R-:W2:Y:S01]  /*e4e0*/  LDL.LU R36, [R1+0x80] ;  /* 0x0000800001247983 */ /* 0x000ea20000300800 */
[----:B------:R-:W-:-:S03]  /*e4f0*/  VABSDIFF.U32 R14, R20, R28, RZ ;  /* 0x0000001c140e7214 */ /* 0x000fc600000e00ff */
[----:B------:R-:W2:Y:S02]  /*e500*/  LDL R63, [R1+0x3c8] ;  /* 0x0003c800013f7983 */ /* 0x000ea40000100800 */
[----:B------:R-:W-:Y:S01]  /*e510*/  IMAD.IADD R8, R8, 0x1, R14 ;  /* 0x0000000108087824 */ /* 0x000fe200078e020e */
[----:B---3--:R-:W-:Y:S02]  /*e520*/  LOP3.LUT R10, R62, R232, RZ, 0x3c, !PT ;  /* 0x000000e83e0a7212 */ /* 0x008fe400078e3cff */
[----:B------:R-:W-:-:S04]  /*e530*/  LOP3.LUT R12, R17, R233, RZ, 0x3c, !PT ;  /* 0x000000e9110c7212 */ /* 0x000fc800078e3cff */
[----:B------:R-:W-:Y:S08]  /*e540*/  POPC R10, R10 ;  /* 0x0000000a000a7309 */ /* 0x000ff00000000000 */
[----:B------:R-:W0:Y:S02]  /*e550*/  POPC R12, R12 ;  /* 0x0000000c000c7309 */ /* 0x000e240000000000 */
[----:B0-----:R-:W-:-:S02]  /*e560*/  IADD3 R10, PT, PT, R10, R12, RZ ;  /* 0x0000000c0a0a7210 */ /* 0x001fc40007ffe0ff */
[----:B------:R-:W-:Y:S02]  /*e570*/  LOP3.LUT R12, R235, R237, RZ, 0x3c, !PT ;  /* 0x000000edeb0c7212 */ /* 0x000fe400078e3cff */
[----:B------:R-:W3:Y:S01]  /*e580*/  LDL R235, [R1+0x3cc] ;  /* 0x0003cc0001eb7983 */ /* 0x000ee20000100800 */
[----:B--2---:R-:W-:-:S05]  /*e590*/  LOP3.LUT R20, R52, 0xff, RZ, 0xc0, !PT ;  /* 0x000000ff34147812 */ /* 0x004fca00078ec0ff */
[----:B------:R0:W-:Y:S04]  /*e5a0*/  STL [R1+0x6cc], R20 ;  /* 0x0006cc1401007387 */ /* 0x0001e80000100800 */
[----:B------:R-:W2:Y:S01]  /*e5b0*/  LDL.LU R52, [R1+0x84] ;  /* 0x0000840001347983 */ /* 0x000ea20000300800 */
[----:B------:R-:W-:-:S03]  /*e5c0*/  VABSDIFF.U32 R14, R20, R24, RZ ;  /* 0x00000018140e7214 */ /* 0x000fc600000e00ff */
[----:B------:R-:W-:Y:S01]  /*e5d0*/  STL [R1+0xcfc], R236 ;  /* 0x000cfcec01007387 */ /* 0x000fe20000100800 */
[----:B------:R-:W-:-:S03]  /*e5e0*/  LOP3.LUT R24, R65, 0xff, RZ, 0xc0, !PT ;  /* 0x000000ff41187812 */ /* 0x000fc600078ec0ff */
[----:B------:R-:W-:Y:S04]  /*e5f0*/  STL [R1+0xd0c], R237 ;  /* 0x000d0ced01007387 */ /* 0x000fe80000100800 */
[----:B------:R-:W-:Y:S04]  /*e600*/  STL [R1+0x70c], R24 ;  /* 0x00070c1801007387 */ /* 0x000fe80000100800 */
[----:B------:R-:W2:Y:S01]  /*e610*/  LDL.LU R65, [R1+0x88] ;  /* 0x0000880001417983 */ /* 0x000ea20000300800 */
[----:B------:R-:W-:Y:S01]  /*e620*/  IMAD R8, R10, 0x9, R8 ;  /* 0x000000090a087824 */ /* 0x000fe200078e0208 */
[----:B------:R-:W-:Y:S01]  /*e630*/  LOP3.LUT R10, R51, R236, RZ, 0x3c, !PT ;  /* 0x000000ec330a7212 */ /* 0x000fe200078e3cff */
[----:B------:R-:W-:Y:S01]  /*e640*/  POPC R12, R12 ;  /* 0x0000000c000c7309 */ /* 0x000fe20000000000 */
[----:B------:R-:W-:Y:S01]  /*e650*/  IMAD.IADD R6, R6, 0x1, R14 ;  /* 0x0000000106067824 */ /* 0x000fe200078e020e */
[----:B------:R-:W2:Y:S06]  /*e660*/  LDL R51, [R1+0x3e8] ;  /* 0x0003e80001337983 */ /* 0x000eac0000100800 */
[----:B------:R-:W1:Y:S02]  /*e670*/  POPC R10, R10 ;  /* 0x0000000a000a7309 */ /* 0x000e640000000000 */
[----:B-1----:R-:W-:Y:S01]  /*e680*/  IMAD.IADD R10, R10, 0x1, R12 ;  /* 0x000000010a0a7824 */ /* 0x002fe200078e020c */
[----:B------:R-:W-:-:S03]  /*e690*/  LOP3.LUT R12, R59, R237, RZ, 0x3c, !PT ;  /* 0x000000ed3b0c7212 */ /* 0x000fc600078e3cff */
[----:B------:R-:W-:Y:S01]  /*e6a0*/  IMAD R6, R10, 0x9, R6 ;  /* 0x000000090a067824 */ /* 0x000fe200078e0206 */
[----:B------:R-:W-:Y:S02]  /*e6b0*/  LOP3.LUT R10, R71, R236, RZ, 0x3c, !PT ;  /* 0x000000ec470a7212 */ /* 0x000fe400078e3cff */
[----:B------:R-:W-:Y:S08]  /*e6c0*/  POPC R12, R12 ;  /* 0x0000000c000c7309 */ /* 0x000ff00000000000 */
[----:B------:R-:W1:Y:S01]  /*e6d0*/  POPC R10, R10 ;  /* 0x0000000a000a7309 */ /* 0x000e620000000000 */
[----:B------:R-:W-:-:S02]  /*e6e0*/  VABSDIFF.U32 R14, R20, R24, RZ ;  /* 0x00000018140e7214 */ /* 0x000fc400000e00ff */
[----:B0-----:R-:W-:-:S03]  /*e6f0*/  LOP3.LUT R20, R36, 0xff, RZ, 0xc0, !PT ;  /* 0x000000ff24147812 */ /* 0x001fc600078ec0ff */
[----:B------:R-:W-:Y:S02]  /*e700*/  IMAD.IADD R8, R8, 0x1, R14 ;  /* 0x0000000108087824 */ /* 0x000fe400078e020e */
[----:B-1----:R-:W-:Y:S01]  /*e710*/  IMAD.IADD R10, R10, 0x1, R12 ;  /* 0x000000010a0a7824 */ /* 0x002fe200078e020c */
[----:B------:R-:W-:Y:S02]  /*e720*/  LOP3.LUT R12, R44, R239, RZ, 0x3c, !PT ;  /* 0x000000ef2c0c7212 */ /* 0x000fe400078e3cff */
[----:B------:R-:W2:Y:S04]  /*e730*/  LDL R44, [R1+0x3ec] ;  /* 0x0003ec00012c7983 */ /* 0x000ea80000100800 */
[----:B------:R-:W-:Y:S04]  /*e740*/  STL [R1+0x6bc], R20 ;  /* 0x0006bc1401007387 */ /* 0x000fe80000100800 */
[----:B------:R-:W2:Y:S01]  /*e750*/  LDL.LU R36, [R1+0x8c] ;  /* 0x00008c0001247983 */ /* 0x000ea20000300800 */
[----:B------:R-:W-:Y:S01]  /*e760*/  IMAD R8, R10, 0x9, R8 ;  /* 0x000000090a087824 */ /* 0x000fe200078e0208 */
[----:B------:R-:W-:Y:S01]  /*e770*/  LOP3.LUT R10, R50, R238, RZ, 0x3c, !PT ;  /* 0x000000ee320a7212 */ /* 0x000fe200078e3cff */
[----:B------:R-:W-:Y:S08]  /*e780*/  POPC R12, R12 ;  /* 0x0000000c000c7309 */ /* 0x000ff00000000000 */
[----:B------:R-:W0:Y:S01]  /*e790*/  POPC R10, R10 ;  /* 0x0000000a000a7309 */ /* 0x000e220000000000 */
[----:B------:R-:W-:Y:S01]  /*e7a0*/  STL [R1+0xcf8], R238 ;  /* 0x000cf8ee01007387 */ /* 0x000fe20000100800 */
[----:B------:R-:W-:-:S03]  /*e7b0*/  VABSDIFF.U32 R14, R20, R22, RZ ;  /* 0x00000016140e7214 */ /* 0x000fc600000e00ff */
[----:B------:R-:W-:Y:S01]  /*e7c0*/  STL [R1+0xcf4], R239 ;  /* 0x000cf4ef01007387 */ /* 0x000fe20000100800 */
[----:B------:R-:W-:Y:S01]  /*e7d0*/  IADD3 R6, PT, PT, R6, R14, RZ ;  /* 0x0000000e06067210 */ /* 0x000fe20007ffe0ff */
[----:B0-----:R-:W-:-:S04]  /*e7e0*/  IMAD.IADD R10, R10, 0x1, R12 ;  /* 0x000000010a0a7824 */ /* 0x001fc800078e020c */
[----:B------:R-:W-:Y:S01]  /*e7f0*/  IMAD R6, R10, 0x9, R6 ;  /* 0x000000090a067824 */ /* 0x000fe200078e0206 */
[----:B------:R-:W-:-:S06]  /*e800*/  LOP3.LUT R10, R63, R238, RZ, 0x3c, !PT ;  /* 0x000000ee3f0a7212 */ /* 0x000fcc00078e3cff */
[----:B------:R-:W-:Y:S01]  /*e810*/  POPC R10, R10 ;  /* 0x0000000a000a7309 */ /* 0x000fe20000000000 */
[----:B---3--:R-:W-:-:S07]  /*e820*/  LOP3.LUT R12, R235, R239, RZ, 0x3c, !PT ;  /* 0x000000efeb0c7212 */ /* 0x008fce00078e3cff */
[----:B------:R-:W0:Y:S02]  /*e830*/  POPC R12, R12 ;  /* 0x0000000c000c7309 */ /* 0x000e240000000000 */
[----:B0-----:R-:W-:Y:S01]  /*e840*/  IMAD.IADD R10, R10, 0x1, R12 ;  /* 0x000000010a0a7824 */ /* 0x001fe200078e020c */
[----:B------:R-:W-:Y:S02]  /*e850*/  LOP3.LUT R12, R15, R241, RZ, 0x3c, !PT ;  /* 0x000000f10f0c7212 */ /* 0x000fe400078e3cff */
[----:B--2---:R-:W-:-:S05]  /*e860*/  LOP3.LUT R27, R52, 0xff, RZ, 0xc0, !PT ;  /* 0x000000ff341b7812 */ /* 0x004fca00078ec0ff */
[----:B------:R-:W-:Y:S04]  /*e870*/  STL [R1+0x6fc], R27 ;  /* 0x0006fc1b01007387 */ /* 0x000fe80000100800 */
[----:B------:R-:W2:Y:S01]  /*e880*/  LDL.LU R52, [R1+0x90] ;  /* 0x0000900001347983 */ /* 0x000ea20000300800 */
[----:B------:R-:W-:-:S03]  /*e890*/  VABSDIFF.U32 R14, R20, R27, RZ ;  /* 0x0000001b140e7214 */ /* 0x000fc600000e00ff */
[----:B------:R-:W3:Y:S02]  /*e8a0*/  LDL R50, [R1+0x3f8] ;  /* 0x0003f80001327983 */ /* 0x000ee40000100800 */
[----:B------:R-:W-:Y:S01]  /*e8b0*/  IMAD.IADD R8, R8, 0x1, R14 ;  /* 0x0000000108087824 */ /* 0x000fe200078e020e */
[----:B------:R-:W-:-:S03]  /*e8c0*/  LOP3.LUT R15, R65, 0xff, RZ, 0xc0, !PT ;  /* 0x000000ff410f7812 */ /* 0x000fc600078ec0ff */
[----:B------:R-:W-:Y:S01]  /*e8d0*/  IMAD R8, R10, 0x9, R8 ;  /* 0x000000090a087824 */ /* 0x000fe200078e0208 */
[----:B------:R-:W-:Y:S02]  /*e8e0*/  LOP3.LUT R10, R30, R240, RZ, 0x3c, !PT ;  /* 0x000000f01e0a7212 */ /* 0x000fe400078e3cff */
[----:B------:R-:W3:Y:S04]  /*e8f0*/  LDL R30, [R1+0x3fc] ;  /* 0x0003fc00011e7983 */ /* 0x000ee80000100800 */
[----:B------:R0:W-:Y:S04]  /*e900*/  STL [R1+0x6b0], R15 ;  /* 0x0006b00f01007387 */ /* 0x0001e80000100800 */
[----:B------:R-:W3:Y:S01]  /*e910*/  LDL.LU R65, [R1+0x94] ;  /* 0x0000940001417983 */ /* 0x000ee20000300800 */
[----:B------:R-:W-:Y:S08]  /*e920*/  POPC R10, R10 ;  /* 0x0000000a000a7309 */ /* 0x000ff00000000000 */
[----:B------:R-:W1:Y:S01]  /*e930*/  POPC R12, R12 ;  /* 0x0000000c000c7309 */ /* 0x000e620000000000 */
[----:B------:R-:W-:Y:S01]  /*e940*/  VABSDIFF.U32 R14, R15, R18, RZ ;  /* 0x000000120f0e7214 */ /* 0x000fe200000e00ff */
[----:B------:R-:W-:Y:S04]  /*e950*/  STL [R1+0xcb4], R240 ;  /* 0x000cb4f001007387 */ /* 0x000fe80000100800 */
[----:B------:R-:W-:Y:S01]  /*e960*/  IMAD.IADD R6, R6, 0x1, R14 ;  /* 0x0000000106067824 */ /* 0x000fe200078e020e */
[----:B------:R-:W-:Y:S01]  /*e970*/  STL [R1+0xcb8], R241 ;  /* 0x000cb8f101007387 */ /* 0x000fe20000100800 */
[----:B-1----:R-:W-:-:S05]  /*e980*/  IADD3 R10, PT, PT, R10, R12, RZ ;  /* 0x0000000c0a0a7210 */ /* 0x002fca0007ffe0ff */
[----:B------:R-:W-:Y:S01]  /*e990*/  IMAD R6, R10, 0x9, R6 ;  /* 0x000000090a067824 */ /* 0x000fe200078e0206 */
[----:B------:R-:W-:-:S06]  /*e9a0*/  LOP3.LUT R10, R51, R240, RZ, 0x3c, !PT ;  /* 0x000000f0330a7212 */ /* 0x000fcc00078e3cff */
[----:B------:R-:W-:Y:S01]  /*e9b0*/  POPC R10, R10 ;  /* 0x0000000a000a7309 */ /* 0x000fe20000000000 */
[----:B------:R-:W-:Y:S02]  /*e9c0*/  LOP3.LUT R12, R44, R241, RZ, 0x3c, !PT ;  /* 0x000000f12c0c7212 */ /* 0x000fe400078e3cff */
[----:B------:R-:W-:-:S04]  /*e9d0*/  LOP3.LUT R26, R36, 0xff, RZ, 0xc0, !PT ;  /* 0x000000ff241a7812 */ /* 0x000fc800078ec0ff */
[----:B------:R-:W-:Y:S01]  /*e9e0*/  VABSDIFF.U32 R14, R15, R26, RZ ;  /* 0x0000001a0f0e7214 */ /* 0x000fe200000e00ff */
[----:B------:R-:W-:Y:S04]  /*e9f0*/  STL [R1+0x704], R26 ;  /* 0x0007041a01007387 */ /* 0x000fe80000100800 */
[----:B0-----:R-:W3:Y:S01]  /*ea00*/  LDL.LU R15, [R1+0x98] ;  /* 0x00009800010f7983 */ /* 0x001ee20000300800 */
[----:B------:R-:W0:Y:S01]  /*ea10*/  POPC R12, R12 ;  /* 0x0000000c000c7309 */ /* 0x000e220000000000 */
[----:B------:R-:W-:Y:S02]  /*ea20*/  IMAD.IADD R8, R8, 0x1, R14 ;  /* 0x0000000108087824 */ /* 0x000fe400078e020e */
[----:B------:R-:W3:Y:S01]  /*ea30*/  LDL R22, [R1+0x400] ;  /* 0x0004000001167983 */ /* 0x000ee20000100800 */
[----:B0-----:R-:W-:Y:S01]  /*ea40*/  IMAD.IADD R10, R10, 0x1, R12 ;  /* 0x000000010a0a7824 */ /* 0x001fe200078e020c */
[----:B------:R-:W-:-:S02]  /*ea50*/  LOP3.LUT R12, R60, R243, RZ, 0x3c, !PT ;  /* 0x000000f33c0c7212 */ /* 0x000fc400078e3cff */
[----:B------:R-:W3:Y:S01]  /*ea60*/  LDL R60, [R1+0x404] ;  /* 0x00040400013c7983 */ /* 0x000ee20000100800 */
[----:B--2---:R-:W-:-:S04]  /*ea70*/  LOP3.LUT R18, R52, 0xff, RZ, 0xc0, !PT ;  /* 0x000000ff34127812 */ /* 0x004fc800078ec0ff */
[----:B------:R-:W-:Y:S01]  /*ea80*/  VABSDIFF.U32 R14, R18, R19, RZ ;  /* 0x00000013120e7214 */ /* 0x000fe200000e00ff */
[----:B------:R0:W-:Y:S04]  /*ea90*/  STL [R1+0x690], R18 ;  /* 0x0006901201007387 */ /* 0x0001e80000100800 */
[----:B------:R-:W0:Y:S04]  /*eaa0*/  LDL.LU R19, [R1+0x9c] ;  /* 0x00009c0001137983 */ /* 0x000e280000300800 */
[----:B------:R-:W-:Y:S04]  /*eab0*/  STL [R1+0xcbc], R242 ;  /* 0x000cbcf201007387 */ /* 0x000fe80000100800 */
[----:B------:R-:W-:Y:S01]  /*eac0*/  STL [R1+0xcc0], R243 ;  /* 0x000cc0f301007387 */ /* 0x000fe20000100800 */
[----:B---3--:R-:W-:-:S05]  /*ead0*/  LOP3.LUT R20, R65, 0xff, RZ, 0xc0, !PT ;  /* 0x000000ff41147812 */ /* 0x008fca00078ec0ff */
[----:B------:R-:W-:Y:S04]  /*eae0*/  STL [R1+0x700], R20 ;  /* 0x0007001401007387 */ /* 0x000fe80000100800 */
[----:B------:R-:W2:Y:S01]  /*eaf0*/  LDL.LU R65, [R1+0xa0] ;  /* 0x0000a00001417983 */ /* 0x000ea20000300800 */
[----:B------:R-:W-:Y:S01]  /*eb00*/  IMAD R8, R10, 0x9, R8 ;  /* 0x000000090a087824 */ /* 0x000fe200078e0208 */
[----:B------:R-:W-:Y:S01]  /*eb10*/  LOP3.LUT R10, R48, R242, RZ, 0x3c, !PT ;  /* 0x000000f2300a7212 */ /* 0x000fe200078e3cff */
[----:B------:R-:W-:Y:S01]  /*eb20*/  POPC R12, R12 ;  /* 0x0000000c000c7309 */ /* 0x000fe20000000000 */
[----:B------:R-:W-:Y:S01]  /*eb30*/  IMAD.IADD R6, R6, 0x1, R14 ;  /* 0x0000000106067824 */ /* 0x000fe200078e020e */
[----:B------:R-:W3:Y:S04]  /*eb40*/  LDL R36, [R1+0x410] ;  /* 0x0004100001247983 */ /* 0x000ee80000100800 */
[----:B------:R-:W3:Y:S02]  /*eb50*/  LDL R52, [R1+0x414] ;  /* 0x0004140001347983 */ /* 0x000ee40000100800 */
        /* <DEDUP_REMOVED lines=15> */
[----:B------:R-:W-:Y:S01]  /*ec50*/  IMAD R8, R10, 0x9, R8 ;  /* 0x000000090a087824 */ /* 0x000fe200078e0208 */
[----:B------:R-:W-:Y:S01]  /*ec60*/  LOP3.LUT R10, R42, R244, RZ, 0x3c, !PT ;  /* 0x000000f42a0a7212 */ /* 0x000fe200078e3cff */
[----:B------:R-:W-:Y:S08]  /*ec70*/  POPC R12, R12 ;  /* 0x0000000c000c7309 */ /* 0x000ff00000000000 */
[----:B------:R-:W1:Y:S01]  /*ec80*/  POPC R10, R10 ;  /* 0x0000000a000a7309 */ /* 0x000e620000000000 */
        /* <DEDUP_REMOVED lines=9> */
[----:B-1----:R-:W-:-:S02]  /*ed20*/  IADD3 R10, PT, PT, R10, R12, RZ ;  /* 0x0000000c0a0a7210 */ /* 0x002fc40007ffe0ff */
[----:B------:R-:W-:Y:S02]  /*ed30*/  LOP3.LUT R12, R7, R247, RZ, 0x3c, !PT ;  /* 0x000000f7070c7212 */ /* 0x000fe400078e3cff */
[----:B0-----:R-:W-:-:S05]  /*ed40*/  LOP3.LUT R18, R19, 0xff, RZ, 0xc0, !PT ;  /* 0x000000ff13127812 */ /* 0x001fca00078ec0ff */
[----:B------:R-:W-:Y:S04]  /*ed50*/  STL [R1+0x6f4], R18 ;  /* 0x0006f41201007387 */ /* 0x000fe80000100800 */
[----:B------:R-:W3:Y:S01]  /*ed60*/  LDL.LU R15, [R1+0x138] ;  /* 0x00013800010f7983 */ /* 0x000ee20000300800 */
[----:B------:R-:W-:-:S03]  /*ed70*/  VABSDIFF.U32 R14, R9, R18, RZ ;  /* 0x00000012090e7214 */ /* 0x000fc600000e00ff */
[----:B------:R-:W3:Y:S04]  /*ed80*/  LDL R9, [R1+0x120] ;  /* 0x0001200001097983 */ /* 0x000ee80000100800 */
[----:B------:R-:W3:Y:S01]  /*ed90*/  LDL R19, [R1+0x124] ;  /* 0x0001240001137983 */ /* 0x000ee20000100800 */
[----:B------:R-:W-:Y:S01]  /*eda0*/  IMAD.IADD R8, R8, 0x1, R14 ;  /* 0x0000000108087824 */ /* 0x000fe200078e020e */
[----:B--2---:R-:W-:-:S03]  /*edb0*/  LOP3.LUT R7, R65, 0xff, RZ, 0xc0, !PT ;  /* 0x000000ff41077812 */ /* 0x004fc600078ec0ff */
[----:B------:R-:W-:Y:S01]  /*edc0*/  IMAD R8, R10, 0x9, R8 ;  /* 0x000000090a087824 */ /* 0x000fe200078e0208 */
[----:B------:R-:W-:Y:S01]  /*edd0*/  LOP3.LUT R10, R21, R246, RZ, 0x3c, !PT ;  /* 0x000000f6150a7212 */ /* 0x000fe200078e3cff */
[----:B------:R-:W2:Y:S04]  /*ede0*/  LDL R48, [R1+0x418] ;  /* 0x0004180001307983 */ /* 0x000ea80000100800 */
[----:B------:R-:W2:Y:S04]  /*edf0*/  LDL R21, [R1+0x41c] ;  /* 0x00041c0001157983 */ /* 0x000ea80000100800 */
[----:B------:R0:W-:Y:S04]  /*ee00*/  STL [R1+0x670], R7 ;  /* 0x0006700701007387 */ /* 0x0001e80000100800 */
[----:B------:R-:W2:Y:S01]  /*ee10*/  LDL.LU R65, [R1+0x13c] ;  /* 0x00013c0001417983 */ /* 0x000ea20000300800 */
[----:B------:R-:W-:Y:S08]  /*ee20*/  POPC R10, R10 ;  /* 0x0000000a000a7309 */ /* 0x000ff00000000000 */
[----:B------:R-:W1:Y:S01]  /*ee30*/  POPC R12, R12 ;  /* 0x0000000c000c7309 */ /* 0x000e620000000000 */
[----:B------:R-:W-:Y:S01]  /*ee40*/  VABSDIFF.U32 R14, R7, R33, RZ ;  /* 0x00000021070e7214 */ /* 0x000fe200000e00ff */
[----:B------:R-:W-:Y:S04]  /*ee50*/  STL [R1+0xccc], R246 ;  /* 0x000cccf601007387 */ /* 0x000fe80000100800 */
[----:B------:R-:W-:Y:S01]  /*ee60*/  IMAD.IADD R6, R6, 0x1, R14 ;  /* 0x0000000106067824 */ /* 0x000fe200078e020e */
[----:B------:R-:W-:Y:S01]  /*ee70*/  STL [R1+0xcd0], R247 ;  /* 0x000cd0f701007387 */ /* 0x000fe20000100800 */
[----:B-1----:R-:W-:Y:S01]  /*ee80*/  IMAD.IADD R10, R10, 0x1, R12 ;  /* 0x000000010a0a7824 */ /* 0x002fe200078e020c */
[----:B---3--:R-:W-:-:S03]  /*ee90*/  LOP3.LUT R12, R52, R247, RZ, 0x3c, !PT ;  /* 0x000000f7340c7212 */ /* 0x008fc600078e3cff */
[----:B------:R-:W-:Y:S01]  /*eea0*/  IMAD R6, R10, 0x9, R6 ;  /* 0x000000090a067824 */ /* 0x000fe200078e0206 */
[----:B------:R-:W-:Y:S02]  /*eeb0*/  LOP3.LUT R10, R36, R246, RZ, 0x3c, !PT ;  /* 0x000000f6240a7212 */ /* 0x000fe400078e3cff */
[----:B------:R-:W-:Y:S01]  /*eec0*/  POPC R12, R12 ;  /* 0x0000000c000c7309 */ /* 0x000fe20000000000 */
[----:B------:R-:W-:-:S05]  /*eed0*/  LOP3.LUT R11, R11, 0xff, RZ, 0xc0, !PT ;  /* 0x000000ff0b0b7812 */ /* 0x000fca00078ec0ff */
[----:B------:R-:W-:Y:S04]  /*eee0*/  STL [R1+0x6f0], R11 ;  /* 0x0006f00b01007387 */ /* 0x000fe80000100800 */
[----:B------:R-:W3:Y:S04]  /*eef0*/  LDL.LU R74, [R1+0x140] ;  /* 0x00014000014a7983 */ /* 0x000ee80000300800 */
[----:B------:R-:W3:Y:S04]  /*ef00*/  LDL R33, [R1+0x118] ;  /* 0x0001180001217983 */ /* 0x000ee80000100800 */
[----:B------:R-:W3:Y:S01]  /*ef10*/  LDL R55, [R1+0x11c] ;  /* 0x00011c0001377983 */ /* 0x000ee20000100800 */
[----:B------:R-:W1:Y:S01]  /*ef20*/  POPC R10, R10 ;  /* 0x0000000a000a7309 */ /* 0x000e620000000000 */
[----:B------:R-:W-:-:S02]  /*ef30*/  VABSDIFF.U32 R14, R7, R11, RZ ;  /* 0x0000000b070e7214 */ /* 0x000fc400000e00ff */
[----:B------:R-:W3:Y:S03]  /*ef40*/  LDL R42, [R1+0x428] ;  /* 0x00042800012a7983 */ /* 0x000ee60000100800 */
[----:B------:R-:W-:Y:S01]  /*ef50*/  IMAD.IADD R8, R8, 0x1, R14 ;  /* 0x0000000108087824 */ /* 0x000fe200078e020e */
[----:B0-----:R-:W3:Y:S01]  /*ef60*/  LDL R7, [R1+0x42c] ;  /* 0x00042c0001077983 */ /* 0x001ee20000100800 */
[----:B-1----:R-:W-:-:S04]  /*ef70*/  IMAD.IADD R10, R10, 0x1, R12 ;  /* 0x000000010a0a7824 */ /* 0x002fc800078e020c */
[----:B------:R-:W-:Y:S01]  /*ef80*/  IMAD R8, R10, 0x9, R8 ;  /* 0x000000090a087824 */ /* 0x000fe200078e0208 */
[----:B------:R-:W-:-:S04]  /*ef90*/  LOP3.LUT R15, R15, 0xff, RZ, 0xc0, !PT ;  /* 0x000000ff0f0f7812 */ /* 0x000fc800078ec0ff */
[----:B------:R-:W-:Y:S01]  /*efa0*/  VABSDIFF.U32 R14, R15, R13, RZ ;  /* 0x0000000d0f0e7214 */ /* 0x000fe200000e00ff */
[----:B------:R0:W-:Y:S04]  /*efb0*/  STL [R1+0x66c], R15 ;  /* 0x00066c0f01007387 */ /* 0x0001e80000100800 */
[----:B------:R-:W3:Y:S01]  /*efc0*/  LDL.LU R13, [R1+0x144] ;  /* 0x00014400010d7983 */ /* 0x000ee20000300800 */
[----:B------:R-:W-:Y:S02]  /*efd0*/  LOP3.LUT R10, R37, R9, RZ, 0x3c, !PT ;  /* 0x00000009250a7212 */ /* 0x000fe400078e3cff */
[----:B------:R-:W-:Y:S01]  /*efe0*/  LOP3.LUT R12, R69, R19, RZ, 0x3c, !PT ;  /* 0x00000013450c7212 */ /* 0x000fe200078e3cff */
[----:B------:R-:W3:Y:S03]  /*eff0*/  LDL R37, [R1+0x110] ;  /* 0x0001100001257983 */ /* 0x000ee60000100800 */
[----:B------:R-:W-:Y:S08]  /*f000*/  POPC R10, R10 ;  /* 0x0000000a000a7309 */ /* 0x000ff00000000000 */
[----:B------:R-:W1:Y:S01]  /*f010*/  POPC R12, R12 ;  /* 0x0000000c000c7309 */ /* 0x000e620000000000 */
[----:B------:R-:W-:Y:S01]  /*f020*/  IADD3 R6, PT, PT, R6, R14, RZ ;  /* 0x0000000e06067210 */ /* 0x000fe20007ffe0ff */
[----:B-1----:R-:W-:-:S04]  /*f030*/  IMAD.IADD R10, R10, 0x1, R12 ;  /* 0x000000010a0a7824 */ /* 0x002fc800078e020c */
[----:B------:R-:W-:Y:S01]  /*f040*/  IMAD R6, R10, 0x9, R6 ;  /* 0x000000090a067824 */ /* 0x000fe200078e0206 */
[----:B--2---:R-:W-:Y:S02]  /*f050*/  LOP3.LUT R10, R48, R9, RZ, 0x3c, !PT ;  /* 0x00000009300a7212 */ /* 0x004fe400078e3cff */
[----:B------:R-:W-:-:S04]  /*f060*/  LOP3.LUT R9, R65, 0xff, RZ, 0xc0, !PT ;  /* 0x000000ff41097812 */ /* 0x000fc800078ec0ff */
[----:B------:R-:W-:Y:S01]  /*f070*/  VABSDIFF.U32 R14, R15, R9, RZ ;  /* 0x000000090f0e7214 */ /* 0x000fe200000e00ff */
[----:B------:R-:W-:Y:S04]  /*f080*/  STL [R1+0x6ec], R9 ;  /* 0x0006ec0901007387 */ /* 0x000fe80000100800 */
[----:B0-----:R-:W2:Y:S04]  /*f090*/  LDL.LU R15, [R1+0x148] ;  /* 0x00014800010f7983 */ /* 0x001ea80000300800 */
[----:B------:R-:W2:Y:S01]  /*f0a0*/  LDL R69, [R1+0x114] ;  /* 0x0001140001457983 */ /* 0x000ea20000100800 */
[----:B------:R-:W-:Y:S01]  /*f0b0*/  LOP3.LUT R12, R21, R19, RZ, 0x3c, !PT ;  /* 0x00000013150c7212 */ /* 0x000fe200078e3cff */
[----:B------:R-:W-:Y:S01]  /*f0c0*/  POPC R10, R10 ;  /* 0x0000000a000a7309 */ /* 0x000fe20000000000 */
[----:B------:R-:W-:Y:S01]  /*f0d0*/  IMAD.IADD R8, R8, 0x1, R14 ;  /* 0x0000000108087824 */ /* 0x000fe200078e020e */
[----:B------:R-:W2:Y:S04]  /*f0e0*/  LDL R19, [R1+0x438] ;  /* 0x0004380001137983 */ /* 0x000ea80000100800 */
[----:B------:R-:W2:Y:S02]  /*f0f0*/  LDL R65, [R1+0x43c] ;  /* 0x00043c0001417983 */ /* 0x000ea40000100800 */
[----:B------:R-:W0:Y:S02]  /*f100*/  POPC R12, R12 ;  /* 0x0000000c000c7309 */ /* 0x000e240000000000 */
[----:B0-----:R-:W-:-:S04]  /*f110*/  IMAD.IADD R10, R10, 0x1, R12 ;  /* 0x000000010a0a7824 */ /* 0x001fc800078e020c */
[----:B------:R-:W-:Y:S01]  /*f120*/  IMAD R8, R10, 0x9, R8 ;  /* 0x000000090a087824 */ /* 0x000fe200078e0208 */
[----:B---3--:R-:W-:Y:S02]  /*f130*/  LOP3.LUT R39, R74, 0xff, RZ, 0xc0, !PT ;  /* 0x000000ff4a277812 */ /* 0x008fe400078ec0ff */
[----:B------:R-:W-:Y:S02]  /*f140*/  LOP3.LUT R10, R76, R33, RZ, 0x3c, !PT ;  /* 0x000000214c0a7212 */ /* 0x000fe400078e3cff */
[----:B------:R-:W-:-:S04]  /*f150*/  LOP3.LUT R12, R75, R55, RZ, 0x3c, !PT ;  /* 0x000000374b0c7212 */ /* 0x000fc800078e3cff */
[----:B------:R-:W-:Y:S01]  /*f160*/  POPC R10, R10 ;  /* 0x0000000a000a7309 */ /* 0x000fe20000000000 */
[----:B------:R-:W-:Y:S01]  /*f170*/  STL [R1+0x668], R39 ;  /* 0x0006682701007387 */ /* 0x000fe20000100800 */
[----:B------:R-:W-:-:S03]  /*f180*/  VABSDIFF.U32 R14, R39, R16, RZ ;  /* 0x00000010270e7214 */ /* 0x000fc600000e00ff */
[----:B------:R-:W3:Y:S03]  /*f190*/  LDL.LU R16, [R1+0x14c] ;  /* 0x00014c0001107983 */ /* 0x000ee60000300800 */
[----:B------:R-:W0:Y:S01]  /*f1a0*/  POPC R12, R12 ;  /* 0x0000000c000c7309 */ /* 0x000e220000000000 */
[----:B------:R-:W-:Y:S01]  /*f1b0*/  IMAD.IADD R6, R6, 0x1, R14 ;  /* 0x0000000106067824 */ /* 0x000fe200078e020e */
[----:B------:R-:W3:Y:S01]  /*f1c0*/  LDL R75, [R1+0x108] ;  /* 0x00010800014b7983 */ /* 0x000ee20000100800 */
[----:B0-----:R-:W-:Y:S02]  /*f1d0*/  IADD3 R10, PT, PT, R10, R12, RZ ;  /* 0x0000000c0a0a7210 */ /* 0x001fe40007ffe0ff */
[----:B------:R-:W-:-:S03]  /*f1e0*/  LOP3.LUT R12, R7, R55, RZ, 0x3c, !PT ;  /* 0x00000037070c7212 */ /* 0x000fc600078e3cff */
[----:B------:R-:W-:Y:S01]  /*f1f0*/  IMAD R6, R10, 0x9, R6 ;  /* 0x000000090a067824 */ /* 0x000fe200078e0206 */
[----:B------:R-:W-:Y:S02]  /*f200*/  LOP3.LUT R10, R42, R33, RZ, 0x3c, !PT ;  /* 0x000000212a0a7212 */ /* 0x000fe400078e3cff */
[----:B------:R-:W3:Y:S01]  /*f210*/  LDL R33, [R1+0x10c] ;  /* 0x00010c0001217983 */ /* 0x000ee20000100800 */
[----:B------:R-:W-:Y:S08]  /*f220*/  POPC R12, R12 ;  /* 0x0000000c000c7309 */ /* 0x000ff00000000000 */
[----:B------:R-:W0:Y:S02]  /*f230*/  POPC R10, R10 ;  /* 0x0000000a000a7309 */ /* 0x000e240000000000 */
[----:B0-----:R-:W-:Y:S01]  /*f240*/  IMAD.IADD R10, R10, 0x1, R12 ;  /* 0x000000010a0a7824 */ /* 0x001fe200078e020c */
[----:B------:R-:W-:-:S05]  /*f250*/  LOP3.LUT R13, R13, 0xff, RZ, 0xc0, !PT ;  /* 0x000000ff0d0d7812 */ /* 0x000fca00078ec0ff */
[----:B------:R-:W-:Y:S04]  /*f260*/  STL [R1+0x6e4], R13 ;  /* 0x0006e40d01007387 */ /* 0x000fe80000100800 */
[----:B------:R-:W3:Y:S01]  /*f270*/  LDL.LU R55, [R1+0x150] ;  /* 0x0001500001377983 */ /* 0x000ee20000300800 */
[----:B--2---:R-:W-:Y:S02]  /*f280*/  LOP3.LUT R15, R15, 0xff, RZ, 0xc0, !PT ;  /* 0x000000ff0f0f7812 */ /* 0x004fe400078ec0ff */
[----:B------:R-:W-:-:S03]  /*f290*/  LOP3.LUT R12, R70, R69, RZ, 0x3c, !PT ;  /* 0x00000045460c7212 */ /* 0x000fc600078e3cff */
[----:B------:R0:W-:Y:S04]  /*f2a0*/  STL [R1+0x664], R15 ;  /* 0x0006640f01007387 */ /* 0x0001e80000100800 */
[----:B------:R-:W2:Y:S01]  /*f2b0*/  LDL R70, [R1+0x444] ;  /* 0x0004440001467983 */ /* 0x000ea20000100800 */
[----:B------:R-:W-:Y:S01]  /*f2c0*/  VABSDIFF.U32 R14, R39, R13, RZ ;  /* 0x0000000d270e7214 */ /* 0x000fe200000e00ff */
[----:B------:R-:W-:Y:S02]  /*f2d0*/  POPC R12, R12 ;  /* 0x0000000c000c7309 */ /* 0x000fe40000000000 */
[----:B------:R-:W2:Y:S02]  /*f2e0*/  LDL R74, [R1+0x440] ;  /* 0x00044000014a7983 */ /* 0x000ea40000100800 */
[----:B------:R-:W-:-:S04]  /*f2f0*/  IMAD.IADD R8, R8, 0x1, R14 ;  /* 0x0000000108087824 */ /* 0x000fc800078e020e */
[----:B------:R-:W-:Y:S01]  /*f300*/  IMAD R8, R10, 0x9, R8 ;  /* 0x000000090a087824 */ /* 0x000fe200078e0208 */
[----:B------:R-:W-:Y:S02]  /*f310*/  LOP3.LUT R10, R41, R37, RZ, 0x3c, !PT ;  /* 0x00000025290a7212 */ /* 0x000fe400078e3cff */
[----:B------:R-:W-:Y:S01]  /*f320*/  VABSDIFF.U32 R14, R15, R35, RZ ;  /* 0x000000230f0e7214 */ /* 0x000fe200000e00ff */
[----:B------:R-:W2:Y:S03]  /*f330*/  LDL.LU R41, [R1+0x154] ;  /* 0x0001540001297983 */ /* 0x000ea60000300800 */
[----:B------:R-:W1:Y:S01]  /*f340*/  POPC R10, R10 ;  /* 0x0000000a000a7309 */ /* 0x000e620000000000 */
[----:B------:R-:W-:Y:S02]  /*f350*/  IMAD.IADD R6, R6, 0x1, R14 ;  /* 0x0000000106067824 */ /* 0x000fe400078e020e */
[----:B-1----:R-:W-:Y:S01]  /*f360*/  IMAD.IADD R10, R10, 0x1, R12 ;  /* 0x000000010a0a7824 */ /* 0x002fe200078e020c */
[----:B------:R-:W-:-:S02]  /*f370*/  LOP3.LUT R12, R65, R69, RZ, 0x3c, !PT ;  /* 0x00000045410c7212 */ /* 0x000fc400078e3cff */
[----:B------:R-:W2:Y:S01]  /*f380*/  LDL R69, [R1+0x104] ;  /* 0x0001040001457983 */ /* 0x000ea20000100800 */
[----:B------:R-:W-:Y:S01]  /*f390*/  IMAD R6, R10, 0x9, R6 ;  /* 0x000000090a067824 */ /* 0x000fe200078e0206 */
[----:B------:R-:W-:Y:S02]  /*f3a0*/  LOP3.LUT R10, R19, R37, RZ, 0x3c, !PT ;  /* 0x00000025130a7212 */ /* 0x000fe400078e3cff */
[----:B------:R-:W2:Y:S01]  /*f3b0*/  LDL R37, [R1+0x100] ;  /* 0x0001000001257983 */ /* 0x000ea20000100800 */
[----:B---3--:R-:W-:Y:S01]  /*f3c0*/  LOP3.LUT R16, R16, 0xff, RZ, 0xc0, !PT ;  /* 0x000000ff10107812 */ /* 0x008fe200078ec0ff */
[----:B------:R-:W-:Y:S03]  /*f3d0*/  POPC R12, R12 ;  /* 0x0000000c000c7309 */ /* 0x000fe60000000000 */
[----:B------:R-:W-:Y:S01]  /*f3e0*/  VABSDIFF.U32 R14, R15, R16, RZ ;  /* 0x000000100f0e7214 */ /* 0x000fe200000e00ff */
[----:B------:R-:W-:Y:S04]  /*f3f0*/  STL [R1+0x6e0], R16 ;  /* 0x0006e01001007387 */ /* 0x000fe80000100800 */
[----:B------:R-:W1:Y:S01]  /*f400*/  POPC R10, R10 ;  /* 0x0000000a000a7309 */ /* 0x000e620000000000 */
[----:B0-----:R-:W3:Y:S01]  /*f410*/  LDL.LU R15, [R1+0x158] ;  /* 0x00015800010f7983 */ /* 0x001ee20000300800 */
[----:B------:R-:W-:Y:S01]  /*f420*/  IADD3 R8, PT, PT, R8, R14, RZ ;  /* 0x0000000e08087210 */ /* 0x000fe20007ffe0ff */
[----:B-1----:R-:W-:Y:S01]  /*f430*/  IMAD.IADD R10, R10, 0x1, R12 ;  /* 0x000000010a0a7824 */ /* 0x002fe200078e020c */
[----:B------:R-:W-:-:S03]  /*f440*/  LOP3.LUT R12, R73, R33, RZ, 0x3c, !PT ;  /* 0x00000021490c7212 */ /* 0x000fc600078e3cff */
[----:B------:R-:W-:Y:S01]  /*f450*/  IMAD R8, R10, 0x9, R8 ;  /* 0x000000090a087824 */ /* 0x000fe200078e0208 */
[----:B------:R-:W-:Y:S01]  /*f460*/  LOP3.LUT R10, R68, R75, RZ, 0x3c, !PT ;  /* 0x0000004b440a7212 */ /* 0x000fe200078e3cff */
[----:B------:R-:W3:Y:S04]  /*f470*/  LDL R73, [R1+0x48c] ;  /* 0x00048c0001497983 */ /* 0x000ee80000100800 */
[----:B------:R-:W3:Y:S01]  /*f480*/  LDL R68, [R1+0x488] ;  /* 0x0004880001447983 */ /* 0x000ee20000100800 */
[----:B------:R-:W-:Y:S08]  /*f490*/  POPC R10, R10 ;  /* 0x0000000a000a7309 */ /* 0x000ff00000000000 */
[----:B------:R-:W0:Y:S02]  /*f4a0*/  POPC R12, R12 ;  /* 0x0000000c000c7309 */ /* 0x000e240000000000 */
[----:B0-----:R-:W-:Y:S01]  /*f4b0*/  IMAD.IADD R10, R10, 0x1, R12 ;  /* 0x000000010a0a7824 */ /* 0x001fe200078e020c */
[----:B------:R-:W-:-:S05]  /*f4c0*/  LOP3.LUT R35, R55, 0xff, RZ, 0xc0, !PT ;  /* 0x000000ff37237812 */ /* 0x000fca00078ec0ff */
[----:B------:R-:W-:Y:S04]  /*f4d0*/  STL [R1+0x660], R35 ;  /* 0x0006602301007387 */ /* 0x000fe80000100800 */
[----:B------:R-:W3:Y:S01]  /*f4e0*/  LDL.LU R55, [R1+0x15c] ;  /* 0x00015c0001377983 */ /* 0x000ee20000300800 */
[----:B--2---:R-:W-:-:S03]  /*f4f0*/  LOP3.LUT R12, R70, R33, RZ, 0x3c, !PT ;  /* 0x00000021460c7212 */ /* 0x004fc600078e3cff */
[----:B------:R-:W2:Y:S04]  /*f500*/  LDL R70, [R1+0xfc] ;  /* 0x0000fc0001467983 */ /* 0x000ea80000100800 */
[----:B------:R-:W2:Y:S01]  /*f510*/  LDL R33, [R1+0xf8] ;  /* 0x0000f80001217983 */ /* 0x000ea20000100800 */
[----:B------:R-:W-:-:S05]  /*f520*/  VABSDIFF.U32 R14, R35, R38, RZ ;  /* 0x00000026230e7214 */ /* 0x000fca00000e00ff */
[----:B------:R-:W-:-:S04]  /*f530*/  IMAD.IADD R6, R6, 0x1, R14 ;  /* 0x0000000106067824 */ /* 0x000fc800078e020e */
[----:B------:R-:W-:Y:S01]  /*f540*/  IMAD R6, R10, 0x9, R6 ;  /* 0x000000090a067824 */ /* 0x000fe200078e0206 */
[----:B------:R-:W-:Y:S01]  /*f550*/  LOP3.LUT R10, R74, R75, RZ, 0x3c, !PT ;  /* 0x0000004b4a0a7212 */ /* 0x000fe200078e3cff */
[----:B------:R-:W-:Y:S01]  /*f560*/  POPC R12, R12 ;  /* 0x0000000c000c7309 */ /* 0x000fe20000000000 */
[----:B------:R-:W-:-:S07]  /*f570*/  LOP3.LUT R14, R41, 0xff, RZ, 0xc0, !PT ;  /* 0x000000ff290e7812 */ /* 0x000fce00078ec0ff */
[----:B------:R-:W0:Y:S01]  /*f580*/  POPC R10, R10 ;  /* 0x0000000a000a7309 */ /* 0x000e220000000000 */
[----:B------:R1:W-:Y:S02]  /*f590*/  STL [R1+0x6d8], R14 ;  /* 0x0006d80e01007387 */ /* 0x0003e40000100800 */
[----:B-1----:R-:W-:Y:S02]  /*f5a0*/  VABSDIFF.U32 R14, R35, R14, RZ ;  /* 0x0000000e230e7214 */ /* 0x002fe400000e00ff */
[----:B0-----:R-:W-:-:S03]  /*f5b0*/  IADD3 R10, PT, PT, R10, R12, RZ ;  /* 0x0000000c0a0a7210 */ /* 0x001fc60007ffe0ff */
[----:B------:R-:W-:Y:S01]  /*f5c0*/  IMAD.IADD R8, R8, 0x1, R14 ;  /* 0x0000000108087824 */ /* 0x000fe200078e020e */
[----:B------:R-:W-:-:S03]  /*f5d0*/  LOP3.LUT R12, R58, R69, RZ, 0x3c, !PT ;  /* 0x000000453a0c7212 */ /* 0x000fc600078e3cff */
[----:B------:R-:W-:Y:S01]  /*f5e0*/  IMAD R8, R10, 0x9, R8 ;  /* 0x000000090a087824 */ /* 0x000fe200078e0208 */
[----:B------:R-:W-:Y:S02]  /*f5f0*/  LOP3.LUT R10, R29, R37, RZ, 0x3c, !PT ;  /* 0x000000251d0a7212 */ /* 0x000fe400078e3cff */
[----:B---3--:R-:W-:Y:S01]  /*f600*/  LOP3.LUT R15, R15, 0xff, RZ, 0xc0, !PT ;  /* 0x000000ff0f0f7812 */ /* 0x008fe200078ec0ff */
[----:B------:R-:W-:Y:S01]  /*f610*/  POPC R12, R12 ;  /* 0x0000000c000c7309 */ /* 0x000fe20000000000 */
[----:B------:R-:W3:Y:S04]  /*f620*/  LDL R29, [R1+0x498] ;  /* 0x00049800011d7983 */ /* 0x000ee80000100800 */
[----:B------:R-:W-:Y:S03]  /*f630*/  STL [R1+0x65c], R15 ;  /* 0x00065c0f01007387 */ /* 0x000fe60000100800 */
[----:B------:R-:W0:Y:S01]  /*f640*/  POPC R10, R10 ;  /* 0x0000000a000a7309 */ /* 0x000e220000000000 */
[----:B------:R-:W3:Y:S01]  /*f650*/  LDL R58, [R1+0x49c] ;  /* 0x00049c00013a7983 */ /* 0x000ee20000100800 */
[----:B------:R-:W-:-:S05]  /*f660*/  VABSDIFF.U32 R14, R15, R31, RZ ;  /* 0x0000001f0f0e7214 */ /* 0x000fca00000e00ff */
[----:B------:R-:W-:Y:S02]  /*f670*/  IMAD.IADD R6, R6, 0x1, R14 ;  /* 0x0000000106067824 */ /* 0x000fe400078e020e */
[----:B0-----:R-:W-:Y:S01]  /*f680*/  IMAD.IADD R10, R10, 0x1, R12 ;  /* 0x000000010a0a7824 */ /* 0x001fe200078e020c */
[----:B------:R-:W-:Y:S02]  /*f690*/  LOP3.LUT R12, R73, R69, RZ, 0x3c, !PT ;  /* 0x00000045490c7212 */ /* 0x000fe400078e3cff */
[----:B------:R-:W3:Y:S01]  /*f6a0*/  LDL R73, [R1+0xf4] ;  /* 0x0000f40001497983 */ /* 0x000ee20000100800 */
[----:B------:R-:W-:Y:S01]  /*f6b0*/  IMAD R6, R10, 0x9, R6 ;  /* 0x000000090a067824 */ /* 0x000fe200078e0206 */
[----:B------:R-:W-:Y:S02]  /*f6c0*/  LOP3.LUT R10, R68, R37, RZ, 0x3c, !PT ;  /* 0x00000025440a7212 */ /* 0x000fe400078e3cff */
[----:B------:R-:W3:Y:S01]  /*f6d0*/  LDL R68, [R1+0xf0] ;  /* 0x0000f00001447983 */ /* 0x000ee20000100800 */
[----:B------:R-:W-:Y:S08]  /*f6e0*/  POPC R12, R12 ;  /* 0x0000000c000c7309 */ /* 0x000ff00000000000 */
[----:B------:R-:W0:Y:S02]  /*f6f0*/  POPC R10, R10 ;  /* 0x0000000a000a7309 */ /* 0x000e240000000000 */
[----:B0-----:R-:W-:Y:S01]  /*f700*/  IMAD.IADD R10, R10, 0x1, R12 ;  /* 0x000000010a0a7824 */ /* 0x001fe200078e020c */
[----:B------:R-:W-:-:S05]  /*f710*/  LOP3.LUT R14, R55, 0xff, RZ, 0xc0, !PT ;  /* 0x000000ff370e7812 */ /* 0x000fca00078ec0ff */
[----:B------:R0:W-:Y:S02]  /*f720*/  STL [R1+0x6d4], R14 ;  /* 0x0006d40e01007387 */ /* 0x0001e40000100800 */
[----:B0-----:R-:W-:Y:S02]  /*f730*/  VABSDIFF.U32 R14, R15, R14, RZ ;  /* 0x0000000e0f0e7214 */ /* 0x001fe400000e00ff */
[----:B------:R-:W3:Y:S03]  /*f740*/  LDL.LU R15, [R1+0x160] ;  /* 0x00016000010f7983 */ /* 0x000ee60000300800 */
[----:B------:R-:W-:-:S04]  /*f750*/  IMAD.IADD R8, R8, 0x1, R14 ;  /* 0x0000000108087824 */ /* 0x000fc800078e020e */
[----:B------:R-:W-:Y:S01]  /*f760*/  IMAD R8, R10, 0x9, R8 ;  /* 0x000000090a087824 */ /* 0x000fe200078e0208 */
[----:B--2---:R-:W-:Y:S02]  /*f770*/  LOP3.LUT R12, R17, R70, RZ, 0x3c, !PT ;  /* 0x00000046110c7212 */ /* 0x004fe400078e3cff */
[----:B------:R-:W-:Y:S02]  /*f780*/  LOP3.LUT R17, R47, 0xff, RZ, 0xc0, !PT ;  /* 0x000000ff2f117812 */ /* 0x000fe400078ec0ff */
[----:B------:R-:W-:-:S03]  /*f790*/  LOP3.LUT R10, R62, R33, RZ, 0x3c, !PT ;  /* 0x000000213e0a7212 */ /* 0x000fc600078e3cff */
[----:B------:R-:W-:Y:S04]  /*f7a0*/  STL [R1+0x658], R17 ;  /* 0x0006581101007387 */ /* 0x000fe80000100800 */
[----:B------:R-:W2:Y:S04]  /*f7b0*/  LDL R69, [R1+0x4a8] ;  /* 0x0004a80001457983 */ /* 0x000ea80000100800 */
[----:B------:R-:W2:Y:S04]  /*f7c0*/  LDL R62, [R1+0x4ac] ;  /* 0x0004ac00013e7983 */ /* 0x000ea80000100800 */
[----:B------:R-:W2:Y:S01]  /*f7d0*/  LDL.LU R55, [R1+0x164] ;  /* 0x0001640001377983 */ /* 0x000ea20000300800 */
[----:B------:R-:W-:Y:S08]  /*f7e0*/  POPC R10, R10 ;  /* 0x0000000a000a7309 */ /* 0x000ff00000000000 */
[----:B------:R-:W0:Y:S01]  /*f7f0*/  POPC R12, R12 ;  /* 0x0000000c000c7309 */ /* 0x000e220000000000 */
[----:B------:R-:W-:-:S04]  /*f800*/  VABSDIFF.U32 R14, R17, R28, RZ ;  /* 0x0000001c110e7214 */ /* 0x000fc800000e00ff */
[----:B------:R-:W-:Y:S02]  /*f810*/  IADD3 R6, PT, PT, R6, R14, RZ ;  /* 0x0000000e06067210 */ /* 0x000fe40007ffe0ff */
[----:B------:R-:W-:Y:S01]  /*f820*/  LOP3.LUT R14, R61, 0xff, RZ, 0xc0, !PT ;  /* 0x000000ff3d0e7812 */ /* 0x000fe200078ec0ff */
[----:B0-----:R-:W-:-:S04]  /*f830*/  IMAD.IADD R10, R10, 0x1, R12 ;  /* 0x000000010a0a7824 */ /* 0x001fc800078e020c */
[----:B------:R-:W-:Y:S01]  /*f840*/  IMAD R6, R10, 0x9, R6 ;  /* 0x000000090a067824 */ /* 0x000fe200078e0206 */
[----:B---3--:R-:W-:Y:S02]  /*f850*/  LOP3.LUT R10, R29, R33, RZ, 0x3c, !PT ;  /* 0x000000211d0a7212 */ /* 0x008fe400078e3cff */
[----:B------:R-:W-:-:S04]  /*f860*/  LOP3.LUT R12, R58, R70, RZ, 0x3c, !PT ;  /* 0x000000463a0c7212 */ /* 0x000fc800078e3cff */
[----:B------:R-:W-:Y:S01]  /*f870*/  POPC R10, R10 ;  /* 0x0000000a000a7309 */ /* 0x000fe20000000000 */
[----:B------:R-:W3:Y:S04]  /*f880*/  LDL R70, [R1+0xe8] ;  /* 0x0000e80001467983 */ /* 0x000ee80000100800 */
[----:B------:R-:W3:Y:S03]  /*f890*/  LDL R58, [R1+0xec] ;  /* 0x0000ec00013a7983 */ /* 0x000ee60000100800 */
[----:B------:R-:W0:Y:S01]  /*f8a0*/  POPC R12, R12 ;  /* 0x0000000c000c7309 */ /* 0x000e220000000000 */
[----:B------:R1:W-:Y:S02]  /*f8b0*/  STL [R1+0x6d0], R14 ;  /* 0x0006d00e01007387 */ /* 0x0003e40000100800 */
[----:B-1----:R-:W-:-:S02]  /*f8c0*/  VABSDIFF.U32 R14, R17, R14, RZ ;  /* 0x0000000e110e7214 */ /* 0x002fc400000e00ff */
[----:B------:R-:W3:Y:S01]  /*f8d0*/  LDL.LU R17, [R1+0x168] ;  /* 0x0001680001117983 */ /* 0x000ee20000300800 */
[----:B0-----:R-:W-:Y:S02]  /*f8e0*/  IMAD.IADD R10, R10, 0x1, R12 ;  /* 0x000000010a0a7824 */ /* 0x001fe400078e020c */
[----:B------:R-:W-:Y:S01]  /*f8f0*/  IMAD.IADD R8, R8, 0x1, R14 ;  /* 0x0000000108087824 */ /* 0x000fe200078e020e */
[----:B------:R-:W-:-:S03]  /*f900*/  LOP3.LUT R12, R59, R73, RZ, 0x3c, !PT ;  /* 0x000000493b0c7212 */ /* 0x000fc600078e3cff */
[----:B------:R-:W-:Y:S01]  /*f910*/  IMAD R8, R10, 0x9, R8 ;  /* 0x000000090a087824 */ /* 0x000fe200078e0208 */
[----:B------:R-:W-:Y:S02]  /*f920*/  LOP3.LUT R10, R71, R68, RZ, 0x3c, !PT ;  /* 0x00000044470a7212 */ /* 0x000fe400078e3cff */
[----:B------:R-:W-:Y:S08]  /*f930*/  POPC R12, R12 ;  /* 0x0000000c000c7309 */ /* 0x000ff00000000000 */
[----:B------:R-:W0:Y:S02]  /*f940*/  POPC R10, R10 ;  /* 0x0000000a000a7309 */ /* 0x000e240000000000 */
[----:B0-----:R-:W-:-:S02]  /*f950*/  IADD3 R10, PT, PT, R10, R12, RZ ;  /* 0x0000000c0a0a7210 */ /* 0x001fc40007ffe0ff */
[----:B------:R-:W-:-:S04]  /*f960*/  LOP3.LUT R15, R15, 0xff, RZ, 0xc0, !PT ;  /* 0x000000ff0f0f7812 */ /* 0x000fc800078ec0ff */
[----:B------:R-:W-:Y:S01]  /*f970*/  VABSDIFF.U32 R14, R15, R24, RZ ;  /* 0x000000180f0e7214 */ /* 0x000fe200000e00ff */
[----:B------:R-:W-:Y:S04]  /*f980*/  STL [R1+0x654], R15 ;  /* 0x0006540f01007387 */ /* 0x000fe80000100800 */
[----:B------:R-:W3:Y:S04]  /*f990*/  LDL R71, [R1+0x4b0] ;  /* 0x0004b00001477983 */ /* 0x000ee80000100800 */
[----:B------:R-:W3:Y:S04]  /*f9a0*/  LDL R24, [R1+0x4b4] ;  /* 0x0004b40001187983 */ /* 0x000ee80000100800 */
[----:B------:R-:W3:Y:S01]  /*f9b0*/  LDL.LU R59, [R1+0x16c] ;  /* 0x00016c00013b7983 */ /* 0x000ee20000300800 */
[----:B------:R-:W-:Y:S01]  /*f9c0*/  IMAD.IADD R6, R6, 0x1, R14 ;  /* 0x0000000106067824 */ /* 0x000fe200078e020e */
[----:B--2---:R-:W-:-:S02]  /*f9d0*/  LOP3.LUT R12, R62, R73, RZ, 0x3c, !PT ;  /* 0x000000493e0c7212 */ /* 0x004fc400078e3cff */
[----:B------:R-:W2:Y:S01]  /*f9e0*/  LDL R73, [R1+0xe0] ;  /* 0x0000e00001497983 */ /* 0x000ea20000100800 */
[----:B------:R-:W-:-:S03]  /*f9f0*/  LOP3.LUT R14, R55, 0xff, RZ, 0xc0, !PT ;  /* 0x000000ff370e7812 */ /* 0x000fc600078ec0ff */
[----:B------:R-:W2:Y:S04]  /*fa00*/  LDL R62, [R1+0xe4] ;  /* 0x0000e400013e7983 */ /* 0x000ea80000100800 */
[----:B------:R0:W-:Y:S02]  /*fa10*/  STL [R1+0x6c8], R14 ;  /* 0x0006c80e01007387 */ /* 0x0001e40000100800 */
[----:B0-----:R-:W-:Y:S02]  /*fa20*/  VABSDIFF.U32 R14, R15, R14, RZ ;  /* 0x0000000e0f0e7214 */ /* 0x001fe400000e00ff */
[----:B------:R-:W2:Y:S01]  /*fa30*/  LDL.LU R15, [R1+0x170] ;  /* 0x00017000010f7983 */ /* 0x000ea20000300800 */
[----:B------:R-:W-:Y:S01]  /*fa40*/  IMAD R6, R10, 0x9, R6 ;  /* 0x000000090a067824 */ /* 0x000fe200078e0206 */
[----:B------:R-:W-:Y:S01]  /*fa50*/  LOP3.LUT R10, R69, R68, RZ, 0x3c, !PT ;  /* 0x00000044450a7212 */ /* 0x000fe200078e3cff */
[----:B------:R-:W-:Y:S08]  /*fa60*/  POPC R12, R12 ;  /* 0x0000000c000c7309 */ /* 0x000ff00000000000 */
[----:B------:R-:W0:Y:S01]  /*fa70*/  POPC R10, R10 ;  /* 0x0000000a000a7309 */ /* 0x000e220000000000 */
[----:B------:R-:W-:-:S02]  /*fa80*/  IMAD.IADD R8, R8, 0x1, R14 ;  /* 0x0000000108087824 */ /* 0x000fc400078e020e */
[----:B0-----:R-:W-:Y:S01]  /*fa90*/  IMAD.IADD R10, R10, 0x1, R12 ;  /* 0x000000010a0a7824 */ /* 0x001fe200078e020c */
[----:B---3--:R-:W-:-:S03]  /*faa0*/  LOP3.LUT R12, R235, R58, RZ, 0x3c, !PT ;  /* 0x0000003aeb0c7212 */ /* 0x008fc600078e3cff */
[----:B------:R-:W-:Y:S01]  /*fab0*/  IMAD R8, R10, 0x9, R8 ;  /* 0x000000090a087824 */ /* 0x000fe200078e0208 */
[----:B------:R-:W-:Y:S02]  /*fac0*/  LOP3.LUT R10, R63, R70, RZ, 0x3c, !PT ;  /* 0x000000463f0a7212 */ /* 0x000fe400078e3cff */
[----:B------:R-:W-:Y:S01]  /*fad0*/  POPC R12, R12 ;  /* 0x0000000c000c7309 */ /* 0x000fe20000000000 */
[----:B------:R-:W-:-:S07]  /*fae0*/  LOP3.LUT R17, R17, 0xff, RZ, 0xc0, !PT ;  /* 0x000000ff11117812 */ /* 0x000fce00078ec0ff */
[----:B------:R-:W0:Y:S01]  /*faf0*/  POPC R10, R10 ;  /* 0x0000000a000a7309 */ /* 0x000e220000000000 */
[----:B------:R-:W-:Y:S04]  /*fb00*/  STL [R1+0x650], R17 ;  /* 0x0006501101007387 */ /* 0x000fe80000100800 */
[----:B------:R-:W3:Y:S04]  /*fb10*/  LDL R55, [R1+0x4c0] ;  /* 0x0004c00001377983 */ /* 0x000ee80000100800 */
[----:B------:R-:W3:Y:S04]  /*fb20*/  LDL R235, [R1+0x4c4] ;  /* 0x0004c40001eb7983 */ /* 0x000ee80000100800 */
[----:B------:R-:W3:Y:S01]  /*fb30*/  LDL.LU R63, [R1+0x174] ;  /* 0x00017400013f7983 */ /* 0x000ee20000300800 */
[----:B------:R-:W-:Y:S01]  /*fb40*/  VABSDIFF.U32 R14, R17, R27, RZ ;  /* 0x0000001b110e7214 */ /* 0x000fe200000e00ff */
[----:B0-----:R-:W-:-:S04]  /*fb50*/  IMAD.IADD R10, R10, 0x1, R12 ;  /* 0x000000010a0a7824 */ /* 0x001fc800078e020c */
[----:B------:R-:W-:-:S04]  /*fb60*/  IMAD.IADD R6, R6, 0x1, R14 ;  /* 0x0000000106067824 */ /* 0x000fc800078e020e */
[----:B------:R-:W-:Y:S01]  /*fb70*/  IMAD R6, R10, 0x9, R6 ;  /* 0x000000090a067824 */ /* 0x000fe200078e0206 */
[----:B------:R-:W-:Y:S02]  /*fb80*/  LOP3.LUT R12, R24, R58, RZ, 0x3c, !PT ;  /* 0x0000003a180c7212 */ /* 0x000fe400078e3cff */
[----:B------:R-:W3:Y:S01]  /*fb90*/  LDL R58, [R1+0xd8] ;  /* 0x0000d800013a7983 */ /* 0x000ee20000100800 */
[----:B------:R-:W-:-:S03]  /*fba0*/  LOP3.LUT R14, R59, 0xff, RZ, 0xc0, !PT ;  /* 0x000000ff3b0e7812 */ /* 0x000fc600078ec0ff */
[----:B------:R-:W3:Y:S04]  /*fbb0*/  LDL R24, [R1+0xdc] ;  /* 0x0000dc0001187983 */ /* 0x000ee80000100800 */
[----:B------:R0:W-:Y:S01]  /*fbc0*/  STL [R1+0x6c4], R14 ;  /* 0x0006c40e01007387 */ /* 0x0001e20000100800 */
[----:B------:R-:W-:Y:S02]  /*fbd0*/  LOP3.LUT R10, R71, R70, RZ, 0x3c, !PT ;  /* 0x00000046470a7212 */ /* 0x000fe400078e3cff */
[----:B0-----:R-:W-:Y:S02]  /*fbe0*/  VABSDIFF.U32 R14, R17, R14, RZ ;  /* 0x0000000e110e7214 */ /* 0x001fe400000e00ff */
[----:B------:R-:W3:Y:S02]  /*fbf0*/  LDL.LU R17, [R1+0x178] ;  /* 0x0001780001117983 */ /* 0x000ee40000300800 */
[----:B------:R-:W-:Y:S08]  /*fc00*/  POPC R10, R10 ;  /* 0x0000000a000a7309 */ /* 0x000ff00000000000 */
[----:B------:R-:W0:Y:S01]  /*fc10*/  POPC R12, R12 ;  /* 0x0000000c000c7309 */ /* 0x000e220000000000 */
[----:B------:R-:W-:-:S02]  /*fc20*/  IADD3 R8, PT, PT, R8, R14, RZ ;  /* 0x0000000e08087210 */ /* 0x000fc40007ffe0ff */
[----:B--2---:R-:W-:Y:S01]  /*fc30*/  LOP3.LUT R15, R15, 0xff, RZ, 0xc0, !PT ;  /* 0x000000ff0f0f7812 */ /* 0x004fe200078ec0ff */
[----:B0-----:R-:W-:Y:S01]  /*fc40*/  IMAD.IADD R10, R10, 0x1, R12 ;  /* 0x000000010a0a7824 */ /* 0x001fe200078e020c */
[----:B------:R-:W-:-:S03]  /*fc50*/  LOP3.LUT R12, R44, R62, RZ, 0x3c, !PT ;  /* 0x0000003e2c0c7212 */ /* 0x000fc600078e3cff */
[----:B------:R-:W-:Y:S01]  /*fc60*/  IMAD R8, R10, 0x9, R8 ;  /* 0x000000090a087824 */ /* 0x000fe200078e0208 */
[----:B------:R-:W-:Y:S01]  /*fc70*/  STL [R1+0x64c], R15 ;  /* 0x00064c0f01007387 */ /* 0x000fe20000100800 */
[----:B------:R-:W-:-:S03]  /*fc80*/  LOP3.LUT R10, R51, R73, RZ, 0x3c, !PT ;  /* 0x00000049330a7212 */ /* 0x000fc600078e3cff */
[----:B------:R-:W2:Y:S04]  /*fc90*/  LDL R59, [R1+0x4c8] ;  /* 0x0004c800013b7983 */ /* 0x000ea80000100800 */
[----:B------:R-:W2:Y:S04]  /*fca0*/  LDL R44, [R1+0x4cc] ;  /* 0x0004cc00012c7983 */ /* 0x000ea80000100800 */
[----:B------:R-:W2:Y:S01]  /*fcb0*/  LDL.LU R51, [R1+0x17c] ;  /* 0x00017c0001337983 */ /* 0x000ea20000300800 */
[----:B------:R-:W-:Y:S08]  /*fcc0*/  POPC R10, R10 ;  /* 0x0000000a000a7309 */ /* 0x000ff00000000000 */
[----:B------:R-:W0:Y:S01]  /*fcd0*/  POPC R12, R12 ;  /* 0x0000000c000c7309 */ /* 0x000e220000000000 */
[----:B------:R-:W-:-:S05]  /*fce0*/  VABSDIFF.U32 R14, R15, R26, RZ ;  /* 0x0000001a0f0e7214 */ /* 0x000fca00000e00ff */
[----:B------:R-:W-:Y:S02]  /*fcf0*/  IMAD.IADD R6, R6, 0x1, R14 ;  /* 0x0000000106067824 */ /* 0x000fe400078e020e */
[----:B0-----:R-:W-:-:S04]  /*fd00*/  IMAD.IADD R10, R10, 0x1, R12 ;  /* 0x000000010a0a7824 */ /* 0x001fc800078e020c */
[----:B------:R-:W-:Y:S01]  /*fd10*/  IMAD R6, R10, 0x9, R6 ;  /* 0x000000090a067824 */ /* 0x000fe200078e0206 */
[----:B---3--:R-:W-:Y:S02]  /*fd20*/  LOP3.LUT R10, R55, R73, RZ, 0x3c, !PT ;  /* 0x00000049370a7212 */ /* 0x008fe400078e3cff */
[----:B------:R-:W-:Y:S02]  /*fd30*/  LOP3.LUT R12, R235, R62, RZ, 0x3c, !PT ;  /* 0x0000003eeb0c7212 */ /* 0x000fe400078e3cff */
[----:B------:R-:W3:Y:S01]  /*fd40*/  LDL R62, [R1+0xd0] ;  /* 0x0000d000013e7983 */ /* 0x000ee20000100800 */
[----:B------:R-:W-:Y:S01]  /*fd50*/  LOP3.LUT R14, R63, 0xff, RZ, 0xc0, !PT ;  /* 0x000000ff3f0e7812 */ /* 0x000fe200078ec0ff */
[----:B------:R-:W-:Y:S02]  /*fd60*/  POPC R10, R10 ;  /* 0x0000000a000a7309 */ /* 0x000fe40000000000 */
[----:B------:R-:W3:Y:S04]  /*fd70*/  LDL R235, [R1+0xd4] ;  /* 0x0000d40001eb7983 */ /* 0x000ee80000100800 */
[----:B------:R0:W-:Y:S02]  /*fd80*/  STL [R1+0x6c0], R14 ;  /* 0x0006c00e01007387 */ /* 0x0001e40000100800 */
[----:B------:R-:W1:Y:S01]  /*fd90*/  POPC R12, R12 ;  /* 0x0000000c000c7309 */ /* 0x000e620000000000 */
[----:B0-----:R-:W-:-:S02]  /*fda0*/  VABSDIFF.U32 R14, R15, R14, RZ ;  /* 0x0000000e0f0e7214 */ /* 0x001fc400000e00ff */
[----:B------:R-:W3:Y:S03]  /*fdb0*/  LDL.LU R15, [R1+0x180] ;  /* 0x00018000010f7983 */ /* 0x000ee60000300800 */
[----:B------:R-:W-:Y:S01]  /*fdc0*/  IMAD.IADD R8, R8, 0x1, R14 ;  /* 0x0000000108087824 */ /* 0x000fe200078e020e */
[----:B-1----:R-:W-:-:S05]  /*fdd0*/  IADD3 R10, PT, PT, R10, R12, RZ ;  /* 0x0000000c0a0a7210 */ /* 0x002fca0007ffe0ff */
[----:B------:R-:W-:Y:S01]  /*fde0*/  IMAD R8, R10, 0x9, R8 ;  /* 0x000000090a087824 */ /* 0x000fe200078e0208 */
[----:B------:R-:W-:Y:S02]  /*fdf0*/  LOP3.LUT R10, R50, R58, RZ, 0x3c, !PT ;  /* 0x0000003a320a7212 */ /* 0x000fe400078e3cff */
[----:B------:R-:W-:Y:S02]  /*fe00*/  LOP3.LUT R12, R30, R24, RZ, 0x3c, !PT ;  /* 0x000000181e0c7212 */ /* 0x000fe400078e3cff */
[----:B------:R-:W-:-:S05]  /*fe10*/  LOP3.LUT R17, R17, 0xff, RZ, 0xc0, !PT ;  /* 0x000000ff11117812 */ /* 0x000fca00078ec0ff */
[----:B------:R-:W-:Y:S04]  /*fe20*/  STL [R1+0x648], R17 ;  /* 0x0006481101007387 */ /* 0x000fe80000100800 */
[----:B------:R-:W3:Y:S04]  /*fe30*/  LDL R63, [R1+0x4d8] ;  /* 0x0004d800013f7983 */ /* 0x000ee80000100800 */
[----:B------:R-:W3:Y:S04]  /*fe40*/  LDL R30, [R1+0x4dc] ;  /* 0x0004dc00011e7983 */ /* 0x000ee80000100800 */
[----:B------:R-:W3:Y:S01]  /*fe50*/  LDL.LU R50, [R1+0x184] ;  /* 0x0001840001327983 */ /* 0x000ee20000300800 */
[----:B------:R-:W-:Y:S01]  /*fe60*/  POPC R10, R10 ;  /* 0x0000000a000a7309 */ /* 0x000fe20000000000 */
[----:B------:R-:W-:-:S07]  /*fe70*/  VABSDIFF.U32 R14, R17, R20, RZ ;  /* 0x00000014110e7214 */ /* 0x000fce00000e00ff */
[----:B------:R-:W0:Y:S01]  /*fe80*/  POPC R12, R12 ;  /* 0x0000000c000c7309 */ /* 0x000e220000000000 */
[----:B------:R-:W-:Y:S01]  /*fe90*/  IMAD.IADD R6, R6, 0x1, R14 ;  /* 0x0000000106067824 */ /* 0x000fe200078e020e */
[----:B--2---:R-:W-:Y:S01]  /*fea0*/  LOP3.LUT R14, R51, 0xff, RZ, 0xc0, !PT ;  /* 0x000000ff330e7812 */ /* 0x004fe200078ec0ff */
[----:B0-----:R-:W-:Y:S01]  /*feb0*/  IMAD.IADD R10, R10, 0x1, R12 ;  /* 0x000000010a0a7824 */ /* 0x001fe200078e020c */
[----:B------:R-:W-:Y:S02]  /*fec0*/  LOP3.LUT R12, R44, R24, RZ, 0x3c, !PT ;  /* 0x000000182c0c7212 */ /* 0x000fe400078e3cff */
[----:B------:R-:W2:Y:S04]  /*fed0*/  LDL R24, [R1+0xc8] ;  /* 0x0000c80001187983 */ /* 0x000ea80000100800 */
[----:B------:R-:W2:Y:S04]  /*fee0*/  LDL R44, [R1+0xcc] ;  /* 0x0000cc00012c7983 */ /* 0x000ea80000100800 */
[----:B------:R0:W-:Y:S02]  /*fef0*/  STL [R1+0x6b8], R14 ;  /* 0x0006b80e01007387 */ /* 0x0001e40000100800 */
[----:B0-----:R-:W-:-:S02]  /*ff00*/  VABSDIFF.U32 R14, R17, R14, RZ ;  /* 0x0000000e110e7214 */ /* 0x001fc400000e00ff */
        /* <DEDUP_REMOVED lines=10> */
[----:B------:R-:W-:-:S04]  /*ffb0*/  LOP3.LUT R15, R15, 0xff, RZ, 0xc0, !PT ;  /* 0x000000ff0f0f7812 */ /* 0x000fc800078ec0ff */
[----:B------:R-:W-:Y:S01]  /*ffc0*/  POPC R10, R10 ;  /* 0x0000000a000a7309 */ /* 0x000fe20000000000 */
[----:B------:R-:W-:Y:S04]  /*ffd0*/  STL [R1+0x644], R15 ;  /* 0x0006440f01007387 */ /* 0x000fe80000100800 */
[----:B------:R-:W3:Y:S03]  /*ffe0*/  LDL R51, [R1+0x4e0] ;  /* 0x0004e00001337983 */ /* 0x000ee60000100800 */
[----:B------:R-:W0:Y:S01]  /*fff0*/  POPC R12, R12 ;  /* 0x0000000c000c7309 */ /* 0x000e220000000000 */
[----:B------:R-:W3:Y:S01]  /*10000*/  LDL R60, [R1+0x4e4] ;  /* 0x0004e400013c7983 */ /* 0x000ee20000100800 */
[----:B------:R-:W-:-:S03]  /*10010*/  VABSDIFF.U32 R14, R15, R18, RZ ;  /* 0x000000120f0e7214 */ /* 0x000fc600000e00ff */
[----:B------:R-:W3:Y:S01]  /*10020*/  LDL.LU R22, [R1+0x18c] ;  /* 0x00018c0001167983 */ /* 0x000ee20000300800 */
[----:B------:R-:W-:Y:S01]  /*10030*/  IADD3 R6, PT, PT, R6, R14, RZ ;  /* 0x0000000e06067210 */ /* 0x000fe20007ffe0ff */
[----:B0-----:R-:W-:-:S04]  /*10040*/  IMAD.IADD R10, R10, 0x1, R12 ;  /* 0x000000010a0a7824 */ /* 0x001fc800078e020c */
        /* <DEDUP_REMOVED lines=11> */
[----:B------:R-:W-:-:S02]  /*10100*/  IMAD.IADD R8, R8, 0x1, R14 ;  /* 0x0000000108087824 */ /* 0x000fc400078e020e */
[----:B0-----:R-:W-:Y:S01]  /*10110*/  IMAD.IADD R10, R10, 0x1, R12 ;  /* 0x000000010a0a7824 */ /* 0x001fe200078e020c */
[----:B--2---:R-:W-:Y:S02]  /*10120*/  LOP3.LUT R12, R52, R44, RZ, 0x3c, !PT ;  /* 0x0000002c340c7212 */ /* 0x004fe400078e3cff */
[----:B------:R-:W-:Y:S01]  /*10130*/  LOP3.LUT R17, R17, 0xff, RZ, 0xc0, !PT ;  /* 0x000000ff11117812 */ /* 0x000fe200078ec0ff */
[----:B------:R-:W-:Y:S01]  /*10140*/  IMAD R8, R10, 0x9, R8 ;  /* 0x000000090a087824 */ /* 0x000fe200078e0208 */
[----:B------:R-:W-:Y:S02]  /*10150*/  LOP3.LUT R10, R36, R24, RZ, 0x3c, !PT ;  /* 0x00000018240a7212 */ /* 0x000fe400078e3cff */
[----:B------:R-:W-:Y:S01]  /*10160*/  VABSDIFF.U32 R14, R17, R11, RZ ;  /* 0x0000000b110e7214 */ /* 0x000fe200000e00ff */
[----:B------:R-:W-:Y:S04]  /*10170*/  STL [R1+0x640], R17 ;  /* 0x0006401101007387 */ /* 0x000fe80000100800 */
[----:B------:R-:W2:Y:S04]  /*10180*/  LDL R36, [R1+0x4d0] ;  /* 0x0004d00001247983 */ /* 0x000ea80000100800 */
[----:B------:R-:W2:Y:S04]  /*10190*/  LDL R52, [R1+0x4d4] ;  /* 0x0004d40001347983 */ /* 0x000ea80000100800 */
[----:B------:R-:W2:Y:S01]  /*101a0*/  LDL.LU R11, [R1+0x194] ;  /* 0x00019400010b7983 */ /* 0x000ea20000300800 */
[----:B------:R-:W-:Y:S08]  /*101b0*/  POPC R10, R10 ;  /* 0x0000000a000a7309 */ /* 0x000ff00000000000 */
[----:B------:R-:W0:Y:S01]  /*101c0*/  POPC R12, R12 ;  /* 0x0000000c000c7309 */ /* 0x000e220000000000 */
[----:B------:R-:W-:Y:S01]  /*101d0*/  IMAD.IADD R6, R6, 0x1, R14 ;  /* 0x0000000106067824 */ /* 0x000fe200078e020e */
[----:B0-----:R-:W-:-:S05]  /*101e0*/  IADD3 R10, PT, PT, R10, R12, RZ ;  /* 0x0000000c0a0a7210 */ /* 0x001fca0007ffe0ff */
[----:B------:R-:W-:Y:S01]  /*101f0*/  IMAD R6, R10, 0x9, R6 ;  /* 0x000000090a067824 */ /* 0x000fe200078e0206 */
[----:B---3--:R-:W-:Y:S02]  /*10200*/  LOP3.LUT R10, R51, R24, RZ, 0x3c, !PT ;  /* 0x00000018330a7212 */ /* 0x008fe400078e3cff */
[----:B------:R-:W-:Y:S02]  /*10210*/  LOP3.LUT R12, R60, R44, RZ, 0x3c, !PT ;  /* 0x0000002c3c0c7212 */ /* 0x000fe400078e3cff */
[----:B------:R-:W3:Y:S04]  /*10220*/  LDL R44, [R1+0xb8] ;  /* 0x0000b800012c7983 */ /* 0x000ee80000100800 */
[----:B------:R-:W3:Y:S01]  /*10230*/  LDL R60, [R1+0xbc] ;  /* 0x0000bc00013c7983 */ /* 0x000ee20000100800 */
[----:B------:R-:W-:Y:S01]  /*10240*/  POPC R10, R10 ;  /* 0x0000000a000a7309 */ /* 0x000fe20000000000 */
[----:B------:R-:W-:-:S07]  /*10250*/  LOP3.LUT R14, R22, 0xff, RZ, 0xc0, !PT ;  /* 0x000000ff160e7812 */ /* 0x000fce00078ec0ff */
[----:B------:R-:W0:Y:S01]  /*10260*/  POPC R12, R12 ;  /* 0x0000000c000c7309 */ /* 0x000e220000000000 */
[----:B------:R1:W-:Y:S02]  /*10270*/  STL [R1+0x6ac], R14 ;  /* 0x0006ac0e01007387 */ /* 0x0003e40000100800 */
[----:B-1----:R-:W-:Y:S02]  /*10280*/  VABSDIFF.U32 R14, R17, R14, RZ ;  /* 0x0000000e110e7214 */ /* 0x002fe400000e00ff */
[----:B------:R-:W3:Y:S01]  /*10290*/  LDL.LU R17, [R1+0x198] ;  /* 0x0001980001117983 */ /* 0x000ee20000300800 */
[----:B0-----:R-:W-:Y:S02]  /*102a0*/  IMAD.IADD R10, R10, 0x1, R12 ;  /* 0x000000010a0a7824 */ /* 0x001fe400078e020c */
[----:B------:R-:W-:-:S04]  /*102b0*/  IMAD.IADD R8, R8, 0x1, R14 ;  /* 0x0000000108087824 */ /* 0x000fc800078e020e */
[----:B------:R-:W-:Y:S01]  /*102c0*/  IMAD R8, R10, 0x9, R8 ;  /* 0x000000090a087824 */ /* 0x000fe200078e0208 */
[----:B------:R-:W-:Y:S02]  /*102d0*/  LOP3.LUT R10, R48, R235, RZ, 0x3c, !PT ;  /* 0x000000eb300a7212 */ /* 0x000fe400078e3cff */
[----:B------:R-:W-:Y:S02]  /*102e0*/  LOP3.LUT R12, R21, R30, RZ, 0x3c, !PT ;  /* 0x0000001e150c7212 */ /* 0x000fe400078e3cff */
[----:B------:R-:W-:-:S05]  /*102f0*/  LOP3.LUT R15, R15, 0xff, RZ, 0xc0, !PT ;  /* 0x000000ff0f0f7812 */ /* 0x000fca00078ec0ff */
[----:B------:R-:W-:Y:S04]  /*10300*/  STL [R1+0x638], R15 ;  /* 0x0006380f01007387 */ /* 0x000fe80000100800 */
[----:B------:R-:W3:Y:S04]  /*10310*/  LDL R48, [R1+0x4b8] ;  /* 0x0004b80001307983 */ /* 0x000ee80000100800 */
[----:B------:R-:W3:Y:S01]  /*10320*/  LDL R21, [R1+0x4bc] ;  /* 0x0004bc0001157983 */ /* 0x000ee20000100800 */
[----:B------:R-:W-:Y:S01]  /*10330*/  POPC R10, R10 ;  /* 0x0000000a000a7309 */ /* 0x000fe20000000000 */
[----:B------:R-:W-:-:S02]  /*10340*/  VABSDIFF.U32 R14, R15, R9, RZ ;  /* 0x000000090f0e7214 */ /* 0x000fc400000e00ff */
[----:B------:R-:W3:Y:S05]  /*10350*/  LDL.LU R9, [R1+0x19c] ;  /* 0x00019c0001097983 */ /* 0x000eea0000300800 */
[----:B------:R-:W0:Y:S01]  /*10360*/  POPC R12, R12 ;  /* 0x0000000c000c7309 */ /* 0x000e220000000000 */
[----:B------:R-:W-:Y:S02]  /*10370*/  IMAD.IADD R6, R6, 0x1, R14 ;  /* 0x0000000106067824 */ /* 0x000fe400078e020e */
[----:B0-----:R-:W-:Y:S01]  /*10380*/  IMAD.IADD R10, R10, 0x1, R12 ;  /* 0x000000010a0a7824 */ /* 0x001fe200078e020c */
[----:B--2---:R-:W-:Y:S02]  /*10390*/  LOP3.LUT R12, R52, R30, RZ, 0x3c, !PT ;  /* 0x0000001e340c7212 */ /* 0x004fe400078e3cff */
[----:B------:R-:W2:Y:S01]  /*103a0*/  LDL R52, [R1+0xb0] ;  /* 0x0000b00001347983 */ /* 0x000ea20000100800 */
[----:B------:R-:W-:-:S03]  /*103b0*/  LOP3.LUT R14, R11, 0xff, RZ, 0xc0, !PT ;  /* 0x000000ff0b0e7812 */ /* 0x000fc600078ec0ff */
[----:B------:R-:W2:Y:S01]  /*103c0*/  LDL R11, [R1+0xb4] ;  /* 0x0000b400010b7983 */ /* 0x000ea20000100800 */
[----:B------:R-:W-:Y:S01]  /*103d0*/  IMAD R6, R10, 0x9, R6 ;  /* 0x000000090a067824 */ /* 0x000fe200078e0206 */
[----:B------:R-:W-:Y:S01]  /*103e0*/  LOP3.LUT R10, R36, R235, RZ, 0x3c, !PT ;  /* 0x000000eb240a7212 */ /* 0x000fe200078e3cff */
[----:B------:R-:W-:Y:S08]  /*103f0*/  POPC R12, R12 ;  /* 0x0000000c000c7309 */ /* 0x000ff00000000000 */
[----:B------:R-:W0:Y:S01]  /*10400*/  POPC R10, R10 ;  /* 0x0000000a000a7309 */ /* 0x000e220000000000 */
[----:B------:R1:W-:Y:S02]  /*10410*/  STL [R1+0x6a8], R14 ;  /* 0x0006a80e01007387 */ /* 0x0003e40000100800 */
[----:B-1----:R-:W-:-:S02]  /*10420*/  VABSDIFF.U32 R14, R15, R14, RZ ;  /* 0x0000000e0f0e7214 */ /* 0x002fc400000e00ff */
[----:B------:R-:W2:Y:S02]  /*10430*/  LDL.LU R15, [R1+0x1a0] ;  /* 0x0001a000010f7983 */ /* 0x000ea40000300800 */
[----:B------:R-:W-:Y:S01]  /*10440*/  IADD3 R8, PT, PT, R8, R14, RZ ;  /* 0x0000000e08087210 */ /* 0x000fe20007ffe0ff */
[----:B0-----:R-:W-:-:S04]  /*10450*/  IMAD.IADD R10, R10, 0x1, R12 ;  /* 0x000000010a0a7824 */ /* 0x001fc800078e020c */
[----:B------:R-:W-:Y:S01]  /*10460*/  IMAD R8, R10, 0x9, R8 ;  /* 0x000000090a087824 */ /* 0x000fe200078e0208 */
[----:B---3--:R-:W-:Y:S02]  /*10470*/  LOP3.LUT R10, R42, R44, RZ, 0x3c, !PT ;  /* 0x0000002c2a0a7212 */ /* 0x008fe400078e3cff */
[----:B------:R-:W-:-:S04]  /*10480*/  LOP3.LUT R12, R7, R60, RZ, 0x3c, !PT ;  /* 0x0000003c070c7212 */ /* 0x000fc800078e3cff */
[----:B------:R-:W-:Y:S08]  /*10490*/  POPC R10, R10 ;  /* 0x0000000a000a7309 */ /* 0x000ff00000000000 */
[----:B------:R-:W0:Y:S01]  /*104a0*/  POPC R12, R12 ;  /* 0x0000000c000c7309 */ /* 0x000e220000000000 */
[----:B------:R-:W-:-:S04]  /*104b0*/  LOP3.LUT R7, R17, 0xff, RZ, 0xc0, !PT ;  /* 0x000000ff11077812 */ /* 0x000fc800078ec0ff */
[----:B------:R-:W-:Y:S01]  /*104c0*/  VABSDIFF.U32 R14, R7, R13, RZ ;  /* 0x0000000d070e7214 */ /* 0x000fe200000e00ff */
[----:B0-----:R-:W-:-:S04]  /*104d0*/  IMAD.IADD R10, R10, 0x1, R12 ;  /* 0x000000010a0a7824 */ /* 0x001fc800078e020c */
[----:B------:R-:W-:-:S04]  /*104e0*/  IMAD.IADD R6, R6, 0x1, R14 ;  /* 0x0000000106067824 */ /* 0x000fc800078e020e */
[----:B------:R-:W-:Y:S01]  /*104f0*/  IMAD R6, R10, 0x9, R6 ;  /* 0x000000090a067824 */ /* 0x000fe200078e0206 */
[----:B------:R0:W-:Y:S04]  /*10500*/  STL [R1+0x630], R7 ;  /* 0x0006300701007387 */ /* 0x0001e80000100800 */
[----:B------:R-:W3:Y:S04]  /*10510*/  LDL R42, [R1+0x4a0] ;  /* 0x0004a000012a7983 */ /* 0x000ee80000100800 */
[----:B------:R-:W3:Y:S04]  /*10520*/  LDL R13, [R1+0x4a4] ;  /* 0x0004a400010d7983 */ /* 0x000ee80000100800 */
[----:B------:R-:W3:Y:S01]  /*10530*/  LDL.LU R17, [R1+0x220] ;  /* 0x0002200001117983 */ /* 0x000ee20000300800 */
[----:B------:R-:W-:-:S02]  /*10540*/  LOP3.LUT R10, R48, R44, RZ, 0x3c, !PT ;  /* 0x0000002c300a7212 */ /* 0x000fc400078e3cff */
[----:B------:R-:W-:-:S04]  /*10550*/  LOP3.LUT R12, R21, R60, RZ, 0x3c, !PT ;  /* 0x0000003c150c7212 */ /* 0x000fc800078e3cff */
[----:B------:R-:W-:Y:S08]  /*10560*/  POPC R10, R10 ;  /* 0x0000000a000a7309 */ /* 0x000ff00000000000 */
[----:B------:R-:W1:Y:S01]  /*10570*/  POPC R12, R12 ;  /* 0x0000000c000c7309 */ /* 0x000e620000000000 */
[----:B------:R-:W-:-:S04]  /*10580*/  LOP3.LUT R9, R9, 0xff, RZ, 0xc0, !PT ;  /* 0x000000ff09097812 */ /* 0x000fc800078ec0ff */
[----:B------:R-:W-:Y:S01]  /*10590*/  VABSDIFF.U32 R14, R7, R9, RZ ;  /* 0x00000009070e7214 */ /* 0x000fe200000e00ff */
[----:B------:R2:W-:Y:S04]  /*105a0*/  STL [R1+0x698], R9 ;  /* 0x0006980901007387 */ /* 0x0005e80000100800 */
[----:B------:R-:W-:Y:S01]  /*105b0*/  IMAD.IADD R8, R8, 0x1, R14 ;  /* 0x0000000108087824 */ /* 0x000fe200078e020e */
[----:B------:R-:W3:Y:S01]  /*105c0*/  LDL R60, [R1+0xa8] ;  /* 0x0000a800013c7983 */ /* 0x000ee20000100800 */
[----:B-1----:R-:W-:-:S03]  /*105d0*/  IADD3 R10, PT, PT, R10, R12, RZ ;  /* 0x0000000c0a0a7210 */ /* 0x002fc60007ffe0ff */
[----:B------:R-:W3:Y:S02]  /*105e0*/  LDL R21, [R1+0x490] ;  /* 0x0004900001157983 */ /* 0x000ee40000100800 */
[----:B------:R-:W-:Y:S02]  /*105f0*/  IMAD R8, R10, 0x9, R8 ;  /* 0x000000090a087824 */ /* 0x000fe400078e0208 */
[----:B0-----:R-:W3:Y:S01]  /*10600*/  LDL R7, [R1+0xac] ;  /* 0x0000ac0001077983 */ /* 0x001ee20000100800 */
[----:B--2---:R-:W-:-:S03]  /*10610*/  LOP3.LUT R10, R19, R52, RZ, 0x3c, !PT ;  /* 0x00000034130a7212 */ /* 0x004fc600078e3cff */
[----:B------:R-:W2:Y:S01]  /*10620*/  LDL R9, [R1+0x494] ;  /* 0x0004940001097983 */ /* 0x000ea20000100800 */
[----:B------:R-:W-:-:S03]  /*10630*/  LOP3.LUT R12, R65, R11, RZ, 0x3c, !PT ;  /* 0x0000000b410c7212 */ /* 0x000fc600078e3cff */
[----:B------:R-:W2:Y:S04]  /*10640*/  LDL.LU R19, [R1+0x244] ;  /* 0x0002440001137983 */ /* 0x000ea80000300800 */
[----:B------:R-:W2:Y:S01]  /*10650*/  LDL.LU R65, [R1+0x21c] ;  /* 0x00021c0001417983 */ /* 0x000ea20000300800 */
[----:B------:R-:W-:Y:S08]  /*10660*/  POPC R10, R10 ;  /* 0x0000000a000a7309 */ /* 0x000ff00000000000 */
[----:B------:R-:W0:Y:S01]  /*10670*/  POPC R12, R12 ;  /* 0x0000000c000c7309 */ /* 0x000e220000000000 */
[----:B------:R-:W-:-:S04]  /*10680*/  LOP3.LUT R15, R15, 0xff, RZ, 0xc0, !PT ;  /* 0x000000ff0f0f7812 */ /* 0x000fc800078ec0ff */
[----:B------:R-:W-:Y:S01]  /*10690*/  VABSDIFF.U32 R14, R15, R16, RZ ;  /* 0x000000100f0e7214 */ /* 0x000fe200000e00ff */
[----:B0-----:R-:W-:-:S04]  /*106a0*/  IMAD.IADD R10, R10, 0x1, R12 ;  /* 0x000000010a0a7824 */ /* 0x001fc800078e020c */
[----:B------:R-:W-:-:S04]  /*106b0*/  IMAD.IADD R6, R6, 0x1, R14 ;  /* 0x0000000106067824 */ /* 0x000fc800078e020e */
[----:B------:R-:W-:Y:S01]  /*106c0*/  IMAD R10, R10, 0x9, R6 ;  /* 0x000000090a0a7824 */ /* 0x000fe200078e0206 */
[----:B------:R-:W-:Y:S04]  /*106d0*/  STL [R1+0x624], R15 ;  /* 0x0006240f01007387 */ /* 0x000fe80000100800 */
[----:B------:R0:W-:Y:S04]  /*106e0*/  STL [R1+0x4ec], R10 ;  /* 0x0004ec0a01007387 */ /* 0x0001e80000100800 */
[----:B------:R-:W2:Y:S04]  /*106f0*/  LDL R22, [R1+0x2e0] ;  /* 0x0002e00001167983 */ /* 0x000ea80000100800 */
[----:B------:R-:W2:Y:S01]  /*10700*/  LDL R235, [R1+0x480] ;  /* 0x0004800001eb7983 */ /* 0x000ea20000100800 */
[----:B---3--:R-:W-:-:S02]  /*10710*/  LOP3.LUT R6, R42, R52, RZ, 0x3c, !PT ;  /* 0x000000342a067212 */ /* 0x008fc400078e3cff */
[----:B0-----:R-:W-:-:S04]  /*10720*/  LOP3.LUT R10, R13, R11, RZ, 0x3c, !PT ;  /* 0x0000000b0d0a7212 */ /* 0x001fc800078e3cff */
[----:B------:R-:W-:Y:S01]  /*10730*/  POPC R6, R6 ;  /* 0x0000000600067309 */ /* 0x000fe20000000000 */
[----:B------:R-:W3:Y:S01]  /*10740*/  LDL R11, [R1+0x2e4] ;  /* 0x0002e400010b7983 */ /* 0x000ee20000100800 */
[----:B------:R-:W-:-:S06]  /*10750*/  LOP3.LUT R12, R17, 0xff, RZ, 0xc0, !PT ;  /* 0x000000ff110c7812 */ /* 0x000fcc00078ec0ff */
[----:B------:R-:W0:Y:S01]  /*10760*/  POPC R10, R10 ;  /* 0x0000000a000a7309 */ /* 0x000e220000000000 */
[----:B------:R1:W-:Y:S04]  /*10770*/  STL [R1+0x684], R12 ;  /* 0x0006840c01007387 */ /* 0x0003e80000100800 */
[----:B------:R-:W3:Y:S01]  /*10780*/  LDL R13, [R1+0x484] ;  /* 0x00048400010d7983 */ /* 0x000ee20000100800 */
[----:B-1----:R-:W-:-:S03]  /*10790*/  VABSDIFF.U32 R12, R15, R12, RZ ;  /* 0x0000000c0f0c7214 */ /* 0x002fc600000e00ff */
[----:B------:R-:W3:Y:S04]  /*107a0*/  LDL.LU R15, [R1+0x240] ;  /* 0x00024000010f7983 */ /* 0x000ee80000300800 */
[----:B------:R-:W3:Y:S01]  /*107b0*/  LDL.LU R17, [R1+0x218] ;  /* 0x0002180001117983 */ /* 0x000ee20000300800 */
[----:B0-----:R-:W-:-:S03]  /*107c0*/  IMAD.IADD R6, R6, 0x1, R10 ;  /* 0x0000000106067824 */ /* 0x001fc600078e020a */
[----:B------:R-:W3:Y:S04]  /*107d0*/  LDL R36, [R1+0x300] ;  /* 0x0003000001247983 */ /* 0x000ee80000100800 */
[----:B------:R-:W3:Y:S04]  /*107e0*/  LDL R30, [R1+0x430] ;  /* 0x00043000011e7983 */ /* 0x000ee80000100800 */
[----:B------:R-:W3:Y:S04]  /*107f0*/  LDL R44, [R1+0x304] ;  /* 0x00030400012c7983 */ /* 0x000ee80000100800 */
[----:B------:R-:W3:Y:S01]  /*10800*/  LDL R48, [R1+0x434] ;  /* 0x0004340001307983 */ /* 0x000ee20000100800 */
[----:B--2---:R-:W-:-:S02]  /*10810*/  LOP3.LUT R10, R9, R7, RZ, 0x3c, !PT ;  /* 0x00000007090a7212 */ /* 0x004fc400078e3cff */
[----:B------:R-:W-:Y:S02]  /*10820*/  LOP3.LUT R7, R19, 0xff, RZ, 0xc0, !PT ;  /* 0x000000ff13077812 */ /* 0x000fe400078ec0ff */
[----:B------:R-:W2:Y:S01]  /*10830*/  LDL.LU R19, [R1+0x23c] ;  /* 0x00023c0001137983 */ /* 0x000ea20000300800 */
[----:B------:R-:W-:-:S03]  /*10840*/  LOP3.LUT R9, R65, 0xff, RZ, 0xc0, !PT ;  /* 0x000000ff41097812 */ /* 0x000fc600078ec0ff */
[----:B------:R-:W2:Y:S01]  /*10850*/  LDL.LU R65, [R1+0x1bc] ;  /* 0x0001bc0001417983 */ /* 0x000ea20000300800 */
[----:B------:R-:W-:Y:S01]  /*10860*/  IMAD.IADD R8, R8, 0x1, R12 ;  /* 0x0000000108087824 */ /* 0x000fe200078e020c */
[----:B------:R-:W-:Y:S02]  /*10870*/  VABSDIFF.U32 R12, R7, R9, RZ ;  /* 0x00000009070c7214 */ /* 0x000fe400000e00ff */
[----:B------:R0:W-:Y:S01]  /*10880*/  STL [R1+0x61c], R7 ;  /* 0x00061c0701007387 */ /* 0x0001e20000100800 */
[----:B------:R-:W-:Y:S01]  /*10890*/  IMAD R6, R6, 0x9, R8 ;  /* 0x0000000906067824 */ /* 0x000fe200078e0208 */
[----:B------:R-:W-:Y:S02]  /*108a0*/  LOP3.LUT R8, R21, R60, RZ, 0x3c, !PT ;  /* 0x0000003c15087212 */ /* 0x000fe400078e3cff */
[----:B------:R1:W-:Y:S04]  /*108b0*/  STL [R1+0x688], R9 ;  /* 0x0006880901007387 */ /* 0x0003e80000100800 */
[----:B------:R-:W2:Y:S04]  /*108c0*/  LDL R52, [R1+0x328] ;  /* 0x0003280001347983 */ /* 0x000ea80000100800 */
[----:B------:R-:W2:Y:S04]  /*108d0*/  LDL R42, [R1+0x420] ;  /* 0x00042000012a7983 */ /* 0x000ea80000100800 */
[----:B------:R-:W2:Y:S04]  /*108e0*/  LDL R60, [R1+0x32c] ;  /* 0x00032c00013c7983 */ /* 0x000ea80000100800 */
[----:B------:R-:W2:Y:S04]  /*108f0*/  LDL R21, [R1+0x424] ;  /* 0x0004240001157983 */ /* 0x000ea80000100800 */
[----:B0-----:R-:W2:Y:S04]  /*10900*/  LDL.LU R7, [R1+0x238] ;  /* 0x0002380001077983 */ /* 0x001ea80000300800 */
[----:B-1----:R-:W2:Y:S01]  /*10910*/  LDL.LU R9, [R1+0x1b8] ;  /* 0x0001b80001097983 */ /* 0x002ea20000300800 */
[----:B------:R-:W-:Y:S08]  /*10920*/  POPC R8, R8 ;  /* 0x0000000800087309 */ /* 0x000ff00000000000 */
[----:B------:R-:W0:Y:S01]  /*10930*/  POPC R10, R10 ;  /* 0x0000000a000a7309 */ /* 0x000e220000000000 */
[----:B------:R-:W-:Y:S01]  /*10940*/  IADD3 R6, PT, PT, R6, R12, RZ ;  /* 0x0000000c06067210 */ /* 0x000fe20007ffe0ff */
[----:B0-----:R-:W-:-:S04]  /*10950*/  IMAD.IADD R8, R8, 0x1, R10 ;  /* 0x0000000108087824 */ /* 0x001fc800078e020a */
[----:B------:R-:W-:Y:S01]  /*10960*/  IMAD R6, R8, 0x9, R6 ;  /* 0x0000000908067824 */ /* 0x000fe200078e0206 */
[----:B---3--:R-:W-:Y:S02]  /*10970*/  LOP3.LUT R10, R13, R11, RZ, 0x3c, !PT ;  /* 0x0000000b0d0a7212 */ /* 0x008fe400078e3cff */
[----:B------:R-:W-:Y:S02]  /*10980*/  LOP3.LUT R11, R15, 0xff, RZ, 0xc0, !PT ;  /* 0x000000ff0f0b7812 */ /* 0x000fe400078ec0ff */
[----:B------:R-:W-:-:S03]  /*10990*/  LOP3.LUT R12, R17, 0xff, RZ, 0xc0, !PT ;  /* 0x000000ff110c7812 */ /* 0x000fc600078ec0ff */
[----:B------:R-:W-:Y:S04]  /*109a0*/  STL [R1+0x610], R11 ;  /* 0x0006100b01007387 */ /* 0x000fe80000100800 */
[----:B------:R0:W-:Y:S04]  /*109b0*/  STL [R1+0x68c], R12 ;  /* 0x00068c0c01007387 */ /* 0x0001e80000100800 */
[----:B------:R-:W3:Y:S04]  /*109c0*/  LDL R13, [R1+0x408] ;  /* 0x00040800010d7983 */ /* 0x000ee80000100800 */
[----:B------:R-:W3:Y:S01]  /*109d0*/  LDL R15, [R1+0x33c] ;  /* 0x00033c00010f7983 */ /* 0x000ee20000100800 */
[----:B0-----:R-:W-:-:S03]  /*109e0*/  VABSDIFF.U32 R12, R11, R12, RZ ;  /* 0x0000000c0b0c7214 */ /* 0x001fc600000e00ff */
[----:B------:R-:W3:Y:S02]  /*109f0*/  LDL R11, [R1+0x338] ;  /* 0x00033800010b7983 */ /* 0x000ee40000100800 */
[----:B------:R-:W-:Y:S02]  /*10a00*/  IMAD.IADD R6, R6, 0x1, R12 ;  /* 0x0000000106067824 */ /* 0x000fe400078e020c */
[----:B------:R-:W3:Y:S01]  /*10a10*/  LDL R17, [R1+0x40c] ;  /* 0x00040c0001117983 */ /* 0x000ee20000100800 */
[----:B--2---:R-:W-:-:S03]  /*10a20*/  LOP3.LUT R12, R19, 0xff, RZ, 0xc0, !PT ;  /* 0x000000ff130c7812 */ /* 0x004fc600078ec0ff */
[----:B------:R-:W2:Y:S01]  /*10a30*/  LDL.LU R19, [R1+0x234] ;  /* 0x0002340001137983 */ /* 0x000ea20000300800 */
[----:B------:R-:W-:-:S03]  /*10a40*/  LOP3.LUT R14, R65, 0xff, RZ, 0xc0, !PT ;  /* 0x000000ff410e7812 */ /* 0x000fc600078ec0ff */
[----:B------:R0:W-:Y:S04]  /*10a50*/  STL [R1+0x604], R12 ;  /* 0x0006040c01007387 */ /* 0x0001e80000100800 */
[----:B------:R-:W-:Y:S04]  /*10a60*/  STL [R1+0x694], R14 ;  /* 0x0006940e01007387 */ /* 0x000fe80000100800 */
[----:B------:R-:W2:Y:S01]  /*10a70*/  LDL.LU R65, [R1+0x1b4] ;  /* 0x0001b40001417983 */ /* 0x000ea20000300800 */
[----:B------:R-:W-:Y:S01]  /*10a80*/  LOP3.LUT R8, R235, R22, RZ, 0x3c, !PT ;  /* 0x00000016eb087212 */ /* 0x000fe200078e3cff */
[----:B------:R-:W-:Y:S08]  /*10a90*/  POPC R10, R10 ;  /* 0x0000000a000a7309 */ /* 0x000ff00000000000 */
[----:B------:R-:W1:Y:S01]  /*10aa0*/  POPC R8, R8 ;  /* 0x0000000800087309 */ /* 0x000e620000000000 */
[----:B------:R-:W-:-:S02]  /*10ab0*/  LOP3.LUT R7, R7, 0xff, RZ, 0xc0, !PT ;  /* 0x000000ff07077812 */ /* 0x000fc400078ec0ff */
[----:B------:R-:W-:Y:S01]  /*10ac0*/  LOP3.LUT R9, R9, 0xff, RZ, 0xc0, !PT ;  /* 0x000000ff09097812 */ /* 0x000fe200078ec0ff */
[----:B-1----:R-:W-:Y:S01]  /*10ad0*/  IMAD.IADD R8, R8, 0x1, R10 ;  /* 0x0000000108087824 */ /* 0x002fe200078e020a */
[----:B------:R-:W-:Y:S01]  /*10ae0*/  LOP3.LUT R10, R48, R44, RZ, 0x3c, !PT ;  /* 0x0000002c300a7212 */ /* 0x000fe200078e3cff */
[----:B------:R2:W-:Y:S02]  /*10af0*/  STL [R1+0x5fc], R7 ;  /* 0x0005fc0701007387 */ /* 0x0005e40000100800 */
[----:B------:R-:W-:Y:S01]  /*10b00*/  IMAD R6, R8, 0x9, R6 ;  /* 0x0000000908067824 */ /* 0x000fe200078e0206 */
[----:B------:R-:W-:Y:S01]  /*10b10*/  LOP3.LUT R8, R30, R36, RZ, 0x3c, !PT ;  /* 0x000000241e087212 */ /* 0x000fe200078e3cff */
[----:B------:R1:W-:Y:S04]  /*10b20*/  STL [R1+0x69c], R9 ;  /* 0x00069c0901007387 */ /* 0x0003e80000100800 */
[----:B------:R-:W2:Y:S04]  /*10b30*/  LDL R24, [R1+0x360] ;  /* 0x0003600001187983 */ /* 0x000ea80000100800 */
[----:B------:R-:W2:Y:S04]  /*10b40*/  LDL R51, [R1+0x3f0] ;  /* 0x0003f00001337983 */ /* 0x000ea80000100800 */
[----:B------:R-:W2:Y:S04]  /*10b50*/  LDL R22, [R1+0x364] ;  /* 0x0003640001167983 */ /* 0x000ea80000100800 */
[----:B------:R-:W2:Y:S01]  /*10b60*/  LDL R235, [R1+0x3f4] ;  /* 0x0003f40001eb7983 */ /* 0x000ea20000100800 */
[----:B------:R-:W-:Y:S03]  /*10b70*/  POPC R8, R8 ;  /* 0x0000000800087309 */ /* 0x000fe60000000000 */
[----:B------:R-:W2:Y:S01]  /*10b80*/  LDL.LU R36, [R1+0x230] ;  /* 0x0002300001247983 */ /* 0x000ea20000300800 */
[----:B0-----:R-:W-:-:S03]  /*10b90*/  VABSDIFF.U32 R12, R12, R14, RZ ;  /* 0x0000000e0c0c7214 */ /* 0x001fc600000e00ff */
[----:B------:R-:W2:Y:S01]  /*10ba0*/  LDL.LU R30, [R1+0x1b0] ;  /* 0x0001b000011e7983 */ /* 0x000ea20000300800 */
[----:B------:R-:W0:Y:S01]  /*10bb0*/  POPC R10, R10 ;  /* 0x0000000a000a7309 */ /* 0x000e220000000000 */
[----:B------:R-:W-:Y:S02]  /*10bc0*/  IMAD.IADD R6, R6, 0x1, R12 ;  /* 0x0000000106067824 */ /* 0x000fe400078e020c */
[----:B------:R-:W2:Y:S04]  /*10bd0*/  LDL R44, [R1+0x368] ;  /* 0x00036800012c7983 */ /* 0x000ea80000100800 */
[----:B------:R-:W2:Y:S01]  /*10be0*/  LDL R48, [R1+0x3e0] ;  /* 0x0003e00001307983 */ /* 0x000ea20000100800 */
[----:B0-----:R-:W-:Y:S02]  /*10bf0*/  IADD3 R8, PT, PT, R8, R10, RZ ;  /* 0x0000000a08087210 */ /* 0x001fe40007ffe0ff */
[----:B------:R-:W-:-:S03]  /*10c00*/  LOP3.LUT R10, R21, R60, RZ, 0x3c, !PT ;  /* 0x0000003c150a7212 */ /* 0x000fc600078e3cff */
[----:B------:R-:W-:Y:S01]  /*10c10*/  IMAD R6, R8, 0x9, R6 ;  /* 0x0000000908067824 */ /* 0x000fe200078e0206 */
[----:B------:R-:W-:Y:S02]  /*10c20*/  LOP3.LUT R8, R42, R52, RZ, 0x3c, !PT ;  /* 0x000000342a087212 */ /* 0x000fe400078e3cff */
[----:B------:R-:W2:Y:S04]  /*10c30*/  LDL R52, [R1+0x36c] ;  /* 0x00036c0001347983 */ /* 0x000ea80000100800 */
[----:B------:R-:W2:Y:S01]  /*10c40*/  LDL R42, [R1+0x3e4] ;  /* 0x0003e400012a7983 */ /* 0x000ea20000100800 */
[----:B------:R-:W-:Y:S03]  /*10c50*/  POPC R8, R8 ;  /* 0x0000000800087309 */ /* 0x000fe60000000000 */
[----:B------:R-:W2:Y:S01]  /*10c60*/  LDL.LU R60, [R1+0x22c] ;  /* 0x00022c00013c7983 */ /* 0x000ea20000300800 */
[----:B------:R-:W-:-:S03]  /*10c70*/  VABSDIFF.U32 R12, R7, R9, RZ ;  /* 0x00000009070c7214 */ /* 0x000fc600000e00ff */
[----:B------:R-:W2:Y:S01]  /*10c80*/  LDL.LU R21, [R1+0x1ac] ;  /* 0x0001ac0001157983 */ /* 0x000ea20000300800 */
[----:B------:R-:W0:Y:S01]  /*10c90*/  POPC R10, R10 ;  /* 0x0000000a000a7309 */ /* 0x000e220000000000 */
[----:B------:R-:W-:Y:S02]  /*10ca0*/  IMAD.IADD R6, R6, 0x1, R12 ;  /* 0x0000000106067824 */ /* 0x000fe400078e020c */
[----:B0-----:R-:W-:Y:S01]  /*10cb0*/  IMAD.IADD R8, R8, 0x1, R10 ;  /* 0x0000000108087824 */ /* 0x001fe200078e020a */
[----:B---3--:R-:W-:-:S03]  /*10cc0*/  LOP3.LUT R10, R17, R15, RZ, 0x3c, !PT ;  /* 0x0000000f110a7212 */ /* 0x008fc600078e3cff */
[----:B------:R-:W-:Y:S01]  /*10cd0*/  IMAD R6, R8, 0x9, R6 ;  /* 0x0000000908067824 */ /* 0x000fe200078e0206 */
[----:B------:R-:W-:Y:S02]  /*10ce0*/  LOP3.LUT R8, R13, R11, RZ, 0x3c, !PT ;  /* 0x0000000b0d087212 */ /* 0x000fe400078e3cff */
[----:B--2---:R-:W-:-:S05]  /*10cf0*/  LOP3.LUT R7, R19, 0xff, RZ, 0xc0, !PT ;  /* 0x000000ff13077812 */ /* 0x004fca00078ec0ff */
[----:B------:R-:W-:Y:S04]  /*10d00*/  STL [R1+0x5f8], R7 ;  /* 0x0005f80701007387 */ /* 0x000fe80000100800 */
[----:B------:R-:W2:Y:S01]  /*10d10*/  LDL R19, [R1+0x370] ;  /* 0x0003700001137983 */ /* 0x000ea20000100800 */
[----:B-1----:R-:W-:-:S03]  /*10d20*/  LOP3.LUT R9, R65, 0xff, RZ, 0xc0, !PT ;  /* 0x000000ff41097812 */ /* 0x002fc600078ec0ff */
[----:B------:R-:W2:Y:S04]  /*10d30*/  LDL R17, [R1+0x3d8] ;  /* 0x0003d80001117983 */ /* 0x000ea80000100800 */
[----:B------:R0:W-:Y:S04]  /*10d40*/  STL [R1+0x6a4], R9 ;  /* 0x0006a40901007387 */ /* 0x0001e80000100800 */
[----:B------:R-:W3:Y:S04]  /*10d50*/  LDL R15, [R1+0x374] ;  /* 0x00037400010f7983 */ /* 0x000ee80000100800 */
[----:B------:R-:W3:Y:S01]  /*10d60*/  LDL R13, [R1+0x3dc] ;  /* 0x0003dc00010d7983 */ /* 0x000ee20000100800 */
[----:B------:R-:W-:-:S03]  /*10d70*/  VABSDIFF.U32 R12, R7, R9, RZ ;  /* 0x00000009070c7214 */ /* 0x000fc600000e00ff */
[----:B------:R-:W3:Y:S04]  /*10d80*/  LDL R213, [R1+0x3d0] ;  /* 0x0003d00001d57983 */ /* 0x000ee80000100800 */
[----:B------:R-:W3:Y:S04]  /*10d90*/  LDL R216, [R1+0x3d4] ;  /* 0x0003d40001d87983 */ /* 0x000ee80000100800 */
[----:B------:R-:W3:Y:S04]  /*10da0*/  LDL.LU R11, [R1+0x228] ;  /* 0x00022800010b7983 */ /* 0x000ee80000300800 */
[----:B0-----:R-:W3:Y:S04]  /*10db0*/  LDL.LU R9, [R1+0x1a8] ;  /* 0x0001a80001097983 */ /* 0x001ee80000300800 */
[----:B------:R-:W3:Y:S01]  /*10dc0*/  LDL R7, [R1+0x380] ;  /* 0x0003800001077983 */ /* 0x000ee20000100800 */
[----:B------:R-:W-:Y:S08]  /*10dd0*/  POPC R8, R8 ;  /* 0x0000000800087309 */ /* 0x000ff00000000000 */
[----:B------:R-:W0:Y:S01]  /*10de0*/  POPC R10, R10 ;  /* 0x0000000a000a7309 */ /* 0x000e220000000000 */
[----:B------:R-:W-:Y:S01]  /*10df0*/  IMAD.IADD R6, R6, 0x1, R12 ;  /* 0x0000000106067824 */ /* 0x000fe200078e020c */
[----:B------:R-:W3:Y:S01]  /*10e00*/  LDL R65, [R1+0x384] ;  /* 0x0003840001417983 */ /* 0x000ee20000100800 */
[----:B0-----:R-:W-:Y:S01]  /*10e10*/  IMAD.IADD R8, R8, 0x1, R10 ;  /* 0x0000000108087824 */ /* 0x001fe200078e020a */
[----:B------:R-:W-:-:S03]  /*10e20*/  LOP3.LUT R10, R235, R22, RZ, 0x3c, !PT ;  /* 0x00000016eb0a7212 */ /* 0x000fc600078e3cff */
[----:B------:R-:W-:Y:S01]  /*10e30*/  IMAD R6, R8, 0x9, R6 ;  /* 0x0000000908067824 */ /* 0x000fe200078e0206 */
[----:B------:R-:W-:Y:S02]  /*10e40*/  LOP3.LUT R8, R51, R24, RZ, 0x3c, !PT ;  /* 0x0000001833087212 */ /* 0x000fe400078e3cff */
[----:B------:R-:W-:Y:S01]  /*10e50*/  POPC R10, R10 ;  /* 0x0000000a000a7309 */ /* 0x000fe20000000000 */
[----:B------:R-:W-:-:S07]  /*10e60*/  LOP3.LUT R12, R36, 0xff, RZ, 0xc0, !PT ;  /* 0x000000ff240c7812 */ /* 0x000fce00078ec0ff */
[----:B------:R-:W0:Y:S01]  /*10e70*/  POPC R8, R8 ;  /* 0x0000000800087309 */ /* 0x000e220000000000 */
[----:B------:R-:W-:Y:S01]  /*10e80*/  LOP3.LUT R14, R30, 0xff, RZ, 0xc0, !PT ;  /* 0x000000ff1e0e7812 */ /* 0x000fe200078ec0ff */
[----:B------:R1:W-:Y:S03]  /*10e90*/  STL [R1+0x608], R12 ;  /* 0x0006080c01007387 */ /* 0x0003e60000100800 */
[----:B-1----:R-:W-:Y:S01]  /*10ea0*/  VABSDIFF.U32 R12, R12, R14, RZ ;  /* 0x0000000e0c0c7214 */ /* 0x002fe200000e00ff */
[----:B0-----:R-:W-:-:S03]  /*10eb0*/  IMAD.IADD R8, R8, 0x1, R10 ;  /* 0x0000000108087824 */ /* 0x001fc600078e020a */
[----:B------:R-:W-:Y:S02]  /*10ec0*/  IADD3 R6, PT, PT, R6, R12, RZ ;  /* 0x0000000c06067210 */ /* 0x000fe40007ffe0ff */
[----:B------:R-:W-:-:S03]  /*10ed0*/  LOP3.LUT R10, R42, R52, RZ, 0x3c, !PT ;  /* 0x000000342a0a7212 */ /* 0x000fc600078e3cff */
[----:B------:R-:W-:Y:S01]  /*10ee0*/  IMAD R6, R8, 0x9, R6 ;  /* 0x0000000908067824 */ /* 0x000fe200078e0206 */
[----:B------:R-:W-:Y:S02]  /*10ef0*/  LOP3.LUT R8, R48, R44, RZ, 0x3c, !PT ;  /* 0x0000002c30087212 */ /* 0x000fe400078e3cff */
[----:B------:R-:W-:Y:S01]  /*10f00*/  POPC R10, R10 ;  /* 0x0000000a000a7309 */ /* 0x000fe20000000000 */
[----:B------:R-:W-:Y:S01]  /*10f10*/  LOP3.LUT R12, R60, 0xff, RZ, 0xc0, !PT ;  /* 0x000000ff3c0c7812 */ /* 0x000fe200078ec0ff */
[----:B------:R0:W-:Y:S06]  /*10f20*/  STL [R1+0x6a0], R14 ;  /* 0x0006a00e01007387 */ /* 0x0001ec0000100800 */
[----:B------:R-:W1:Y:S01]  /*10f30*/  POPC R8, R8 ;  /* 0x0000000800087309 */ /* 0x000e620000000000 */
[----:B------:R1:W-:Y:S01]  /*10f40*/  STL [R1+0x60c], R12 ;  /* 0x00060c0c01007387 */ /* 0x0003e20000100800 */
[----:B0-----:R-:W-:-:S04]  /*10f50*/  LOP3.LUT R14, R21, 0xff, RZ, 0xc0, !PT ;  /* 0x000000ff150e7812 */ /* 0x001fc800078ec0ff */
[----:B-1----:R-:W-:Y:S01]  /*10f60*/  VABSDIFF.U32 R12, R12, R14, RZ ;  /* 0x0000000e0c0c7214 */ /* 0x002fe200000e00ff */
[----:B------:R-:W-:-:S04]  /*10f70*/  IMAD.IADD R8, R8, 0x1, R10 ;  /* 0x0000000108087824 */ /* 0x000fc800078e020a */
[----:B------:R-:W-:-:S04]  /*10f80*/  IMAD.IADD R6, R6, 0x1, R12 ;  /* 0x0000000106067824 */ /* 0x000fc800078e020c */
[----:B------:R-:W-:Y:S01]  /*10f90*/  IMAD R6, R8, 0x9, R6 ;  /* 0x0000000908067824 */ /* 0x000fe200078e0206 */
[----:B------:R0:W-:Y:S01]  /*10fa0*/  STL [R1+0x680], R14 ;  /* 0x0006800e01007387 */ /* 0x0001e20000100800 */
[----:B--2---:R-:W-:-:S03]  /*10fb0*/  LOP3.LUT R8, R17, R19, RZ, 0x3c, !PT ;  /* 0x0000001311087212 */ /* 0x004fc600078e3cff */
[----:B------:R-:W2:Y:S03]  /*10fc0*/  LDL.LU R19, [R1+0xe18] ;  /* 0x000e180001137983 */ /* 0x000ea60000300800 */
[----:B------:R-:W-:Y:S01]  /*10fd0*/  POPC R8, R8 ;  /* 0x0000000800087309 */ /* 0x000fe20000000000 */
[----:B------:R-:W2:Y:S01]  /*10fe0*/  LDL.LU R17, [R1+0xe14] ;  /* 0x000e140001117983 */ /* 0x000ea20000300800 */
[----:B---3--:R-:W-:-:S03]  /*10ff0*/  LOP3.LUT R10, R13, R15, RZ, 0x3c, !PT ;  /* 0x0000000f0d0a7212 */ /* 0x008fc600078e3cff */
[----:B------:R-:W3:Y:S03]  /*11000*/  LDL.LU R15, [R1+0xe10] ;  /* 0x000e1000010f7983 */ /* 0x000ee60000300800 */
[----:B------:R-:W1:Y:S01]  /*11010*/  POPC R10, R10 ;  /* 0x0000000a000a7309 */ /* 0x000e620000000000 */
[----:B------:R-:W3:Y:S01]  /*11020*/  LDL.LU R13, [R1+0xe0c] ;  /* 0x000e0c00010d7983 */ /* 0x000ee20000300800 */
[----:B------:R-:W-:-:S03]  /*11030*/  LOP3.LUT R12, R11, 0xff, RZ, 0xc0, !PT ;  /* 0x000000ff0b0c7812 */ /* 0x000fc600078ec0ff */
[----:B------:R-:W3:Y:S01]  /*11040*/  LDL.LU R11, [R1+0xe08] ;  /* 0x000e0800010b7983 */ /* 0x000ee20000300800 */
[----:B0-----:R-:W-:-:S03]  /*11050*/  LOP3.LUT R14, R9, 0xff, RZ, 0xc0, !PT ;  /* 0x000000ff090e7812 */ /* 0x001fc600078ec0ff */
[----:B------:R-:W3:Y:S04]  /*11060*/  LDL.LU R9, [R1+0xe04] ;  /* 0x000e040001097983 */ /* 0x000ee80000300800 */
[----:B------:R0:W-:Y:S01]  /*11070*/  STL [R1+0x614], R12 ;  /* 0x0006140c01007387 */ /* 0x0001e20000100800 */
[----:B-1----:R-:W-:Y:S02]  /*11080*/  IADD3 R8, PT, PT, R8, R10, RZ ;  /* 0x0000000a08087210 */ /* 0x002fe40007ffe0ff */
[----:B0-----:R-:W-:-:S05]  /*11090*/  VABSDIFF.U32 R12, R12, R14, RZ ;  /* 0x0000000e0c0c7214 */ /* 0x001fca00000e00ff */
[----:B------:R-:W-:Y:S01]  /*110a0*/  IMAD.IADD R6, R6, 0x1, R12 ;  /* 0x0000000106067824 */ /* 0x000fe200078e020c */
[----:B------:R0:W-:Y:S03]  /*110b0*/  STL [R1+0x678], R14 ;  /* 0x0006780e01007387 */ /* 0x0001e60000100800 */
[----:B------:R-:W-:Y:S01]  /*110c0*/  IMAD R6, R8, 0x9, R6 ;  /* 0x0000000908067824 */ /* 0x000fe200078e0206 */
[----:B------:R-:W-:Y:S02]  /*110d0*/  LOP3.LUT R8, R213, R7, RZ, 0x3c, !PT ;  /* 0x00000007d5087212 */ /* 0x000fe400078e3cff */
[----:B------:R-:W3:Y:S04]  /*110e0*/  LDL.LU R7, [R1+0xe00] ;  /* 0x000e000001077983 */ /* 0x000ee80000300800 */
[----:B------:R-:W3:Y:S01]  /*110f0*/  LDL.LU R21, [R1+0xdfc] ;  /* 0x000dfc0001157983 */ /* 0x000ee20000300800 */
[----:B------:R-:W-:Y:S01]  /*11100*/  LOP3.LUT R10, R216, R65, RZ, 0x3c, !PT ;  /* 0x00000041d80a7212 */ /* 0x000fe200078e3cff */
[----:B------:R-:W-:Y:S01]  /*11110*/  POPC R8, R8 ;  /* 0x0000000800087309 */ /* 0x000fe20000000000 */
[----:B------:R-:W-:-:S02]  /*11120*/  LOP3.LUT R2, R2, 0xff, RZ, 0xc0, !PT ;  /* 0x000000ff02027812 */ /* 0x000fc400078ec0ff */
[----:B------:R-:W-:Y:S01]  /*11130*/  LOP3.LUT R215, R252, 0xff, RZ, 0xc0, !PT ;  /* 0x000000fffcd77812 */ /* 0x000fe200078ec0ff */
[----:B------:R-:W-:Y:S02]  /*11140*/  HFMA2 R0, -RZ, RZ, -3, 0 ;  /* 0xc2000000ff007431 */ /* 0x000fe400000001ff */
[----:B------:R-:W-:Y:S01]  /*11150*/  IMAD.MOV.U32 R68, RZ, RZ, R54 ;  /* 0x000000ffff447224 */ /* 0x000fe200078e0036 */
[----:B------:R-:W-:Y:S01]  /*11160*/  MOV R91, R5 ;  /* 0x00000005005b7202 */ /* 0x000fe20000000f00 */
[----:B------:R-:W-:Y:S01]  /*11170*/  IMAD.MOV.U32 R69, RZ, RZ, R5 ;  /* 0x000000ffff457224 */ /* 0x000fe200078e0005 */
[----:B------:R-:W1:Y:S01]  /*11180*/  POPC R10, R10 ;  /* 0x0000000a000a7309 */ /* 0x000e620000000000 */
[----:B------:R-:W-:Y:S01]  /*11190*/  VABSDIFF.U32 R12, R2, R215, RZ ;  /* 0x000000d7020c7214 */ /* 0x000fe200000e00ff */
[--C-:B------:R-:W-:Y:S02]  /*111a0*/  IMAD.MOV.U32 R90, RZ, RZ, R72.reuse ;  /* 0x000000ffff5a7224 */ /* 0x100fe400078e0048 */
[----:B------:R-:W-:-:S02]  /*111b0*/  IMAD.MOV.U32 R88, RZ, RZ, R72 ;  /* 0x000000ffff587224 */ /* 0x000fc400078e0048 */
[--C-:B------:R-:W-:Y:S02]  /*111c0*/  IMAD.MOV.U32 R86, RZ, RZ, R72.reuse ;  /* 0x000000ffff567224 */ /* 0x100fe400078e0048 */
[----:B------:R-:W-:Y:S01]  /*111d0*/  IMAD.MOV.U32 R84, RZ, RZ, R72 ;  /* 0x000000ffff547224 */ /* 0x000fe200078e0048 */
[----:B------:R-:W-:Y:S01]  /*111e0*/  MOV R82, R72 ;  /* 0x0000004800527202 */ /* 0x000fe20000000f00 */
[----:B------:R-:W-:Y:S01]  /*111f0*/  IMAD.IADD R6, R6, 0x1, R12 ;  /* 0x0000000106067824 */ /* 0x000fe200078e020c */
[-C--:B0-----:R-:W-:Y:S01]  /*11200*/  MOV R14, R54.reuse ;  /* 0x00000036000e7202 */ /* 0x081fe20000000f00 */
[----:B------:R-:W-:Y:S01]  /*11210*/  IMAD.MOV.U32 R80, RZ, RZ, R72 ;  /* 0x000000ffff507224 */ /* 0x000fe200078e0048 */
[----:B------:R-:W3:Y:S01]  /*11220*/  LDL R217, [R1+0x3c0] ;  /* 0x0003c00001d97983 */ /* 0x000ee20000100800 */
[----:B-1----:R-:W-:Y:S01]  /*11230*/  IMAD.IADD R8, R8, 0x1, R10 ;  /* 0x0000000108087824 */ /* 0x002fe200078e020a */
[----:B------:R-:W-:Y:S01]  /*11240*/  TEX.LL RZ, R224, R68, R0, UR4, 2D, 0x1 ;  /* 0x28ff040044e07f60 */ /* 0x000fe200089e01ff */
[----:B------:R0:W-:Y:S01]  /*11250*/  TEX.LL RZ, R221, R90, R0, UR6, 2D, 0x1 ;  /* 0x28ff06005add7f60 */ /* 0x0001e200089e01ff */
[----:B------:R-:W-:Y:S01]  /*11260*/  IMAD.MOV.U32 R16, RZ, RZ, R54 ;  /* 0x000000ffff107224 */ /* 0x000fe200078e0036 */
[----:B------:R-:W3:Y:S01]  /*11270*/  LDL R219, [R1+0x3c4] ;  /* 0x0003c40001db7983 */ /* 0x000ee20000100800 */
[----:B------:R-:W-:Y:S01]  /*11280*/  IMAD R38, R8, 0x9, R6 ;  /* 0x0000000908267824 */ /* 0x000fe200078e0206 */
[----:B------:R-:W-:-:S02]  /*11290*/  MOV R8, R54 ;  /* 0x0000003600087202 */ /* 0x000fc40000000f00 */
[-C--:B------:R-:W-:Y:S02]  /*112a0*/  MOV R10, R54.reuse ;  /* 0x00000036000a7202 */ /* 0x080fe40000000f00 */
[----:B------:R-:W-:Y:S01]  /*112b0*/  MOV R12, R54 ;  /* 0x00000036000c7202 */ /* 0x000fe20000000f00 */
[----:B------:R-:W-:Y:S02]  /*112c0*/  IMAD.MOV.U32 R78, RZ, RZ, R72 ;  /* 0x000000ffff4e7224 */ /* 0x000fe400078e0048 */
[----:B------:R-:W-:Y:S02]  /*112d0*/  IMAD.MOV.U32 R18, RZ, RZ, R54 ;  /* 0x000000ffff127224 */ /* 0x000fe400078e0036 */
[----:B------:R-:W-:Y:S02]  /*112e0*/  IMAD.MOV.U32 R76, RZ, RZ, R72 ;  /* 0x000000ffff4c7224 */ /* 0x000fe400078e0048 */
[----:B------:R-:W-:Y:S02]  /*112f0*/  IMAD.MOV.U32 R20, RZ, RZ, R54 ;  /* 0x000000ffff147224 */ /* 0x000fe400078e0036 */
[----:B------:R-:W-:-:S02]  /*11300*/  IMAD.MOV.U32 R74, RZ, RZ, R72 ;  /* 0x000000ffff4a7224 */ /* 0x000fc400078e0048 */
[--C-:B------:R-:W-:Y:S02]  /*11310*/  IMAD.MOV.U32 R22, RZ, RZ, R54.reuse ;  /* 0x000000ffff167224 */ /* 0x100fe400078e0036 */
[----:B------:R-:W-:Y:S02]  /*11320*/  IMAD.MOV.U32 R73, RZ, RZ, R23 ;  /* 0x000000ffff497224 */ /* 0x000fe400078e0017 */
[--C-:B------:R-:W-:Y:S01]  /*11330*/  IMAD.MOV.U32 R24, RZ, RZ, R54.reuse ;  /* 0x000000ffff187224 */ /* 0x100fe200078e0036 */
[-C--:B------:R-:W-:Y:S01]  /*11340*/  MOV R94, R72.reuse ;  /* 0x00000048005e7202 */ /* 0x080fe20000000f00 */
[----:B------:R-:W-:Y:S01]  /*11350*/  IMAD.MOV.U32 R6, RZ, RZ, R54 ;  /* 0x000000ffff067224 */ /* 0x000fe200078e0036 */
[----:B------:R1:W-:Y:S01]  /*11360*/  STL [R1+0x618], R2 ;  /* 0x0006180201007387 */ /* 0x0003e20000100800 */
[--C-:B------:R-:W-:Y:S01]  /*11370*/  IMAD.MOV.U32 R100, RZ, RZ, R72.reuse ;  /* 0x000000ffff647224 */ /* 0x100fe200078e0048 */
[-C--:B------:R-:W-:Y:S01]  /*11380*/  MOV R240, R72.reuse ;  /* 0x0000004800f07202 */ /* 0x080fe20000000f00 */
[--C-:B------:R-:W-:Y:S01]  /*11390*/  IMAD.MOV.U32 R104, RZ, RZ, R72.reuse ;  /* 0x000000ffff687224 */ /* 0x100fe200078e0048 */
[----:B------:R-:W-:Y:S01]  /*113a0*/  MOV R28, R72 ;  /* 0x00000048001c7202 */ /* 0x000fe20000000f00 */
[--C-:B------:R-:W-:Y:S01]  /*113b0*/  IMAD.MOV.U32 R108, RZ, RZ, R72.reuse ;  /* 0x000000ffff6c7224 */ /* 0x100fe200078e0048 */
[----:B------:R-:W3:Y:S01]  /*113c0*/  LDL R220, [R1+0x3b8] ;  /* 0x0003b80001dc7983 */ /* 0x000ee20000100800 */
[----:B------:R-:W-:-:S02]  /*113d0*/  IMAD.MOV.U32 R250, RZ, RZ, R72 ;  /* 0x000000fffffa7224 */ /* 0x000fc400078e0048 */
[--C-:B------:R-:W-:Y:S02]  /*113e0*/  IMAD.MOV.U32 R44, RZ, RZ, R72.reuse ;  /* 0x000000ffff2c7224 */ /* 0x100fe400078e0048 */
[--C-:B------:R-:W-:Y:S02]  /*113f0*/  IMAD.MOV.U32 R40, RZ, RZ, R72.reuse ;  /* 0x000000ffff287224 */ /* 0x100fe400078e0048 */
[--C-:B------:R-:W-:Y:S02]  /*11400*/  IMAD.MOV.U32 R96, RZ, RZ, R72.reuse ;  /* 0x000000ffff607224 */ /* 0x100fe400078e0048 */
[----:B-1----:R-:W-:Y:S02]  /*11410*/  IMAD.MOV.U32 R2, RZ, RZ, R72 ;  /* 0x000000ffff027224 */ /* 0x002fe400078e0048 */
[----:B--2---:R-:W-:Y:S02]  /*11420*/  IMAD.MOV.U32 R77, RZ, RZ, R19 ;  /* 0x000000ffff4d7224 */ /* 0x004fe400078e0013 */
[----:B------:R-:W-:Y:S01]  /*11430*/  IMAD.MOV.U32 R79, RZ, RZ, R17 ;  /* 0x000000ffff4f7224 */ /* 0x000fe200078e0011 */
[----:B---3--:R-:W-:Y:S01]  /*11440*/  MOV R81, R15 ;  /* 0x0000000f00517202 */ /* 0x008fe20000000f00 */
[----:B------:R-:W-:-:S02]  /*11450*/  IMAD.MOV.U32 R83, RZ, RZ, R13 ;  /* 0x000000ffff537224 */ /* 0x000fc400078e000d */
[----:B------:R-:W-:Y:S02]  /*11460*/  IMAD.MOV.U32 R85, RZ, RZ, R11 ;  /* 0x000000ffff557224 */ /* 0x000fe400078e000b */
[----:B------:R-:W-:Y:S02]  /*11470*/  IMAD.MOV.U32 R87, RZ, RZ, R9 ;  /* 0x000000ffff577224 */ /* 0x000fe400078e0009 */
[--C-:B------:R-:W-:Y:S02]  /*11480*/  IMAD.MOV.U32 R55, RZ, RZ, R7.reuse ;  /* 0x000000ffff377224 */ /* 0x100fe400078e0007 */
[--C-:B------:R-:W-:Y:S02]  /*11490*/  IMAD.MOV.U32 R89, RZ, RZ, R7.reuse ;  /* 0x000000ffff597224 */ /* 0x100fe400078e0007 */
[----:B------:R-:W-:Y:S02]  /*114a0*/  TEX.LL RZ, R214, R54, R0, UR4, 2D, 0x1 ;  /* 0x28ff040036d67f60 */ /* 0x000fe400089e01ff */
        /* <DEDUP_REMOVED lines=14> */
[----:B------:R-:W-:Y:S01]  /*11590*/  MOV R75, R21 ;  /* 0x00000015004b7202 */ /* 0x000fe20000000f00 */
[----:B------:R-:W-:-:S03]  /*115a0*/  IMAD.MOV.U32 R95, RZ, RZ, R7 ;  /* 0x000000ffff5f7224 */ /* 0x000fc600078e0007 */
[----:B------:R-:W-:Y:S01]  /*115b0*/  TEX.LL RZ, R78, R74, R0, UR6, 2D, 0x1 ;  /* 0x28ff06004a4e7f60 */ /* 0x000fe200089e01ff */
[----:B------:R-:W-:Y:S01]  /*115c0*/  TEX.LL RZ, R77, R22, R0, UR4, 2D, 0x1 ;  /* 0x28ff0400164d7f60 */ /* 0x000fe200089e01ff */
[----:B------:R-:W-:Y:S01]  /*115d0*/  TEX.LL RZ, R76, R72, R0, UR6, 2D, 0x1 ;  /* 0x28ff0600484c7f60 */ /* 0x000fe200089e01ff */
[----:B------:R-:W-:Y:S01]  /*115e0*/  TEX.LL RZ, R75, R24, R0, UR4, 2D, 0x1 ;  /* 0x28ff0400184b7f60 */ /* 0x000fe200089e01ff */
[----:B------:R-:W-:Y:S01]  /*115f0*/  TEX.LL RZ, R72, R6, R0, UR8, 2D, 0x3 ;  /* 0x28ff080006487f60 */ /* 0x000fe200089e03ff */
[----:B------:R-:W5:Y:S01]  /*11600*/  TEX.LL RZ, R68, R94, R0, UR10, 2D, 0x3 ;  /* 0x28ff0a005e447f60 */ /* 0x000f6200089e03ff */
[----:B------:R-:W-:Y:S01]  /*11610*/  VIADD R70, R4, 0x4 ;  /* 0x0000000404467836 */ /* 0x000fe20000000000 */
[----:B------:R-:W-:Y:S01]  /*11620*/  STL [R1+0x674], R215 ;  /* 0x000674d701007387 */ /* 0x000fe20000100800 */
[----:B------:R-:W-:-:S03]  /*11630*/  IMAD.MOV.U32 R97, RZ, RZ, R25 ;  /* 0x000000ffff617224 */ /* 0x000fc600078e0019 */
[-C--:B------:R-:W-:Y:S01]  /*11640*/  I2FP.F32.S32 R58, R70.reuse ;  /* 0x00000046003a7245 */ /* 0x080fe20000201400 */
[----:B------:R-:W2:Y:S01]  /*11650*/  LDL R222, [R1+0x398] ;  /* 0x0003980001de7983 */ /* 0x000ea20000100800 */
[----:B------:R-:W-:Y:S01]  /*11660*/  I2FP.F32.U32 R70, R70 ;  /* 0x0000004600467245 */ /* 0x000fe20000201000 */
[----:B------:R-:W-:Y:S02]  /*11670*/  IMAD.MOV.U32 R65, RZ, RZ, R3 ;  /* 0x000000ffff417224 */ /* 0x000fe400078e0003 */
[----:B------:R-:W3:Y:S01]  /*11680*/  LDL R225, [R1+0x39c] ;  /* 0x00039c0001e17983 */ /* 0x000ee20000100800 */
[----:B------:R-:W-:Y:S01]  /*11690*/  MOV R64, R58 ;  /* 0x0000003a00407202 */ /* 0x000fe20000000f00 */
[----:B------:R-:W-:Y:S02]  /*116a0*/  IMAD.MOV.U32 R57, RZ, RZ, R5 ;  /* 0x000000ffff397224 */ /* 0x000fe400078e0005 */
[----:B------:R-:W2:Y:S01]  /*116b0*/  LDL R231, [R1+0x390] ;  /* 0x0003900001e77983 */ /* 0x000ea20000100800 */
[----:B------:R-:W-:Y:S01]  /*116c0*/  TEX.LL RZ, R74, R96, R0, UR6, 2D, 0x1 ;  /* 0x28ff0600604a7f60 */ /* 0x000fe200089e01ff */
[----:B------:R-:W-:Y:S02]  /*116d0*/  TEX.LL RZ, R65, R64, R0, UR4, 2D, 0x1 ;  /* 0x28ff040040417f60 */ /* 0x000fe400089e01ff */
[----:B------:R-:W3:Y:S01]  /*116e0*/  LDL R228, [R1+0x394] ;  /* 0x0003940001e47983 */ /* 0x000ee20000100800 */
[----:B0-----:R-:W-:-:S03]  /*116f0*/  IMAD.MOV.U32 R90, RZ, RZ, R58 ;  /* 0x000000ffff5a7224 */ /* 0x001fc600078e003a */
[----:B------:R-:W3:Y:S01]  /*11700*/  LDL.LU R227, [R1+0x514] ;  /* 0x0005140001e37983 */ /* 0x000ee20000300800 */
[----:B------:R-:W-:-:S03]  /*11710*/  IMAD.MOV.U32 R56, RZ, RZ, R70 ;  /* 0x000000ffff387224 */ /* 0x000fc600078e0046 */
[----:B------:R-:W3:Y:S01]  /*11720*/  LDL.LU R223, [R1+0x50c] ;  /* 0x00050c0001df7983 */ /* 0x000ee20000300800 */
[----:B------:R-:W-:Y:S01]  /*11730*/  IMAD.MOV.U32 R53, RZ, RZ, R7 ;  /* 0x000000ffff357224 */ /* 0x000fe200078e0007 */
[----:B------:R-:W-:Y:S02]  /*11740*/  MOV R51, R9 ;  /* 0x0000000900337202 */ /* 0x000fe40000000f00 */
[----:B------:R-:W-:Y:S01]  /*11750*/  STL [R1+0xcd4], R4 ;  /* 0x000cd40401007387 */ /* 0x000fe20000100800 */
[----:B------:R-:W-:Y:S01]  /*11760*/  IMAD.MOV.U32 R52, RZ, RZ, R70 ;  /* 0x000000ffff347224 */ /* 0x000fe200078e0046 */
[----:B------:R0:W-:Y:S01]  /*11770*/  TEX.LL RZ, R61, R90, R0, UR4, 2D, 0x1 ;  /* 0x28ff04005a3d7f60 */ /* 0x0001e200089e01ff */
[----:B------:R-:W-:Y:S01]  /*11780*/  TEX.LL RZ, R57, R56, R0, UR6, 2D, 0x1 ;  /* 0x28ff060038397f60 */ /* 0x000fe200089e01ff */
[----:B------:R-:W-:Y:S02]  /*11790*/  IMAD.MOV.U32 R49, RZ, RZ, R9 ;  /* 0x000000ffff317224 */ /* 0x000fe400078e0009 */
[----:B------:R-:W-:-:S02]  /*117a0*/  IMAD.MOV.U32 R50, RZ, RZ, R58 ;  /* 0x000000ffff327224 */ /* 0x000fc400078e003a */
[----:B------:R-:W-:Y:S02]  /*117b0*/  IMAD.MOV.U32 R47, RZ, RZ, R11 ;  /* 0x000000ffff2f7224 */ /* 0x000fe400078e000b */
[----:B------:R-:W-:Y:S02]  /*117c0*/  IMAD.MOV.U32 R48, RZ, RZ, R70 ;  /* 0x000000ffff307224 */ /* 0x000fe400078e0046 */
[--C-:B------:R-:W-:Y:S02]  /*117d0*/  IMAD.MOV.U32 R46, RZ, RZ, R58.reuse ;  /* 0x000000ffff2e7224 */ /* 0x100fe400078e003a */
[----:B------:R-:W-:Y:S01]  /*117e0*/  IMAD.MOV.U32 R43, RZ, RZ, R13 ;  /* 0x000000ffff2b7224 */ /* 0x000fe200078e000d */
[----:B------:R-:W-:Y:S02]  /*117f0*/  MOV R42, R58 ;  /* 0x0000003a002a7202 */ /* 0x000fe40000000f00 */
[----:B------:R-:W-:Y:S01]  /*11800*/  MOV R27, R21 ;  /* 0x00000015001b7202 */ /* 0x000fe20000000f00 */
[----:B------:R-:W-:-:S02]  /*11810*/  IMAD.MOV.U32 R26, RZ, RZ, R58 ;  /* 0x000000ffff1a7224 */ /* 0x000fc400078e003a */
[----:B------:R-:W-:Y:S01]  /*11820*/  VIADD R30, R4, 0x5 ;  /* 0x00000005041e7836 */ /* 0x000fe20000000000 */
[----:B------:R-:W-:Y:S01]  /*11830*/  MOV R59, R25 ;  /* 0x00000019003b7202 */ /* 0x000fe20000000f00 */
[--C-:B------:R-:W-:Y:S02]  /*11840*/  IMAD.MOV.U32 R246, RZ, RZ, R70.reuse ;  /* 0x000000fffff67224 */ /* 0x100fe400078e0046 */
[----:B------:R-:W-:Y:S01]  /*11850*/  IMAD.MOV.U32 R247, RZ, RZ, R23 ;  /* 0x000000fffff77224 */ /* 0x000fe200078e0017 */
[----:B------:R-:W-:Y:S01]  /*11860*/  I2FP.F32.S32 R62, R30 ;  /* 0x0000001e003e7245 */ /* 0x000fe20000201400 */
[----:B------:R-:W-:Y:S02]  /*11870*/  IMAD.MOV.U32 R242, RZ, RZ, R70 ;  /* 0x000000fffff27224 */ /* 0x000fe400078e0046 */
[----:B------:R-:W-:Y:S02]  /*11880*/  IMAD.MOV.U32 R243, RZ, RZ, R25 ;  /* 0x000000fffff37224 */ /* 0x000fe400078e0019 */
[----:B------:R-:W-:-:S02]  /*11890*/  IMAD.MOV.U32 R63, RZ, RZ, R3 ;  /* 0x000000ffff3f7224 */ /* 0x000fc400078e0003 */
[----:B------:R-:W-:Y:S02]  /*118a0*/  IMAD.MOV.U32 R92, RZ, RZ, R54 ;  /* 0x000000ffff5c7224 */ /* 0x000fe400078e0036 */
[--C-:B------:R-:W-:Y:S02]  /*118b0*/  IMAD.MOV.U32 R93, RZ, RZ, R9.reuse ;  /* 0x000000ffff5d7224 */ /* 0x100fe400078e0009 */
[----:B------:R-:W-:Y:S02]  /*118c0*/  IMAD.MOV.U32 R101, RZ, RZ, R9 ;  /* 0x000000ffff657224 */ /* 0x000fe400078e0009 */
[----:B-----5:R-:W-:Y:S01]  /*118d0*/  IMAD.MOV.U32 R218, RZ, RZ, R68 ;  /* 0x000000ffffda7224 */ /* 0x020fe200078e0044 */
[----:B------:R1:W-:Y:S01]  /*118e0*/  STL.64 [R1+0x98], R68 ;  /* 0x0000984401007387 */ /* 0x0003e20000100a00 */
[----:B------:R-:W-:Y:S01]  /*118f0*/  MOV R239, R69 ;  /* 0x0000004500ef7202 */ /* 0x000fe20000000f00 */
[----:B-1----:R-:W-:Y:S02]  /*11900*/  IMAD.MOV.U32 R68, RZ, RZ, R58 ;  /* 0x000000ffff447224 */ /* 0x002fe400078e003a */
[----:B------:R-:W-:-:S04]  /*11910*/  IMAD.MOV.U32 R69, RZ, RZ, R7 ;  /* 0x000000ffff457224 */ /* 0x000fc800078e0007 */
[----:B------:R1:W-:Y:S01]  /*11920*/  TEX.LL RZ, R55, R68, R0, UR4, 2D, 0x1 ;  /* 0x28ff040044377f60 */ /* 0x0003e200089e01ff */
[----:B------:R-:W-:Y:S01]  /*11930*/  TEX.LL RZ, R53, R52, R0, UR6, 2D, 0x1 ;  /* 0x28ff060034357f60 */ /* 0x000fe200089e01ff */
[----:B------:R-:W-:Y:S01]  /*11940*/  TEX.LL RZ, R51, R50, R0, UR4, 2D, 0x1 ;  /* 0x28ff040032337f60 */ /* 0x000fe200089e01ff */
[----:B------:R-:W-:Y:S01]  /*11950*/  TEX.LL RZ, R49, R48, R0, UR6, 2D, 0x1 ;  /* 0x28ff060030317f60 */ /* 0x000fe200089e01ff */
[----:B------:R-:W-:Y:S01]  /*11960*/  TEX.LL RZ, R47, R46, R0, UR4, 2D, 0x1 ;  /* 0x28ff04002e2f7f60 */ /* 0x000fe200089e01ff */
[----:B------:R2:W-:Y:S01]  /*11970*/  STL.64 [R1+0xa0], R72 ;  /* 0x0000a04801007387 */ /* 0x0005e20000100a00 */
[--C-:B0-----:R-:W-:Y:S02]  /*11980*/  IMAD.MOV.U32 R90, RZ, RZ, R70.reuse ;  /* 0x000000ffff5a7224 */ /* 0x101fe400078e0046 */
[----:B------:R-:W-:Y:S02]  /*11990*/  IMAD.MOV.U32 R91, RZ, RZ, R13 ;  /* 0x000000ffff5b7224 */ /* 0x000fe400078e000d */
[----:B--2---:R-:W-:Y:S01]  /*119a0*/  IMAD.MOV.U32 R72, RZ, RZ, R70 ;  /* 0x000000ffff487224 */ /* 0x004fe200078e0046 */
[----:B------:R-:W-:Y:S01]  /*119b0*/  MOV R73, R11 ;  /* 0x0000000b00497202 */ /* 0x000fe20000000f00 */
[----:B-1----:R-:W-:-:S03]  /*119c0*/  IMAD.MOV.U32 R69, RZ, RZ, R15 ;  /* 0x000000ffff457224 */ /* 0x002fc600078e000f */
[----:B------:R0:W-:Y:S01]  /*119d0*/  TEX.LL RZ, R45, R72, R0, UR6, 2D, 0x1 ;  /* 0x28ff0600482d7f60 */ /* 0x0001e200089e01ff */
[----:B------:R-:W-:Y:S01]  /*119e0*/  TEX.LL RZ, R43, R42, R0, UR4, 2D, 0x1 ;  /* 0x28ff04002a2b7f60 */ /* 0x000fe200089e01ff */
[----:B------:R1:W-:Y:S01]  /*119f0*/  TEX.LL RZ, R41, R90, R0, UR6, 2D, 0x1 ;  /* 0x28ff06005a297f60 */ /* 0x0003e200089e01ff */
[----:B------:R2:W-:Y:S01]  /*11a00*/  TEX.LL RZ, R39, R68, R0, UR4, 2D, 0x1 ;  /* 0x28ff040044277f60 */ /* 0x0005e200089e01ff */
[----:B------:R-:W-:Y:S01]  /*11a10*/  MOV R94, R70 ;  /* 0x00000046005e7202 */ /* 0x000fe20000000f00 */
[----:B------:R-:W-:-:S04]  /*11a20*/  IMAD.MOV.U32 R95, RZ, RZ, R15 ;  /* 0x000000ffff5f7224 */ /* 0x000fc800078e000f */
[----:B------:R-:W-:Y:S01]  /*11a30*/  TEX.LL RZ, R37, R94, R0, UR6, 2D, 0x1 ;  /* 0x28ff06005e257f60 */ /* 0x000fe200089e01ff */
[----:B0-----:R-:W-:Y:S02]  /*11a40*/  IMAD.MOV.U32 R72, RZ, RZ, R58 ;  /* 0x000000ffff487224 */ /* 0x001fe400078e003a */
[--C-:B------:R-:W-:Y:S02]  /*11a50*/  IMAD.MOV.U32 R73, RZ, RZ, R17.reuse ;  /* 0x000000ffff497224 */ /* 0x100fe400078e0011 */
[----:B-1----:R-:W-:Y:S02]  /*11a60*/  IMAD.MOV.U32 R91, RZ, RZ, R17 ;  /* 0x000000ffff5b7224 */ /* 0x002fe400078e0011 */
[--C-:B--2---:R-:W-:Y:S01]  /*11a70*/  IMAD.MOV.U32 R69, RZ, RZ, R19.reuse ;  /* 0x000000ffff457224 */ /* 0x104fe200078e0013 */
[----:B------:R0:W-:Y:S01]  /*11a80*/  TEX.LL RZ, R35, R72, R0, UR4, 2D, 0x1 ;  /* 0x28ff040048237f60 */ /* 0x0001e200089e01ff */
[----:B------:R1:W-:Y:S02]  /*11a90*/  TEX.LL RZ, R33, R90, R0, UR6, 2D, 0x1 ;  /* 0x28ff06005a217f60 */ /* 0x0003e400089e01ff */
[----:B------:R2:W-:Y:S01]  /*11aa0*/  TEX.LL RZ, R31, R68, R0, UR4, 2D, 0x1 ;  /* 0x28ff0400441f7f60 */ /* 0x0005e200089e01ff */
[----:B0-----:R-:W-:Y:S01]  /*11ab0*/  MOV R72, R70 ;  /* 0x0000004600487202 */ /* 0x001fe20000000f00 */
[----:B------:R-:W-:-:S02]  /*11ac0*/  IMAD.MOV.U32 R73, RZ, RZ, R19 ;  /* 0x000000ffff497224 */ /* 0x000fc400078e0013 */
[----:B-1----:R-:W-:Y:S02]  /*11ad0*/  IMAD.MOV.U32 R91, RZ, RZ, R21 ;  /* 0x000000ffff5b7224 */ /* 0x002fe400078e0015 */
[----:B--2---:R-:W-:Y:S01]  /*11ae0*/  IMAD.MOV.U32 R69, RZ, RZ, R23 ;  /* 0x000000ffff457224 */ /* 0x004fe200078e0017 */
        /* <DEDUP_REMOVED lines=10> */
[----:B------:R-:W-:-:S02]  /*11b90*/  IMAD.MOV.U32 R98, RZ, RZ, R54 ;  /* 0x000000ffff627224 */ /* 0x000fc400078e0036 */
[--C-:B------:R-:W-:Y:S02]  /*11ba0*/  IMAD.MOV.U32 R99, RZ, RZ, R11.reuse ;  /* 0x000000ffff637224 */ /* 0x100fe400078e000b */
[----:B------:R-:W-:Y:S02]  /*11bb0*/  IMAD.MOV.U32 R105, RZ, RZ, R11 ;  /* 0x000000ffff697224 */ /* 0x000fe400078e000b */
[----:B------:R-:W-:Y:S01]  /*11bc0*/  TEX.LL RZ, R100, R98, R0, UR8, 2D, 0x3 ;  /* 0x28ff080062647f60 */ /* 0x000fe200089e03ff */
[----:B-----5:R-:W-:Y:S01]  /*11bd0*/  IMAD.MOV.U32 R56, RZ, RZ, R68 ;  /* 0x000000ffff387224 */ /* 0x020fe200078e0044 */
[----:B------:R0:W-:Y:S01]  /*11be0*/  STL.64 [R1+0x88], R68 ;  /* 0x0000884401007387 */ /* 0x0001e20000100a00 */
[----:B------:R-:W-:Y:S02]  /*11bf0*/  MOV R42, R69 ;  /* 0x00000045002a7202 */ /* 0x000fe40000000f00 */
[----:B0-----:R-:W5:Y:S01]  /*11c00*/  TEX.LL RZ, R68, R104, R0, UR10, 2D, 0x3 ;  /* 0x28ff0a0068447f60 */ /* 0x001f6200089e03ff */
[----:B------:R-:W-:-:S02]  /*11c10*/  IMAD.MOV.U32 R102, RZ, RZ, R54 ;  /* 0x000000ffff667224 */ /* 0x000fc400078e0036 */
[--C-:B------:R-:W-:Y:S02]  /*11c20*/  IMAD.MOV.U32 R103, RZ, RZ, R13.reuse ;  /* 0x000000ffff677224 */ /* 0x100fe400078e000d */
[----:B------:R-:W-:Y:S02]  /*11c30*/  IMAD.MOV.U32 R109, RZ, RZ, R13 ;  /* 0x000000ffff6d7224 */ /* 0x000fe400078e000d */
[--C-:B------:R-:W-:Y:S02]  /*11c40*/  IMAD.MOV.U32 R107, RZ, RZ, R15.reuse ;  /* 0x000000ffff6b7224 */ /* 0x100fe400078e000f */
[--C-:B------:R-:W-:Y:S01]  /*11c50*/  IMAD.MOV.U32 R106, RZ, RZ, R54.reuse ;  /* 0x000000ffff6a7224 */ /* 0x100fe200078e0036 */
[----:B------:R-:W-:Y:S01]  /*11c60*/  TEX.LL RZ, R102, R102, R0, UR8, 2D, 0x3 ;  /* 0x28ff080066667f60 */ /* 0x000fe200089e03ff */
[----:B------:R-:W-:Y:S01]  /*11c70*/  TEX.LL RZ, R98, R108, R0, UR10, 2D, 0x3 ;  /* 0x28ff0a006c627f60 */ /* 0x000fe200089e03ff */
[----:B------:R-:W-:Y:S01]  /*11c80*/  IMAD.MOV.U32 R251, RZ, RZ, R15 ;  /* 0x000000fffffb7224 */ /* 0x000fe200078e000f */
[----:B------:R-:W-:Y:S01]  /*11c90*/  MOV R249, R17 ;  /* 0x0000001100f97202 */ /* 0x000fe20000000f00 */
[----:B------:R-:W-:Y:S01]  /*11ca0*/  IMAD.MOV.U32 R248, RZ, RZ, R54 ;  /* 0x000000fffff87224 */ /* 0x000fe200078e0036 */
[----:B------:R-:W-:Y:S01]  /*11cb0*/  TEX.LL RZ, R94, R106, R0, UR8, 2D, 0x3 ;  /* 0x28ff08006a5e7f60 */ /* 0x000fe200089e03ff */
[----:B------:R-:W-:Y:S01]  /*11cc0*/  IMAD.MOV.U32 R241, RZ, RZ, R17 ;  /* 0x000000fffff17224 */ /* 0x000fe200078e0011 */
[----:B-----5:R0:W-:Y:S01]  /*11cd0*/  STL.64 [R1+0x78], R68 ;  /* 0x0000784401007387 */ /* 0x0201e20000100a00 */
[----:B------:R-:W-:-:S02]  /*11ce0*/  IMAD.MOV.U32 R26, RZ, RZ, R68 ;  /* 0x000000ffff1a7224 */ /* 0x000fc400078e0044 */
[----:B0-----:R-:W5:Y:S01]  /*11cf0*/  TEX.LL RZ, R68, R250, R0, UR10, 2D, 0x3 ;  /* 0x28ff0a00fa447f60 */ /* 0x001f6200089e03ff */
[----:B------:R-:W-:Y:S01]  /*11d00*/  TEX.LL RZ, R92, R248, R0, UR8, 2D, 0x3 ;  /* 0x28ff0800f85c7f60 */ /* 0x000fe200089e03ff */
[----:B------:R-:W5:Y:S01]  /*11d10*/  TEX.LL RZ, R72, R240, R0, UR10, 2D, 0x3 ;  /* 0x28ff0a00f0487f60 */ /* 0x000f6200089e03ff */
[----:B------:R-:W-:-:S04]  /*11d20*/  DEPBAR.LE SB5, 0x1 ;  /* 0x0000d0400000791a */ /* 0x000fc80000000000 */
[----:B------:R-:W-:Y:S01]  /*11d30*/  IMAD.MOV.U32 R4, RZ, RZ, R68 ;  /* 0x000000ffff047224 */ /* 0x000fe200078e0044 */
[----:B------:R0:W-:Y:S01]  /*11d40*/  STL.64 [R1+0x58], R68 ;  /* 0x0000584401007387 */ /* 0x0001e20000100a00 */
[----:B------:R-:W-:-:S03]  /*11d50*/  IMAD.MOV.U32 R247, RZ, RZ, R69 ;  /* 0x000000fffff77224 */ /* 0x000fc600078e0045 */
[----:B-----5:R-:W-:Y:S01]  /*11d60*/  STL.64 [R1+0x48], R72 ;  /* 0x0000484801007387 */ /* 0x020fe20000100a00 */
[----:B0-----:R-:W-:Y:S01]  /*11d70*/  IMAD.MOV.U32 R68, RZ, RZ, R54 ;  /* 0x000000ffff447224 */ /* 0x001fe200078e0036 */
[----:B------:R-:W-:-:S04]  /*11d80*/  MOV R69, R19 ;  /* 0x0000001300457202 */ /* 0x000fc80000000f00 */
[----:B------:R0:W-:Y:S01]  /*11d90*/  TEX.LL RZ, R96, R68, R0, UR8, 2D, 0x3 ;  /* 0x28ff080044607f60 */ /* 0x0001e200089e03ff */
[----:B------:R1:W-:Y:S01]  /*11da0*/  STL.64 [R1+0x90], R90 ;  /* 0x0000905a01007387 */ /* 0x0003e20000100a00 */
[----:B------:R-:W-:Y:S02]  /*11db0*/  IMAD.MOV.U32 R242, RZ, RZ, R72 ;  /* 0x000000fffff27224 */ /* 0x000fe400078e0048 */
[----:B------:R-:W-:Y:S02]  /*11dc0*/  IMAD.MOV.U32 R241, RZ, RZ, R73 ;  /* 0x000000fffff17224 */ /* 0x000fe400078e0049 */
[----:B-1----:R-:W-:Y:S02]  /*11dd0*/  IMAD.MOV.U32 R90, RZ, RZ, R44 ;  /* 0x000000ffff5a7224 */ /* 0x002fe400078e002c */
[----:B------:R-:W-:-:S04]  /*11de0*/  IMAD.MOV.U32 R91, RZ, RZ, R19 ;  /* 0x000000ffff5b7224 */ /* 0x000fc800078e0013 */
[----:B------:R-:W5:Y:S01]  /*11df0*/  TEX.LL RZ, R72, R90, R0, UR10, 2D, 0x3 ;  /* 0x28ff0a005a487f60 */ /* 0x000f6200089e03ff */
[----:B0-----:R-:W-:Y:S01]  /*11e00*/  MOV R69, R21 ;  /* 0x0000001500457202 */ /* 0x001fe20000000f00 */
[----:B-----5:R-:W-:Y:S04]  /*11e10*/  STL.64 [R1+0x38], R72 ;  /* 0x0000384801007387 */ /* 0x020fe80000100a00 */
[----:B------:R0:W-:Y:S01]  /*11e20*/  STL.64 [R1+0x80], R100 ;  /* 0x0000806401007387 */ /* 0x0001e20000100a00 */
[----:B------:R-:W-:Y:S02]  /*11e30*/  IMAD.MOV.U32 R240, RZ, RZ, R72 ;  /* 0x000000fffff07224 */ /* 0x000fe400078e0048 */
[----:B------:R-:W-:Y:S01]  /*11e40*/  IMAD.MOV.U32 R234, RZ, RZ, R73 ;  /* 0x000000ffffea7224 */ /* 0x000fe200078e0049 */
[----:B0-----:R0:W-:Y:S01]  /*11e50*/  TEX.LL RZ, R100, R68, R0, UR8, 2D, 0x3 ;  /* 0x28ff080044647f60 */ /* 0x0011e200089e03ff */
[----:B------:R-:W-:-:S02]  /*11e60*/  IMAD.MOV.U32 R90, RZ, RZ, R40 ;  /* 0x000000ffff5a7224 */ /* 0x000fc400078e0028 */
[----:B------:R-:W-:-:S04]  /*11e70*/  IMAD.MOV.U32 R91, RZ, RZ, R21 ;  /* 0x000000ffff5b7224 */ /* 0x000fc800078e0015 */
[----:B------:R-:W5:Y:S01]  /*11e80*/  TEX.LL RZ, R72, R90, R0, UR10, 2D, 0x3 ;  /* 0x28ff0a005a487f60 */ /* 0x000f6200089e03ff */
[----:B0-----:R-:W-:Y:S01]  /*11e90*/  MOV R69, R23 ;  /* 0x0000001700457202 */ /* 0x001fe20000000f00 */
[----:B-----5:R-:W-:Y:S04]  /*11ea0*/  STL.64 [R1+0x28], R72 ;  /* 0x0000284801007387 */ /* 0x020fe80000100a00 */
[----:B------:R-:W-:Y:S04]  /*11eb0*/  STL.64 [R1+0x70], R102 ;  /* 0x0000706601007387 */ /* 0x000fe80000100a00 */
[----:B------:R0:W-:Y:S02]  /*11ec0*/  STL.64 [R1+0x68], R98 ;  /* 0x0000686201007387 */ /* 0x0001e40000100a00 */
[----:B0-----:R0:W-:Y:S02]  /*11ed0*/  TEX.LL RZ, R98, R68, R0, UR8, 2D, 0x3 ;  /* 0x28ff080044627f60 */ /* 0x0011e400089e03ff */
[----:B------:R1:W-:Y:S04]  /*11ee0*/  STL.64 [R1+0x60], R94 ;  /* 0x0000605e01007387 */ /* 0x0003e80000100a00 */
[----:B------:R2:W-:Y:S01]  /*11ef0*/  STL.64 [R1+0x50], R92 ;  /* 0x0000505c01007387 */ /* 0x0005e20000100a00 */
[----:B-1----:R-:W-:-:S02]  /*11f00*/  IMAD.MOV.U32 R94, RZ, RZ, R28 ;  /* 0x000000ffff5e7224 */ /* 0x002fc400078e001c */
[----:B------:R-:W-:-:S04]  /*11f10*/  IMAD.MOV.U32 R95, RZ, RZ, R23 ;  /* 0x000000ffff5f7224 */ /* 0x000fc800078e0017 */
[----:B--2---:R-:W5:Y:S01]  /*11f20*/  TEX.LL RZ, R92, R94, R0, UR10, 2D, 0x3 ;  /* 0x28ff0a005e5c7f60 */ /* 0x004f6200089e03ff */
[----:B------:R-:W-:Y:S01]  /*11f30*/  IMAD.MOV.U32 R40, RZ, RZ, R72 ;  /* 0x000000ffff287224 */ /* 0x000fe200078e0048 */
[----:B0-----:R-:W-:Y:S01]  /*11f40*/  MOV R68, R58 ;  /* 0x0000003a00447202 */ /* 0x001fe20000000f00 */
[----:B------:R-:W-:Y:S01]  /*11f50*/  IMAD.MOV.U32 R50, RZ, RZ, R73 ;  /* 0x000000ffff327224 */ /* 0x000fe200078e0049 */
[----:B------:R-:W-:Y:S01]  /*11f60*/  MOV R73, R25 ;  /* 0x0000001900497202 */ /* 0x000fe20000000f00 */
[----:B------:R-:W-:Y:S02]  /*11f70*/  IMAD.MOV.U32 R69, RZ, RZ, R3 ;  /* 0x000000ffff457224 */ /* 0x000fe400078e0003 */
[----:B------:R-:W-:Y:S02]  /*11f80*/  IMAD.MOV.U32 R72, RZ, RZ, R54 ;  /* 0x000000ffff487224 */ /* 0x000fe400078e0036 */
[----:B------:R-:W-:Y:S02]  /*11f90*/  IMAD.MOV.U32 R90, RZ, RZ, R2 ;  /* 0x000000ffff5a7224 */ /* 0x000fe400078e0002 */
[----:B------:R-:W-:Y:S01]  /*11fa0*/  IMAD.MOV.U32 R91, RZ, RZ, R25 ;  /* 0x000000ffff5b7224 */ /* 0x000fe200078e0019 */
[----:B-----5:R-:W-:Y:S01]  /*11fb0*/  STL.64 [R1+0x18], R92 ;  /* 0x0000185c01007387 */ /* 0x020fe20000100a00 */
[----:B------:R-:W-:-:S02]  /*11fc0*/  IMAD.MOV.U32 R2, RZ, RZ, R92 ;  /* 0x000000ffff027224 */ /* 0x000fc400078e005c */
[----:B------:R-:W-:Y:S01]  /*11fd0*/  IMAD.MOV.U32 R252, RZ, RZ, R93 ;  /* 0x000000fffffc7224 */ /* 0x000fe200078e005d */
[----:B------:R0:W-:Y:S02]  /*11fe0*/  STL.64 [R1+0x40], R96 ;  /* 0x0000406001007387 */ /* 0x0001e40000100a00 */
[----:B0-----:R-:W-:Y:S01]  /*11ff0*/  TEX.LL RZ, R96, R72, R0, UR8, 2D, 0x3 ;  /* 0x28ff080048607f60 */ /* 0x001fe200089e03ff */
[----:B------:R0:W-:Y:S01]  /*12000*/  TEX.LL RZ, R92, R90, R0, UR10, 2D, 0x3 ;  /* 0x28ff0a005a5c7f60 */ /* 0x0001e200089e03ff */
[----:B------:R-:W5:Y:S01]  /*12010*/  TEX.LL RZ, R68, R68, R0, UR8, 2D, 0x3 ;  /* 0x28ff080044447f60 */ /* 0x000f6200089e03ff */
[----:B0-----:R-:W-:Y:S01]  /*12020*/  IMAD.MOV.U32 R90, RZ, RZ, R70 ;  /* 0x000000ffff5a7224 */ /* 0x001fe200078e0046 */
[----:B------:R-:W-:-:S04]  /*12030*/  MOV R91, R3 ;  /* 0x00000003005b7202 */ /* 0x000fc80000000f00 */
[----:B------:R0:W5:Y:S01]  /*12040*/  TEX.LL RZ, R72, R90, R0, UR10, 2D, 0x3 ;  /* 0x28ff0a005a487f60 */ /* 0x00016200089e03ff */
[----:B------:R-:W-:Y:S01]  /*12050*/  IMAD.MOV.U32 R71, RZ, RZ, R3 ;  /* 0x000000ffff477224 */ /* 0x000fe200078e0003 */
[----:B------:R-:W-:Y:S01]  /*12060*/  MOV R232, R70 ;  /* 0x0000004600e87202 */ /* 0x000fe20000000f00 */
[----:B------:R-:W-:Y:S02]  /*12070*/  IMAD.MOV.U32 R233, RZ, RZ, R5 ;  /* 0x000000ffffe97224 */ /* 0x000fe400078e0005 */
[----:B------:R-:W-:Y:S01]  /*12080*/  TEX.LL RZ, R8, R70, R0, UR6, 2D, 0x1 ;  /* 0x28ff060046087f60 */ /* 0x000fe200089e01ff */
[----:B------:R-:W-:-:S04]  /*12090*/  DEPBAR.LE SB5, 0x1 ;  /* 0x0000d0400000791a */ /* 0x000fc80000000000 */
[----:B------:R1:W-:Y:S01]  /*120a0*/  STL.64 [R1], R68 ;  /* 0x0000004401007387 */ /* 0x0003e20000100a00 */
[----:B------:R-:W-:-:S03]  /*120b0*/  IMAD.MOV.U32 R230, RZ, RZ, R69 ;  /* 0x000000ffffe67224 */ /* 0x000fc600078e0045 */
[----:B------:R-:W-:Y:S01]  /*120c0*/  STL.64 [R1+0x30], R100 ;  /* 0x0000306401007387 */ /* 0x000fe20000100a00 */
[----:B-1----:R-:W-:Y:S02]  /*120d0*/  IMAD.MOV.U32 R68, RZ, RZ, R58 ;  /* 0x000000ffff447224 */ /* 0x002fe400078e003a */
[----:B------:R-:W-:-:S04]  /*120e0*/  IMAD.MOV.U32 R69, RZ, RZ, R5 ;  /* 0x000000ffff457224 */ /* 0x000fc800078e0005 */
[----:B------:R1:W-:Y:S01]  /*120f0*/  TEX.LL RZ, R250, R68, R0, UR8, 2D, 0x3 ;  /* 0x28ff080044fa7f60 */ /* 0x0003e200089e03ff */
[----:B0-----:R-:W-:Y:S01]  /*12100*/  MOV R90, R58 ;  /* 0x0000003a005a7202 */ /* 0x001fe20000000f00 */
[----:B------:R-:W-:Y:S01]  /*12110*/  IMAD.MOV.U32 R91, RZ, RZ, R7 ;  /* 0x000000ffff5b7224 */ /* 0x000fe200078e0007 */
[----:B-----5:R0:W-:Y:S01]  /*12120*/  STL.64 [R1+0x190], R72 ;  /* 0x0001904801007387 */ /* 0x0201e20000100a00 */
[----:B------:R-:W-:Y:S02]  /*12130*/  IMAD.MOV.U32 R229, RZ, RZ, R73 ;  /* 0x000000ffffe57224 */ /* 0x000fe400078e0049 */
[----:B-1----:R-:W-:Y:S02]  /*12140*/  IMAD.MOV.U32 R68, RZ, RZ, R70 ;  /* 0x000000ffff447224 */ /* 0x002fe400078e0046 */
[----:B------:R-:W-:Y:S01]  /*12150*/  IMAD.MOV.U32 R69, RZ, RZ, R7 ;  /* 0x000000ffff457224 */ /* 0x000fe200078e0007 */
[----:B0-----:R-:W5:Y:S01]  /*12160*/  TEX.LL RZ, R72, R232, R0, UR10, 2D, 0x3 ;  /* 0x28ff0a00e8487f60 */ /* 0x001f6200089e03ff */
[----:B------:R0:W-:Y:S04]  /*12170*/  TEX.LL RZ, R248, R90, R0, UR8, 2D, 0x3 ;  /* 0x28ff08005af87f60 */ /* 0x0001e800089e03ff */
[----:B------:R-:W5:Y:S01]  /*12180*/  TEX.LL RZ, R68, R68, R0, UR10, 2D, 0x3 ;  /* 0x28ff0a0044447f60 */ /* 0x000f6200089e03ff */
[----:B------:R-:W-:Y:S01]  /*12190*/  STL.64 [R1+0x20], R98 ;  /* 0x0000206201007387 */ /* 0x000fe20000100a00 */
[----:B------:R-:W-:-:S02]  /*121a0*/  IMAD.MOV.U32 R94, RZ, RZ, R58 ;  /* 0x000000ffff5e7224 */ /* 0x000fc400078e003a */
[----:B------:R-:W-:-:S04]  /*121b0*/  IMAD.MOV.U32 R95, RZ, RZ, R9 ;  /* 0x000000ffff5f7224 */ /* 0x000fc800078e0009 */
[----:B------:R-:W-:Y:S01]  /*121c0*/  TEX.LL RZ, R108, R94, R0, UR8, 2D, 0x3 ;  /* 0x28ff08005e6c7f60 */ /* 0x000fe200089e03ff */
[----:B0-----:R-:W-:Y:S01]  /*121d0*/  MOV R91, R11 ;  /* 0x0000000b005b7202 */ /* 0x001fe20000000f00 */
[----:B-----5:R0:W-:Y:S01]  /*121e0*/  STL.64 [R1+0x188], R72 ;  /* 0x0001884801007387 */ /* 0x0201e20000100a00 */
[----:B------:R-:W-:-:S03]  /*121f0*/  IMAD.MOV.U32 R232, RZ, RZ, R73 ;  /* 0x000000ffffe87224 */ /* 0x000fc600078e0049 */
[----:B------:R1:W-:Y:S01]  /*12200*/  STL.64 [R1+0x180], R68 ;  /* 0x0001804401007387 */ /* 0x0003e20000100a00 */
[----:B------:R-:W-:Y:S02]  /*12210*/  IMAD.MOV.U32 R238, RZ, RZ, R69 ;  /* 0x000000ffffee7224 */ /* 0x000fe400078e0045 */
[----:B0-----:R-:W-:Y:S02]  /*12220*/  IMAD.MOV.U32 R72, RZ, RZ, R70 ;  /* 0x000000ffff487224 */ /* 0x001fe400078e0046 */
[----:B------:R-:W-:Y:S01]  /*12230*/  IMAD.MOV.U32 R73, RZ, RZ, R9 ;  /* 0x000000ffff497224 */ /* 0x000fe200078e0009 */
[----:B------:R-:W-:Y:S01]  /*12240*/  STL.64 [R1+0x10], R96 ;  /* 0x0000106001007387 */ /* 0x000fe20000100a00 */
[----:B-1----:R-:W-:Y:S01]  /*12250*/  MOV R68, R70 ;  /* 0x0000004600447202 */ /* 0x002fe20000000f00 */
[----:B------:R-:W-:Y:S01]  /*12260*/  IMAD.MOV.U32 R69, RZ, RZ, R11 ;  /* 0x000000ffff457224 */ /* 0x000fe200078e000b */
[----:B------:R0:W-:Y:S01]  /*12270*/  TEX.LL RZ, R94, R72, R0, UR10, 2D, 0x3 ;  /* 0x28ff0a00485e7f60 */ /* 0x0001e200089e03ff */
[----:B------:R1:W-:Y:S01]  /*12280*/  TEX.LL RZ, R106, R90, R0, UR8, 2D, 0x3 ;  /* 0x28ff08005a6a7f60 */ /* 0x0003e200089e03ff */
[----:B------:R2:W-:Y:S02]  /*12290*/  STL.64 [R1+0x8], R92 ;  /* 0x0000085c01007387 */ /* 0x0005e40000100a00 */
[----:B--2---:R2:W-:Y:S01]  /*122a0*/  TEX.LL RZ, R92, R68, R0, UR10, 2D, 0x3 ;  /* 0x28ff0a00445c7f60 */ /* 0x0045e200089e03ff */
[----:B0-----:R-:W-:-:S02]  /*122b0*/  IMAD.MOV.U32 R72, RZ, RZ, R58 ;  /* 0x000000ffff487224 */ /* 0x001fc400078e003a */
[----:B------:R-:W-:Y:S01]  /*122c0*/  IMAD.MOV.U32 R73, RZ, RZ, R13 ;  /* 0x000000ffff497224 */ /* 0x000fe200078e000d */
[----:B-1----:R-:W-:Y:S01]  /*122d0*/  MOV R91, R13 ;  /* 0x0000000d005b7202 */ /* 0x002fe20000000f00 */
[----:B------:R-:W-:Y:S02]  /*122e0*/  IMAD.MOV.U32 R90, RZ, RZ, R70 ;  /* 0x000000ffff5a7224 */ /* 0x000fe400078e0046 */
[----:B------:R-:W-:Y:S02]  /*122f0*/  TEX.LL RZ, R104, R72, R0, UR8, 2D, 0x3 ;  /* 0x28ff080048687f60 */ /* 0x000fe400089e03ff */
[----:B------:R0:W5:Y:S01]  /*12300*/  TEX.LL RZ, R72, R90, R0, UR10, 2D, 0x3 ;  /* 0x28ff0a005a487f60 */ /* 0x00016200089e03ff */
[----:B--2---:R-:W-:Y:S02]  /*12310*/  IMAD.MOV.U32 R68, RZ, RZ, R58 ;  /* 0x000000ffff447224 */ /* 0x004fe400078e003a */
[----:B------:R-:W-:-:S04]  /*12320*/  IMAD.MOV.U32 R69, RZ, RZ, R15 ;  /* 0x000000ffff457224 */ /* 0x000fc800078e000f */
[----:B------:R1:W-:Y:S01]  /*12330*/  TEX.LL RZ, R102, R68, R0, UR8, 2D, 0x3 ;  /* 0x28ff080044667f60 */ /* 0x0003e200089e03ff */
[----:B0-----:R-:W-:Y:S01]  /*12340*/  IMAD.MOV.U32 R91, RZ, RZ, R15 ;  /* 0x000000ffff5b7224 */ /* 0x001fe200078e000f */
[----:B-----5:R0:W-:Y:S01]  /*12350*/  STL.64 [R1+0x168], R72 ;  /* 0x0001684801007387 */ /* 0x0201e20000100a00 */
[----:B------:R-:W-:Y:S02]  /*12360*/  IMAD.MOV.U32 R243, RZ, RZ, R73 ;  /* 0x000000fffff37224 */ /* 0x000fe400078e0049 */
[----:B0-----:R-:W5:Y:S01]  /*12370*/  TEX.LL RZ, R72, R90, R0, UR10, 2D, 0x3 ;  /* 0x28ff0a005a487f60 */ /* 0x001f6200089e03ff */
[----:B-1----:R-:W-:Y:S01]  /*12380*/  MOV R69, R17 ;  /* 0x0000001100457202 */ /* 0x002fe20000000f00 */
[----:B------:R-:W-:Y:S02]  /*12390*/  IMAD.MOV.U32 R244, RZ, RZ, R70 ;  /* 0x000000fffff47224 */ /* 0x000fe400078e0046 */
[----:B------:R-:W-:Y:S01]  /*123a0*/  IMAD.MOV.U32 R245, RZ, RZ, R17 ;  /* 0x000000fffff57224 */ /* 0x000fe200078e0011 */
[----:B------:R0:W-:Y:S01]  /*123b0*/  TEX.LL RZ, R100, R68, R0, UR8, 2D, 0x3 ;  /* 0x28ff080044647f60 */ /* 0x0001e200089e03ff */
[----:B-----5:R-:W-:Y:S01]  /*123c0*/  IMAD.MOV.U32 R246, RZ, RZ, R72 ;  /* 0x000000fffff67224 */ /* 0x020fe200078e0048 */
[----:B------:R1:W-:Y:S01]  /*123d0*/  STL.64 [R1+0x160], R72 ;  /* 0x0001604801007387 */ /* 0x0003e20000100a00 */
[----:B------:R-:W-:-:S02]  /*123e0*/  IMAD.MOV.U32 R28, RZ, RZ, R73 ;  /* 0x000000ffff1c7224 */ /* 0x000fc400078e0049 */
[----:B-1----:R-:W5:Y:S01]  /*123f0*/  TEX.LL RZ, R72, R244, R0, UR10, 2D, 0x3 ;  /* 0x28ff0a00f4487f60 */ /* 0x002f6200089e03ff */
[----:B0-----:R-:W-:-:S04]  /*12400*/  IMAD.MOV.U32 R69, RZ, RZ, R19 ;  /* 0x000000ffff457224 */ /* 0x001fc800078e0013 */
[----:B------:R0:W-:Y:S01]  /*12410*/  TEX.LL RZ, R98, R68, R0, UR8, 2D, 0x3 ;  /* 0x28ff080044627f60 */ /* 0x0001e200089e03ff */
[----:B------:R-:W-:Y:S01]  /*12420*/  MOV R90, R58 ;  /* 0x0000003a005a7202 */ /* 0x000fe20000000f00 */
[--C-:B------:R-:W-:Y:S02]  /*12430*/  IMAD.MOV.U32 R91, RZ, RZ, R21.reuse ;  /* 0x000000ffff5b7224 */ /* 0x100fe400078e0015 */
[----:B0-----:R-:W-:Y:S02]  /*12440*/  IMAD.MOV.U32 R68, RZ, RZ, R70 ;  /* 0x000000ffff447224 */ /* 0x001fe400078e0046 */
[----:B------:R-:W-:Y:S02]  /*12450*/  IMAD.MOV.U32 R69, RZ, RZ, R21 ;  /* 0x000000ffff457224 */ /* 0x000fe400078e0015 */
[----:B-----5:R-:W-:Y:S01]  /*12460*/  IMAD.MOV.U32 R245, RZ, RZ, R72 ;  /* 0x000000fffff57224 */ /* 0x020fe200078e0048 */
[----:B------:R0:W-:Y:S01]  /*12470*/  STL.64 [R1+0x158], R72 ;  /* 0x0001584801007387 */ /* 0x0001e20000100a00 */
[----:B------:R-:W-:Y:S01]  /*12480*/  MOV R46, R73 ;  /* 0x00000049002e7202 */ /* 0x000fe20000000f00 */
[----:B0-----:R-:W-:-:S02]  /*12490*/  IMAD.MOV.U32 R72, RZ, RZ, R70 ;  /* 0x000000ffff487224 */ /* 0x001fc400078e0046 */
[----:B------:R-:W-:-:S06]  /*124a0*/  IMAD.MOV.U32 R73, RZ, RZ, R19 ;  /* 0x000000ffff497224 */ /* 0x000fcc00078e0013 */
[----:B------:R-:W5:Y:S01]  /*124b0*/  TEX.LL RZ, R72, R72, R0, UR10, 2D, 0x3 ;  /* 0x28ff0a0048487f60 */ /* 0x000f6200089e03ff */
[----:B------:R-:W-:Y:S01]  /*124c0*/  TEX.LL RZ, R96, R90, R0, UR8, 2D, 0x3 ;  /* 0x28ff08005a607f60 */ /* 0x000fe200089e03ff */
[----:B------:R-:W5:Y:S01]  /*124d0*/  TEX.LL RZ, R68, R68, R0, UR10, 2D, 0x3 ;  /* 0x28ff0a0044447f60 */ /* 0x000f6200089e03ff */
[----:B------:R-:W-:Y:S02]  /*124e0*/  IMAD.MOV.U32 R236, RZ, RZ, R58 ;  /* 0x000000ffffec7224 */ /* 0x000fe400078e003a */
[----:B------:R-:W-:Y:S01]  /*124f0*/  IMAD.MOV.U32 R237, RZ, RZ, R23 ;  /* 0x000000ffffed7224 */ /* 0x000fe200078e0017 */
[----:B------:R0:W-:Y:S04]  /*12500*/  STL.64 [R1+0x178], R94 ;  /* 0x0001785e01007387 */ /* 0x0001e80000100a00 */
[----:B------:R-:W-:Y:S01]  /*12510*/  STL.64 [R1+0x170], R92 ;  /* 0x0001705c01007387 */ /* 0x000fe20000100a00 */
[----:B0-----:R0:W-:Y:S01]  /*12520*/  TEX.LL RZ, R94, R236, R0, UR8, 2D, 0x3 ;  /* 0x28ff0800ec5e7f60 */ /* 0x0011e200089e03ff */
[----:B------:R-:W-:-:S02]  /*12530*/  LOP3.LUT R22, R217, R231, RZ, 0x3c, !PT ;  /* 0x000000e7d9167212 */ /* 0x000fc400078e3cff */
[----:B---3--:R-:W-:Y:S02]  /*12540*/  LOP3.LUT R6, R219, R228, RZ, 0x3c, !PT ;  /* 0x000000e4db067212 */ /* 0x008fe400078e3cff */
[----:B------:R-:W-:Y:S02]  /*12550*/  LOP3.LUT R24, R227, 0xff, RZ, 0xc0, !PT ;  /* 0x000000ffe3187812 */ /* 0x000fe400078ec0ff */
[----:B------:R-:W-:Y:S08]  /*12560*/  POPC R22, R22 ;  /* 0x0000001600167309 */ /* 0x000ff00000000000 */
[----:B------:R-:W1:Y:S02]  /*12570*/  POPC R6, R6 ;  /* 0x0000000600067309 */ /* 0x000e640000000000 */
[----:B-1----:R-:W-:Y:S01]  /*12580*/  IMAD.IADD R6, R22, 0x1, R6 ;  /* 0x0000000116067824 */ /* 0x002fe200078e0206 */
[----:B-----5:R-:W-:Y:S04]  /*12590*/  STL.64 [R1+0x150], R72 ;  /* 0x0001504801007387 */ /* 0x020fe80000100a00 */
[----:B------:R-:W-:Y:S04]  /*125a0*/  STL.64 [R1+0x148], R68 ;  /* 0x0001484401007387 */ /* 0x000fe80000100a00 */
[----:B------:R-:W2:Y:S04]  /*125b0*/  LDL R226, [R1+0x310] ;  /* 0x0003100001e27983 */ /* 0x000ea80000100800 */
[----:B------:R1:W-:Y:S04]  /*125c0*/  STL [R1+0xcd8], R54 ;  /* 0x000cd83601007387 */ /* 0x0003e80000100800 */
[----:B------:R-:W-:Y:S01]  /*125d0*/  STL [R1+0xd74], R217 ;  /* 0x000d74d901007387 */ /* 0x000fe20000100800 */
[----:B-1----:R-:W-:-:S03]  /*125e0*/  LOP3.LUT R54, R223, 0xff, RZ, 0xc0, !PT ;  /* 0x000000ffdf367812 */ /* 0x002fc600078ec0ff */
[----:B------:R-:W-:Y:S04]  /*125f0*/  STL [R1+0xd84], R219 ;  /* 0x000d84db01007387 */ /* 0x000fe80000100800 */
[----:B------:R-:W-:Y:S04]  /*12600*/  STL [R1+0x588], R24 ;  /* 0x0005881801007387 */ /* 0x000fe80000100800 */
[----:B------:R-:W-:Y:S04]  /*12610*/  STL [R1+0x63c], R54 ;  /* 0x00063c3601007387 */ /* 0x000fe80000100800 */
[----:B------:R-:W3:Y:S04]  /*12620*/  LDL R233, [R1+0x3a4] ;  /* 0x0003a40001e97983 */ /* 0x000ee80000100800 */
[----:B------:R-:W3:Y:S01]  /*12630*/  LDL R231, [R1+0x3bc] ;  /* 0x0003bc0001e77983 */ /* 0x000ee20000100800 */
[----:B------:R-:W-:-:S03]  /*12640*/  VABSDIFF.U32 R22, R24, R54, RZ ;  /* 0x0000003618167214 */ /* 0x000fc600000e00ff */
[----:B0-----:R-:W2:Y:S02]  /*12650*/  LDL R236, [R1+0x3a0] ;  /* 0x0003a00001ec7983 */ /* 0x001ea40000100800 */
[----:B------:R-:W-:Y:S02]  /*12660*/  IMAD.IADD R22, R38, 0x1, R22 ;  /* 0x0000000126167824 */ /* 0x000fe400078e0216 */
[----:B------:R-:W2:Y:S04]  /*12670*/  LDL.LU R227, [R1+0x510] ;  /* 0x0005100001e37983 */ /* 0x000ea80000300800 */
[----:B------:R-:W2:Y:S04]  /*12680*/  LDL.LU R38, [R1+0x508] ;  /* 0x0005080001267983 */ /* 0x000ea80000300800 */
[----:B------:R-:W2:Y:S04]  /*12690*/  LDL.LU R244, [R1+0x504] ;  /* 0x0005040001f47983 */ /* 0x000ea80000300800 */
[----:B------:R-:W2:Y:S04]  /*126a0*/  LDL.LU R223, [R1+0x4fc] ;  /* 0x0004fc0001df7983 */ /* 0x000ea80000300800 */
[----:B------:R-:W-:Y:S04]  /*126b0*/  STL [R1+0xdf8], R186 ;  /* 0x000df8ba01007387 */ /* 0x000fe80000100800 */
[----:B------:R-:W-:Y:S04]  /*126c0*/  STL [R1+0xdf4], R187 ;  /* 0x000df4bb01007387 */ /* 0x000fe80000100800 */
[----:B------:R0:W-:Y:S04]  /*126d0*/  STL [R1+0xdf0], R188 ;  /* 0x000df0bc01007387 */ /* 0x0001e80000100800 */
[----:B0-----:R-:W2:Y:S04]  /*126e0*/  LDL R188, [R1+0x3a8] ;  /* 0x0003a80001bc7983 */ /* 0x001ea80000100800 */
[----:B------:R-:W-:Y:S04]  /*126f0*/  STL [R1+0xdec], R189 ;  /* 0x000decbd01007387 */ /* 0x000fe80000100800 */
[----:B------:R0:W-:Y:S04]  /*12700*/  STL [R1+0xde8], R190 ;  /* 0x000de8be01007387 */ /* 0x0001e80000100800 */
[----:B0-----:R-:W2:Y:S04]  /*12710*/  LDL R190, [R1+0x3ac] ;  /* 0x0003ac0001be7983 */ /* 0x001ea80000100800 */
[----:B------:R0:W-:Y:S04]  /*12720*/  STL [R1+0xde4], R191 ;  /* 0x000de4bf01007387 */ /* 0x0001e80000100800 */
[----:B0-----:R-:W2:Y:S04]  /*12730*/  LDL R191, [R1+0x318] ;  /* 0x0003180001bf7983 */ /* 0x001ea80000100800 */
[----:B------:R-:W-:Y:S04]  /*12740*/  STL [R1+0xde0], R192 ;  /* 0x000de0c001007387 */ /* 0x000fe80000100800 */
[----:B------:R0:W-:Y:S04]  /*12750*/  STL [R1+0xddc], R193 ;  /* 0x000ddcc101007387 */ /* 0x0001e80000100800 */
[----:B------:R1:W-:Y:S04]  /*12760*/  STL [R1+0xdd8], R194 ;  /* 0x000dd8c201007387 */ /* 0x0003e80000100800 */
[----:B------:R-:W-:Y:S04]  /*12770*/  STL [R1+0xdd4], R195 ;  /* 0x000dd4c301007387 */ /* 0x000fe80000100800 */
[----:B------:R1:W-:Y:S04]  /*12780*/  STL [R1+0xdd0], R196 ;  /* 0x000dd0c401007387 */ /* 0x0003e80000100800 */
        /* <DEDUP_REMOVED lines=15> */
[----:B------:R-:W-:-:S03]  /*12880*/  IMAD R6, R6, 0x9, R22 ;  /* 0x0000000906067824 */ /* 0x000fc600078e0216 */
[----:B------:R-:W-:Y:S04]  /*12890*/  STL [R1+0xd90], R211 ;  /* 0x000d90d301007387 */ /* 0x000fe80000100800 */
[----:B------:R-:W-:Y:S04]  /*128a0*/  STL [R1+0xd8c], R212 ;  /* 0x000d8cd401007387 */ /* 0x000fe80000100800 */
[----:B------:R-:W-:Y:S04]  /*128b0*/  STL [R1+0xd88], R215 ;  /* 0x000d88d701007387 */ /* 0x000fe80000100800 */
[----:B------:R-:W2:Y:S04]  /*128c0*/  LDL R228, [R1+0x2c0] ;  /* 0x0002c00001e47983 */ /* 0x000ea80000100800 */
[----:B------:R-:W2:Y:S04]  /*128d0*/  LDL R237, [R1+0x2c4] ;  /* 0x0002c40001ed7983 */ /* 0x000ea80000100800 */
[----:B------:R-:W-:Y:S04]  /*128e0*/  STL [R1+0xd60], R220 ;  /* 0x000d60dc01007387 */ /* 0x000fe80000100800 */
[----:B0-----:R-:W2:Y:S01]  /*128f0*/  LDL R193, [R1+0x31c] ;  /* 0x00031c0001c17983 */ /* 0x001ea20000100800 */
[----:B---3--:R-:W-:-:S03]  /*12900*/  LOP3.LUT R22, R231, R233, RZ, 0x3c, !PT ;  /* 0x000000e9e7167212 */ /* 0x008fc600078e3cff */
[----:B------:R-:W3:Y:S01]  /*12910*/  LDL R231, [R1+0x314] ;  /* 0x0003140001e77983 */ /* 0x000ee20000100800 */
[----:B--2---:R-:W-:-:S03]  /*12920*/  LOP3.LUT R187, R227, 0xff, RZ, 0xc0, !PT ;  /* 0x000000ffe3bb7812 */ /* 0x004fc600078ec0ff */
[----:B------:R-:W2:Y:S01]  /*12930*/  LDL.LU R227, [R1+0x500] ;  /* 0x0005000001e37983 */ /* 0x000ea20000300800 */
[----:B------:R-:W-:-:S03]  /*12940*/  LOP3.LUT R54, R38, 0xff, RZ, 0xc0, !PT ;  /* 0x000000ff26367812 */ /* 0x000fc600078ec0ff */
[----:B------:R-:W2:Y:S01]  /*12950*/  LDL.LU R38, [R1+0x4f8] ;  /* 0x0004f80001267983 */ /* 0x000ea20000300800 */
[----:B------:R-:W-:-:S03]  /*12960*/  LOP3.LUT R24, R220, R236, RZ, 0x3c, !PT ;  /* 0x000000ecdc187212 */ /* 0x000fc600078e3cff */
[----:B------:R0:W-:Y:S04]  /*12970*/  STL [R1+0x634], R54 ;  /* 0x0006343601007387 */ /* 0x0001e80000100800 */
[----:B------:R-:W2:Y:S04]  /*12980*/  LDL R233, [R1+0x2b0] ;  /* 0x0002b00001e97983 */ /* 0x000ea80000100800 */
[----:B------:R-:W2:Y:S04]  /*12990*/  LDL R236, [R1+0x2b4] ;  /* 0x0002b40001ec7983 */ /* 0x000ea80000100800 */
[----:B------:R-:W-:Y:S04]  /*129a0*/  STL [R1+0x590], R187 ;  /* 0x000590bb01007387 */ /* 0x000fe80000100800 */
[----:B-1----:R-:W2:Y:S04]  /*129b0*/  LDL R194, [R1+0x2c8] ;  /* 0x0002c80001c27983 */ /* 0x002ea80000100800 */
[----:B------:R-:W2:Y:S04]  /*129c0*/  LDL R196, [R1+0x2cc] ;  /* 0x0002cc0001c47983 */ /* 0x000ea80000100800 */
[----:B------:R-:W-:Y:S04]  /*129d0*/  STL [R1+0xd4c], R222 ;  /* 0x000d4cde01007387 */ /* 0x000fe80000100800 */
[----:B------:R-:W-:Y:S04]  /*129e0*/  STL [R1+0xd58], R225 ;  /* 0x000d58e101007387 */ /* 0x000fe80000100800 */
[----:B------:R-:W2:Y:S04]  /*129f0*/  LDL R197, [R1+0x2b8] ;  /* 0x0002b80001c57983 */ /* 0x000ea80000100800 */
[----:B------:R-:W2:Y:S01]  /*12a00*/  LDL R199, [R1+0x2bc] ;  /* 0x0002bc0001c77983 */ /* 0x000ea20000100800 */
[----:B------:R-:W-:Y:S08]  /*12a10*/  POPC R24, R24 ;  /* 0x0000001800187309 */ /* 0x000ff00000000000 */
[----:B------:R-:W1:Y:S02]  /*12a20*/  POPC R22, R22 ;  /* 0x0000001600167309 */ /* 0x000e640000000000 */
[----:B-1----:R-:W-:Y:S01]  /*12a30*/  IMAD.IADD R22, R24, 0x1, R22 ;  /* 0x0000000118167824 */ /* 0x002fe200078e0216 */
[----:B------:R-:W-:-:S05]  /*12a40*/  VABSDIFF.U32 R24, R187, R54, RZ ;  /* 0x00000036bb187214 */ /* 0x000fca00000e00ff */
[----:B------:R-:W-:Y:S01]  /*12a50*/  IMAD.IADD R6, R6, 0x1, R24 ;  /* 0x0000000106067824 */ /* 0x000fe200078e0218 */
[----:B------:R-:W-:-:S03]  /*12a60*/  LOP3.LUT R24, R222, R188, RZ, 0x3c, !PT ;  /* 0x000000bcde187212 */ /* 0x000fc600078e3cff */
[----:B------:R-:W-:Y:S01]  /*12a70*/  IMAD R6, R22, 0x9, R6 ;  /* 0x0000000916067824 */ /* 0x000fe200078e0206 */
[----:B------:R-:W-:Y:S02]  /*12a80*/  LOP3.LUT R22, R225, R190, RZ, 0x3c, !PT ;  /* 0x000000bee1167212 */ /* 0x000fe400078e3cff */
[----:B------:R-:W-:Y:S08]  /*12a90*/  POPC R24, R24 ;  /* 0x0000001800187309 */ /* 0x000ff00000000000 */
[----:B------:R-:W1:Y:S01]  /*12aa0*/  POPC R22, R22 ;  /* 0x0000001600167309 */ /* 0x000e620000000000 */
[----:B------:R-:W-:-:S02]  /*12ab0*/  LOP3.LUT R189, R244, 0xff, RZ, 0xc0, !PT ;  /* 0x000000fff4bd7812 */ /* 0x000fc400078ec0ff */
[----:B------:R-:W-:Y:S02]  /*12ac0*/  LOP3.LUT R223, R223, 0xff, RZ, 0xc0, !PT ;  /* 0x000000ffdfdf7812 */ /* 0x000fe400078ec0ff */
[----:B-1----:R-:W-:Y:S02]  /*12ad0*/  IADD3 R22, PT, PT, R24, R22, RZ ;  /* 0x0000001618167210 */ /* 0x002fe40007ffe0ff */
[----:B------:R-:W-:-:S05]  /*12ae0*/  VABSDIFF.U32 R24, R189, R223, RZ ;  /* 0x000000dfbd187214 */ /* 0x000fca00000e00ff */
[----:B------:R-:W-:Y:S01]  /*12af0*/  IMAD.IADD R6, R6, 0x1, R24 ;  /* 0x0000000106067824 */ /* 0x000fe200078e0218 */
[----:B------:R-:W-:-:S03]  /*12b00*/  LOP3.LUT R24, R226, R191, RZ, 0x3c, !PT ;  /* 0x000000bfe2187212 */ /* 0x000fc600078e3cff */
[----:B------:R-:W-:-:S03]  /*12b10*/  IMAD R6, R22, 0x9, R6 ;  /* 0x0000000916067824 */ /* 0x000fc600078e0206 */
[----:B------:R-:W-:Y:S01]  /*12b20*/  POPC R24, R24 ;  /* 0x0000001800187309 */ /* 0x000fe20000000000 */
[----:B------:R-:W-:Y:S02]  /*12b30*/  LOP3.LUT R195, R34, 0xff, RZ, 0xc0, !PT ;  /* 0x000000ff22c37812 */ /* 0x000fe400078ec0ff */
[----:B------:R-:W-:Y:S01]  /*12b40*/  LOP3.LUT R32, R32, 0xff, RZ, 0xc0, !PT ;  /* 0x000000ff20207812 */ /* 0x000fe200078ec0ff */
[----:B------:R-:W-:Y:S01]  /*12b50*/  IMAD.MOV.U32 R71, RZ, RZ, R25 ;  /* 0x000000ffff477224 */ /* 0x000fe200078e0019 */
[----:B---3--:R-:W-:-:S06]  /*12b60*/  LOP3.LUT R22, R231, R193, RZ, 0x3c, !PT ;  /* 0x000000c1e7167212 */ /* 0x008fcc00078e3cff */
[----:B------:R-:W1:Y:S01]  /*12b70*/  POPC R22, R22 ;  /* 0x0000001600167309 */ /* 0x000e620000000000 */
[----:B--2---:R-:W-:Y:S02]  /*12b80*/  LOP3.LUT R192, R227, 0xff, RZ, 0xc0, !PT ;  /* 0x000000ffe3c07812 */ /* 0x004fe400078ec0ff */
[----:B------:R-:W-:Y:S01]  /*12b90*/  LOP3.LUT R227, R38, 0xff, RZ, 0xc0, !PT ;  /* 0x000000ff26e37812 */ /* 0x000fe200078ec0ff */
[----:B-1----:R-:W-:-:S03]  /*12ba0*/  IMAD.IADD R22, R24, 0x1, R22 ;  /* 0x0000000118167824 */ /* 0x002fc600078e0216 */
[----:B------:R-:W-:-:S05]  /*12bb0*/  VABSDIFF.U32 R24, R192, R227, RZ ;  /* 0x000000e3c0187214 */ /* 0x000fca00000e00ff */
[----:B------:R-:W-:-:S04]  /*12bc0*/  IMAD.IADD R6, R6, 0x1, R24 ;  /* 0x0000000106067824 */ /* 0x000fc800078e0218 */
[----:B------:R-:W-:Y:S01]  /*12bd0*/  IMAD R6, R22, 0x9, R6 ;  /* 0x0000000916067824 */ /* 0x000fe200078e0206 */
[----:B------:R-:W-:Y:S02]  /*12be0*/  LOP3.LUT R24, R228, R194, RZ, 0x3c, !PT ;  /* 0x000000c2e4187212 */ /* 0x000fe400078e3cff */
[----:B------:R-:W-:-:S04]  /*12bf0*/  LOP3.LUT R22, R237, R196, RZ, 0x3c, !PT ;  /* 0x000000c4ed167212 */ /* 0x000fc800078e3cff */
[----:B------:R-:W-:Y:S08]  /*12c00*/  POPC R24, R24 ;  /* 0x0000001800187309 */ /* 0x000ff00000000000 */
[----:B------:R-:W1:Y:S02]  /*12c10*/  POPC R22, R22 ;  /* 0x0000001600167309 */ /* 0x000e640000000000 */
[----:B-1----:R-:W-:Y:S01]  /*12c20*/  IMAD.IADD R22, R24, 0x1, R22 ;  /* 0x0000000118167824 */ /* 0x002fe200078e0216 */
[----:B------:R-:W-:-:S04]  /*12c30*/  VABSDIFF.U32 R24, R195, R32, RZ ;  /* 0x00000020c3187214 */ /* 0x000fc800000e00ff */
[----:B------:R-:W-:-:S05]  /*12c40*/  IADD3 R6, PT, PT, R6, R24, RZ ;  /* 0x0000001806067210 */ /* 0x000fca0007ffe0ff */
[----:B------:R-:W-:Y:S01]  /*12c50*/  IMAD R59, R22, 0x9, R6 ;  /* 0x00000009163b7824 */ /* 0x000fe200078e0206 */
[----:B------:R-:W-:Y:S02]  /*12c60*/  LOP3.LUT R22, R233, R197, RZ, 0x3c, !PT ;  /* 0x000000c5e9167212 */ /* 0x000fe400078e3cff */
[----:B------:R-:W-:-:S04]  /*12c70*/  LOP3.LUT R6, R236, R199, RZ, 0x3c, !PT ;  /* 0x000000c7ec067212 */ /* 0x000fc800078e3cff */
[----:B------:R-:W-:Y:S08]  /*12c80*/  POPC R22, R22 ;  /* 0x0000001600167309 */ /* 0x000ff00000000000 */
[----:B------:R-:W0:Y:S01]  /*12c90*/  POPC R6, R6 ;  /* 0x0000000600067309 */ /* 0x000e220000000000 */
[----:B------:R-:W-:Y:S02]  /*12ca0*/  IMAD.MOV.U32 R24, RZ, RZ, R58 ;  /* 0x000000ffff187224 */ /* 0x000fe400078e003a */
[----:B0-----:R-:W-:-:S02]  /*12cb0*/  IMAD.IADD R54, R22, 0x1, R6 ;  /* 0x0000000116367824 */ /* 0x001fc400078e0206 */
[----:B------:R-:W-:-:S04]  /*12cc0*/  IMAD.MOV.U32 R22, RZ, RZ, R70 ;  /* 0x000000ffff167224 */ /* 0x000fc800078e0046 */
[----:B------:R-:W5:Y:S01]  /*12cd0*/  TEX.LL RZ, R90, R22, R0, UR10, 2D, 0x3 ;  /* 0x28ff0a00165a7f60 */ /* 0x000f6200089e03ff */
[----:B------:R-:W-:Y:S01]  /*12ce0*/  TEX.LL RZ, R92, R24, R0, UR8, 2D, 0x3 ;  /* 0x28ff0800185c7f60 */ /* 0x000fe200089e03ff */
[----:B------:R-:W5:Y:S01]  /*12cf0*/  TEX.LL RZ, R70, R70, R0, UR10, 2D, 0x3 ;  /* 0x28ff0a0046467f60 */ /* 0x000f6200089e03ff */
        /* <DEDUP_REMOVED lines=11> */
[----:B------:R-:W2:Y:S04]  /*12db0*/  LDL R200, [R1+0xa0] ;  /* 0x0000a00001c87983 */ /* 0x000ea80000100800 */
[----:B------:R-:W3:Y:S04]  /*12dc0*/  LDL R202, [R1+0xa4] ;  /* 0x0000a40001ca7983 */ /* 0x000ee80000100800 */
[----:B------:R-:W3:Y:S04]  /*12dd0*/  LDL R203, [R1+0x90] ;  /* 0x0000900001cb7983 */ /* 0x000ee80000100800 */
[----:B------:R-:W3:Y:S01]  /*12de0*/  LDL R205, [R1+0x94] ;  /* 0x0000940001cd7983 */ /* 0x000ee20000100800 */
[----:B------:R-:W-:Y:S01]  /*12df0*/  IMAD.MOV.U32 R48, RZ, RZ, R68 ;  /* 0x000000ffff307224 */ /* 0x000fe200078e0044 */
[----:B------:R-:W-:Y:S01]  /*12e00*/  I2FP.F32.U32 R68, R30 ;  /* 0x0000001e00447245 */ /* 0x000fe20000201000 */
[----:B------:R-:W-:Y:S01]  /*12e10*/  IMAD.MOV.U32 R64, RZ, RZ, R72 ;  /* 0x000000ffff407224 */ /* 0x000fe200078e0048 */
[----:B------:R-:W-:Y:S01]  /*12e20*/  MOV R44, R69 ;  /* 0x00000045002c7202 */ /* 0x000fe20000000f00 */
[----:B------:R-:W-:Y:S01]  /*12e30*/  IMAD.MOV.U32 R52, RZ, RZ, R73 ;  /* 0x000000ffff347224 */ /* 0x000fe200078e0049 */
[----:B------:R-:W-:Y:S01]  /*12e40*/  STL [R1+0xcdc], R58 ;  /* 0x000cdc3a01007387 */ /* 0x000fe20000100800 */
[----:B------:R-:W-:Y:S01]  /*12e50*/  IMAD.MOV.U32 R72, RZ, RZ, R68 ;  /* 0x000000ffff487224 */ /* 0x000fe200078e0044 */
[----:B------:R-:W-:Y:S01]  /*12e60*/  MOV R69, R3 ;  /* 0x0000000300457202 */ /* 0x000fe20000000f00 */
[----:B------:R-:W-:Y:S01]  /*12e70*/  IMAD.MOV.U32 R73, RZ, RZ, R3 ;  /* 0x000000ffff497224 */ /* 0x000fe200078e0003 */
[----:B------:R-:W-:Y:S01]  /*12e80*/  STL [R1+0xce0], R3 ;  /* 0x000ce00301007387 */ /* 0x000fe20000100800 */
[----:B------:R-:W-:-:S04]  /*12e90*/  DEPBAR.LE SB5, 0x1 ;  /* 0x0000d0400000791a */ /* 0x000fc80000000000 */
[----:B------:R-:W-:Y:S01]  /*12ea0*/  IMAD.MOV.U32 R38, RZ, RZ, R90 ;  /* 0x000000ffff267224 */ /* 0x000fe200078e005a */
[----:B------:R1:W-:Y:S01]  /*12eb0*/  STL.64 [R1+0x140], R90 ;  /* 0x0001405a01007387 */ /* 0x0003e20000100a00 */
[----:B0-----:R-:W-:Y:S01]  /*12ec0*/  IMAD.MOV.U32 R32, RZ, RZ, R91 ;  /* 0x000000ffff207224 */ /* 0x001fe200078e005b */
[----:B-----5:R-:W-:Y:S01]  /*12ed0*/  MOV R34, R70 ;  /* 0x0000004600227202 */ /* 0x020fe20000000f00 */
[----:B------:R-:W-:Y:S01]  /*12ee0*/  IMAD.MOV.U32 R30, RZ, RZ, R71 ;  /* 0x000000ffff1e7224 */ /* 0x000fe200078e0047 */
[----:B------:R0:W-:Y:S01]  /*12ef0*/  STL.64 [R1+0x138], R70 ;  /* 0x0001384601007387 */ /* 0x0001e20000100a00 */
[----:B-1----:R-:W-:Y:S01]  /*12f00*/  TEX.LL RZ, R90, R62, R0, UR8, 2D, 0x3 ;  /* 0x28ff08003e5a7f60 */ /* 0x002fe200089e03ff */
[----:B0-----:R0:W5:Y:S01]  /*12f10*/  TEX.LL RZ, R70, R72, R0, UR10, 2D, 0x3 ;  /* 0x28ff0a0048467f60 */ /* 0x00116200089e03ff */
[----:B------:R1:W5:Y:S01]  /*12f20*/  TEX.LL RZ, R6, R68, R0, UR6, 2D, 0x1 ;  /* 0x28ff060044067f60 */ /* 0x00036200089e01ff */
[----:B------:R-:W3:Y:S04]  /*12f30*/  LDL R206, [R1+0x80] ;  /* 0x0000800001ce7983 */ /* 0x000ee80000100800 */
[----:B------:R-:W3:Y:S04]  /*12f40*/  LDL R3, [R1+0x7c] ;  /* 0x00007c0001037983 */ /* 0x000ee80000100800 */
[----:B------:R-:W3:Y:S01]  /*12f50*/  LDL R208, [R1+0x84] ;  /* 0x0000840001d07983 */ /* 0x000ee20000100800 */
[----:B------:R-:W-:-:S02]  /*12f60*/  LOP3.LUT R198, R224, 0xff, RZ, 0xc0, !PT ;  /* 0x000000ffe0c67812 */ /* 0x000fc400078ec0ff */
[----:B------:R-:W-:-:S04]  /*12f70*/  LOP3.LUT R231, R221, 0xff, RZ, 0xc0, !PT ;  /* 0x000000ffdde77812 */ /* 0x000fc800078ec0ff */
[----:B------:R-:W-:Y:S01]  /*12f80*/  VABSDIFF.U32 R22, R198, R231, RZ ;  /* 0x000000e7c6167214 */ /* 0x000fe200000e00ff */
[----:B------:R-:W-:Y:S01]  /*12f90*/  STL [R1+0x580], R198 ;  /* 0x000580c601007387 */ /* 0x000fe20000100800 */
[----:B------:R-:W-:-:S03]  /*12fa0*/  LOP3.LUT R201, R214, 0xff, RZ, 0xc0, !PT ;  /* 0x000000ffd6c97812 */ /* 0x000fc600078ec0ff */
[----:B------:R-:W-:Y:S01]  /*12fb0*/  IMAD.IADD R22, R59, 0x1, R22 ;  /* 0x000000013b167824 */ /* 0x000fe200078e0216 */
[----:B------:R-:W-:Y:S01]  /*12fc0*/  STL [R1+0x600], R231 ;  /* 0x000600e701007387 */ /* 0x000fe20000100800 */
[----:B------:R-:W-:Y:S02]  /*12fd0*/  LOP3.LUT R60, R60, 0xff, RZ, 0xc0, !PT ;  /* 0x000000ff3c3c7812 */ /* 0x000fe400078ec0ff */
[----:B------:R-:W-:Y:S01]  /*12fe0*/  IMAD R24, R54, 0x9, R22 ;  /* 0x0000000936187824 */ /* 0x000fe200078e0216 */
[----:B------:R-:W-:Y:S01]  /*12ff0*/  STL [R1+0xd1c], R231 ;  /* 0x000d1ce701007387 */ /* 0x000fe20000100800 */
[----:B--2---:R-:W-:-:S03]  /*13000*/  LOP3.LUT R59, R218, R200, RZ, 0x3c, !PT ;  /* 0x000000c8da3b7212 */ /* 0x004fc600078e3cff */
[----:B------:R2:W-:Y:S01]  /*13010*/  STL [R1+0xd30], R236 ;  /* 0x000d30ec01007387 */ /* 0x0005e20000100800 */
[----:B---3--:R-:W-:-:S03]  /*13020*/  LOP3.LUT R22, R239, R202, RZ, 0x3c, !PT ;  /* 0x000000caef167212 */ /* 0x008fc600078e3cff */
[----:B------:R-:W3:Y:S04]  /*13030*/  LDL R58, [R1+0x68] ;  /* 0x00006800013a7983 */ /* 0x000ee80000100800 */
[----:B------:R-:W3:Y:S04]  /*13040*/  LDL R54, [R1+0x6c] ;  /* 0x00006c0001367983 */ /* 0x000ee80000100800 */
[----:B------:R-:W-:Y:S04]  /*13050*/  STL [R1+0x584], R201 ;  /* 0x000584c901007387 */ /* 0x000fe80000100800 */
[----:B------:R-:W-:Y:S01]  /*13060*/  STL [R1+0x5f4], R60 ;  /* 0x0005f43c01007387 */ /* 0x000fe20000100800 */
[----:B------:R-:W-:Y:S03]  /*13070*/  POPC R59, R59 ;  /* 0x0000003b003b7309 */ /* 0x000fe60000000000 */
[----:B------:R-:W3:Y:S04]  /*13080*/  LDL R209, [R1+0x70] ;  /* 0x0000700001d17983 */ /* 0x000ee80000100800 */
[----:B------:R-:W3:Y:S01]  /*13090*/  LDL R210, [R1+0x74] ;  /* 0x0000740001d27983 */ /* 0x000ee20000100800 */
[----:B------:R-:W0:Y:S01]  /*130a0*/  POPC R22, R22 ;  /* 0x0000001600167309 */ /* 0x000e220000000000 */
[----:B------:R-:W-:-:S02]  /*130b0*/  LOP3.LUT R204, R36, 0xff, RZ, 0xc0, !PT ;  /* 0x000000ff24cc7812 */ /* 0x000fc400078ec0ff */
[----:B------:R-:W-:Y:S01]  /*130c0*/  LOP3.LUT R36, R235, 0xff, RZ, 0xc0, !PT ;  /* 0x000000ffeb247812 */ /* 0x000fe200078ec0ff */
[----:B0-----:R-:W-:Y:S01]  /*130d0*/  IMAD.IADD R22, R59, 0x1, R22 ;  /* 0x000000013b167824 */ /* 0x001fe200078e0216 */
[----:B------:R-:W-:-:S05]  /*130e0*/  VABSDIFF.U32 R59, R201, R60, RZ ;  /* 0x0000003cc93b7214 */ /* 0x000fca00000e00ff */
[----:B------:R-:W-:Y:S01]  /*130f0*/  IMAD.IADD R24, R24, 0x1, R59 ;  /* 0x0000000118187824 */ /* 0x000fe200078e023b */
[----:B------:R-:W-:Y:S01]  /*13100*/  LOP3.LUT R59, R56, R203, RZ, 0x3c, !PT ;  /* 0x000000cb383b7212 */ /* 0x000fe200078e3cff */
[----:B------:R-:W-:Y:S02]  /*13110*/  STL [R1+0x58c], R204 ;  /* 0x00058ccc01007387 */ /* 0x000fe40000100800 */
[----:B------:R-:W-:Y:S01]  /*13120*/  IMAD R24, R22, 0x9, R24 ;  /* 0x0000000916187824 */ /* 0x000fe200078e0218 */
[----:B------:R-:W-:Y:S01]  /*13130*/  LOP3.LUT R22, R42, R205, RZ, 0x3c, !PT ;  /* 0x000000cd2a167212 */ /* 0x000fe200078e3cff */
[----:B------:R-:W-:Y:S01]  /*13140*/  STL [R1+0x5f0], R36 ;  /* 0x0005f02401007387 */ /* 0x000fe20000100800 */
[----:B------:R-:W-:Y:S03]  /*13150*/  POPC R59, R59 ;  /* 0x0000003b003b7309 */ /* 0x000fe60000000000 */
[----:B------:R-:W3:Y:S04]  /*13160*/  LDL R211, [R1+0x60] ;  /* 0x0000600001d37983 */ /* 0x000ee80000100800 */
[----:B------:R-:W3:Y:S01]  /*13170*/  LDL R215, [R1+0x64] ;  /* 0x0000640001d77983 */ /* 0x000ee20000100800 */
[----:B------:R-:W0:Y:S01]  /*13180*/  POPC R22, R22 ;  /* 0x0000001600167309 */ /* 0x000e220000000000 */
[----:B------:R-:W-:-:S02]  /*13190*/  LOP3.LUT R207, R89, 0xff, RZ, 0xc0, !PT ;  /* 0x000000ff59cf7812 */ /* 0x000fc400078ec0ff */
[----:B0-----:R-:W-:Y:S02]  /*131a0*/  IADD3 R22, PT, PT, R59, R22, RZ ;  /* 0x000000163b167210 */ /* 0x001fe40007ffe0ff */
[----:B------:R-:W-:-:S05]  /*131b0*/  VABSDIFF.U32 R59, R204, R36, RZ ;  /* 0x00000024cc3b7214 */ /* 0x000fca00000e00ff */
[----:B------:R-:W-:Y:S01]  /*131c0*/  IMAD.IADD R24, R24, 0x1, R59 ;  /* 0x0000000118187824 */ /* 0x000fe200078e023b */
[----:B------:R-:W-:Y:S02]  /*131d0*/  LOP3.LUT R59, R26, R206, RZ, 0x3c, !PT ;  /* 0x000000ce1a3b7212 */ /* 0x000fe400078e3cff */
[----:B------:R-:W-:Y:S01]  /*131e0*/  LOP3.LUT R26, R88, 0xff, RZ, 0xc0, !PT ;  /* 0x000000ff581a7812 */ /* 0x000fe200078ec0ff */
[----:B------:R-:W-:Y:S04]  /*131f0*/  STL [R1+0xcec], R3 ;  /* 0x000cec0301007387 */ /* 0x000fe80000100800 */
[----:B------:R-:W-:Y:S04]  /*13200*/  STL [R1+0x594], R207 ;  /* 0x000594cf01007387 */ /* 0x000fe80000100800 */
[----:B------:R0:W-:Y:S04]  /*13210*/  STL [R1+0x5ec], R26 ;  /* 0x0005ec1a01007387 */ /* 0x0001e80000100800 */
        /* <DEDUP_REMOVED lines=10> */
[----:B------:R-:W-:Y:S01]  /*132c0*/  IMAD R24, R22, 0x9, R24 ;  /* 0x0000000916187824 */ /* 0x000fe200078e0218 */
[----:B------:R-:W-:Y:S01]  /*132d0*/  LOP3.LUT R22, R3, R208, RZ, 0x3c, !PT ;  /* 0x000000d003167212 */ /* 0x000fe200078e3cff */
[----:B------:R-:W-:Y:S01]  /*132e0*/  POPC R59, R59 ;  /* 0x0000003b003b7309 */ /* 0x000fe20000000000 */
[----:B------:R-:W-:Y:S01]  /*132f0*/  LOP3.LUT R216, R87, 0xff, RZ, 0xc0, !PT ;  /* 0x000000ff57d87812 */ /* 0x000fe200078ec0ff */
[----:B------:R-:W3:Y:S01]  /*13300*/  LDL R237, [R1+0x8] ;  /* 0x0000080001ed7983 */ /* 0x000ee20000100800 */
[----:B------:R-:W-:-:S02]  /*13310*/  LOP3.LUT R244, R86, 0xff, RZ, 0xc0, !PT ;  /* 0x000000ff56f47812 */ /* 0x000fc400078ec0ff */
[----:B------:R-:W-:Y:S01]  /*13320*/  LOP3.LUT R212, R85, 0xff, RZ, 0xc0, !PT ;  /* 0x000000ff55d47812 */ /* 0x000fe200078ec0ff */
[----:B--2---:R-:W2:Y:S02]  /*13330*/  LDL R236, [R1+0x10] ;  /* 0x0000100001ec7983 */ /* 0x004ea40000100800 */
[----:B------:R-:W1:Y:S01]  /*13340*/  POPC R22, R22 ;  /* 0x0000001600167309 */ /* 0x000e620000000000 */
[----:B------:R-:W-:Y:S01]  /*13350*/  LOP3.LUT R214, R83, 0xff, RZ, 0xc0, !PT ;  /* 0x000000ff53d67812 */ /* 0x000fe200078ec0ff */
[----:B------:R-:W2:Y:S01]  /*13360*/  LDL R231, [R1] ;  /* 0x0000000001e77983 */ /* 0x000ea20000100800 */
[----:B-1----:R-:W-:Y:S01]  /*13370*/  IMAD.IADD R22, R59, 0x1, R22 ;  /* 0x000000013b167824 */ /* 0x002fe200078e0216 */
[----:B------:R-:W-:-:S05]  /*13380*/  VABSDIFF.U32 R59, R207, R26, RZ ;  /* 0x0000001acf3b7214 */ /* 0x000fca00000e00ff */
[----:B------:R-:W-:Y:S01]  /*13390*/  IMAD.IADD R24, R24, 0x1, R59 ;  /* 0x0000000118187824 */ /* 0x000fe200078e023b */
[----:B---3--:R-:W-:-:S03]  /*133a0*/  LOP3.LUT R59, R58, R209, RZ, 0x3c, !PT ;  /* 0x000000d13a3b7212 */ /* 0x008fc600078e3cff */
[----:B------:R-:W-:Y:S01]  /*133b0*/  IMAD R24, R22, 0x9, R24 ;  /* 0x0000000916187824 */ /* 0x000fe200078e0218 */
[----:B------:R-:W-:Y:S02]  /*133c0*/  LOP3.LUT R22, R54, R210, RZ, 0x3c, !PT ;  /* 0x000000d236167212 */ /* 0x000fe400078e3cff */
[----:B------:R-:W-:Y:S08]  /*133d0*/  POPC R59, R59 ;  /* 0x0000003b003b7309 */ /* 0x000ff00000000000 */
[----:B------:R-:W1:Y:S02]  /*133e0*/  POPC R22, R22 ;  /* 0x0000001600167309 */ /* 0x000e640000000000 */
[----:B-1----:R-:W-:Y:S01]  /*133f0*/  IMAD.IADD R22, R59, 0x1, R22 ;  /* 0x000000013b167824 */ /* 0x002fe200078e0216 */
[----:B------:R-:W-:-:S04]  /*13400*/  VABSDIFF.U32 R59, R216, R244, RZ ;  /* 0x000000f4d83b7214 */ /* 0x000fc800000e00ff */
[----:B------:R-:W-:Y:S02]  /*13410*/  IADD3 R24, PT, PT, R24, R59, RZ ;  /* 0x0000003b18187210 */ /* 0x000fe40007ffe0ff */
[----:B------:R-:W-:-:S03]  /*13420*/  LOP3.LUT R59, R4, R211, RZ, 0x3c, !PT ;  /* 0x000000d3043b7212 */ /* 0x000fc600078e3cff */
[----:B------:R-:W-:Y:S01]  /*13430*/  IMAD R24, R22, 0x9, R24 ;  /* 0x0000000916187824 */ /* 0x000fe200078e0218 */
[----:B------:R-:W-:Y:S02]  /*13440*/  LOP3.LUT R22, R247, R215, RZ, 0x3c, !PT ;  /* 0x000000d7f7167212 */ /* 0x000fe400078e3cff */
[----:B------:R-:W-:Y:S08]  /*13450*/  POPC R59, R59 ;  /* 0x0000003b003b7309 */ /* 0x000ff00000000000 */
[----:B------:R-:W1:Y:S01]  /*13460*/  POPC R22, R22 ;  /* 0x0000001600167309 */ /* 0x000e620000000000 */
[----:B0-----:R-:W-:Y:S01]  /*13470*/  LOP3.LUT R26, R84, 0xff, RZ, 0xc0, !PT ;  /* 0x000000ff541a7812 */ /* 0x001fe200078ec0ff */
[----:B-1----:R-:W-:-:S03]  /*13480*/  IMAD.IADD R22, R59, 0x1, R22 ;  /* 0x000000013b167824 */ /* 0x002fc600078e0216 */
[----:B------:R-:W-:-:S05]  /*13490*/  VABSDIFF.U32 R59, R212, R26, RZ ;  /* 0x0000001ad43b7214 */ /* 0x000fca00000e00ff */
[----:B------:R-:W-:-:S04]  /*134a0*/  IMAD.IADD R24, R24, 0x1, R59 ;  /* 0x0000000118187824 */ /* 0x000fc800078e023b */
[----:B------:R-:W-:Y:S01]  /*134b0*/  IMAD R24, R22, 0x9, R24 ;  /* 0x0000000916187824 */ /* 0x000fe200078e0218 */
[----:B------:R-:W-:Y:S02]  /*134c0*/  LOP3.LUT R56, R82, 0xff, RZ, 0xc0, !PT ;  /* 0x000000ff52387812 */ /* 0x000fe400078ec0ff */
[----:B------:R-:W-:Y:S02]  /*134d0*/  LOP3.LUT R218, R81, 0xff, RZ, 0xc0, !PT ;  /* 0x000000ff51da7812 */ /* 0x000fe400078ec0ff */
[----:B------:R-:W-:Y:S01]  /*134e0*/  LOP3.LUT R60, R80, 0xff, RZ, 0xc0, !PT ;  /* 0x000000ff503c7812 */ /* 0x000fe200078ec0ff */
[----:B------:R-:W3:Y:S01]  /*134f0*/  LDL R73, [R1+0x190] ;  /* 0x0001900001497983 */ /* 0x000ee20000100800 */
[----:B------:R-:W-:Y:S02]  /*13500*/  LOP3.LUT R221, R79, 0xff, RZ, 0xc0, !PT ;  /* 0x000000ff4fdd7812 */ /* 0x000fe400078ec0ff */
[----:B------:R-:W-:Y:S01]  /*13510*/  LOP3.LUT R42, R78, 0xff, RZ, 0xc0, !PT ;  /* 0x000000ff4e2a7812 */ /* 0x000fe200078ec0ff */
[----:B------:R-:W3:Y:S01]  /*13520*/  LDL R63, [R1+0x188] ;  /* 0x00018800013f7983 */ /* 0x000ee20000100800 */
[----:B------:R-:W-:-:S02]  /*13530*/  LOP3.LUT R224, R77, 0xff, RZ, 0xc0, !PT ;  /* 0x000000ff4de07812 */ /* 0x000fc400078ec0ff */
[----:B------:R-:W-:Y:S01]  /*13540*/  LOP3.LUT R36, R76, 0xff, RZ, 0xc0, !PT ;  /* 0x000000ff4c247812 */ /* 0x000fe200078ec0ff */
[----:B------:R-:W-:Y:S04]  /*13550*/  STL [R1+0xce8], R58 ;  /* 0x000ce83a01007387 */ /* 0x000fe80000100800 */
[----:B------:R-:W-:Y:S04]  /*13560*/  STL [R1+0xce4], R54 ;  /* 0x000ce43601007387 */ /* 0x000fe80000100800 */
[----:B------:R-:W-:Y:S04]  /*13570*/  STL [R1+0x5e8], R244 ;  /* 0x0005e8f401007387 */ /* 0x000fe80000100800 */
[----:B------:R-:W-:Y:S04]  /*13580*/  STL [R1+0x59c], R216 ;  /* 0x00059cd801007387 */ /* 0x000fe80000100800 */
[----:B------:R-:W-:Y:S04]  /*13590*/  STL [R1+0xcf0], R244 ;  /* 0x000cf0f401007387 */ /* 0x000fe80000100800 */
[----:B------:R-:W-:Y:S01]  /*135a0*/  STL [R1+0x5e4], R26 ;  /* 0x0005e41a01007387 */ /* 0x000fe20000100800 */
[----:B------:R-:W-:-:S02]  /*135b0*/  LOP3.LUT R59, R242, R219, RZ, 0x3c, !PT ;  /* 0x000000dbf23b7212 */ /* 0x000fc400078e3cff */
[----:B------:R-:W-:-:S04]  /*135c0*/  LOP3.LUT R22, R241, R217, RZ, 0x3c, !PT ;  /* 0x000000d9f1167212 */ /* 0x000fc800078e3cff */
        /* <DEDUP_REMOVED lines=9> */
[----:B------:R-:W0:Y:S02]  /*13660*/  POPC R22, R22 ;  /* 0x0000001600167309 */ /* 0x000e240000000000 */
[----:B0-----:R-:W-:-:S02]  /*13670*/  IADD3 R22, PT, PT, R59, R22, RZ ;  /* 0x000000163b167210 */ /* 0x001fc40007ffe0ff */
[----:B------:R-:W-:-:S05]  /*13680*/  VABSDIFF.U32 R59, R218, R60, RZ ;  /* 0x0000003cda3b7214 */ /* 0x000fca00000e00ff */
        /* <DEDUP_REMOVED lines=15> */
[----:B------:R-:W-:Y:S04]  /*13780*/  STL [R1+0x5e0], R56 ;  /* 0x0005e03801007387 */ /* 0x000fe80000100800 */
[----:B------:R-:W-:Y:S01]  /*13790*/  STL [R1+0x5b0], R214 ;  /* 0x0005b0d601007387 */ /* 0x000fe20000100800 */
[----:B0-----:R-:W-:Y:S01]  /*137a0*/  IMAD.IADD R22, R59, 0x1, R22 ;  /* 0x000000013b167824 */ /* 0x001fe200078e0216 */
[----:B------:R-:W-:-:S02]  /*137b0*/  VABSDIFF.U32 R59, R224, R36, RZ ;  /* 0x00000024e03b7214 */ /* 0x000fc400000e00ff */
[----:B------:R-:W-:Y:S02]  /*137c0*/  STL [R1+0x5dc], R60 ;  /* 0x0005dc3c01007387 */ /* 0x000fe40000100800 */
[----:B------:R-:W-:Y:S02]  /*137d0*/  IADD3 R24, PT, PT, R24, R59, RZ ;  /* 0x0000003b18187210 */ /* 0x000fe40007ffe0ff */
[----:B------:R-:W-:Y:S04]  /*137e0*/  STL [R1+0x5b4], R218 ;  /* 0x0005b4da01007387 */ /* 0x000fe80000100800 */
[----:B------:R-:W-:Y:S01]  /*137f0*/  STL [R1+0x5d8], R42 ;  /* 0x0005d82a01007387 */ /* 0x000fe20000100800 */
[----:B------:R-:W-:Y:S01]  /*13800*/  IMAD R24, R22, 0x9, R24 ;  /* 0x0000000916187824 */ /* 0x000fe200078e0218 */
[----:B------:R-:W-:-:S02]  /*13810*/  LOP3.LUT R22, R186, R228, RZ, 0x3c, !PT ;  /* 0x000000e4ba167212 */ /* 0x000fc400078e3cff */
[----:B------:R-:W-:Y:S04]  /*13820*/  STL [R1+0x5b8], R221 ;  /* 0x0005b8dd01007387 */ /* 0x000fe80000100800 */
[----:B------:R-:W-:Y:S04]  /*13830*/  STL [R1+0x5d4], R36 ;  /* 0x0005d42401007387 */ /* 0x000fe80000100800 */
[----:B------:R-:W-:Y:S04]  /*13840*/  STL [R1+0x5bc], R224 ;  /* 0x0005bce001007387 */ /* 0x000fe80000100800 */
[----:B------:R-:W3:Y:S01]  /*13850*/  LDL R186, [R1+0x180] ;  /* 0x0001800001ba7983 */ /* 0x000ee20000100800 */
[----:B--2---:R-:W-:Y:S01]  /*13860*/  LOP3.LUT R59, R237, R236, RZ, 0x3c, !PT ;  /* 0x000000eced3b7212 */ /* 0x004fe200078e3cff */
[----:B------:R-:W-:Y:S08]  /*13870*/  POPC R22, R22 ;  /* 0x0000001600167309 */ /* 0x000ff00000000000 */
[----:B------:R-:W0:Y:S01]  /*13880*/  POPC R59, R59 ;  /* 0x0000003b003b7309 */ /* 0x000e220000000000 */
[----:B------:R-:W-:-:S02]  /*13890*/  LOP3.LUT R237, R75, 0xff, RZ, 0xc0, !PT ;  /* 0x000000ff4bed7812 */ /* 0x000fc400078ec0ff */
[----:B------:R-:W-:-:S03]  /*138a0*/  LOP3.LUT R3, R74, 0xff, RZ, 0xc0, !PT ;  /* 0x000000ff4a037812 */ /* 0x000fc600078ec0ff */
[----:B------:R-:W-:Y:S01]  /*138b0*/  STL [R1+0x5c4], R237 ;  /* 0x0005c4ed01007387 */ /* 0x000fe20000100800 */
[----:B0-----:R-:W-:Y:S01]  /*138c0*/  IMAD.IADD R22, R59, 0x1, R22 ;  /* 0x000000013b167824 */ /* 0x001fe200078e0216 */
[----:B------:R-:W-:Y:S02]  /*138d0*/  VABSDIFF.U32 R59, R237, R3, RZ ;  /* 0x00000003ed3b7214 */ /* 0x000fe400000e00ff */
[----:B------:R0:W-:Y:S03]  /*138e0*/  STL [R1+0x5d0], R3 ;  /* 0x0005d00301007387 */ /* 0x0001e60000100800 */
[----:B------:R-:W-:Y:S01]  /*138f0*/  IMAD.IADD R24, R24, 0x1, R59 ;  /* 0x0000000118187824 */ /* 0x000fe200078e023b */
[----:B------:R-:W2:Y:S01]  /*13900*/  LDL R69, [R1+0x178] ;  /* 0x0001780001457983 */ /* 0x000ea20000100800 */
[----:B---3--:R-:W-:-:S03]  /*13910*/  LOP3.LUT R59, R73, R231, RZ, 0x3c, !PT ;  /* 0x000000e7493b7212 */ /* 0x008fc600078e3cff */
[----:B------:R-:W3:Y:S01]  /*13920*/  LDL R72, [R1+0x17c] ;  /* 0x00017c0001487983 */ /* 0x000ee20000100800 */
[----:B------:R-:W-:Y:S01]  /*13930*/  IMAD R22, R22, 0x9, R24 ;  /* 0x0000000916167824 */ /* 0x000fe200078e0218 */
[----:B------:R-:W-:Y:S01]  /*13940*/  LOP3.LUT R24, R229, R230, RZ, 0x3c, !PT ;  /* 0x000000e6e5187212 */ /* 0x000fe200078e3cff */
[----:B------:R-:W-:Y:S08]  /*13950*/  POPC R59, R59 ;  /* 0x0000003b003b7309 */ /* 0x000ff00000000000 */
[----:B------:R-:W1:Y:S01]  /*13960*/  POPC R24, R24 ;  /* 0x0000001800187309 */ /* 0x000e620000000000 */
[----:B------:R-:W-:-:S02]  /*13970*/  LOP3.LUT R229, R65, 0xff, RZ, 0xc0, !PT ;  /* 0x000000ff41e57812 */ /* 0x000fc400078ec0ff */
[----:B0-----:R-:W-:-:S03]  /*13980*/  LOP3.LUT R3, R8, 0xff, RZ, 0xc0, !PT ;  /* 0x000000ff08037812 */ /* 0x001fc600078ec0ff */
[----:B------:R-:W-:Y:S01]  /*13990*/  STL [R1+0x5c8], R229 ;  /* 0x0005c8e501007387 */ /* 0x000fe20000100800 */
[----:B-1----:R-:W-:Y:S01]  /*139a0*/  IMAD.IADD R8, R59, 0x1, R24 ;  /* 0x000000013b087824 */ /* 0x002fe200078e0218 */
[----:B------:R-:W-:Y:S02]  /*139b0*/  VABSDIFF.U32 R24, R229, R3, RZ ;  /* 0x00000003e5187214 */ /* 0x000fe400000e00ff */
[----:B------:R0:W-:Y:S03]  /*139c0*/  STL [R1+0x540], R3 ;  /* 0x0005400301007387 */ /* 0x0001e60000100800 */
[----:B------:R-:W-:Y:S01]  /*139d0*/  IMAD.IADD R22, R22, 0x1, R24 ;  /* 0x0000000116167824 */ /* 0x000fe200078e0218 */
[----:B------:R-:W-:Y:S01]  /*139e0*/  LOP3.LUT R24, R63, R250, RZ, 0x3c, !PT ;  /* 0x000000fa3f187212 */ /* 0x000fe200078e3cff */
[----:B------:R-:W3:Y:S02]  /*139f0*/  LDL R73, [R1+0x170] ;  /* 0x0001700001497983 */ /* 0x000ee40000100800 */
[----:B------:R-:W-:-:S02]  /*13a00*/  IMAD R22, R8, 0x9, R22 ;  /* 0x0000000908167824 */ /* 0x000fc400078e0216 */
[----:B------:R-:W3:Y:S01]  /*13a10*/  LDL R63, [R1+0x174] ;  /* 0x00017400013f7983 */ /* 0x000ee20000100800 */
[----:B------:R-:W-:Y:S01]  /*13a20*/  LOP3.LUT R8, R232, R251, RZ, 0x3c, !PT ;  /* 0x000000fbe8087212 */ /* 0x000fe200078e3cff */
[----:B------:R-:W-:Y:S08]  /*13a30*/  POPC R24, R24 ;  /* 0x0000001800187309 */ /* 0x000ff00000000000 */
[----:B------:R-:W1:Y:S01]  /*13a40*/  POPC R8, R8 ;  /* 0x0000000800087309 */ /* 0x000e620000000000 */
[----:B------:R-:W-:-:S02]  /*13a50*/  LOP3.LUT R232, R61, 0xff, RZ, 0xc0, !PT ;  /* 0x000000ff3de87812 */ /* 0x000fc400078ec0ff */
[----:B0-----:R-:W-:-:S03]  /*13a60*/  LOP3.LUT R3, R57, 0xff, RZ, 0xc0, !PT ;  /* 0x000000ff39037812 */ /* 0x001fc600078ec0ff */
[----:B------:R-:W-:Y:S01]  /*13a70*/  STL [R1+0x5cc], R232 ;  /* 0x0005cce801007387 */ /* 0x000fe20000100800 */
[----:B-1----:R-:W-:Y:S02]  /*13a80*/  IADD3 R8, PT, PT, R24, R8, RZ ;  /* 0x0000000818087210 */ /* 0x002fe40007ffe0ff */
[----:B------:R-:W-:Y:S01]  /*13a90*/  VABSDIFF.U32 R24, R232, R3, RZ ;  /* 0x00000003e8187214 */ /* 0x000fe200000e00ff */
[----:B------:R0:W-:Y:S04]  /*13aa0*/  STL [R1+0x53c], R3 ;  /* 0x00053c0301007387 */ /* 0x0001e80000100800 */
[----:B------:R-:W-:Y:S01]  /*13ab0*/  IMAD.IADD R22, R22, 0x1, R24 ;  /* 0x0000000116167824 */ /* 0x000fe200078e0218 */
[----:B------:R-:W-:Y:S02]  /*13ac0*/  LOP3.LUT R24, R186, R248, RZ, 0x3c, !PT ;  /* 0x000000f8ba187212 */ /* 0x000fe400078e3cff */
[----:B------:R-:W3:Y:S01]  /*13ad0*/  LDL R186, [R1+0x168] ;  /* 0x0001680001ba7983 */ /* 0x000ee20000100800 */
[----:B------:R-:W-:Y:S01]  /*13ae0*/  IMAD R22, R8, 0x9, R22 ;  /* 0x0000000908167824 */ /* 0x000fe200078e0216 */
[----:B------:R-:W-:-:S02]  /*13af0*/  LOP3.LUT R8, R238, R249, RZ, 0x3c, !PT ;  /* 0x000000f9ee087212 */ /* 0x000fc400078e3cff */
[----:B------:R-:W-:Y:S08]  /*13b00*/  POPC R24, R24 ;  /* 0x0000001800187309 */ /* 0x000ff00000000000 */
[----:B------:R-:W1:Y:S01]  /*13b10*/  POPC R8, R8 ;  /* 0x0000000800087309 */ /* 0x000e620000000000 */
[----:B------:R-:W-:Y:S02]  /*13b20*/  LOP3.LUT R238, R55, 0xff, RZ, 0xc0, !PT ;  /* 0x000000ff37ee7812 */ /* 0x000fe400078ec0ff */
[----:B0-----:R-:W-:Y:S01]  /*13b30*/  LOP3.LUT R3, R53, 0xff, RZ, 0xc0, !PT ;  /* 0x000000ff35037812 */ /* 0x001fe200078ec0ff */
[----:B-1----:R-:W-:-:S03]  /*13b40*/  IMAD.IADD R8, R24, 0x1, R8 ;  /* 0x0000000118087824 */ /* 0x002fc600078e0208 */
[----:B------:R-:W-:-:S05]  /*13b50*/  VABSDIFF.U32 R24, R238, R3, RZ ;  /* 0x00000003ee187214 */ /* 0x000fca00000e00ff */
[----:B------:R-:W-:Y:S01]  /*13b60*/  IMAD.IADD R22, R22, 0x1, R24 ;  /* 0x0000000116167824 */ /* 0x000fe200078e0218 */
[----:B--2---:R-:W-:-:S03]  /*13b70*/  LOP3.LUT R24, R69, R108, RZ, 0x3c, !PT ;  /* 0x0000006c45187212 */ /* 0x004fc600078e3cff */
[----:B------:R-:W-:Y:S01]  /*13b80*/  IMAD R22, R8, 0x9, R22 ;  /* 0x0000000908167824 */ /* 0x000fe200078e0216 */
[----:B---3--:R-:W-:Y:S02]  /*13b90*/  LOP3.LUT R8, R72, R109, RZ, 0x3c, !PT ;  /* 0x0000006d48087212 */ /* 0x008fe400078e3cff */
[----:B------:R-:W-:Y:S08]  /*13ba0*/  POPC R24, R24 ;  /* 0x0000001800187309 */ /* 0x000ff00000000000 */
[----:B------:R-:W0:Y:S01]  /*13bb0*/  POPC R8, R8 ;  /* 0x0000000800087309 */ /* 0x000e220000000000 */
[----:B------:R-:W-:Y:S01]  /*13bc0*/  STL [R1+0x5c0], R238 ;  /* 0x0005c0ee01007387 */ /* 0x000fe20000100800 */
[----:B------:R-:W-:-:S03]  /*13bd0*/  LOP3.LUT R244, R51, 0xff, RZ, 0xc0, !PT ;  /* 0x000000ff33f47812 */ /* 0x000fc600078ec0ff */
[----:B------:R1:W-:Y:S02]  /*13be0*/  STL [R1+0x538], R3 ;  /* 0x0005380301007387 */ /* 0x0003e40000100800 */
[----:B-1----:R-:W-:Y:S01]  /*13bf0*/  LOP3.LUT R3, R49, 0xff, RZ, 0xc0, !PT ;  /* 0x000000ff31037812 */ /* 0x002fe200078ec0ff */
[----:B0-----:R-:W-:-:S03]  /*13c00*/  IMAD.IADD R8, R24, 0x1, R8 ;  /* 0x0000000118087824 */ /* 0x001fc600078e0208 */
[----:B------:R-:W-:-:S04]  /*13c10*/  VABSDIFF.U32 R24, R244, R3, RZ ;  /* 0x00000003f4187214 */ /* 0x000fc800000e00ff */
[----:B------:R-:W-:Y:S02]  /*13c20*/  IADD3 R22, PT, PT, R22, R24, RZ ;  /* 0x0000001816167210 */ /* 0x000fe40007ffe0ff */
[----:B------:R-:W-:-:S03]  /*13c30*/  LOP3.LUT R24, R73, R106, RZ, 0x3c, !PT ;  /* 0x0000006a49187212 */ /* 0x000fc600078e3cff */
[----:B------:R-:W-:Y:S01]  /*13c40*/  IMAD R22, R8, 0x9, R22 ;  /* 0x0000000908167824 */ /* 0x000fe200078e0216 */
[----:B------:R-:W-:Y:S02]  /*13c50*/  LOP3.LUT R8, R63, R107, RZ, 0x3c, !PT ;  /* 0x0000006b3f087212 */ /* 0x000fe400078e3cff */
[----:B------:R-:W-:Y:S08]  /*13c60*/  POPC R24, R24 ;  /* 0x0000001800187309 */ /* 0x000ff00000000000 */
[----:B------:R-:W0:Y:S01]  /*13c70*/  POPC R8, R8 ;  /* 0x0000000800087309 */ /* 0x000e220000000000 */
[----:B------:R-:W-:Y:S01]  /*13c80*/  STL [R1+0x5a0], R244 ;  /* 0x0005a0f401007387 */ /* 0x000fe20000100800 */
[----:B------:R-:W-:-:S03]  /*13c90*/  LOP3.LUT R54, R47, 0xff, RZ, 0xc0, !PT ;  /* 0x000000ff2f367812 */ /* 0x000fc600078ec0ff */
[----:B------:R1:W-:Y:S02]  /*13ca0*/  STL [R1+0x534], R3 ;  /* 0x0005340301007387 */ /* 0x0003e40000100800 */
[----:B-1----:R-:W-:Y:S01]  /*13cb0*/  LOP3.LUT R3, R45, 0xff, RZ, 0xc0, !PT ;  /* 0x000000ff2d037812 */ /* 0x002fe200078ec0ff */
[----:B0-----:R-:W-:-:S03]  /*13cc0*/  IMAD.IADD R8, R24, 0x1, R8 ;  /* 0x0000000118087824 */ /* 0x001fc600078e0208 */
[----:B------:R-:W-:-:S05]  /*13cd0*/  VABSDIFF.U32 R24, R54, R3, RZ ;  /* 0x0000000336187214 */ /* 0x000fca00000e00ff */
[----:B------:R-:W-:-:S04]  /*13ce0*/  IMAD.IADD R22, R22, 0x1, R24 ;  /* 0x0000000116167824 */ /* 0x000fc800078e0218 */
[----:B------:R-:W-:Y:S01]  /*13cf0*/  IMAD R22, R8, 0x9, R22 ;  /* 0x0000000908167824 */ /* 0x000fe200078e0216 */
[----:B------:R-:W-:-:S06]  /*13d00*/  LOP3.LUT R8, R243, R105, RZ, 0x3c, !PT ;  /* 0x00000069f3087212 */ /* 0x000fcc00078e3cff */
[----:B------:R-:W-:Y:S01]  /*13d10*/  POPC R8, R8 ;  /* 0x0000000800087309 */ /* 0x000fe20000000000 */
[----:B------:R-:W-:Y:S01]  /*13d20*/  STL [R1+0x57c], R54 ;  /* 0x00057c3601007387 */ /* 0x000fe20000100800 */
[----:B------:R-:W-:-:S03]  /*13d30*/  LOP3.LUT R243, R43, 0xff, RZ, 0xc0, !PT ;  /* 0x000000ff2bf37812 */ /* 0x000fc600078ec0ff */
[----:B------:R0:W-:Y:S02]  /*13d40*/  STL [R1+0x530], R3 ;  /* 0x0005300301007387 */ /* 0x0001e40000100800 */
[----:B0-----:R-:W-:Y:S02]  /*13d50*/  LOP3.LUT R3, R41, 0xff, RZ, 0xc0, !PT ;  /* 0x000000ff29037812 */ /* 0x001fe400078ec0ff */
[----:B------:R-:W-:Y:S02]  /*13d60*/  LOP3.LUT R65, R37, 0xff, RZ, 0xc0, !PT ;  /* 0x000000ff25417812 */ /* 0x000fe400078ec0ff */
[----:B------:R-:W-:Y:S02]  /*13d70*/  LOP3.LUT R45, R33, 0xff, RZ, 0xc0, !PT ;  /* 0x000000ff212d7812 */ /* 0x000fe400078ec0ff */
[----:B------:R-:W-:Y:S02]  /*13d80*/  LOP3.LUT R235, R31, 0xff, RZ, 0xc0, !PT ;  /* 0x000000ff1feb7812 */ /* 0x000fe400078ec0ff */
[----:B------:R-:W-:-:S02]  /*13d90*/  LOP3.LUT R43, R29, 0xff, RZ, 0xc0, !PT ;  /* 0x000000ff1d2b7812 */ /* 0x000fc400078ec0ff */
[----:B------:R-:W-:Y:S02]  /*13da0*/  LOP3.LUT R41, R20, 0xff, RZ, 0xc0, !PT ;  /* 0x000000ff14297812 */ /* 0x000fe400078ec0ff */
[----:B------:R-:W-:-:S06]  /*13db0*/  LOP3.LUT R24, R186, R104, RZ, 0x3c, !PT ;  /* 0x00000068ba187212 */ /* 0x000fcc00078e3cff */
        /* <DEDUP_REMOVED lines=9> */
[----:B------:R-:W-:-:S02]  /*13e50*/  LOP3.LUT R28, R39, 0xff, RZ, 0xc0, !PT ;  /* 0x000000ff271c7812 */ /* 0x000fc400078ec0ff */
[----:B0-----:R-:W-:Y:S02]  /*13e60*/  IADD3 R8, PT, PT, R24, R8, RZ ;  /* 0x0000000818087210 */ /* 0x001fe40007ffe0ff */
        /* <DEDUP_REMOVED lines=8> */
[----:B0-----:R-:W-:-:S03]  /*13ef0*/  IMAD.IADD R8, R24, 0x1, R8 ;  /* 0x0000000118087824 */ /* 0x001fc600078e0208 */
        /* <DEDUP_REMOVED lines=8> */
[----:B------:R-:W-:-:S04]  /*13f80*/  VABSDIFF.U32 R24, R235, R43, RZ ;  /* 0x0000002beb187214 */ /* 0x000fc800000e00ff */
[----:B------:R-:W-:Y:S02]  /*13f90*/  IADD3 R22, PT, PT, R22, R24, RZ ;  /* 0x0000001816167210 */ /* 0x000fe40007ffe0ff */
[----:B------:R-:W-:-:S03]  /*13fa0*/  LOP3.LUT R24, R48, R96, RZ, 0x3c, !PT ;  /* 0x0000006030187212 */ /* 0x000fc600078e3cff */
[----:B------:R-:W-:Y:S01]  /*13fb0*/  IMAD R22, R8, 0x9, R22 ;  /* 0x0000000908167824 */ /* 0x000fe200078e0216 */
[----:B------:R-:W-:Y:S02]  /*13fc0*/  LOP3.LUT R8, R44, R97, RZ, 0x3c, !PT ;  /* 0x000000612c087212 */ /* 0x000fe400078e3cff */
[----:B------:R-:W-:Y:S01]  /*13fd0*/  POPC R24, R24 ;  /* 0x0000001800187309 */ /* 0x000fe20000000000 */
[----:B------:R-:W-:-:S07]  /*13fe0*/  LOP3.LUT R52, R27, 0xff, RZ, 0xc0, !PT ;  /* 0x000000ff1b347812 */ /* 0x000fce00078ec0ff */
[----:B------:R-:W0:Y:S01]  /*13ff0*/  POPC R8, R8 ;  /* 0x0000000800087309 */ /* 0x000e220000000000 */
[----:B------:R-:W-:Y:S01]  /*14000*/  VABSDIFF.U32 R20, R52, R41, RZ ;  /* 0x0000002934147214 */ /* 0x000fe200000e00ff */
[----:B------:R-:W-:Y:S01]  /*14010*/  STL [R1+0x578], R243 ;  /* 0x000578f301007387 */ /* 0x000fe20000100800 */
[----:B------:R-:W-:-:S04]  /*14020*/  DEPBAR.LE SB5, 0x1 ;  /* 0x0000d0400000791a */ /* 0x000fc80000000000 */
[----:B------:R-:W-:Y:S01]  /*14030*/  LOP3.LUT R70, R70, R90, RZ, 0x3c, !PT ;  /* 0x0000005a46467212 */ /* 0x000fe200078e3cff */
[----:B------:R-:W-:Y:S01]  /*14040*/  IMAD.IADD R20, R22, 0x1, R20 ;  /* 0x0000000116147824 */ /* 0x000fe200078e0214 */
[----:B------:R-:W-:Y:S01]  /*14050*/  LOP3.LUT R71, R71, R91, RZ, 0x3c, !PT ;  /* 0x0000005b47477212 */ /* 0x000fe200078e3cff */
[----:B------:R1:W-:Y:S01]  /*14060*/  STL [R1+0x52c], R3 ;  /* 0x00052c0301007387 */ /* 0x0003e20000100800 */
[----:B0-----:R-:W-:-:S04]  /*14070*/  IMAD.IADD R8, R24, 0x1, R8 ;  /* 0x0000000118087824 */ /* 0x001fc800078e0208 */
[----:B------:R-:W-:Y:S01]  /*14080*/  IMAD R20, R8, 0x9, R20 ;  /* 0x0000000908147824 */ /* 0x000fe200078e0214 */
[----:B------:R-:W-:Y:S02]  /*14090*/  LOP3.LUT R8, R32, R95, RZ, 0x3c, !PT ;  /* 0x0000005f20087212 */ /* 0x000fe400078e3cff */
[----:B------:R-:W-:Y:S02]  /*140a0*/  LOP3.LUT R32, R18, 0xff, RZ, 0xc0, !PT ;  /* 0x000000ff12207812 */ /* 0x000fe400078ec0ff */
[----:B-1----:R-:W-:Y:S01]  /*140b0*/  LOP3.LUT R3, R14, 0xff, RZ, 0xc0, !PT ;  /* 0x000000ff0e037812 */ /* 0x002fe200078ec0ff */
[----:B------:R0:W-:Y:S01]  /*140c0*/  POPC R18, R70 ;  /* 0x0000004600127309 */ /* 0x0001e20000000000 */
[--C-:B------:R-:W-:Y:S01]  /*140d0*/  IMAD.MOV.U32 R69, RZ, RZ, R5.reuse ;  /* 0x000000ffff457224 */ /* 0x100fe200078e0005 */
[----:B------:R-:W-:Y:S01]  /*140e0*/  MOV R72, R68 ;  /* 0x0000004400487202 */ /* 0x000fe20000000f00 */
[--C-:B------:R-:W-:Y:S02]  /*140f0*/  IMAD.MOV.U32 R73, RZ, RZ, R5.reuse ;  /* 0x000000ffff497224 */ /* 0x100fe400078e0005 */
[----:B------:R-:W-:-:S03]  /*14100*/  IMAD.MOV.U32 R63, RZ, RZ, R5 ;  /* 0x000000ffff3f7224 */ /* 0x000fc600078e0005 */
[----:B------:R1:W-:Y:S01]  /*14110*/  POPC R14, R71 ;  /* 0x00000047000e7309 */ /* 0x0003e20000000000 */
[----:B0-----:R-:W-:Y:S02]  /*14120*/  IMAD.MOV.U32 R70, RZ, RZ, R62 ;  /* 0x000000ffff467224 */ /* 0x001fe400078e003e */
[----:B-1----:R-:W-:-:S04]  /*14130*/  IMAD.MOV.U32 R71, RZ, RZ, R5 ;  /* 0x000000ffff477224 */ /* 0x002fc800078e0005 */
[----:B------:R0:W-:Y:S01]  /*14140*/  TEX.LL RZ, R33, R70, R0, UR4, 2D, 0x1 ;  /* 0x28ff040046217f60 */ /* 0x0001e200089e01ff */
[----:B------:R-:W-:Y:S01]  /*14150*/  TEX.LL RZ, R31, R68, R0, UR6, 2D, 0x1 ;  /* 0x28ff0600441f7f60 */ /* 0x000fe200089e01ff */
[----:B------:R-:W-:Y:S01]  /*14160*/  TEX.LL RZ, R88, R62, R0, UR8, 2D, 0x3 ;  /* 0x28ff08003e587f60 */ /* 0x000fe200089e03ff */
[----:B------:R-:W5:Y:S01]  /*14170*/  TEX.LL RZ, R72, R72, R0, UR10, 2D, 0x3 ;  /* 0x28ff0a0048487f60 */ /* 0x000f6200089e03ff */
[----:B------:R-:W-:Y:S01]  /*14180*/  LOP3.LUT R22, R38, R94, RZ, 0x3c, !PT ;  /* 0x0000005e26167212 */ /* 0x000fe200078e3cff */
[----:B------:R-:W-:Y:S01]  /*14190*/  POPC R8, R8 ;  /* 0x0000000800087309 */ /* 0x000fe20000000000 */
[----:B------:R-:W-:-:S07]  /*141a0*/  LOP3.LUT R37, R16, 0xff, RZ, 0xc0, !PT ;  /* 0x000000ff10257812 */ /* 0x000fce00078ec0ff */
[----:B------:R-:W1:Y:S01]  /*141b0*/  POPC R22, R22 ;  /* 0x0000001600167309 */ /* 0x000e620000000000 */
[----:B------:R-:W-:Y:S02]  /*141c0*/  VABSDIFF.U32 R16, R32, R37, RZ ;  /* 0x0000002520107214 */ /* 0x000fe400000e00ff */
[----:B------:R-:W-:-:S03]  /*141d0*/  LOP3.LUT R39, R12, 0xff, RZ, 0xc0, !PT ;  /* 0x000000ff0c277812 */ /* 0x000fc600078ec0ff */
[----:B------:R-:W-:Y:S01]  /*141e0*/  IMAD.IADD R16, R20, 0x1, R16 ;  /* 0x0000000114107824 */ /* 0x000fe200078e0210 */
[----:B------:R-:W-:Y:S01]  /*141f0*/  VABSDIFF.U32 R12, R3, R39, RZ ;  /* 0x00000027030c7214 */ /* 0x000fe200000e00ff */
[----:B-1----:R-:W-:-:S04]  /*14200*/  IMAD.IADD R8, R22, 0x1, R8 ;  /* 0x0000000116087824 */ /* 0x002fc800078e0208 */
[----:B------:R-:W-:Y:S01]  /*14210*/  IMAD R8, R8, 0x9, R16 ;  /* 0x0000000908087824 */ /* 0x000fe200078e0210 */
[----:B------:R-:W-:-:S04]  /*14220*/  LOP3.LUT R16, R34, R92, RZ, 0x3c, !PT ;  /* 0x0000005c22107212 */ /* 0x000fc800078e3cff */
[----:B------:R-:W-:Y:S02]  /*14230*/  IADD3 R12, PT, PT, R8, R12, RZ ;  /* 0x0000000c080c7210 */ /* 0x000fe40007ffe0ff */
[----:B------:R-:W-:Y:S01]  /*14240*/  LOP3.LUT R8, R30, R93, RZ, 0x3c, !PT ;  /* 0x0000005d1e087212 */ /* 0x000fe200078e3cff */
[----:B------:R-:W-:Y:S01]  /*14250*/  POPC R16, R16 ;  /* 0x0000001000107309 */ /* 0x000fe20000000000 */
[----:B------:R-:W-:Y:S07]  /*14260*/  STL [R1+0x574], R28 ;  /* 0x0005741c01007387 */ /* 0x000fee0000100800 */
[----:B------:R-:W1:Y:S01]  /*14270*/  POPC R8, R8 ;  /* 0x0000000800087309 */ /* 0x000e620000000000 */
[----:B------:R-:W-:Y:S04]  /*14280*/  STL [R1+0x570], R46 ;  /* 0x0005702e01007387 */ /* 0x000fe80000100800 */
[----:B------:R-:W-:Y:S04]  /*14290*/  STL [R1+0x56c], R235 ;  /* 0x00056ceb01007387 */ /* 0x000fe80000100800 */
[----:B------:R-:W-:Y:S04]  /*142a0*/  STL [R1+0x568], R52 ;  /* 0x0005683401007387 */ /* 0x000fe80000100800 */
[----:B------:R-:W-:Y:S04]  /*142b0*/  STL [R1+0x564], R32 ;  /* 0x0005642001007387 */ /* 0x000fe80000100800 */
[----:B------:R2:W-:Y:S01]  /*142c0*/  STL [R1+0x560], R3 ;  /* 0x0005600301007387 */ /* 0x0005e20000100800 */
[----:B-1----:R-:W-:Y:S01]  /*142d0*/  IMAD.IADD R8, R16, 0x1, R8 ;  /* 0x0000000110087824 */ /* 0x002fe200078e0208 */
[----:B--2---:R-:W-:Y:S01]  /*142e0*/  LOP3.LUT R3, R10, 0xff, RZ, 0xc0, !PT ;  /* 0x000000ff0a037812 */ /* 0x004fe200078ec0ff */
[----:B------:R-:W-:-:S04]  /*142f0*/  DEPBAR.LE SB5, 0x1 ;  /* 0x0000d0400000791a */ /* 0x000fc80000000000 */
[----:B------:R-:W-:Y:S01]  /*14300*/  LOP3.LUT R10, R6, 0xff, RZ, 0xc0, !PT ;  /* 0x000000ff060a7812 */ /* 0x000fe200078ec0ff */
[----:B------:R-:W-:-:S03]  /*14310*/  IMAD R6, R8, 0x9, R12 ;  /* 0x0000000908067824 */ /* 0x000fc600078e020c */
[----:B------:R-:W-:Y:S01]  /*14320*/  VABSDIFF.U32 R10, R3, R10, RZ ;  /* 0x0000000a030a7214 */ /* 0x000fe200000e00ff */
[----:B------:R-:W-:Y:S01]  /*14330*/  IMAD.MOV.U32 R76, RZ, RZ, R62 ;  /* 0x000000ffff4c7224 */ /* 0x000fe200078e003e */
[----:B------:R-:W-:Y:S01]  /*14340*/  MOV R75, R7 ;  /* 0x00000007004b7202 */ /* 0x000fe20000000f00 */
[----:B------:R-:W-:Y:S02]  /*14350*/  IMAD.MOV.U32 R77, RZ, RZ, R7 ;  /* 0x000000ffff4d7224 */ /* 0x000fe400078e0007 */
[----:B------:R-:W-:Y:S02]  /*14360*/  IMAD.IADD R8, R18, 0x1, R14 ;  /* 0x0000000112087824 */ /* 0x000fe400078e020e */
[----:B------:R-:W-:Y:S02]  /*14370*/  IMAD.IADD R6, R6, 0x1, R10 ;  /* 0x0000000106067824 */ /* 0x000fe400078e020a */
[----:B------:R-:W-:Y:S01]  /*14380*/  IMAD.MOV.U32 R74, RZ, RZ, R68 ;  /* 0x000000ffff4a7224 */ /* 0x000fe200078e0044 */
[----:B------:R-:W5:Y:S01]  /*14390*/  TEX.LL RZ, R29, R76, R0, UR4, 2D, 0x1 ;  /* 0x28ff04004c1d7f60 */ /* 0x000f6200089e01ff */
[----:B------:R-:W-:-:S02]  /*143a0*/  IMAD R35, R8, 0x9, R6 ;  /* 0x0000000908237824 */ /* 0x000fc400078e0206 */
[----:B------:R-:W-:Y:S01]  /*143b0*/  TEX.LL RZ, R27, R74, R0, UR6, 2D, 0x1 ;  /* 0x28ff06004a1b7f60 */ /* 0x000fe200089e01ff */
[----:B------:R-:W-:Y:S02]  /*143c0*/  IMAD.MOV.U32 R6, RZ, RZ, R62 ;  /* 0x000000ffff067224 */ /* 0x000fe400078e003e */
[----:B------:R-:W-:Y:S02]  /*143d0*/  IMAD.MOV.U32 R78, RZ, RZ, R68 ;  /* 0x000000ffff4e7224 */ /* 0x000fe400078e0044 */
[----:B------:R-:W-:Y:S01]  /*143e0*/  IMAD.MOV.U32 R79, RZ, RZ, R7 ;  /* 0x000000ffff4f7224 */ /* 0x000fe200078e0007 */
[----:B------:R-:W-:Y:S03]  /*143f0*/  TEX.LL RZ, R86, R6, R0, UR8, 2D, 0x3 ;  /* 0x28ff080006567f60 */ /* 0x000fe600089e03ff */
[----:B------:R1:W5:Y:S01]  /*14400*/  TEX.LL RZ, R76, R78, R0, UR10, 2D, 0x3 ;  /* 0x28ff0a004e4c7f60 */ /* 0x00036200089e03ff */
[----:B------:R-:W-:Y:S01]  /*14410*/  IMAD.MOV.U32 R82, RZ, RZ, R62 ;  /* 0x000000ffff527224 */ /* 0x000fe200078e003e */
[----:B------:R-:W-:Y:S01]  /*14420*/  MOV R83, R9 ;  /* 0x0000000900537202 */ /* 0x000fe20000000f00 */
[----:B------:R-:W-:-:S02]  /*14430*/  IMAD.MOV.U32 R80, RZ, RZ, R68 ;  /* 0x000000ffff507224 */ /* 0x000fc400078e0044 */
[----:B------:R-:W-:Y:S01]  /*14440*/  IMAD.MOV.U32 R81, RZ, RZ, R9 ;  /* 0x000000ffff517224 */ /* 0x000fe200078e0009 */
[----:B------:R-:W5:Y:S01]  /*14450*/  TEX.LL RZ, R24, R82, R0, UR4, 2D, 0x1 ;  /* 0x28ff040052187f60 */ /* 0x000f6200089e01ff */
[----:B------:R2:W-:Y:S01]  /*14460*/  STL [R1+0x55c], R3 ;  /* 0x00055c0301007387 */ /* 0x0005e20000100800 */
[--C-:B------:R-:W-:Y:S01]  /*14470*/  IMAD.MOV.U32 R8, RZ, RZ, R62.reuse ;  /* 0x000000ffff087224 */ /* 0x100fe200078e003e */
[----:B------:R-:W5:Y:S03]  /*14480*/  TEX.LL RZ, R22, R80, R0, UR6, 2D, 0x1 ;  /* 0x28ff060050167f60 */ /* 0x000f6600089e01ff */
[----:B------:R-:W-:Y:S01]  /*14490*/  TEX.LL RZ, R84, R8, R0, UR8, 2D, 0x3 ;  /* 0x28ff080008547f60 */ /* 0x000fe200089e03ff */
[----:B0-----:R-:W-:Y:S02]  /*144a0*/  IMAD.MOV.U32 R71, RZ, RZ, R11 ;  /* 0x000000ffff477224 */ /* 0x001fe400078e000b */
[----:B------:R-:W-:Y:S01]  /*144b0*/  IMAD.MOV.U32 R10, RZ, RZ, R62 ;  /* 0x000000ffff0a7224 */ /* 0x000fe200078e003e */
[----:B------:R-:W-:Y:S01]  /*144c0*/  MOV R12, R62 ;  /* 0x0000003e000c7202 */ /* 0x000fe20000000f00 */
[----:B------:R-:W-:-:S02]  /*144d0*/  IMAD.MOV.U32 R59, RZ, RZ, R15 ;  /* 0x000000ffff3b7224 */ /* 0x000fc400078e000f */
[--C-:B------:R-:W-:Y:S01]  /*144e0*/  IMAD.MOV.U32 R58, RZ, RZ, R68.reuse ;  /* 0x000000ffff3a7224 */ /* 0x100fe200078e0044 */
[----:B------:R-:W-:Y:S01]  /*144f0*/  MOV R49, R15 ;  /* 0x0000000f00317202 */ /* 0x000fe20000000f00 */
[----:B------:R-:W-:Y:S02]  /*14500*/  IMAD.MOV.U32 R48, RZ, RZ, R68 ;  /* 0x000000ffff307224 */ /* 0x000fe400078e0044 */
[----:B------:R-:W-:Y:S01]  /*14510*/  IMAD.MOV.U32 R14, RZ, RZ, R62 ;  /* 0x000000ffff0e7224 */ /* 0x000fe200078e003e */
[----:B------:R-:W-:-:S04]  /*14520*/  DEPBAR.LE SB5, 0x4 ;  /* 0x0000d1000000791a */ /* 0x000fc80000000000 */
[----:B------:R-:W-:Y:S01]  /*14530*/  IMAD.MOV.U32 R38, RZ, RZ, R72 ;  /* 0x000000ffff267224 */ /* 0x000fe200078e0048 */
[----:B--2---:R-:W-:Y:S01]  /*14540*/  MOV R3, R73 ;  /* 0x0000004900037202 */ /* 0x004fe20000000f00 */
[----:B------:R-:W-:Y:S02]  /*14550*/  IMAD.MOV.U32 R72, RZ, RZ, R68 ;  /* 0x000000ffff487224 */ /* 0x000fe400078e0044 */
[----:B------:R-:W-:-:S04]  /*14560*/  IMAD.MOV.U32 R73, RZ, RZ, R9 ;  /* 0x000000ffff497224 */ /* 0x000fc800078e0009 */
[----:B------:R0:W5:Y:S01]  /*14570*/  TEX.LL RZ, R74, R72, R0, UR10, 2D, 0x3 ;  /* 0x28ff0a00484a7f60 */ /* 0x00016200089e03ff */
[----:B------:R2:W5:Y:S01]  /*14580*/  TEX.LL RZ, R20, R70, R0, UR4, 2D, 0x1 ;  /* 0x28ff040046147f60 */ /* 0x00056200089e01ff */
[----:B-1----:R-:W-:-:S04]  /*14590*/  IMAD.MOV.U32 R79, RZ, RZ, R11 ;  /* 0x000000ffff4f7224 */ /* 0x002fc800078e000b */
[----:B------:R-:W5:Y:S01]  /*145a0*/  TEX.LL RZ, R18, R78, R0, UR6, 2D, 0x1 ;  /* 0x28ff06004e127f60 */ /* 0x000f6200089e01ff */
[----:B------:R-:W-:Y:S01]  /*145b0*/  TEX.LL RZ, R82, R10, R0, UR8, 2D, 0x3 ;  /* 0x28ff08000a527f60 */ /* 0x000fe200089e03ff */
[----:B0-----:R-:W-:-:S06]  /*145c0*/  MOV R73, R11 ;  /* 0x0000000b00497202 */ /* 0x001fcc0000000f00 */
[----:B------:R-:W5:Y:S01]  /*145d0*/  TEX.LL RZ, R72, R72, R0, UR10, 2D, 0x3 ;  /* 0x28ff0a0048487f60 */ /* 0x000f6200089e03ff */
[----:B--2---:R-:W-:-:S04]  /*145e0*/  IMAD.MOV.U32 R71, RZ, RZ, R13 ;  /* 0x000000ffff477224 */ /* 0x004fc800078e000d */
[----:B------:R0:W-:Y:S01]  /*145f0*/  TEX.LL RZ, R16, R70, R0, UR4, 2D, 0x1 ;  /* 0x28ff040046107f60 */ /* 0x0001e200089e01ff */
[----:B------:R-:W-:-:S04]  /*14600*/  IMAD.MOV.U32 R81, RZ, RZ, R13 ;  /* 0x000000ffff517224 */ /* 0x000fc800078e000d */
[----:B------:R-:W5:Y:S02]  /*14610*/  TEX.LL RZ, R10, R80, R0, UR6, 2D, 0x1 ;  /* 0x28ff0600500a7f60 */ /* 0x000f6400089e01ff */
[----:B------:R1:W-:Y:S01]  /*14620*/  TEX.LL RZ, R80, R12, R0, UR8, 2D, 0x3 ;  /* 0x28ff08000c507f60 */ /* 0x0003e200089e03ff */
[----:B0-----:R-:W-:-:S06]  /*14630*/  IMAD.MOV.U32 R70, RZ, RZ, R68 ;  /* 0x000000ffff467224 */ /* 0x001fcc00078e0044 */
[----:B------:R-:W5:Y:S01]  /*14640*/  TEX.LL RZ, R70, R70, R0, UR10, 2D, 0x3 ;  /* 0x28ff0a0046467f60 */ /* 0x000f6200089e03ff */
[----:B------:R-:W-:Y:S01]  /*14650*/  IMAD.MOV.U32 R78, RZ, RZ, R62 ;  /* 0x000000ffff4e7224 */ /* 0x000fe200078e003e */
[----:B------:R-:W-:-:S04]  /*14660*/  MOV R79, R15 ;  /* 0x0000000f004f7202 */ /* 0x000fc80000000f00 */
[----:B------:R-:W-:Y:S01]  /*14670*/  TEX.LL RZ, R8, R78, R0, UR4, 2D, 0x1 ;  /* 0x28ff04004e087f60 */ /* 0x000fe200089e01ff */
[----:B------:R-:W5:Y:S01]  /*14680*/  TEX.LL RZ, R6, R58, R0, UR6, 2D, 0x1 ;  /* 0x28ff06003a067f60 */ /* 0x000f6200089e01ff */
[----:B------:R0:W-:Y:S01]  /*14690*/  TEX.LL RZ, R78, R14, R0, UR8, 2D, 0x3 ;  /* 0x28ff08000e4e7f60 */ /* 0x0001e200089e03ff */
[----:B------:R-:W5:Y:S01]  /*146a0*/  TEX.LL RZ, R48, R48, R0, UR10, 2D, 0x3 ;  /* 0x28ff0a0030307f60 */ /* 0x000f6200089e03ff */
[----:B-1----:R-:W-:Y:S02]  /*146b0*/  LOP3.LUT R12, R31, 0xff, RZ, 0xc0, !PT ;  /* 0x000000ff1f0c7812 */ /* 0x002fe400078ec0ff */
[----:B------:R-:W-:Y:S02]  /*146c0*/  LOP3.LUT R31, R38, R88, RZ, 0x3c, !PT ;  /* 0x00000058261f7212 */ /* 0x000fe400078e3cff */
[----:B0-----:R-:W-:-:S04]  /*146d0*/  LOP3.LUT R14, R33, 0xff, RZ, 0xc0, !PT ;  /* 0x000000ff210e7812 */ /* 0x001fc800078ec0ff */
[----:B------:R-:W-:Y:S01]  /*146e0*/  VABSDIFF.U32 R12, R14, R12, RZ ;  /* 0x0000000c0e0c7214 */ /* 0x000fe200000e00ff */
[----:B------:R0:W-:Y:S01]  /*146f0*/  STL [R1+0x558], R14 ;  /* 0x0005580e01007387 */ /* 0x0001e20000100800 */
[----:B------:R-:W-:Y:S01]  /*14700*/  POPC R31, R31 ;  /* 0x0000001f001f7309 */ /* 0x000fe20000000000 */
[----:B0-----:R-:W-:-:S07]  /*14710*/  LOP3.LUT R14, R3, R89, RZ, 0x3c, !PT ;  /* 0x00000059030e7212 */ /* 0x001fce00078e3cff */
[----:B------:R-:W0:Y:S01]  /*14720*/  POPC R14, R14 ;  /* 0x0000000e000e7309 */ /* 0x000e220000000000 */
[----:B------:R-:W-:Y:S01]  /*14730*/  IMAD.IADD R12, R35, 0x1, R12 ;  /* 0x00000001230c7824 */ /* 0x000fe200078e020c */
[----:B------:R-:W-:-:S04]  /*14740*/  DEPBAR.LE SB5, 0xa ;  /* 0x0000d2800000791a */ /* 0x000fc80000000000 */
[----:B------:R-:W-:Y:S02]  /*14750*/  LOP3.LUT R3, R29, 0xff, RZ, 0xc0, !PT ;  /* 0x000000ff1d037812 */ /* 0x000fe400078ec0ff */
[----:B------:R-:W-:Y:S01]  /*14760*/  LOP3.LUT R76, R76, R86, RZ, 0x3c, !PT ;  /* 0x000000564c4c7212 */ /* 0x000fe200078e3cff */
[----:B0-----:R-:W-:-:S04]  /*14770*/  IMAD.IADD R14, R31, 0x1, R14 ;  /* 0x000000011f0e7824 */ /* 0x001fc800078e020e */
[----:B------:R-:W-:Y:S01]  /*14780*/  IMAD R14, R14, 0x9, R12 ;  /* 0x000000090e0e7824 */ /* 0x000fe200078e020c */
[----:B------:R-:W-:Y:S02]  /*14790*/  LOP3.LUT R12, R27, 0xff, RZ, 0xc0, !PT ;  /* 0x000000ff1b0c7812 */ /* 0x000fe400078ec0ff */
[----:B------:R-:W-:Y:S02]  /*147a0*/  LOP3.LUT R77, R77, R87, RZ, 0x3c, !PT ;  /* 0x000000574d4d7212 */ /* 0x000fe400078e3cff */
[----:B------:R-:W-:Y:S01]  /*147b0*/  VABSDIFF.U32 R12, R3, R12, RZ ;  /* 0x0000000c030c7214 */ /* 0x000fe200000e00ff */
[----:B------:R-:W-:Y:S03]  /*147c0*/  POPC R27, R76 ;  /* 0x0000004c001b7309 */ /* 0x000fe60000000000 */
[----:B------:R-:W-:-:S05]  /*147d0*/  IADD3 R14, PT, PT, R14, R12, RZ ;  /* 0x0000000c0e0e7210 */ /* 0x000fca0007ffe0ff */
[----:B------:R-:W0:Y:S01]  /*147e0*/  POPC R12, R77 ;  /* 0x0000004d000c7309 */ /* 0x000e220000000000 */
[----:B------:R1:W-:Y:S01]  /*147f0*/  STL [R1+0x554], R3 ;  /* 0x0005540301007387 */ /* 0x0003e20000100800 */
[----:B0-----:R-:W-:Y:S01]  /*14800*/  IMAD.IADD R12, R27, 0x1, R12 ;  /* 0x000000011b0c7824 */ /* 0x001fe200078e020c */
[----:B------:R-:W-:-:S04]  /*14810*/  DEPBAR.LE SB5, 0x8 ;  /* 0x0000d2000000791a */ /* 0x000fc80000000000 */
[----:B-1----:R-:W-:Y:S01]  /*14820*/  LOP3.LUT R3, R24, 0xff, RZ, 0xc0, !PT ;  /* 0x000000ff18037812 */ /* 0x002fe200078ec0ff */
[----:B------:R-:W-:Y:S01]  /*14830*/  IMAD R12, R12, 0x9, R14 ;  /* 0x000000090c0c7824 */ /* 0x000fe200078e020e */
[----:B------:R-:W-:-:S04]  /*14840*/  LOP3.LUT R14, R22, 0xff, RZ, 0xc0, !PT ;  /* 0x000000ff160e7812 */ /* 0x000fc800078ec0ff */
[----:B------:R-:W-:-:S05]  /*14850*/  VABSDIFF.U32 R14, R3, R14, RZ ;  /* 0x0000000e030e7214 */ /* 0x000fca00000e00ff */
[----:B------:R-:W-:Y:S01]  /*14860*/  IMAD.IADD R12, R12, 0x1, R14 ;  /* 0x000000010c0c7824 */ /* 0x000fe200078e020e */
[----:B------:R0:W-:Y:S01]  /*14870*/  STL [R1+0x550], R3 ;  /* 0x0005500301007387 */ /* 0x0001e20000100800 */
[----:B------:R-:W-:Y:S01]  /*14880*/  IMAD.MOV.U32 R76, RZ, RZ, R62 ;  /* 0x000000ffff4c7224 */ /* 0x000fe200078e003e */
[----:B------:R-:W-:Y:S01]  /*14890*/  MOV R77, R17 ;  /* 0x00000011004d7202 */ /* 0x000fe20000000f00 */
[--C-:B------:R-:W-:Y:S01]  /*148a0*/  IMAD.MOV.U32 R69, RZ, RZ, R17.reuse ;  /* 0x000000ffff457224 */ /* 0x100fe200078e0011 */
[----:B------:R-:W-:Y:S01]  /*148b0*/  MOV R63, R25 ;  /* 0x00000019003f7202 */ /* 0x000fe20000000f00 */
[----:B------:R-:W-:Y:S02]  /*148c0*/  IMAD.MOV.U32 R59, RZ, RZ, R17 ;  /* 0x000000ffff3b7224 */ /* 0x000fe400078e0011 */
[----:B------:R-:W-:Y:S01]  /*148d0*/  IMAD.MOV.U32 R24, RZ, RZ, R68 ;  /* 0x000000ffff187224 */ /* 0x000fe200078e0044 */
[----:B------:R-:W-:-:S04]  /*148e0*/  DEPBAR.LE SB5, 0x7 ;  /* 0x0000d1c00000791a */ /* 0x000fc80000000000 */
[----:B------:R-:W-:Y:S02]  /*148f0*/  LOP3.LUT R74, R74, R84, RZ, 0x3c, !PT ;  /* 0x000000544a4a7212 */ /* 0x000fe400078e3cff */
[----:B------:R-:W-:Y:S02]  /*14900*/  LOP3.LUT R75, R75, R85, RZ, 0x3c, !PT ;  /* 0x000000554b4b7212 */ /* 0x000fe400078e3cff */
[----:B------:R-:W-:Y:S08]  /*14910*/  POPC R22, R74 ;  /* 0x0000004a00167309 */ /* 0x000ff00000000000 */
[----:B------:R-:W1:Y:S01]  /*14920*/  POPC R14, R75 ;  /* 0x0000004b000e7309 */ /* 0x000e620000000000 */
[----:B------:R-:W-:-:S04]  /*14930*/  DEPBAR.LE SB5, 0x6 ;  /* 0x0000d1800000791a */ /* 0x000fc80000000000 */
[----:B0-----:R-:W-:Y:S01]  /*14940*/  LOP3.LUT R3, R20, 0xff, RZ, 0xc0, !PT ;  /* 0x000000ff14037812 */ /* 0x001fe200078ec0ff */
[----:B-1----:R-:W-:-:S04]  /*14950*/  IMAD.IADD R14, R22, 0x1, R14 ;  /* 0x00000001160e7824 */ /* 0x002fc800078e020e */
[----:B------:R-:W-:Y:S01]  /*14960*/  IMAD R14, R14, 0x9, R12 ;  /* 0x000000090e0e7824 */ /* 0x000fe200078e020c */
[----:B------:R-:W-:-:S04]  /*14970*/  DEPBAR.LE SB5, 0x4 ;  /* 0x0000d1000000791a */ /* 0x000fc80000000000 */
[----:B------:R-:W-:Y:S02]  /*14980*/  LOP3.LUT R12, R18, 0xff, RZ, 0xc0, !PT ;  /* 0x000000ff120c7812 */ /* 0x000fe400078ec0ff */
[----:B------:R-:W-:Y:S02]  /*14990*/  LOP3.LUT R72, R72, R82, RZ, 0x3c, !PT ;  /* 0x0000005248487212 */ /* 0x000fe400078e3cff */
[----:B------:R-:W-:Y:S02]  /*149a0*/  VABSDIFF.U32 R12, R3, R12, RZ ;  /* 0x0000000c030c7214 */ /* 0x000fe400000e00ff */
[----:B------:R-:W-:Y:S01]  /*149b0*/  LOP3.LUT R73, R73, R83, RZ, 0x3c, !PT ;  /* 0x0000005349497212 */ /* 0x000fe200078e3cff */
[----:B------:R-:W-:Y:S02]  /*149c0*/  POPC R18, R72 ;  /* 0x0000004800127309 */ /* 0x000fe40000000000 */
[----:B------:R-:W-:-:S06]  /*149d0*/  IMAD.IADD R14, R14, 0x1, R12 ;  /* 0x000000010e0e7824 */ /* 0x000fcc00078e020c */
[----:B------:R-:W0:Y:S01]  /*149e0*/  POPC R12, R73 ;  /* 0x00000049000c7309 */ /* 0x000e220000000000 */
[----:B------:R1:W-:Y:S01]  /*149f0*/  STL [R1+0x54c], R3 ;  /* 0x00054c0301007387 */ /* 0x0003e20000100800 */
[----:B------:R-:W-:-:S04]  /*14a00*/  DEPBAR.LE SB5, 0x2 ;  /* 0x0000d0800000791a */ /* 0x000fc80000000000 */
[----:B------:R-:W-:Y:S02]  /*14a10*/  LOP3.LUT R10, R10, 0xff, RZ, 0xc0, !PT ;  /* 0x000000ff0a0a7812 */ /* 0x000fe400078ec0ff */
[----:B------:R-:W-:Y:S02]  /*14a20*/  LOP3.LUT R70, R70, R80, RZ, 0x3c, !PT ;  /* 0x0000005046467212 */ /* 0x000fe400078e3cff */
[----:B-1----:R-:W-:Y:S02]  /*14a30*/  LOP3.LUT R3, R16, 0xff, RZ, 0xc0, !PT ;  /* 0x000000ff10037812 */ /* 0x002fe400078ec0ff */
[----:B0-----:R-:W-:Y:S02]  /*14a40*/  IADD3 R12, PT, PT, R18, R12, RZ ;  /* 0x0000000c120c7210 */ /* 0x001fe40007ffe0ff */
[----:B------:R-:W-:Y:S02]  /*14a50*/  VABSDIFF.U32 R10, R3, R10, RZ ;  /* 0x0000000a030a7214 */ /* 0x000fe400000e00ff */
[----:B------:R-:W-:Y:S01]  /*14a60*/  LOP3.LUT R71, R71, R81, RZ, 0x3c, !PT ;  /* 0x0000005147477212 */ /* 0x000fe200078e3cff */
[----:B------:R-:W-:-:S02]  /*14a70*/  IMAD R12, R12, 0x9, R14 ;  /* 0x000000090c0c7824 */ /* 0x000fc400078e020e */
[----:B------:R-:W-:Y:S02]  /*14a80*/  POPC R14, R70 ;  /* 0x00000046000e7309 */ /* 0x000fe40000000000 */
[----:B------:R-:W-:-:S06]  /*14a90*/  IMAD.IADD R12, R12, 0x1, R10 ;  /* 0x000000010c0c7824 */ /* 0x000fcc00078e020a */
[----:B------:R-:W0:Y:S01]  /*14aa0*/  POPC R10, R71 ;  /* 0x00000047000a7309 */ /* 0x000e220000000000 */
[----:B------:R1:W-:Y:S01]  /*14ab0*/  STL [R1+0x548], R3 ;  /* 0x0005480301007387 */ /* 0x0003e20000100800 */
[----:B------:R-:W-:-:S04]  /*14ac0*/  DEPBAR.LE SB5, 0x1 ;  /* 0x0000d0400000791a */ /* 0x000fc80000000000 */
[----:B------:R-:W-:Y:S01]  /*14ad0*/  LOP3.LUT R35, R6, 0xff, RZ, 0xc0, !PT ;  /* 0x000000ff06237812 */ /* 0x000fe200078ec0ff */
[----:B------:R-:W-:Y:S01]  /*14ae0*/  IMAD.MOV.U32 R74, RZ, RZ, R62 ;  /* 0x000000ffff4a7224 */ /* 0x000fe200078e003e */
[----:B------:R-:W-:Y:S02]  /*14af0*/  MOV R75, R19 ;  /* 0x00000013004b7202 */ /* 0x000fe40000000f00 */
[----:B-1----:R-:W-:Y:S01]  /*14b00*/  LOP3.LUT R3, R8, 0xff, RZ, 0xc0, !PT ;  /* 0x000000ff08037812 */ /* 0x002fe200078ec0ff */
[----:B0-----:R-:W-:-:S03]  /*14b10*/  IMAD.IADD R10, R14, 0x1, R10 ;  /* 0x000000010e0a7824 */ /* 0x001fc600078e020a */
[----:B------:R-:W-:Y:S01]  /*14b20*/  VABSDIFF.U32 R35, R3, R35, RZ ;  /* 0x0000002303237214 */ /* 0x000fe200000e00ff */
[----:B------:R-:W-:Y:S01]  /*14b30*/  IMAD R6, R10, 0x9, R12 ;  /* 0x000000090a067824 */ /* 0x000fe200078e020c */
[----:B------:R-:W-:Y:S01]  /*14b40*/  MOV R73, R21 ;  /* 0x0000001500497202 */ /* 0x000fe20000000f00 */
[----:B------:R-:W-:Y:S01]  /*14b50*/  IMAD.MOV.U32 R18, RZ, RZ, R68 ;  /* 0x000000ffff127224 */ /* 0x000fe200078e0044 */
[----:B------:R-:W-:Y:S01]  /*14b60*/  TEX.LL RZ, R8, R76, R0, UR4, 2D, 0x1 ;  /* 0x28ff04004c087f60 */ /* 0x000fe200089e01ff */
[----:B------:R-:W-:Y:S02]  /*14b70*/  IMAD.IADD R35, R6, 0x1, R35 ;  /* 0x0000000106237824 */ /* 0x000fe400078e0223 */
[----:B------:R-:W-:Y:S01]  /*14b80*/  IMAD.MOV.U32 R72, RZ, RZ, R62 ;  /* 0x000000ffff487224 */ /* 0x000fe200078e003e */
[----:B------:R-:W-:Y:S01]  /*14b90*/  TEX.LL RZ, R6, R68, R0, UR6, 2D, 0x1 ;  /* 0x28ff060044067f60 */ /* 0x000fe200089e01ff */
[----:B------:R-:W-:Y:S01]  /*14ba0*/  TEX.LL RZ, R33, R74, R0, UR4, 2D, 0x1 ;  /* 0x28ff04004a217f60 */ /* 0x000fe200089e01ff */
[----:B------:R-:W-:Y:S01]  /*14bb0*/  TEX.LL RZ, R31, R18, R0, UR6, 2D, 0x1 ;  /* 0x28ff0600121f7f60 */ /* 0x000fe200089e01ff */
[----:B------:R-:W-:Y:S01]  /*14bc0*/  TEX.LL RZ, R29, R72, R0, UR4, 2D, 0x1 ;  /* 0x28ff0400481d7f60 */ /* 0x000fe200089e01ff */
[----:B------:R-:W-:-:S02]  /*14bd0*/  IMAD.MOV.U32 R20, RZ, RZ, R68 ;  /* 0x000000ffff147224 */ /* 0x000fc400078e0044 */
[----:B------:R-:W-:Y:S02]  /*14be0*/  IMAD.MOV.U32 R70, RZ, RZ, R62 ;  /* 0x000000ffff467224 */ /* 0x000fe400078e003e */
[----:B------:R-:W-:Y:S02]  /*14bf0*/  IMAD.MOV.U32 R71, RZ, RZ, R23 ;  /* 0x000000ffff477224 */ /* 0x000fe400078e0017 */
[----:B------:R-:W-:Y:S01]  /*14c00*/  IMAD.MOV.U32 R22, RZ, RZ, R68 ;  /* 0x000000ffff167224 */ /* 0x000fe200078e0044 */
[----:B------:R0:W-:Y:S01]  /*14c10*/  TEX.LL RZ, R27, R20, R0, UR6, 2D, 0x1 ;  /* 0x28ff0600141b7f60 */ /* 0x0001e200089e01ff */
[----:B------:R-:W-:Y:S01]  /*14c20*/  TEX.LL RZ, R18, R70, R0, UR4, 2D, 0x1 ;  /* 0x28ff040046127f60 */ /* 0x000fe200089e01ff */
[----:B-----5:R-:W-:Y:S01]  /*14c30*/  IMAD.MOV.U32 R34, RZ, RZ, R48 ;  /* 0x000000ffff227224 */ /* 0x020fe200078e0030 */
        /* <DEDUP_REMOVED lines=9> */
[----:B------:R-:W-:Y:S03]  /*14cd0*/  TEX.LL RZ, R74, R74, R0, UR8, 2D, 0x3 ;  /* 0x28ff08004a4a7f60 */ /* 0x000fe600089e03ff */
[----:B------:R-:W-:Y:S01]  /*14ce0*/  TEX.LL RZ, R48, R48, R0, UR10, 2D, 0x3 ;  /* 0x28ff0a0030307f60 */ /* 0x000fe200089e03ff */
[----:B0-----:R-:W-:-:S02]  /*14cf0*/  LOP3.LUT R20, R34, R78, RZ, 0x3c, !PT ;  /* 0x0000004e22147212 */ /* 0x001fc400078e3cff */
[----:B-1----:R-:W-:-:S04]  /*14d00*/  LOP3.LUT R16, R30, R79, RZ, 0x3c, !PT ;  /* 0x0000004f1e107212 */ /* 0x002fc800078e3cff */
[----:B------:R-:W-:Y:S08]  /*14d10*/  POPC R20, R20 ;  /* 0x0000001400147309 */ /* 0x000ff00000000000 */
[----:B------:R-:W0:Y:S01]  /*14d20*/  POPC R16, R16 ;  /* 0x0000001000107309 */ /* 0x000e220000000000 */
[----:B------:R-:W-:Y:S02]  /*14d30*/  IMAD.MOV.U32 R69, RZ, RZ, R21 ;  /* 0x000000ffff457224 */ /* 0x000fe400078e0015 */
[----:B------:R-:W-:-:S02]  /*14d40*/  IMAD.MOV.U32 R30, RZ, RZ, R68 ;  /* 0x000000ffff1e7224 */ /* 0x000fc400078e0044 */
[----:B0-----:R-:W-:Y:S02]  /*14d50*/  IMAD.IADD R16, R20, 0x1, R16 ;  /* 0x0000000114107824 */ /* 0x001fe400078e0210 */
[----:B------:R-:W-:-:S04]  /*14d60*/  IMAD.MOV.U32 R20, RZ, RZ, R62 ;  /* 0x000000ffff147224 */ /* 0x000fc800078e003e */
[----:B------:R-:W-:Y:S01]  /*14d70*/  TEX.LL RZ, R72, R20, R0, UR8, 2D, 0x3 ;  /* 0x28ff080014487f60 */ /* 0x000fe200089e03ff */
[----:B------:R-:W5:Y:S01]  /*14d80*/  TEX.LL RZ, R68, R68, R0, UR10, 2D, 0x3 ;  /* 0x28ff0a0044447f60 */ /* 0x000f6200089e03ff */
[----:B------:R-:W-:-:S04]  /*14d90*/  MOV R22, R62 ;  /* 0x0000003e00167202 */ /* 0x000fc80000000f00 */
[----:B------:R-:W-:Y:S01]  /*14da0*/  TEX.LL RZ, R70, R22, R0, UR8, 2D, 0x3 ;  /* 0x28ff080016467f60 */ /* 0x000fe200089e03ff */
[----:B-----5:R-:W-:Y:S02]  /*14db0*/  IMAD.MOV.U32 R64, RZ, RZ, R68 ;  /* 0x000000ffff407224 */ /* 0x020fe400078e0044 */
[----:B------:R-:W-:Y:S02]  /*14dc0*/  IMAD.MOV.U32 R38, RZ, RZ, R69 ;  /* 0x000000ffff267224 */ /* 0x000fe400078e0045 */
[----:B------:R-:W-:Y:S02]  /*14dd0*/  IMAD.MOV.U32 R68, RZ, RZ, R30 ;  /* 0x000000ffff447224 */ /* 0x000fe400078e001e */
[----:B------:R-:W-:-:S06]  /*14de0*/  IMAD.MOV.U32 R69, RZ, RZ, R23 ;  /* 0x000000ffff457224 */ /* 0x000fcc00078e0017 */
[----:B------:R-:W5:Y:S01]  /*14df0*/  TEX.LL RZ, R68, R68, R0, UR10, 2D, 0x3 ;  /* 0x28ff0a0044447f60 */ /* 0x000f6200089e03ff */
[----:B------:R-:W-:Y:S01]  /*14e00*/  IMAD.MOV.U32 R246, RZ, RZ, R48 ;  /* 0x000000fffff67224 */ /* 0x000fe200078e0030 */
[----:B------:R0:W-:Y:S04]  /*14e10*/  STL [R1+0x544], R3 ;  /* 0x0005440301007387 */ /* 0x0001e80000100800 */
[----:B------:R-:W2:Y:S04]  /*14e20*/  LDL.LU R186, [R1+0x1f0] ;  /* 0x0001f00001ba7983 */ /* 0x000ea80000300800 */
[----:B------:R-:W3:Y:S01]  /*14e30*/  LDL.LU R57, [R1+0xadc] ;  /* 0x000adc0001397983 */ /* 0x000ee20000300800 */
[----:B------:R-:W-:-:S03]  /*14e40*/  MOV R245, R49 ;  /* 0x0000003100f57202 */ /* 0x000fc60000000f00 */
[----:B------:R-:W3:Y:S01]  /*14e50*/  LDL.LU R47, [R1+0x1e4] ;  /* 0x0001e400012f7983 */ /* 0x000ee20000300800 */
[----:B-----5:R-:W-:Y:S01]  /*14e60*/  MOV R48, R68 ;  /* 0x0000004400307202 */ /* 0x020fe20000000f00 */
[----:B------:R-:W-:Y:S02]  /*14e70*/  IMAD.MOV.U32 R34, RZ, RZ, R69 ;  /* 0x000000ffff227224 */ /* 0x000fe400078e0045 */
[----:B------:R-:W3:Y:S01]  /*14e80*/  LDL.LU R55, [R1+0xad4] ;  /* 0x000ad40001377983 */ /* 0x000ee20000300800 */
[----:B------:R-:W5:Y:S01]  /*14e90*/  TEX.LL RZ, R68, R24, R0, UR10, 2D, 0x3 ;  /* 0x28ff0a0018447f60 */ /* 0x000f6200089e03ff */
[----:B0-----:R-:W-:Y:S02]  /*14ea0*/  IMAD.MOV.U32 R3, RZ, RZ, R58 ;  /* 0x000000ffff037224 */ /* 0x001fe400078e003a */
[----:B------:R-:W3:Y:S01]  /*14eb0*/  LDL.LU R53, [R1+0xacc] ;  /* 0x000acc0001357983 */ /* 0x000ee20000300800 */
[----:B------:R-:W-:-:S03]  /*14ec0*/  IMAD.MOV.U32 R58, RZ, RZ, R59 ;  /* 0x000000ffff3a7224 */ /* 0x000fc600078e003b */
[----:B------:R-:W3:Y:S04]  /*14ed0*/  LDL.LU R51, [R1+0xac4] ;  /* 0x000ac40001337983 */ /* 0x000ee80000300800 */
[----:B------:R-:W3:Y:S04]  /*14ee0*/  LDL.LU R49, [R1+0xab8] ;  /* 0x000ab80001317983 */ /* 0x000ee80000300800 */
[----:B------:R-:W3:Y:S04]  /*14ef0*/  LDL.LU R61, [R1+0xabc] ;  /* 0x000abc00013d7983 */ /* 0x000ee80000300800 */
[----:B------:R-:W3:Y:S01]  /*14f00*/  LDL.LU R59, [R1+0xab4] ;  /* 0x000ab400013b7983 */ /* 0x000ee20000300800 */
[----:B-----5:R-:W-:-:S02]  /*14f10*/  IMAD.MOV.U32 R44, RZ, RZ, R68 ;  /* 0x000000ffff2c7224 */ /* 0x020fc400078e0044 */
[----:B------:R-:W-:Y:S02]  /*14f20*/  IMAD.MOV.U32 R30, RZ, RZ, R69 ;  /* 0x000000ffff1e7224 */ /* 0x000fe400078e0045 */
[----:B------:R0:W5:Y:S01]  /*14f30*/  TEX.LL RZ, R68, R62, R0, UR8, 2D, 0x3 ;  /* 0x28ff08003e447f60 */ /* 0x00016200089e03ff */
[----:B------:R-:W2:Y:S01]  /*14f40*/  LDL.LU R22, [R1+0xad8] ;  /* 0x000ad80001167983 */ /* 0x000ea20000300800 */
[----:B------:R-:W-:Y:S01]  /*14f50*/  LOP3.LUT R8, R8, 0xff, RZ, 0xc0, !PT ;  /* 0x000000ff08087812 */ /* 0x000fe200078ec0ff */
[----:B------:R-:W1:Y:S02]  /*14f60*/  LDCU.64 UR4, c[0x0][0x388] ;  /* 0x00007100ff0477ac */ /* 0x000e640008000a00 */
[----:B------:R-:W3:Y:S04]  /*14f70*/  LDL.LU R20, [R1+0x1f4] ;  /* 0x0001f40001147983 */ /* 0x000ee80000300800 */
[----:B0-----:R-:W3:Y:S04]  /*14f80*/  LDL.LU R63, [R1+0xac8] ;  /* 0x000ac800013f7983 */ /* 0x001ee80000300800 */
[----:B------:R-:W3:Y:S04]  /*14f90*/  LDL.LU R24, [R1+0x1d4] ;  /* 0x0001d40001187983 */ /* 0x000ee80000300800 */
[----:B------:R-:W3:Y:S01]  /*14fa0*/  LDL.LU R0, [R1+0x1c0] ;  /* 0x0001c00001007983 */ /* 0x000ee20000300800 */
[----:B--2---:R-:W-:-:S03]  /*14fb0*/  LOP3.LUT R22, R22, R186, RZ, 0x3c, !PT ;  /* 0x000000ba16167212 */ /* 0x004fc600078e3cff */
[----:B------:R-:W2:Y:S01]  /*14fc0*/  LDL.LU R186, [R1+0xdf8] ;  /* 0x000df80001ba7983 */ /* 0x000ea20000300800 */
[----:B---3--:R-:W-:Y:S02]  /*14fd0*/  LOP3.LUT R20, R57, R20, RZ, 0x3c, !PT ;  /* 0x0000001439147212 */ /* 0x008fe400078e3cff */
[----:B------:R0:W3:Y:S02]  /*14fe0*/  POPC R57, R22 ;  /* 0x0000001600397309 */ /* 0x0000e40000000000 */
[----:B0-----:R-:W2:Y:S04]  /*14ff0*/  LDL.LU R22, [R1+0xad0] ;  /* 0x000ad00001167983 */ /* 0x001ea80000300800 */
[----:B---3--:R0:W-:Y:S02]  /*15000*/  STL [R1+0x528], R57 ;  /* 0x0005283901007387 */ /* 0x0081e40000100800 */
[----:B0-----:R0:W3:Y:S02]  /*15010*/  POPC R57, R20 ;  /* 0x0000001400397309 */ /* 0x0010e40000000000 */
[----:B0-----:R-:W2:Y:S04]  /*15020*/  LDL.LU R20, [R1+0x1e0] ;  /* 0x0001e00001147983 */ /* 0x001ea80000300800 */
[----:B---3--:R0:W-:Y:S04]  /*15030*/  STL [R1+0x524], R57 ;  /* 0x0005243901007387 */ /* 0x0081e80000100800 */
[----:B0-----:R-:W3:Y:S01]  /*15040*/  LDL.LU R57, [R1+0xaac] ;  /* 0x000aac0001397983 */ /* 0x001ee20000300800 */
[----:B--2---:R-:W-:-:S02]  /*15050*/  LOP3.LUT R22, R22, R20, RZ, 0x3c, !PT ;  /* 0x0000001416167212 */ /* 0x004fc400078e3cff */
[----:B------:R-:W-:Y:S02]  /*15060*/  LOP3.LUT R20, R55, R47, RZ, 0x3c, !PT ;  /* 0x0000002f37147212 */ /* 0x000fe400078e3cff */
[----:B------:R0:W2:Y:S02]  /*15070*/  POPC R47, R22 ;  /* 0x00000016002f7309 */ /* 0x0000a40000000000 */
[----:B0-----:R-:W3:Y:S04]  /*15080*/  LDL.LU R22, [R1+0x1d0] ;  /* 0x0001d00001167983 */ /* 0x001ee80000300800 */
[----:B------:R-:W3:Y:S04]  /*15090*/  LDL.LU R55, [R1+0xaa4] ;  /* 0x000aa40001377983 */ /* 0x000ee80000300800 */
[----:B--2---:R0:W-:Y:S02]  /*150a0*/  STL [R1+0x520], R47 ;  /* 0x0005202f01007387 */ /* 0x0041e40000100800 */
[----:B0-----:R0:W-:Y:S02]  /*150b0*/  POPC R47, R20 ;  /* 0x00000014002f7309 */ /* 0x0011e40000000000 */
[----:B0-----:R-:W-:-:S02]  /*150c0*/  LOP3.LUT R20, R53, R24, RZ, 0x3c, !PT ;  /* 0x0000001835147212 */ /* 0x001fc400078e3cff */
[----:B---3--:R-:W-:Y:S02]  /*150d0*/  LOP3.LUT R22, R63, R22, RZ, 0x3c, !PT ;  /* 0x000000163f167212 */ /* 0x008fe400078e3cff */
[----:B------:R-:W2:Y:S02]  /*150e0*/  LDL.LU R63, [R1+0xa98] ;  /* 0x000a9800013f7983 */ /* 0x000ea40000300800 */
[----:B------:R0:W3:Y:S02]  /*150f0*/  POPC R53, R22 ;  /* 0x0000001600357309 */ /* 0x0000e40000000000 */
[----:B0-----:R-:W2:Y:S04]  /*15100*/  LDL.LU R22, [R1+0xac0] ;  /* 0x000ac00001167983 */ /* 0x001ea80000300800 */
[----:B------:R-:W2:Y:S04]  /*15110*/  LDL.LU R24, [R1+0xa9c] ;  /* 0x000a9c0001187983 */ /* 0x000ea80000300800 */
[----:B---3--:R0:W-:Y:S02]  /*15120*/  STL [R1+0x51c], R53 ;  /* 0x00051c3501007387 */ /* 0x0081e40000100800 */
[----:B0-----:R0:W-:Y:S02]  /*15130*/  POPC R53, R20 ;  /* 0x0000001400357309 */ /* 0x0011e40000000000 */
[----:B0-----:R-:W3:Y:S01]  /*15140*/  LDL.LU R20, [R1+0x1c4] ;  /* 0x0001c40001147983 */ /* 0x001ee20000300800 */
[----:B--2---:R-:W-:-:S02]  /*15150*/  LOP3.LUT R22, R22, R0, RZ, 0x3c, !PT ;  /* 0x0000000016167212 */ /* 0x004fc400078e3cff */
[----:B---3--:R-:W-:-:S03]  /*15160*/  LOP3.LUT R20, R51, R20, RZ, 0x3c, !PT ;  /* 0x0000001433147212 */ /* 0x008fc600078e3cff */
[----:B------:R0:W2:Y:S02]  /*15170*/  POPC R51, R22 ;  /* 0x0000001600337309 */ /* 0x0000a40000000000 */
[----:B0-----:R-:W3:Y:S04]  /*15180*/  LDL.LU R22, [R1+0xaa8] ;  /* 0x000aa80001167983 */ /* 0x001ee80000300800 */
[----:B--2---:R0:W-:Y:S02]  /*15190*/  STL [R1+0x518], R51 ;  /* 0x0005183301007387 */ /* 0x0041e40000100800 */
[----:B0-----:R0:W-:Y:S02]  /*151a0*/  POPC R51, R20 ;  /* 0x0000001400337309 */ /* 0x0011e40000000000 */
[----:B0-----:R-:W2:Y:S01]  /*151b0*/  LDL.LU R20, [R1+0xab0] ;  /* 0x000ab00001147983 */ /* 0x001ea20000300800 */
[----:B------:R-:W-:-:S02]  /*151c0*/  LOP3.LUT R110, R49, R110, RZ, 0x3c, !PT ;  /* 0x0000006e316e7212 */ /* 0x000fc400078e3cff */
[----:B------:R-:W-:-:S03]  /*151d0*/  LOP3.LUT R111, R61, R111, RZ, 0x3c, !PT ;  /* 0x0000006f3d6f7212 */ /* 0x000fc600078e3cff */
[----:B------:R-:W-:Y:S01]  /*151e0*/  POPC R61, R110 ;  /* 0x0000006e003d7309 */ /* 0x000fe20000000000 */
[----:B------:R-:W-:-:S07]  /*151f0*/  LOP3.LUT R115, R59, R115, RZ, 0x3c, !PT ;  /* 0x000000733b737212 */ /* 0x000fce00078e3cff */
[----:B------:R0:W-:Y:S02]  /*15200*/  POPC R49, R111 ;  /* 0x0000006f00317309 */ /* 0x0001e40000000000 */
[----:B0-----:R-:W2:Y:S06]  /*15210*/  LDL.LU R111, [R1+0xa88] ;  /* 0x000a8800016f7983 */ /* 0x001eac0000300800 */
[----:B------:R-:W-:Y:S01]  /*15220*/  POPC R59, R115 ;  /* 0x00000073003b7309 */ /* 0x000fe20000000000 */
[----:B---3--:R-:W-:-:S07]  /*15230*/  LOP3.LUT R118, R22, R118, RZ, 0x3c, !PT ;  /* 0x0000007616767212 */ /* 0x008fce00078e3cff */
[----:B------:R-:W-:Y:S01]  /*15240*/  POPC R22, R118 ;  /* 0x0000007600167309 */ /* 0x000fe20000000000 */
[----:B--2---:R-:W-:-:S07]  /*15250*/  LOP3.LUT R114, R20, R114, RZ, 0x3c, !PT ;  /* 0x0000007214727212 */ /* 0x004fce00078e3cff */
[----:B------:R0:W2:Y:S02]  /*15260*/  POPC R110, R114 ;  /* 0x00000072006e7309 */ /* 0x0000a40000000000 */
[----:B0-----:R-:W3:Y:S04]  /*15270*/  LDL.LU R114, [R1+0xa94] ;  /* 0x000a940001727983 */ /* 0x001ee80000300800 */
[----:B------:R-:W3:Y:S04]  /*15280*/  LDL.LU R20, [R1+0xa8c] ;  /* 0x000a8c0001147983 */ /* 0x000ee80000300800 */
[----:B--2---:R0:W-:Y:S04]  /*15290*/  STL [R1+0x514], R110 ;  /* 0x0005146e01007387 */ /* 0x0041e80000100800 */
[----:B0-----:R-:W2:Y:S04]  /*152a0*/  LDL.LU R110, [R1+0xa78] ;  /* 0x000a7800016e7983 */ /* 0x001ea80000300800 */
[----:B------:R-:W3:Y:S04]  /*152b0*/  LDL.LU R115, [R1+0xa90] ;  /* 0x000a900001737983 */ /* 0x000ee80000300800 */
[----:B------:R-:W2:Y:S01]  /*152c0*/  LDL.LU R118, [R1+0xaa0] ;  /* 0x000aa00001767983 */ /* 0x000ea20000300800 */
[----:B------:R-:W-:-:S03]  /*152d0*/  LOP3.LUT R126, R63, R126, RZ, 0x3c, !PT ;  /* 0x0000007e3f7e7212 */ /* 0x000fc600078e3cff */
[----:B------:R0:W-:Y:S01]  /*152e0*/  STL [R1+0x510], R22 ;  /* 0x0005101601007387 */ /* 0x0001e20000100800 */
[----:B------:R-:W-:Y:S01]  /*152f0*/  POPC R63, R126 ;  /* 0x0000007e003f7309 */ /* 0x000fe20000000000 */
[----:B------:R-:W-:Y:S02]  /*15300*/  LOP3.LUT R123, R55, R123, RZ, 0x3c, !PT ;  /* 0x0000007b377b7212 */ /* 0x000fe400078e3cff */
[----:B0-----:R-:W3:Y:S05]  /*15310*/  LDL.LU R22, [R1+0xa7c] ;  /* 0x000a7c0001167983 */ /* 0x001eea0000300800 */
[----:B------:R-:W-:Y:S01]  /*15320*/  POPC R55, R123 ;  /* 0x0000007b00377309 */ /* 0x000fe20000000000 */
[----:B------:R-:W-:-:S02]  /*15330*/  LOP3.LUT R127, R24, R127, RZ, 0x3c, !PT ;  /* 0x0000007f187f7212 */ /* 0x000fc400078e3cff */
[----:B------:R-:W-:Y:S02]  /*15340*/  LOP3.LUT R119, R57, R119, RZ, 0x3c, !PT ;  /* 0x0000007739777212 */ /* 0x000fe400078e3cff */
[----:B--2---:R-:W-:-:S04]  /*15350*/  LOP3.LUT R122, R118, R122, RZ, 0x3c, !PT ;  /* 0x0000007a767a7212 */ /* 0x004fc800078e3cff */
[----:B------:R-:W0:Y:S02]  /*15360*/  POPC R118, R122 ;  /* 0x0000007a00767309 */ /* 0x000e240000000000 */
[----:B0-----:R0:W-:Y:S04]  /*15370*/  STL [R1+0x50c], R118 ;  /* 0x00050c7601007387 */ /* 0x0011e80000100800 */
[----:B------:R-:W2:Y:S04]  /*15380*/  LDL.LU R123, [R1+0x478] ;  /* 0x00047800017b7983 */ /* 0x000ea80000300800 */
[----:B------:R-:W2:Y:S01]  /*15390*/  LDL.LU R126, [R1+0x8fc] ;  /* 0x0008fc00017e7983 */ /* 0x000ea20000300800 */
[----:B0-----:R0:W1:Y:S03]  /*153a0*/  POPC R118, R127 ;  /* 0x0000007f00767309 */ /* 0x0010660000000000 */
[----:B------:R-:W2:Y:S04]  /*153b0*/  LDL.LU R122, [R1+0x47c] ;  /* 0x00047c00017a7983 */ /* 0x000ea80000300800 */
[----:B------:R3:W-:Y:S04]  /*153c0*/  STL [R1+0x508], R63 ;  /* 0x0005083f01007387 */ /* 0x0007e80000100800 */
[----:B---3--:R-:W3:Y:S04]  /*153d0*/  LDL.LU R63, [R1+0x470] ;  /* 0x00047000013f7983 */ /* 0x008ee80000300800 */
[----:B0-----:R-:W3:Y:S04]  /*153e0*/  LDL.LU R127, [R1+0x8f8] ;  /* 0x0008f800017f7983 */ /* 0x001ee80000300800 */
[----:B------:R-:W3:Y:S01]  /*153f0*/  LDL.LU R24, [R1+0x474] ;  /* 0x0004740001187983 */ /* 0x000ee20000300800 */
[----:B------:R-:W-:-:S04]  /*15400*/  LOP3.LUT R128, R115, R128, RZ, 0x3c, !PT ;  /* 0x0000008073807212 */ /* 0x000fc800078e3cff */
[----:B------:R-:W0:Y:S01]  /*15410*/  POPC R115, R128 ;  /* 0x0000008000737309 */ /* 0x000e220000000000 */
[----:B------:R-:W-:Y:S01]  /*15420*/  LOP3.LUT R129, R114, R129, RZ, 0x3c, !PT ;  /* 0x0000008172817212 */ /* 0x000fe200078e3cff */
[----:B-1----:R-:W-:Y:S01]  /*15430*/  STL [R1+0x4fc], R118 ;  /* 0x0004fc7601007387 */ /* 0x002fe20000100800 */
[----:B------:R-:W-:-:S05]  /*15440*/  LOP3.LUT R130, R111, R130, RZ, 0x3c, !PT ;  /* 0x000000826f827212 */ /* 0x000fca00078e3cff */
[----:B------:R1:W-:Y:S02]  /*15450*/  POPC R57, R119 ;  /* 0x0000007700397309 */ /* 0x0003e40000000000 */
[----:B-1----:R-:W3:Y:S06]  /*15460*/  LDL.LU R119, [R1+0x468] ;  /* 0x0004680001777983 */ /* 0x002eec0000300800 */
[----:B------:R-:W-:Y:S01]  /*15470*/  POPC R111, R130 ;  /* 0x00000082006f7309 */ /* 0x000fe20000000000 */
[----:B0-----:R0:W-:Y:S01]  /*15480*/  STL [R1+0x504], R115 ;  /* 0x0005047301007387 */ /* 0x0011e20000100800 */
[----:B------:R-:W-:-:S03]  /*15490*/  LOP3.LUT R131, R20, R131, RZ, 0x3c, !PT ;  /* 0x0000008314837212 */ /* 0x000fc600078e3cff */
[----:B------:R-:W3:Y:S03]  /*154a0*/  LDL.LU R114, [R1+0x46c] ;  /* 0x00046c0001727983 */ /* 0x000ee60000300800 */
[----:B0-----:R-:W0:Y:S01]  /*154b0*/  POPC R115, R129 ;  /* 0x0000008100737309 */ /* 0x001e220000000000 */
[----:B------:R-:W-:Y:S02]  /*154c0*/  LOP3.LUT R132, R110, R132, RZ, 0x3c, !PT ;  /* 0x000000846e847212 */ /* 0x000fe400078e3cff */
[----:B------:R-:W-:-:S05]  /*154d0*/  LOP3.LUT R133, R22, R133, RZ, 0x3c, !PT ;  /* 0x0000008516857212 */ /* 0x000fca00078e3cff */
[----:B------:R-:W-:Y:S01]  /*154e0*/  POPC R110, R132 ;  /* 0x00000084006e7309 */ /* 0x000fe20000000000 */
[----:B0-----:R-:W-:Y:S04]  /*154f0*/  STL [R1+0x4f8], R115 ;  /* 0x0004f87301007387 */ /* 0x001fe80000100800 */
[----:B------:R-:W3:Y:S04]  /*15500*/  LDL.LU R118, [R1+0x460] ;  /* 0x0004600001767983 */ /* 0x000ee80000300800 */
[----:B------:R0:W-:Y:S01]  /*15510*/  STL [R1+0x500], R111 ;  /* 0x0005006f01007387 */ /* 0x0001e20000100800 */
[----:B------:R-:W-:Y:S03]  /*15520*/  POPC R128, R133 ;  /* 0x0000008500807309 */ /* 0x000fe60000000000 */
[----:B------:R-:W3:Y:S05]  /*15530*/  LDL.LU R20, [R1+0x464] ;  /* 0x0004640001147983 */ /* 0x000eea0000300800 */
[----:B0-----:R-:W0:Y:S02]  /*15540*/  POPC R111, R131 ;  /* 0x00000083006f7309 */ /* 0x001e240000000000 */
[----:B0-----:R0:W-:Y:S04]  /*15550*/  STL [R1+0x4f0], R111 ;  /* 0x0004f06f01007387 */ /* 0x0011e80000100800 */
[----:B------:R-:W3:Y:S04]  /*15560*/  LDL.LU R115, [R1+0x458] ;  /* 0x0004580001737983 */ /* 0x000ee80000300800 */
[----:B------:R1:W-:Y:S04]  /*15570*/  STL [R1+0x4f4], R110 ;  /* 0x0004f46e01007387 */ /* 0x0003e80000100800 */
[----:B0-----:R-:W3:Y:S04]  /*15580*/  LDL.LU R111, [R1+0x45c] ;  /* 0x00045c00016f7983 */ /* 0x001ee80000300800 */
[----:B-1----:R-:W3:Y:S04]  /*15590*/  LDL.LU R110, [R1+0x450] ;  /* 0x00045000016e7983 */ /* 0x002ee80000300800 */
[----:B------:R-:W3:Y:S04]  /*155a0*/  LDL.LU R22, [R1+0x454] ;  /* 0x0004540001167983 */ /* 0x000ee80000300800 */
[----:B------:R0:W-:Y:S01]  /*155b0*/  STL [R1+0x4e8], R128 ;  /* 0x0004e88001007387 */ /* 0x0001e20000100800 */
[----:B--2---:R-:W-:-:S02]  /*155c0*/  LOP3.LUT R136, R123, R136, RZ, 0x3c, !PT ;  /* 0x000000887b887212 */ /* 0x004fc400078e3cff */
[----:B------:R-:W-:Y:S02]  /*155d0*/  LOP3.LUT R135, R126, R135, RZ, 0x3c, !PT ;  /* 0x000000877e877212 */ /* 0x000fe400078e3cff */
[----:B------:R-:W-:Y:S01]  /*155e0*/  LOP3.LUT R137, R122, R137, RZ, 0x3c, !PT ;  /* 0x000000897a897212 */ /* 0x000fe200078e3cff */
[----:B------:R-:W-:Y:S08]  /*155f0*/  POPC R126, R136 ;  /* 0x00000088007e7309 */ /* 0x000ff00000000000 */
[----:B------:R-:W-:Y:S01]  /*15600*/  POPC R123, R137 ;  /* 0x00000089007b7309 */ /* 0x000fe20000000000 */
[----:B---3--:R-:W-:-:S07]  /*15610*/  LOP3.LUT R134, R127, R134, RZ, 0x3c, !PT ;  /* 0x000000867f867212 */ /* 0x008fce00078e3cff */
[----:B------:R-:W-:Y:S08]  /*15620*/  POPC R127, R135 ;  /* 0x00000087007f7309 */ /* 0x000ff00000000000 */
[----:B0-----:R-:W0:Y:S01]  /*15630*/  POPC R128, R134 ;  /* 0x0000008600807309 */ /* 0x001e220000000000 */
[----:B------:R-:W-:Y:S01]  /*15640*/  LOP3.LUT R138, R63, R138, RZ, 0x3c, !PT ;  /* 0x0000008a3f8a7212 */ /* 0x000fe200078e3cff */
[----:B0-----:R-:W-:Y:S04]  /*15650*/  STL [R1+0x2ac], R128 ;  /* 0x0002ac8001007387 */ /* 0x001fe80000100800 */
[----:B------:R-:W-:Y:S04]  /*15660*/  STL [R1+0x2a8], R127 ;  /* 0x0002a87f01007387 */ /* 0x000fe80000100800 */
[----:B------:R-:W-:Y:S04]  /*15670*/  STL [R1+0x2a4], R126 ;  /* 0x0002a47e01007387 */ /* 0x000fe80000100800 */
[----:B------:R0:W-:Y:S04]  /*15680*/  STL [R1+0x2a0], R123 ;  /* 0x0002a07b01007387 */ /* 0x0001e80000100800 */
[----:B------:R-:W2:Y:S01]  /*15690*/  LDL.LU R63, [R1+0x448] ;  /* 0x00044800013f7983 */ /* 0x000ea20000300800 */
[----:B------:R-:W1:Y:S01]  /*156a0*/  POPC R122, R138 ;  /* 0x0000008a007a7309 */ /* 0x000e620000000000 */
[----:B------:R-:W-:-:S02]  /*156b0*/  LOP3.LUT R139, R24, R139, RZ, 0x3c, !PT ;  /* 0x0000008b188b7212 */ /* 0x000fc400078e3cff */
[----:B-1----:R1:W-:Y:S04]  /*156c0*/  STL [R1+0x29c], R122 ;  /* 0x00029c7a01007387 */ /* 0x0023e80000100800 */
[----:B------:R-:W3:Y:S01]  /*156d0*/  LDL.LU R24, [R1+0x44c] ;  /* 0x00044c0001187983 */ /* 0x000ee20000300800 */
[----:B------:R-:W-:Y:S01]  /*156e0*/  LOP3.LUT R140, R119, R140, RZ, 0x3c, !PT ;  /* 0x0000008c778c7212 */ /* 0x000fe200078e3cff */
[----:B0-----:R-:W0:Y:S08]  /*156f0*/  POPC R123, R139 ;  /* 0x0000008b007b7309 */ /* 0x001e300000000000 */
[----:B-1----:R-:W1:Y:S01]  /*15700*/  POPC R122, R140 ;  /* 0x0000008c007a7309 */ /* 0x002e620000000000 */
[----:B------:R-:W-:-:S02]  /*15710*/  LOP3.LUT R141, R114, R141, RZ, 0x3c, !PT ;  /* 0x0000008d728d7212 */ /* 0x000fc400078e3cff */
[----:B------:R-:W-:Y:S01]  /*15720*/  LOP3.LUT R142, R118, R142, RZ, 0x3c, !PT ;  /* 0x0000008e768e7212 */ /* 0x000fe200078e3cff */
[----:B0-----:R-:W-:Y:S04]  /*15730*/  STL [R1+0x298], R123 ;  /* 0x0002987b01007387 */ /* 0x001fe80000100800 */
[----:B------:R-:W3:Y:S01]  /*15740*/  LDL.LU R119, [R1+0x210] ;  /* 0x0002100001777983 */ /* 0x000ee20000300800 */
[----:B------:R-:W-:Y:S03]  /*15750*/  POPC R118, R142 ;  /* 0x0000008e00767309 */ /* 0x000fe60000000000 */
[----:B-1----:R0:W-:Y:S01]  /*15760*/  STL [R1+0x294], R122 ;  /* 0x0002947a01007387 */ /* 0x0021e20000100800 */
[----:B------:R-:W-:-:S03]  /*15770*/  LOP3.LUT R143, R20, R143, RZ, 0x3c, !PT ;  /* 0x0000008f148f7212 */ /* 0x000fc600078e3cff */
[----:B------:R-:W3:Y:S01]  /*15780*/  LDL.LU R114, [R1+0x214] ;  /* 0x0002140001727983 */ /* 0x000ee20000300800 */
[----:B0-----:R-:W0:Y:S01]  /*15790*/  POPC R122, R141 ;  /* 0x0000008d007a7309 */ /* 0x001e220000000000 */
[----:B------:R-:W-:Y:S02]  /*157a0*/  LOP3.LUT R144, R115, R144, RZ, 0x3c, !PT ;  /* 0x0000009073907212 */ /* 0x000fe400078e3cff */
[----:B------:R-:W-:-:S05]  /*157b0*/  LOP3.LUT R145, R111, R145, RZ, 0x3c, !PT ;  /* 0x000000916f917212 */ /* 0x000fca00078e3cff */
[----:B------:R-:W-:Y:S01]  /*157c0*/  POPC R115, R144 ;  /* 0x0000009000737309 */ /* 0x000fe20000000000 */
[----:B------:R-:W-:Y:S01]  /*157d0*/  LOP3.LUT R146, R110, R146, RZ, 0x3c, !PT ;  /* 0x000000926e927212 */ /* 0x000fe200078e3cff */
[----:B0-----:R-:W-:Y:S01]  /*157e0*/  STL [R1+0x290], R122 ;  /* 0x0002907a01007387 */ /* 0x001fe20000100800 */
[----:B------:R-:W-:-:S03]  /*157f0*/  LOP3.LUT R147, R22, R147, RZ, 0x3c, !PT ;  /* 0x0000009316937212 */ /* 0x000fc600078e3cff */
[----:B------:R-:W3:Y:S02]  /*15800*/  LDL.LU R20, [R1+0x208] ;  /* 0x0002080001147983 */ /* 0x000ee40000300800 */
[----:B------:R-:W-:Y:S02]  /*15810*/  POPC R111, R145 ;  /* 0x00000091006f7309 */ /* 0x000fe40000000000 */
[----:B------:R0:W-:Y:S06]  /*15820*/  STL [R1+0x28c], R118 ;  /* 0x00028c7601007387 */ /* 0x0001ec0000100800 */
[----:B------:R-:W-:Y:S08]  /*15830*/  POPC R110, R146 ;  /* 0x00000092006e7309 */ /* 0x000ff00000000000 */
[----:B0-----:R-:W0:Y:S08]  /*15840*/  POPC R118, R143 ;  /* 0x0000008f00767309 */ /* 0x001e300000000000 */
[----:B------:R-:W1:Y:S01]  /*15850*/  POPC R22, R147 ;  /* 0x0000009300167309 */ /* 0x000e620000000000 */
[----:B0-----:R0:W-:Y:S04]  /*15860*/  STL [R1+0x288], R118 ;  /* 0x0002887601007387 */ /* 0x0011e80000100800 */
[----:B------:R0:W-:Y:S04]  /*15870*/  STL [R1+0x284], R115 ;  /* 0x0002847301007387 */ /* 0x0001e80000100800 */
[----:B------:R0:W-:Y:S04]  /*15880*/  STL [R1+0x280], R111 ;  /* 0x0002806f01007387 */ /* 0x0001e80000100800 */
[----:B------:R0:W-:Y:S04]  /*15890*/  STL [R1+0x27c], R110 ;  /* 0x00027c6e01007387 */ /* 0x0001e80000100800 */
[----:B------:R-:W3:Y:S04]  /*158a0*/  LDL R132, [R1+0xa8] ;  /* 0x0000a80001847983 */ /* 0x000ee80000100800 */
[----:B------:R-:W3:Y:S04]  /*158b0*/  LDL R131, [R1+0x440] ;  /* 0x0004400001837983 */ /* 0x000ee80000100800 */
[----:B-1----:R1:W-:Y:S04]  /*158c0*/  STL [R1+0x278], R22 ;  /* 0x0002781601007387 */ /* 0x0023e80000100800 */
[----:B------:R-:W3:Y:S04]  /*158d0*/  LDL R127, [R1+0x6d8] ;  /* 0x0006d800017f7983 */ /* 0x000ee80000100800 */
[----:B0-----:R-:W3:Y:S04]  /*158e0*/  LDL R118, [R1+0x61c] ;  /* 0x00061c0001767983 */ /* 0x001ee80000100800 */
[----:B------:R-:W3:Y:S04]  /*158f0*/  LDL.LU R115, [R1+0x4ec] ;  /* 0x0004ec0001737983 */ /* 0x000ee80000300800 */
[----:B------:R-:W3:Y:S04]  /*15900*/  LDL R111, [R1+0xac] ;  /* 0x0000ac00016f7983 */ /* 0x000ee80000100800 */
[----:B------:R-:W3:Y:S04]  /*15910*/  LDL R110, [R1+0x444] ;  /* 0x00044400016e7983 */ /* 0x000ee80000100800 */
[----:B-1----:R-:W3:Y:S01]  /*15920*/  LDL.LU R22, [R1+0x20c] ;  /* 0x00020c0001167983 */ /* 0x002ee20000300800 */
[----:B--2---:R-:W-:-:S03]  /*15930*/  LOP3.LUT R148, R63, R148, RZ, 0x3c, !PT ;  /* 0x000000943f947212 */ /* 0x004fc600078e3cff */
[----:B------:R-:W2:Y:S01]  /*15940*/  LDL.LU R63, [R1+0x200] ;  /* 0x00020000013f7983 */ /* 0x000ea20000300800 */
[----:B------:R-:W0:Y:S03]  /*15950*/  POPC R122, R148 ;  /* 0x00000094007a7309 */ /* 0x000e260000000000 */
[----:B0-----:R0:W-:Y:S01]  /*15960*/  STL [R1+0x274], R122 ;  /* 0x0002747a01007387 */ /* 0x0011e20000100800 */
[----:B---3--:R-:W-:-:S03]  /*15970*/  LOP3.LUT R149, R24, R149, RZ, 0x3c, !PT ;  /* 0x0000009518957212 */ /* 0x008fc600078e3cff */
[----:B------:R-:W3:Y:S01]  /*15980*/  LDL.LU R24, [R1+0x204] ;  /* 0x0002040001187983 */ /* 0x000ee20000300800 */
[----:B------:R-:W-:-:S04]  /*15990*/  LOP3.LUT R150, R119, R150, RZ, 0x3c, !PT ;  /* 0x0000009677967212 */ /* 0x000fc800078e3cff */
[----:B------:R-:W1:Y:S01]  /*159a0*/  POPC R119, R150 ;  /* 0x0000009600777309 */ /* 0x000e620000000000 */
[----:B------:R-:W-:Y:S01]  /*159b0*/  LOP3.LUT R6, R6, 0xff, RZ, 0xc0, !PT ;  /* 0x000000ff06067812 */ /* 0x000fe200078ec0ff */
[----:B-1----:R1:W-:Y:S04]  /*159c0*/  STL [R1+0x270], R119 ;  /* 0x0002707701007387 */ /* 0x0023e80000100800 */
[----:B------:R-:W-:Y:S04]  /*159d0*/  STL [R1+0x448], R8 ;  /* 0x0004480801007387 */ /* 0x000fe80000100800 */
[----:B------:R-:W3:Y:S04]  /*159e0*/  LDL R128, [R1+0x6d4] ;  /* 0x0006d40001807983 */ /* 0x000ee80000100800 */
[----:B------:R-:W3:Y:S01]  /*159f0*/  LDL R126, [R1+0x610] ;  /* 0x00061000017e7983 */ /* 0x000ee20000100800 */
[----:B------:R-:W-:-:S02]  /*15a00*/  LOP3.LUT R152, R20, R152, RZ, 0x3c, !PT ;  /* 0x0000009814987212 */ /* 0x000fc400078e3cff */
[----:B------:R-:W-:Y:S01]  /*15a10*/  VABSDIFF.U32 R20, R8, R6, RZ ;  /* 0x0000000608147214 */ /* 0x000fe200000e00ff */
[----:B------:R-:W3:Y:S01]  /*15a20*/  LDL R130, [R1+0x2e0] ;  /* 0x0002e00001827983 */ /* 0x000ee20000100800 */
[----:B------:R-:W1:Y:S03]  /*15a30*/  POPC R6, R152 ;  /* 0x0000009800067309 */ /* 0x000e660000000000 */
[----:B------:R-:W3:Y:S04]  /*15a40*/  LDL R129, [R1+0x488] ;  /* 0x0004880001817983 */ /* 0x000ee80000100800 */
[----:B------:R-:W3:Y:S04]  /*15a50*/  LDL R123, [R1+0x2e4] ;  /* 0x0002e400017b7983 */ /* 0x000ee80000100800 */
[----:B0-----:R-:W3:Y:S04]  /*15a60*/  LDL R122, [R1+0x48c] ;  /* 0x00048c00017a7983 */ /* 0x001ee80000100800 */
[----:B-1----:R-:W3:Y:S01]  /*15a70*/  LDL.LU R119, [R1+0x1f8] ;  /* 0x0001f80001777983 */ /* 0x002ee20000300800 */
[----:B------:R-:W-:-:S03]  /*15a80*/  LOP3.LUT R151, R114, R151, RZ, 0x3c, !PT ;  /* 0x0000009772977212 */ /* 0x000fc600078e3cff */
[----:B------:R-:W3:Y:S04]  /*15a90*/  LDL.LU R114, [R1+0x1fc] ;  /* 0x0001fc0001727983 */ /* 0x000ee80000300800 */
[----:B------:R0:W-:Y:S02]  /*15aa0*/  STL [R1+0x26c], R6 ;  /* 0x00026c0601007387 */ /* 0x0001e40000100800 */
[----:B0-----:R-:W-:Y:S02]  /*15ab0*/  LOP3.LUT R6, R110, R111, RZ, 0x3c, !PT ;  /* 0x0000006f6e067212 */ /* 0x001fe400078e3cff */
[----:B------:R-:W3:Y:S01]  /*15ac0*/  LDL.LU R111, [R1+0x1e8] ;  /* 0x0001e800016f7983 */ /* 0x000ee20000300800 */
[----:B------:R-:W-:Y:S02]  /*15ad0*/  LOP3.LUT R153, R22, R153, RZ, 0x3c, !PT ;  /* 0x0000009916997212 */ /* 0x000fe400078e3cff */
[----:B------:R-:W-:-:S02]  /*15ae0*/  VABSDIFF.U32 R8, R118, R127, RZ ;  /* 0x0000007f76087214 */ /* 0x000fc400000e00ff */
[----:B------:R-:W3:Y:S03]  /*15af0*/  LDL R127, [R1+0x300] ;  /* 0x00030000017f7983 */ /* 0x000ee60000100800 */
[----:B------:R-:W-:Y:S01]  /*15b00*/  IMAD.IADD R8, R115, 0x1, R8 ;  /* 0x0000000173087824 */ /* 0x000fe200078e0208 */
[----:B--2---:R-:W-:-:S04]  /*15b10*/  LOP3.LUT R154, R63, R154, RZ, 0x3c, !PT ;  /* 0x0000009a3f9a7212 */ /* 0x004fc800078e3cff */
[----:B------:R-:W0:Y:S02]  /*15b20*/  POPC R22, R154 ;  /* 0x0000009a00167309 */ /* 0x000e240000000000 */
[----:B0-----:R0:W-:Y:S04]  /*15b30*/  STL [R1+0x268], R22 ;  /* 0x0002681601007387 */ /* 0x0011e80000100800 */
[----:B------:R-:W2:Y:S01]  /*15b40*/  LDL R118, [R1+0x498] ;  /* 0x0004980001767983 */ /* 0x000ea20000100800 */
[----:B---3--:R-:W-:-:S03]  /*15b50*/  LOP3.LUT R155, R24, R155, RZ, 0x3c, !PT ;  /* 0x0000009b189b7212 */ /* 0x008fc600078e3cff */
[----:B------:R-:W3:Y:S04]  /*15b60*/  LDL R115, [R1+0x6d0] ;  /* 0x0006d00001737983 */ /* 0x000ee80000100800 */
[----:B------:R-:W3:Y:S04]  /*15b70*/  LDL R110, [R1+0x604] ;  /* 0x00060400016e7983 */ /* 0x000ee80000100800 */
[----:B0-----:R-:W3:Y:S04]  /*15b80*/  LDL R22, [R1+0x304] ;  /* 0x0003040001167983 */ /* 0x001ee80000100800 */
[----:B------:R-:W3:Y:S04]  /*15b90*/  LDL R63, [R1+0x49c] ;  /* 0x00049c00013f7983 */ /* 0x000ee80000100800 */
[----:B------:R-:W3:Y:S01]  /*15ba0*/  LDL.LU R24, [R1+0x1ec] ;  /* 0x0001ec0001187983 */ /* 0x000ee20000300800 */
[----:B------:R-:W-:-:S05]  /*15bb0*/  IMAD R16, R16, 0x9, R35 ;  /* 0x0000000910107824 */ /* 0x000fca00078e0223 */
[----:B------:R-:W-:Y:S02]  /*15bc0*/  IADD3 R20, PT, PT, R16, R20, RZ ;  /* 0x0000001410147210 */ /* 0x000fe40007ffe0ff */
[----:B------:R-:W-:Y:S01]  /*15bd0*/  LOP3.LUT R16, R131, R132, RZ, 0x3c, !PT ;  /* 0x0000008483107212 */ /* 0x000fe200078e3cff */
[----:B------:R-:W-:Y:S08]  /*15be0*/  POPC R6, R6 ;  /* 0x0000000600067309 */ /* 0x000ff00000000000 */
[----:B------:R-:W0:Y:S02]  /*15bf0*/  POPC R16, R16 ;  /* 0x0000001000107309 */ /* 0x000e240000000000 */
[----:B0-----:R-:W-:-:S04]  /*15c00*/  IMAD.IADD R6, R16, 0x1, R6 ;  /* 0x0000000110067824 */ /* 0x001fc800078e0206 */
[----:B------:R-:W-:Y:S01]  /*15c10*/  IMAD R6, R6, 0x9, R8 ;  /* 0x0000000906067824 */ /* 0x000fe200078e0208 */
[----:B------:R-:W-:Y:S02]  /*15c20*/  VABSDIFF.U32 R8, R126, R128, RZ ;  /* 0x000000807e087214 */ /* 0x000fe400000e00ff */
[----:B------:R-:W-:Y:S02]  /*15c30*/  LOP3.LUT R16, R129, R130, RZ, 0x3c, !PT ;  /* 0x0000008281107212 */ /* 0x000fe400078e3cff */
[----:B------:R-:W3:Y:S01]  /*15c40*/  LDL.LU R130, [R1+0x1d8] ;  /* 0x0001d80001827983 */ /* 0x000ee20000300800 */
[----:B------:R-:W-:Y:S01]  /*15c50*/  IMAD.IADD R8, R6, 0x1, R8 ;  /* 0x0000000106087824 */ /* 0x000fe200078e0208 */
[----:B------:R-:W-:Y:S02]  /*15c60*/  LOP3.LUT R6, R122, R123, RZ, 0x3c, !PT ;  /* 0x0000007b7a067212 */ /* 0x000fe400078e3cff */
[----:B------:R-:W-:Y:S01]  /*15c70*/  LOP3.LUT R156, R119, R156, RZ, 0x3c, !PT ;  /* 0x0000009c779c7212 */ /* 0x000fe200078e3cff */
[----:B------:R-:W-:Y:S01]  /*15c80*/  POPC R16, R16 ;  /* 0x0000001000107309 */ /* 0x000fe20000000000 */
[----:B------:R-:W3:Y:S07]  /*15c90*/  LDL.LU R129, [R1+0x1dc] ;  /* 0x0001dc0001817983 */ /* 0x000eee0000300800 */
[----:B------:R-:W0:Y:S08]  /*15ca0*/  POPC R6, R6 ;  /* 0x0000000600067309 */ /* 0x000e300000000000 */
[----:B------:R-:W1:Y:S01]  /*15cb0*/  POPC R35, R156 ;  /* 0x0000009c00237309 */ /* 0x000e620000000000 */
[----:B------:R-:W-:Y:S01]  /*15cc0*/  LOP3.LUT R157, R114, R157, RZ, 0x3c, !PT ;  /* 0x0000009d729d7212 */ /* 0x000fe200078e3cff */
[----:B0-----:R-:W-:Y:S01]  /*15cd0*/  IMAD.IADD R6, R16, 0x1, R6 ;  /* 0x0000000110067824 */ /* 0x001fe200078e0206 */
[----:B-1----:R-:W-:Y:S04]  /*15ce0*/  STL [R1+0x264], R35 ;  /* 0x0002642301007387 */ /* 0x002fe80000100800 */
[----:B------:R-:W3:Y:S04]  /*15cf0*/  LDL R128, [R1+0x328] ;  /* 0x0003280001807983 */ /* 0x000ee80000100800 */
[----:B------:R-:W3:Y:S04]  /*15d00*/  LDL R126, [R1+0x4a8] ;  /* 0x0004a800017e7983 */ /* 0x000ee80000100800 */
[----:B------:R-:W3:Y:S04]  /*15d10*/  LDL R123, [R1+0x6c8] ;  /* 0x0006c800017b7983 */ /* 0x000ee80000100800 */
[----:B------:R-:W3:Y:S04]  /*15d20*/  LDL R122, [R1+0x5fc] ;  /* 0x0005fc00017a7983 */ /* 0x000ee80000100800 */
[----:B------:R-:W3:Y:S04]  /*15d30*/  LDL R119, [R1+0x32c] ;  /* 0x00032c0001777983 */ /* 0x000ee80000100800 */
[----:B------:R-:W3:Y:S01]  /*15d40*/  LDL R114, [R1+0x4ac] ;  /* 0x0004ac0001727983 */ /* 0x000ee20000100800 */
[----:B------:R-:W-:-:S03]  /*15d50*/  LOP3.LUT R158, R111, R158, RZ, 0x3c, !PT ;  /* 0x0000009e6f9e7212 */ /* 0x000fc600078e3cff */
[----:B------:R-:W3:Y:S01]  /*15d60*/  LDL.LU R111, [R1+0x1c8] ;  /* 0x0001c800016f7983 */ /* 0x000ee20000300800 */
[----:B------:R-:W0:Y:S01]  /*15d70*/  POPC R16, R158 ;  /* 0x0000009e00107309 */ /* 0x000e220000000000 */
[----:B------:R-:W-:Y:S02]  /*15d80*/  IMAD R6, R6, 0x9, R8 ;  /* 0x0000000906067824 */ /* 0x000fe400078e0208 */
[----:B0-----:R2:W-:Y:S02]  /*15d90*/  STL [R1+0x260], R16 ;  /* 0x0002601001007387 */ /* 0x0015e40000100800 */
[----:B--2---:R-:W-:Y:S02]  /*15da0*/  LOP3.LUT R16, R118, R127, RZ, 0x3c, !PT ;  /* 0x0000007f76107212 */ /* 0x004fe400078e3cff */
[----:B------:R-:W2:Y:S04]  /*15db0*/  LDL.LU R127, [R1+0x1cc] ;  /* 0x0001cc00017f7983 */ /* 0x000ea80000300800 */
[----:B------:R-:W2:Y:S01]  /*15dc0*/  LDL R118, [R1+0x338] ;  /* 0x0003380001767983 */ /* 0x000ea20000100800 */
[----:B---3--:R-:W-:-:S03]  /*15dd0*/  VABSDIFF.U32 R8, R110, R115, RZ ;  /* 0x000000736e087214 */ /* 0x008fc600000e00ff */
[----:B------:R-:W3:Y:S01]  /*15de0*/  LDL R115, [R1+0x4b0] ;  /* 0x0004b00001737983 */ /* 0x000ee20000100800 */
[----:B------:R-:W-:Y:S02]  /*15df0*/  IADD3 R8, PT, PT, R6, R8, RZ ;  /* 0x0000000806087210 */ /* 0x000fe40007ffe0ff */
[----:B------:R-:W-:Y:S02]  /*15e00*/  LOP3.LUT R6, R63, R22, RZ, 0x3c, !PT ;  /* 0x000000163f067212 */ /* 0x000fe400078e3cff */
[----:B------:R-:W-:-:S04]  /*15e10*/  LOP3.LUT R159, R24, R159, RZ, 0x3c, !PT ;  /* 0x0000009f189f7212 */ /* 0x000fc800078e3cff */
[----:B------:R-:W0:Y:S02]  /*15e20*/  POPC R22, R159 ;  /* 0x0000009f00167309 */ /* 0x000e240000000000 */
[----:B0-----:R0:W-:Y:S04]  /*15e30*/  STL [R1+0x258], R22 ;  /* 0x0002581601007387 */ /* 0x0011e80000100800 */
[----:B------:R-:W3:Y:S04]  /*15e40*/  LDL R110, [R1+0x6c4] ;  /* 0x0006c400016e7983 */ /* 0x000ee80000100800 */
[----:B------:R-:W3:Y:S04]  /*15e50*/  LDL R63, [R1+0x33c] ;  /* 0x00033c00013f7983 */ /* 0x000ee80000100800 */
[----:B0-----:R-:W3:Y:S04]  /*15e60*/  LDL R22, [R1+0x5f8] ;  /* 0x0005f80001167983 */ /* 0x001ee80000100800 */
[----:B------:R-:W3:Y:S01]  /*15e70*/  LDL R24, [R1+0x4b4] ;  /* 0x0004b40001187983 */ /* 0x000ee20000100800 */
[----:B------:R-:W-:Y:S01]  /*15e80*/  POPC R16, R16 ;  /* 0x0000001000107309 */ /* 0x000fe20000000000 */
[----:B------:R-:W-:-:S07]  /*15e90*/  LOP3.LUT R160, R130, R160, RZ, 0x3c, !PT ;  /* 0x000000a082a07212 */ /* 0x000fce00078e3cff */
[----:B------:R-:W0:Y:S08]  /*15ea0*/  POPC R6, R6 ;  /* 0x0000000600067309 */ /* 0x000e300000000000 */
[----:B------:R-:W1:Y:S01]  /*15eb0*/  POPC R35, R160 ;  /* 0x000000a000237309 */ /* 0x000e620000000000 */
[----:B0-----:R-:W-:-:S04]  /*15ec0*/  IMAD.IADD R6, R16, 0x1, R6 ;  /* 0x0000000110067824 */ /* 0x001fc800078e0206 */
[----:B------:R-:W-:Y:S01]  /*15ed0*/  IMAD R6, R6, 0x9, R8 ;  /* 0x0000000906067824 */ /* 0x000fe200078e0208 */
[----:B-1----:R0:W-:Y:S01]  /*15ee0*/  STL [R1+0x25c], R35 ;  /* 0x00025c2301007387 */ /* 0x0021e20000100800 */
[----:B------:R-:W-:-:S03]  /*15ef0*/  VABSDIFF.U32 R8, R122, R123, RZ ;  /* 0x0000007b7a087214 */ /* 0x000fc600000e00ff */
[----:B------:R-:W3:Y:S02]  /*15f00*/  LDL R122, [R1+0x6c0] ;  /* 0x0006c000017a7983 */ /* 0x000ee40000100800 */
[----:B------:R-:W-:Y:S01]  /*15f10*/  IMAD.IADD R8, R6, 0x1, R8 ;  /* 0x0000000106087824 */ /* 0x000fe200078e0208 */
[----:B------:R-:W-:Y:S01]  /*15f20*/  LOP3.LUT R162, R111, R162, RZ, 0x3c, !PT ;  /* 0x000000a26fa27212 */ /* 0x000fe200078e3cff */
[----:B------:R-:W3:Y:S03]  /*15f30*/  LDL R123, [R1+0x4c0] ;  /* 0x0004c000017b7983 */ /* 0x000ee60000100800 */
[----:B0-----:R-:W0:Y:S01]  /*15f40*/  POPC R35, R162 ;  /* 0x000000a200237309 */ /* 0x001e220000000000 */
[----:B------:R-:W-:Y:S01]  /*15f50*/  LOP3.LUT R6, R114, R119, RZ, 0x3c, !PT ;  /* 0x0000007772067212 */ /* 0x000fe200078e3cff */
[----:B------:R-:W3:Y:S04]  /*15f60*/  LDL R111, [R1+0x4c4] ;  /* 0x0004c400016f7983 */ /* 0x000ee80000100800 */
[----:B------:R-:W3:Y:S01]  /*15f70*/  LDL R119, [R1+0x608] ;  /* 0x0006080001777983 */ /* 0x000ee20000100800 */
[----:B------:R-:W-:-:S03]  /*15f80*/  LOP3.LUT R16, R126, R128, RZ, 0x3c, !PT ;  /* 0x000000807e107212 */ /* 0x000fc600078e3cff */
[----:B------:R-:W3:Y:S04]  /*15f90*/  LDL R114, [R1+0x364] ;  /* 0x0003640001727983 */ /* 0x000ee80000100800 */
[----:B------:R-:W3:Y:S04]  /*15fa0*/  LDL R126, [R1+0x360] ;  /* 0x00036000017e7983 */ /* 0x000ee80000100800 */
[----:B0-----:R0:W-:Y:S01]  /*15fb0*/  STL [R1+0x254], R35 ;  /* 0x0002542301007387 */ /* 0x0011e20000100800 */
[----:B------:R-:W-:Y:S01]  /*15fc0*/  POPC R16, R16 ;  /* 0x0000001000107309 */ /* 0x000fe20000000000 */
[----:B------:R-:W-:-:S07]  /*15fd0*/  LOP3.LUT R66, R66, R164, RZ, 0x3c, !PT ;  /* 0x000000a442427212 */ /* 0x000fce00078e3cff */
[----:B------:R-:W1:Y:S02]  /*15fe0*/  POPC R6, R6 ;  /* 0x0000000600067309 */ /* 0x000e640000000000 */
[----:B-1----:R-:W-:-:S04]  /*15ff0*/  IMAD.IADD R6, R16, 0x1, R6 ;  /* 0x0000000110067824 */ /* 0x002fc800078e0206 */
[----:B------:R-:W-:Y:S01]  /*16000*/  IMAD R6, R6, 0x9, R8 ;  /* 0x0000000906067824 */ /* 0x000fe200078e0208 */
[----:B--2---:R-:W-:-:S04]  /*16010*/  LOP3.LUT R163, R127, R163, RZ, 0x3c, !PT ;  /* 0x000000a37fa37212 */ /* 0x004fc800078e3cff */
[----:B0-----:R-:W0:Y:S02]  /*16020*/  POPC R35, R163 ;  /* 0x000000a300237309 */ /* 0x001e240000000000 */
[----:B0-----:R0:W-:Y:S06]  /*16030*/  STL [R1+0x250], R35 ;  /* 0x0002502301007387 */ /* 0x0011ec0000100800 */
[----:B0-----:R-:W0:Y:S02]  /*16040*/  POPC R35, R66 ;  /* 0x0000004200237309 */ /* 0x001e240000000000 */
[----:B0-----:R0:W-:Y:S01]  /*16050*/  STL [R1+0x24c], R35 ;  /* 0x00024c2301007387 */ /* 0x0011e20000100800 */
[----:B---3--:R-:W-:-:S03]  /*16060*/  VABSDIFF.U32 R8, R22, R110, RZ ;  /* 0x0000006e16087214 */ /* 0x008fc600000e00ff */
[----:B------:R-:W2:Y:S04]  /*16070*/  LDL R110, [R1+0x6b8] ;  /* 0x0006b800016e7983 */ /* 0x000ea80000100800 */
[----:B------:R-:W2:Y:S01]  /*16080*/  LDL R22, [R1+0x60c] ;  /* 0x00060c0001167983 */ /* 0x000ea20000100800 */
[----:B------:R-:W-:Y:S01]  /*16090*/  IMAD.IADD R8, R6, 0x1, R8 ;  /* 0x0000000106087824 */ /* 0x000fe200078e0208 */
[----:B------:R-:W-:Y:S02]  /*160a0*/  LOP3.LUT R6, R24, R63, RZ, 0x3c, !PT ;  /* 0x0000003f18067212 */ /* 0x000fe400078e3cff */
[----:B------:R-:W3:Y:S04]  /*160b0*/  LDL R63, [R1+0x36c] ;  /* 0x00036c00013f7983 */ /* 0x000ee80000100800 */
[----:B------:R-:W3:Y:S01]  /*160c0*/  LDL R24, [R1+0x4cc] ;  /* 0x0004cc0001187983 */ /* 0x000ee20000100800 */
[----:B------:R-:W-:-:S04]  /*160d0*/  LOP3.LUT R112, R112, R166, RZ, 0x3c, !PT ;  /* 0x000000a670707212 */ /* 0x000fc800078e3cff */
[----:B0-----:R-:W0:Y:S01]  /*160e0*/  POPC R35, R112 ;  /* 0x0000007000237309 */ /* 0x001e220000000000 */
[----:B------:R-:W-:Y:S02]  /*160f0*/  LOP3.LUT R113, R113, R167, RZ, 0x3c, !PT ;  /* 0x000000a771717212 */ /* 0x000fe400078e3cff */
[----:B------:R-:W-:Y:S02]  /*16100*/  LOP3.LUT R16, R115, R118, RZ, 0x3c, !PT ;  /* 0x0000007673107212 */ /* 0x000fe400078e3cff */
[----:B------:R-:W3:Y:S04]  /*16110*/  LDL R118, [R1+0x368] ;  /* 0x0003680001767983 */ /* 0x000ee80000100800 */
[----:B------:R-:W3:Y:S04]  /*16120*/  LDL R115, [R1+0x4c8] ;  /* 0x0004c80001737983 */ /* 0x000ee80000100800 */
[----:B0-----:R0:W-:Y:S01]  /*16130*/  STL [R1+0x248], R35 ;  /* 0x0002482301007387 */ /* 0x0011e20000100800 */
[----:B------:R-:W-:Y:S08]  /*16140*/  POPC R16, R16 ;  /* 0x0000001000107309 */ /* 0x000ff00000000000 */
[----:B0-----:R-:W0:Y:S01]  /*16150*/  POPC R35, R113 ;  /* 0x0000007100237309 */ /* 0x001e220000000000 */
[----:B------:R-:W-:-:S02]  /*16160*/  LOP3.LUT R116, R116, R168, RZ, 0x3c, !PT ;  /* 0x000000a874747212 */ /* 0x000fc400078e3cff */
[----:B------:R-:W-:-:S05]  /*16170*/  LOP3.LUT R117, R117, R169, RZ, 0x3c, !PT ;  /* 0x000000a975757212 */ /* 0x000fca00078e3cff */
[----:B------:R-:W1:Y:S01]  /*16180*/  POPC R6, R6 ;  /* 0x0000000600067309 */ /* 0x000e620000000000 */
[----:B0-----:R0:W-:Y:S07]  /*16190*/  STL [R1+0x244], R35 ;  /* 0x0002442301007387 */ /* 0x0011ee0000100800 */
[----:B------:R-:W1:Y:S08]  /*161a0*/  POPC R66, R116 ;  /* 0x0000007400427309 */ /* 0x000e700000000000 */
[----:B0-----:R-:W0:Y:S01]  /*161b0*/  POPC R35, R117 ;  /* 0x0000007500237309 */ /* 0x001e220000000000 */
[----:B-1----:R-:W-:-:S02]  /*161c0*/  IADD3 R6, PT, PT, R16, R6, RZ ;  /* 0x0000000610067210 */ /* 0x002fc40007ffe0ff */
[----:B------:R-:W-:-:S03]  /*161d0*/  LOP3.LUT R161, R129, R161, RZ, 0x3c, !PT ;  /* 0x000000a181a17212 */ /* 0x000fc600078e3cff */
[----:B------:R-:W-:Y:S01]  /*161e0*/  IMAD R6, R6, 0x9, R8 ;  /* 0x0000000906067824 */ /* 0x000fe200078e0208 */
[----:B------:R-:W-:Y:S04]  /*161f0*/  STL [R1+0x240], R66 ;  /* 0x0002404201007387 */ /* 0x000fe80000100800 */
[----:B------:R-:W3:Y:S04]  /*16200*/  LDL R130, [R1+0x370] ;  /* 0x0003700001827983 */ /* 0x000ee80000100800 */
[----:B------:R-:W3:Y:S01]  /*16210*/  LDL R129, [R1+0x4d8] ;  /* 0x0004d80001817983 */ /* 0x000ee20000100800 */
[----:B------:R-:W-:-:S03]  /*16220*/  VABSDIFF.U32 R8, R119, R122, RZ ;  /* 0x0000007a77087214 */ /* 0x000fc600000e00ff */
[----:B0-----:R0:W-:Y:S04]  /*16230*/  STL [R1+0x23c], R35 ;  /* 0x00023c2301007387 */ /* 0x0011e80000100800 */
[----:B------:R-:W3:Y:S01]  /*16240*/  LDL R128, [R1+0x6b4] ;  /* 0x0006b40001807983 */ /* 0x000ee20000100800 */
[----:B------:R-:W-:-:S03]  /*16250*/  IMAD.IADD R8, R6, 0x1, R8 ;  /* 0x0000000106087824 */ /* 0x000fc600078e0208 */
[----:B------:R-:W3:Y:S01]  /*16260*/  LDL R127, [R1+0x614] ;  /* 0x00061400017f7983 */ /* 0x000ee20000100800 */
[----:B------:R-:W-:-:S03]  /*16270*/  LOP3.LUT R6, R111, R114, RZ, 0x3c, !PT ;  /* 0x000000726f067212 */ /* 0x000fc600078e3cff */
[----:B------:R-:W3:Y:S04]  /*16280*/  LDL R114, [R1+0x374] ;  /* 0x0003740001727983 */ /* 0x000ee80000100800 */
[----:B------:R-:W3:Y:S01]  /*16290*/  LDL R111, [R1+0x4dc] ;  /* 0x0004dc00016f7983 */ /* 0x000ee20000100800 */
[----:B------:R-:W-:Y:S01]  /*162a0*/  LOP3.LUT R16, R123, R126, RZ, 0x3c, !PT ;  /* 0x0000007e7b107212 */ /* 0x000fe200078e3cff */
[----:B------:R-:W-:Y:S02]  /*162b0*/  POPC R6, R6 ;  /* 0x0000000600067309 */ /* 0x000fe40000000000 */
[----:B------:R-:W3:Y:S06]  /*162c0*/  LDL.LU R123, [R1+0x900] ;  /* 0x00090000017b7983 */ /* 0x000eec0000300800 */
[----:B------:R-:W1:Y:S02]  /*162d0*/  POPC R16, R16 ;  /* 0x0000001000107309 */ /* 0x000e640000000000 */
[----:B-1----:R-:W-:-:S04]  /*162e0*/  IMAD.IADD R6, R16, 0x1, R6 ;  /* 0x0000000110067824 */ /* 0x002fc800078e0206 */
[----:B------:R-:W-:Y:S01]  /*162f0*/  IMAD R6, R6, 0x9, R8 ;  /* 0x0000000906067824 */ /* 0x000fe200078e0208 */
[----:B--2---:R-:W-:Y:S02]  /*16300*/  VABSDIFF.U32 R8, R22, R110, RZ ;  /* 0x0000006e16087214 */ /* 0x004fe400000e00ff */
[----:B------:R-:W2:Y:S03]  /*16310*/  LDL.LU R22, [R1+0x904] ;  /* 0x0009040001167983 */ /* 0x000ea60000300800 */
[----:B------:R-:W-:Y:S01]  /*16320*/  IMAD.IADD R8, R6, 0x1, R8 ;  /* 0x0000000106087824 */ /* 0x000fe200078e0208 */
[----:B---3--:R-:W-:Y:S02]  /*16330*/  LOP3.LUT R6, R24, R63, RZ, 0x3c, !PT ;  /* 0x0000003f18067212 */ /* 0x008fe400078e3cff */
[----:B------:R-:W3:Y:S01]  /*16340*/  LDL.LU R24, [R1+0x910] ;  /* 0x0009100001187983 */ /* 0x000ee20000300800 */
[----:B------:R-:W-:-:S03]  /*16350*/  LOP3.LUT R124, R124, R172, RZ, 0x3c, !PT ;  /* 0x000000ac7c7c7212 */ /* 0x000fc600078e3cff */
[----:B------:R-:W-:Y:S01]  /*16360*/  POPC R6, R6 ;  /* 0x0000000600067309 */ /* 0x000fe20000000000 */
[----:B------:R-:W3:Y:S04]  /*16370*/  LDL R126, [R1+0x380] ;  /* 0x00038000017e7983 */ /* 0x000ee80000100800 */
[----:B------:R-:W3:Y:S01]  /*16380*/  LDL R122, [R1+0x4e0] ;  /* 0x0004e000017a7983 */ /* 0x000ee20000100800 */
[----:B------:R-:W-:Y:S02]  /*16390*/  LOP3.LUT R16, R115, R118, RZ, 0x3c, !PT ;  /* 0x0000007673107212 */ /* 0x000fe400078e3cff */
[----:B0-----:R-:W0:Y:S08]  /*163a0*/  POPC R35, R124 ;  /* 0x0000007c00237309 */ /* 0x001e300000000000 */
[----:B------:R-:W1:Y:S01]  /*163b0*/  POPC R16, R16 ;  /* 0x0000001000107309 */ /* 0x000e620000000000 */
[----:B0-----:R0:W-:Y:S04]  /*163c0*/  STL [R1+0x238], R35 ;  /* 0x0002382301007387 */ /* 0x0011e80000100800 */
[----:B------:R-:W3:Y:S01]  /*163d0*/  LDL R119, [R1+0x6ac] ;  /* 0x0006ac0001777983 */ /* 0x000ee20000100800 */
[----:B-1----:R-:W-:-:S03]  /*163e0*/  IMAD.IADD R6, R16, 0x1, R6 ;  /* 0x0000000110067824 */ /* 0x002fc600078e0206 */
[----:B------:R-:W3:Y:S01]  /*163f0*/  LDL R110, [R1+0x618] ;  /* 0x00061800016e7983 */ /* 0x000ee20000100800 */
[----:B------:R-:W-:-:S03]  /*16400*/  IMAD R6, R6, 0x9, R8 ;  /* 0x0000000906067824 */ /* 0x000fc600078e0208 */
[----:B------:R-:W3:Y:S04]  /*16410*/  LDL R118, [R1+0x384] ;  /* 0x0003840001767983 */ /* 0x000ee80000100800 */
[----:B------:R-:W3:Y:S04]  /*16420*/  LDL R63, [R1+0x4e4] ;  /* 0x0004e400013f7983 */ /* 0x000ee80000100800 */
[----:B------:R-:W3:Y:S01]  /*16430*/  LDL.LU R115, [R1+0x914] ;  /* 0x0009140001737983 */ /* 0x000ee20000300800 */
[----:B------:R-:W-:-:S04]  /*16440*/  VABSDIFF.U32 R8, R127, R128, RZ ;  /* 0x000000807f087214 */ /* 0x000fc800000e00ff */
[----:B------:R-:W-:Y:S02]  /*16450*/  IADD3 R8, PT, PT, R6, R8, RZ ;  /* 0x0000000806087210 */ /* 0x000fe40007ffe0ff */
[----:B------:R-:W-:Y:S02]  /*16460*/  LOP3.LUT R6, R111, R114, RZ, 0x3c, !PT ;  /* 0x000000726f067212 */ /* 0x000fe400078e3cff */
[----:B------:R-:W3:Y:S01]  /*16470*/  LDL.LU R114, [R1+0x908] ;  /* 0x0009080001727983 */ /* 0x000ee20000300800 */
[----:B------:R-:W-:-:S03]  /*16480*/  LOP3.LUT R174, R123, R174, RZ, 0x3c, !PT ;  /* 0x000000ae7bae7212 */ /* 0x000fc600078e3cff */
[----:B------:R-:W3:Y:S01]  /*16490*/  LDL.LU R111, [R1+0x90c] ;  /* 0x00090c00016f7983 */ /* 0x000ee20000300800 */
[----:B0-----:R-:W0:Y:S01]  /*164a0*/  POPC R35, R174 ;  /* 0x000000ae00237309 */ /* 0x001e220000000000 */
[----:B------:R-:W-:Y:S02]  /*164b0*/  LOP3.LUT R16, R129, R130, RZ, 0x3c, !PT ;  /* 0x0000008281107212 */ /* 0x000fe400078e3cff */
[----:B------:R-:W3:Y:S04]  /*164c0*/  LDL R130, [R1+0x390] ;  /* 0x0003900001827983 */ /* 0x000ee80000100800 */
[----:B0-----:R-:W-:Y:S04]  /*164d0*/  STL [R1+0x234], R35 ;  /* 0x0002342301007387 */ /* 0x001fe80000100800 */
[----:B------:R-:W3:Y:S04]  /*164e0*/  LDL R128, [R1+0x6a8] ;  /* 0x0006a80001807983 */ /* 0x000ee80000100800 */
[----:B------:R-:W3:Y:S01]  /*164f0*/  LDL R123, [R1+0x394] ;  /* 0x00039400017b7983 */ /* 0x000ee20000100800 */
[----:B--2---:R-:W-:-:S02]  /*16500*/  LOP3.LUT R175, R22, R175, RZ, 0x3c, !PT ;  /* 0x000000af16af7212 */ /* 0x004fc400078e3cff */
[----:B---3--:R-:W-:Y:S01]  /*16510*/  LOP3.LUT R176, R24, R176, RZ, 0x3c, !PT ;  /* 0x000000b018b07212 */ /* 0x008fe200078e3cff */
[----:B------:R-:W2:Y:S04]  /*16520*/  LDL R22, [R1+0x588] ;  /* 0x0005880001167983 */ /* 0x000ea80000100800 */
[----:B------:R-:W3:Y:S01]  /*16530*/  LDL R24, [R1+0x4d4] ;  /* 0x0004d40001187983 */ /* 0x000ee20000100800 */
[----:B------:R-:W-:Y:S03]  /*16540*/  POPC R16, R16 ;  /* 0x0000001000107309 */ /* 0x000fe60000000000 */
[----:B------:R-:W3:Y:S05]  /*16550*/  LDL R129, [R1+0x4d0] ;  /* 0x0004d00001817983 */ /* 0x000eea0000100800 */
[----:B------:R-:W0:Y:S02]  /*16560*/  POPC R6, R6 ;  /* 0x0000000600067309 */ /* 0x000e240000000000 */
[----:B0-----:R-:W-:-:S06]  /*16570*/  IMAD.IADD R6, R16, 0x1, R6 ;  /* 0x0000000110067824 */ /* 0x001fcc00078e0206 */
[----:B------:R-:W0:Y:S01]  /*16580*/  POPC R16, R176 ;  /* 0x000000b000107309 */ /* 0x000e220000000000 */
[----:B------:R-:W-:Y:S01]  /*16590*/  IMAD R6, R6, 0x9, R8 ;  /* 0x0000000906067824 */ /* 0x000fe200078e0208 */
[----:B------:R-:W-:-:S05]  /*165a0*/  VABSDIFF.U32 R8, R110, R119, RZ ;  /* 0x000000776e087214 */ /* 0x000fca00000e00ff */
[----:B------:R-:W-:Y:S01]  /*165b0*/  IMAD.IADD R8, R6, 0x1, R8 ;  /* 0x0000000106087824 */ /* 0x000fe200078e0208 */
[----:B0-----:R0:W-:Y:S01]  /*165c0*/  STL [R1+0x230], R16 ;  /* 0x0002301001007387 */ /* 0x0011e20000100800 */
[----:B------:R-:W-:-:S03]  /*165d0*/  LOP3.LUT R6, R63, R118, RZ, 0x3c, !PT ;  /* 0x000000763f067212 */ /* 0x000fc600078e3cff */
[----:B------:R-:W3:Y:S04]  /*165e0*/  LDL.LU R119, [R1+0x918] ;  /* 0x0009180001777983 */ /* 0x000ee80000300800 */
[----:B------:R-:W3:Y:S04]  /*165f0*/  LDL.LU R110, [R1+0x91c] ;  /* 0x00091c00016e7983 */ /* 0x000ee80000300800 */
[----:B------:R-:W3:Y:S01]  /*16600*/  LDL.LU R63, [R1+0x928] ;  /* 0x00092800013f7983 */ /* 0x000ee20000300800 */
[----:B0-----:R-:W-:Y:S01]  /*16610*/  LOP3.LUT R16, R122, R126, RZ, 0x3c, !PT ;  /* 0x0000007e7a107212 */ /* 0x001fe200078e3cff */
[----:B------:R-:W-:Y:S02]  /*16620*/  POPC R6, R6 ;  /* 0x0000000600067309 */ /* 0x000fe40000000000 */
[----:B------:R-:W3:Y:S01]  /*16630*/  LDL R118, [R1+0x698] ;  /* 0x0006980001767983 */ /* 0x000ee20000100800 */
[----:B------:R-:W-:-:S03]  /*16640*/  LOP3.LUT R177, R115, R177, RZ, 0x3c, !PT ;  /* 0x000000b173b17212 */ /* 0x000fc600078e3cff */
[----:B------:R-:W3:Y:S02]  /*16650*/  LDL R127, [R1+0x3a0] ;  /* 0x0003a000017f7983 */ /* 0x000ee40000100800 */
[----:B------:R-:W0:Y:S02]  /*16660*/  POPC R16, R16 ;  /* 0x0000001000107309 */ /* 0x000e240000000000 */
[----:B------:R-:W3:Y:S04]  /*16670*/  LDL R126, [R1+0x4b8] ;  /* 0x0004b800017e7983 */ /* 0x000ee80000100800 */
[----:B------:R-:W3:Y:S01]  /*16680*/  LDL R122, [R1+0x3a4] ;  /* 0x0003a400017a7983 */ /* 0x000ee20000100800 */
[----:B------:R-:W-:-:S04]  /*16690*/  LOP3.LUT R178, R114, R178, RZ, 0x3c, !PT ;  /* 0x000000b272b27212 */ /* 0x000fc800078e3cff */
[----:B------:R-:W1:Y:S01]  /*166a0*/  POPC R35, R178 ;  /* 0x000000b200237309 */ /* 0x000e620000000000 */
[----:B------:R-:W-:Y:S01]  /*166b0*/  LOP3.LUT R179, R111, R179, RZ, 0x3c, !PT ;  /* 0x000000b36fb37212 */ /* 0x000fe200078e3cff */
[----:B0-----:R-:W-:Y:S01]  /*166c0*/  IMAD.IADD R6, R16, 0x1, R6 ;  /* 0x0000000110067824 */ /* 0x001fe200078e0206 */
[----:B-1----:R-:W-:Y:S04]  /*166d0*/  STL [R1+0x22c], R35 ;  /* 0x00022c2301007387 */ /* 0x002fe80000100800 */
[----:B------:R-:W3:Y:S04]  /*166e0*/  LDL R115, [R1+0x4bc] ;  /* 0x0004bc0001737983 */ /* 0x000ee80000100800 */
[----:B------:R-:W3:Y:S04]  /*166f0*/  LDL.LU R114, [R1+0x92c] ;  /* 0x00092c0001727983 */ /* 0x000ee80000300800 */
[----:B------:R-:W3:Y:S01]  /*16700*/  LDL.LU R111, [R1+0x920] ;  /* 0x00092000016f7983 */ /* 0x000ee20000300800 */
[----:B------:R-:W-:Y:S01]  /*16710*/  IMAD R6, R6, 0x9, R8 ;  /* 0x0000000906067824 */ /* 0x000fe200078e0208 */
[----:B--2---:R-:W-:-:S02]  /*16720*/  VABSDIFF.U32 R8, R22, R128, RZ ;  /* 0x0000008016087214 */ /* 0x004fc400000e00ff */
[----:B------:R-:W2:Y:S03]  /*16730*/  LDL.LU R22, [R1+0x924] ;  /* 0x0009240001167983 */ /* 0x000ea60000300800 */
[----:B------:R-:W-:Y:S01]  /*16740*/  IMAD.IADD R8, R6, 0x1, R8 ;  /* 0x0000000106087824 */ /* 0x000fe200078e0208 */
[----:B---3--:R-:W-:Y:S02]  /*16750*/  LOP3.LUT R6, R24, R123, RZ, 0x3c, !PT ;  /* 0x0000007b18067212 */ /* 0x008fe400078e3cff */
[----:B------:R-:W3:Y:S01]  /*16760*/  LDL R123, [R1+0x4a0] ;  /* 0x0004a000017b7983 */ /* 0x000ee20000100800 */
[----:B------:R-:W-:-:S03]  /*16770*/  LOP3.LUT R16, R129, R130, RZ, 0x3c, !PT ;  /* 0x0000008281107212 */ /* 0x000fc600078e3cff */
[----:B------:R-:W-:Y:S01]  /*16780*/  POPC R6, R6 ;  /* 0x0000000600067309 */ /* 0x000fe20000000000 */
[----:B------:R-:W3:Y:S07]  /*16790*/  LDL R24, [R1+0x684] ;  /* 0x0006840001187983 */ /* 0x000eee0000100800 */
[----:B------:R-:W0:Y:S02]  /*167a0*/  POPC R16, R16 ;  /* 0x0000001000107309 */ /* 0x000e240000000000 */
[----:B0-----:R-:W-:-:S05]  /*167b0*/  IADD3 R6, PT, PT, R16, R6, RZ ;  /* 0x0000000610067210 */ /* 0x001fca0007ffe0ff */
[----:B------:R-:W-:Y:S01]  /*167c0*/  IMAD R6, R6, 0x9, R8 ;  /* 0x0000000906067824 */ /* 0x000fe200078e0208 */
[----:B------:R-:W-:-:S04]  /*167d0*/  LOP3.LUT R182, R63, R182, RZ, 0x3c, !PT ;  /* 0x000000b63fb67212 */ /* 0x000fc800078e3cff */
[----:B------:R-:W0:Y:S01]  /*167e0*/  POPC R16, R182 ;  /* 0x000000b600107309 */ /* 0x000e220000000000 */
[----:B------:R-:W-:Y:S02]  /*167f0*/  VABSDIFF.U32 R8, R187, R118, RZ ;  /* 0x00000076bb087214 */ /* 0x000fe400000e00ff */
[----:B------:R-:W-:Y:S02]  /*16800*/  LOP3.LUT R181, R110, R181, RZ, 0x3c, !PT ;  /* 0x000000b56eb57212 */ /* 0x000fe400078e3cff */
[----:B------:R-:W-:Y:S01]  /*16810*/  LOP3.LUT R180, R119, R180, RZ, 0x3c, !PT ;  /* 0x000000b477b47212 */ /* 0x000fe200078e3cff */
[----:B------:R-:W3:Y:S01]  /*16820*/  LDL R110, [R1+0x4a4] ;  /* 0x0004a400016e7983 */ /* 0x000ee20000100800 */
[----:B------:R-:W-:-:S03]  /*16830*/  IMAD.IADD R8, R6, 0x1, R8 ;  /* 0x0000000106087824 */ /* 0x000fc600078e0208 */
[----:B------:R-:W3:Y:S04]  /*16840*/  LDL.LU R119, [R1+0x938] ;  /* 0x0009380001777983 */ /* 0x000ee80000300800 */
[----:B------:R-:W3:Y:S04]  /*16850*/  LDL.LU R63, [R1+0x93c] ;  /* 0x00093c00013f7983 */ /* 0x000ee80000300800 */
[----:B0-----:R0:W-:Y:S04]  /*16860*/  STL [R1+0x228], R16 ;  /* 0x0002281001007387 */ /* 0x0011e80000100800 */
[----:B------:R-:W3:Y:S04]  /*16870*/  LDL.LU R187, [R1+0xdf4] ;  /* 0x000df40001bb7983 */ /* 0x000ee80000300800 */
[----:B------:R-:W3:Y:S01]  /*16880*/  LDL.LU R118, [R1+0x948] ;  /* 0x0009480001767983 */ /* 0x000ee20000300800 */
[----:B0-----:R-:W-:-:S06]  /*16890*/  LOP3.LUT R16, R126, R127, RZ, 0x3c, !PT ;  /* 0x0000007f7e107212 */ /* 0x001fcc00078e3cff */
[----:B------:R-:W-:Y:S01]  /*168a0*/  POPC R16, R16 ;  /* 0x0000001000107309 */ /* 0x000fe20000000000 */
[----:B------:R-:W-:Y:S02]  /*168b0*/  LOP3.LUT R6, R115, R122, RZ, 0x3c, !PT ;  /* 0x0000007a73067212 */ /* 0x000fe400078e3cff */
[----:B------:R-:W3:Y:S01]  /*168c0*/  LDL R122, [R1+0x490] ;  /* 0x00049000017a7983 */ /* 0x000ee20000100800 */
[----:B------:R-:W-:-:S04]  /*168d0*/  LOP3.LUT R184, R111, R184, RZ, 0x3c, !PT ;  /* 0x000000b86fb87212 */ /* 0x000fc800078e3cff */
[----:B------:R-:W0:Y:S01]  /*168e0*/  POPC R6, R6 ;  /* 0x0000000600067309 */ /* 0x000e220000000000 */
[----:B------:R-:W-:Y:S01]  /*168f0*/  LOP3.LUT R183, R114, R183, RZ, 0x3c, !PT ;  /* 0x000000b772b77212 */ /* 0x000fe200078e3cff */
[----:B------:R-:W3:Y:S04]  /*16900*/  LDL R115, [R1+0x688] ;  /* 0x0006880001737983 */ /* 0x000ee80000100800 */
[----:B------:R-:W3:Y:S02]  /*16910*/  LDL R114, [R1+0x494] ;  /* 0x0004940001727983 */ /* 0x000ee40000100800 */
[----:B------:R-:W1:Y:S01]  /*16920*/  POPC R35, R184 ;  /* 0x000000b800237309 */ /* 0x000e620000000000 */
[----:B0-----:R-:W-:Y:S01]  /*16930*/  IMAD.IADD R6, R16, 0x1, R6 ;  /* 0x0000000110067824 */ /* 0x001fe200078e0206 */
[----:B-1----:R-:W-:Y:S04]  /*16940*/  STL [R1+0x224], R35 ;  /* 0x0002242301007387 */ /* 0x002fe80000100800 */
[----:B------:R-:W3:Y:S01]  /*16950*/  LDL.LU R111, [R1+0x94c] ;  /* 0x00094c00016f7983 */ /* 0x000ee20000300800 */
[----:B--2---:R-:W-:-:S03]  /*16960*/  LOP3.LUT R185, R22, R185, RZ, 0x3c, !PT ;  /* 0x000000b916b97212 */ /* 0x004fc600078e3cff */
[----:B------:R-:W2:Y:S01]  /*16970*/  LDL.LU R22, [R1+0x940] ;  /* 0x0009400001167983 */ /* 0x000ea20000300800 */
[----:B---3--:R-:W-:-:S03]  /*16980*/  LOP3.LUT R16, R123, R188, RZ, 0x3c, !PT ;  /* 0x000000bc7b107212 */ /* 0x008fc600078e3cff */
[----:B------:R-:W3:Y:S01]  /*16990*/  LDL.LU R188, [R1+0xdf0] ;  /* 0x000df00001bc7983 */ /* 0x000ee20000300800 */
[----:B------:R-:W-:Y:S01]  /*169a0*/  IMAD R6, R6, 0x9, R8 ;  /* 0x0000000906067824 */ /* 0x000fe200078e0208 */
[----:B------:R-:W-:Y:S01]  /*169b0*/  VABSDIFF.U32 R8, R189, R24, RZ ;  /* 0x00000018bd087214 */ /* 0x000fe200000e00ff */
[----:B------:R-:W-:Y:S01]  /*169c0*/  POPC R16, R16 ;  /* 0x0000001000107309 */ /* 0x000fe20000000000 */
[----:B------:R-:W2:Y:S03]  /*169d0*/  LDL.LU R189, [R1+0xdec] ;  /* 0x000dec0001bd7983 */ /* 0x000ea60000300800 */
[----:B------:R-:W-:Y:S01]  /*169e0*/  IMAD.IADD R8, R6, 0x1, R8 ;  /* 0x0000000106087824 */ /* 0x000fe200078e0208 */
[----:B------:R-:W2:Y:S01]  /*169f0*/  LDL.LU R24, [R1+0x944] ;  /* 0x0009440001187983 */ /* 0x000ea20000300800 */
[----:B------:R-:W-:-:S03]  /*16a00*/  LOP3.LUT R6, R110, R190, RZ, 0x3c, !PT ;  /* 0x000000be6e067212 */ /* 0x000fc600078e3cff */
[----:B------:R-:W2:Y:S03]  /*16a10*/  LDL.LU R190, [R1+0xde8] ;  /* 0x000de80001be7983 */ /* 0x000ea60000300800 */
[----:B------:R-:W0:Y:S01]  /*16a20*/  POPC R6, R6 ;  /* 0x0000000600067309 */ /* 0x000e220000000000 */
[----:B------:R-:W-:Y:S01]  /*16a30*/  LOP3.LUT R186, R119, R186, RZ, 0x3c, !PT ;  /* 0x000000ba77ba7212 */ /* 0x000fe200078e3cff */
[----:B------:R-:W2:Y:S04]  /*16a40*/  LDL R123, [R1+0x480] ;  /* 0x00048000017b7983 */ /* 0x000ea80000100800 */
[----:B------:R-:W2:Y:S01]  /*16a50*/  LDL R110, [R1+0x68c] ;  /* 0x00068c00016e7983 */ /* 0x000ea20000100800 */
[----:B------:R-:W-:-:S03]  /*16a60*/  LOP3.LUT R187, R63, R187, RZ, 0x3c, !PT ;  /* 0x000000bb3fbb7212 */ /* 0x000fc600078e3cff */
[----:B------:R-:W2:Y:S01]  /*16a70*/  LDL R119, [R1+0x484] ;  /* 0x0004840001777983 */ /* 0x000ea20000100800 */
[----:B0-----:R-:W-:-:S03]  /*16a80*/  IMAD.IADD R6, R16, 0x1, R6 ;  /* 0x0000000110067824 */ /* 0x001fc600078e0206 */
[----:B------:R-:W2:Y:S01]  /*16a90*/  LDL.LU R63, [R1+0x950] ;  /* 0x00095000013f7983 */ /* 0x000ea20000300800 */
[----:B---3--:R-:W-:-:S03]  /*16aa0*/  LOP3.LUT R188, R118, R188, RZ, 0x3c, !PT ;  /* 0x000000bc76bc7212 */ /* 0x008fc600078e3cff */
[----:B------:R-:W3:Y:S01]  /*16ab0*/  LDL.LU R118, [R1+0x954] ;  /* 0x0009540001767983 */ /* 0x000ee20000300800 */
[----:B------:R-:W0:Y:S03]  /*16ac0*/  POPC R16, R188 ;  /* 0x000000bc00107309 */ /* 0x000e260000000000 */
[----:B0-----:R0:W-:Y:S02]  /*16ad0*/  STL [R1+0x220], R16 ;  /* 0x0002201001007387 */ /* 0x0011e40000100800 */
[----:B0-----:R-:W-:Y:S02]  /*16ae0*/  LOP3.LUT R16, R122, R191, RZ, 0x3c, !PT ;  /* 0x000000bf7a107212 */ /* 0x001fe400078e3cff */
[----:B------:R-:W3:Y:S01]  /*16af0*/  LDL.LU R191, [R1+0xde4] ;  /* 0x000de40001bf7983 */ /* 0x000ee20000300800 */
[----:B------:R-:W-:Y:S01]  /*16b00*/  IMAD R6, R6, 0x9, R8 ;  /* 0x0000000906067824 */ /* 0x000fe200078e0208 */
[----:B------:R-:W-:-:S02]  /*16b10*/  VABSDIFF.U32 R8, R192, R115, RZ ;  /* 0x00000073c0087214 */ /* 0x000fc400000e00ff */
[----:B--2---:R-:W-:Y:S01]  /*16b20*/  LOP3.LUT R189, R111, R189, RZ, 0x3c, !PT ;  /* 0x000000bd6fbd7212 */ /* 0x004fe200078e3cff */
[----:B------:R-:W2:Y:S01]  /*16b30*/  LDL.LU R192, [R1+0xde0] ;  /* 0x000de00001c07983 */ /* 0x000ea20000300800 */
[----:B------:R-:W-:Y:S02]  /*16b40*/  IADD3 R6, PT, PT, R6, R8, RZ ;  /* 0x0000000806067210 */ /* 0x000fe40007ffe0ff */
[----:B------:R-:W-:Y:S01]  /*16b50*/  LOP3.LUT R8, R114, R193, RZ, 0x3c, !PT ;  /* 0x000000c172087212 */ /* 0x000fe200078e3cff */
[----:B------:R-:W0:Y:S01]  /*16b60*/  POPC R35, R189 ;  /* 0x000000bd00237309 */ /* 0x000e220000000000 */
[----:B------:R-:W2:Y:S04]  /*16b70*/  LDL.LU R115, [R1+0x968] ;  /* 0x0009680001737983 */ /* 0x000ea80000300800 */
[----:B------:R-:W2:Y:S03]  /*16b80*/  LDL.LU R193, [R1+0xddc] ;  /* 0x000ddc0001c17983 */ /* 0x000ea60000300800 */
[----:B------:R-:W-:Y:S01]  /*16b90*/  POPC R16, R16 ;  /* 0x0000001000107309 */ /* 0x000fe20000000000 */
[----:B------:R-:W2:Y:S04]  /*16ba0*/  LDL R122, [R1+0x430] ;  /* 0x00043000017a7983 */ /* 0x000ea80000100800 */
[----:B------:R-:W2:Y:S01]  /*16bb0*/  LDL R111, [R1+0x694] ;  /* 0x00069400016f7983 */ /* 0x000ea20000100800 */
[----:B------:R-:W-:-:S02]  /*16bc0*/  LOP3.LUT R190, R22, R190, RZ, 0x3c, !PT ;  /* 0x000000be16be7212 */ /* 0x000fc400078e3cff */
[----:B------:R-:W1:Y:S08]  /*16bd0*/  POPC R8, R8 ;  /* 0x0000000800087309 */ /* 0x000e700000000000 */
[----:B------:R-:W1:Y:S01]  /*16be0*/  POPC R22, R190 ;  /* 0x000000be00167309 */ /* 0x000e620000000000 */
[----:B0-----:R-:W-:Y:S04]  /*16bf0*/  STL [R1+0x218], R35 ;  /* 0x0002182301007387 */ /* 0x001fe80000100800 */
[----:B------:R-:W2:Y:S01]  /*16c00*/  LDL R114, [R1+0x434] ;  /* 0x0004340001727983 */ /* 0x000ea20000100800 */
[----:B-1----:R-:W-:Y:S01]  /*16c10*/  IMAD.IADD R8, R16, 0x1, R8 ;  /* 0x0000000110087824 */ /* 0x002fe200078e0208 */
[----:B------:R-:W-:-:S02]  /*16c20*/  LOP3.LUT R16, R123, R194, RZ, 0x3c, !PT ;  /* 0x000000c27b107212 */ /* 0x000fc400078e3cff */
[----:B------:R0:W-:Y:S04]  /*16c30*/  STL [R1+0x21c], R22 ;  /* 0x00021c1601007387 */ /* 0x0001e80000100800 */
[----:B0-----:R-:W2:Y:S01]  /*16c40*/  LDL.LU R22, [R1+0x96c] ;  /* 0x00096c0001167983 */ /* 0x001ea20000300800 */
[----:B---3--:R-:W-:-:S03]  /*16c50*/  LOP3.LUT R191, R24, R191, RZ, 0x3c, !PT ;  /* 0x000000bf18bf7212 */ /* 0x008fc600078e3cff */
[----:B------:R-:W3:Y:S04]  /*16c60*/  LDL.LU R24, [R1+0x960] ;  /* 0x0009600001187983 */ /* 0x000ee80000300800 */
[----:B------:R-:W3:Y:S01]  /*16c70*/  LDL.LU R194, [R1+0xdd8] ;  /* 0x000dd80001c27983 */ /* 0x000ee20000300800 */
[----:B------:R-:W-:Y:S01]  /*16c80*/  IMAD R6, R8, 0x9, R6 ;  /* 0x0000000908067824 */ /* 0x000fe200078e0206 */
[----:B------:R-:W-:Y:S02]  /*16c90*/  VABSDIFF.U32 R8, R195, R110, RZ ;  /* 0x0000006ec3087214 */ /* 0x000fe400000e00ff */
[----:B--2---:R-:W-:Y:S01]  /*16ca0*/  LOP3.LUT R192, R63, R192, RZ, 0x3c, !PT ;  /* 0x000000c03fc07212 */ /* 0x004fe200078e3cff */
[----:B------:R-:W-:Y:S01]  /*16cb0*/  POPC R16, R16 ;  /* 0x0000001000107309 */ /* 0x000fe20000000000 */
[----:B------:R-:W2:Y:S01]  /*16cc0*/  LDL.LU R195, [R1+0xdd4] ;  /* 0x000dd40001c37983 */ /* 0x000ea20000300800 */
[----:B------:R-:W-:Y:S01]  /*16cd0*/  IMAD.IADD R6, R6, 0x1, R8 ;  /* 0x0000000106067824 */ /* 0x000fe200078e0208 */
[----:B------:R-:W-:-:S02]  /*16ce0*/  LOP3.LUT R8, R119, R196, RZ, 0x3c, !PT ;  /* 0x000000c477087212 */ /* 0x000fc400078e3cff */
[----:B------:R-:W2:Y:S03]  /*16cf0*/  LDL.LU R110, [R1+0x964] ;  /* 0x00096400016e7983 */ /* 0x000ea60000300800 */
[----:B------:R-:W0:Y:S01]  /*16d00*/  POPC R35, R192 ;  /* 0x000000c000237309 */ /* 0x000e220000000000 */
[----:B------:R-:W-:Y:S01]  /*16d10*/  LOP3.LUT R193, R118, R193, RZ, 0x3c, !PT ;  /* 0x000000c176c17212 */ /* 0x000fe200078e3cff */
[----:B------:R-:W2:Y:S04]  /*16d20*/  LDL.LU R196, [R1+0xdd0] ;  /* 0x000dd00001c47983 */ /* 0x000ea80000300800 */
[----:B------:R-:W2:Y:S02]  /*16d30*/  LDL R123, [R1+0x420] ;  /* 0x00042000017b7983 */ /* 0x000ea40000100800 */
[----:B------:R-:W1:Y:S02]  /*16d40*/  POPC R8, R8 ;  /* 0x0000000800087309 */ /* 0x000e640000000000 */
[----:B------:R-:W2:Y:S04]  /*16d50*/  LDL R63, [R1+0x69c] ;  /* 0x00069c00013f7983 */ /* 0x000ea80000100800 */
[----:B0-----:R0:W-:Y:S04]  /*16d60*/  STL [R1+0x214], R35 ;  /* 0x0002142301007387 */ /* 0x0011e80000100800 */
[----:B------:R-:W2:Y:S01]  /*16d70*/  LDL R119, [R1+0x424] ;  /* 0x0004240001777983 */ /* 0x000ea20000100800 */
[----:B-1----:R-:W-:-:S03]  /*16d80*/  IMAD.IADD R8, R16, 0x1, R8 ;  /* 0x0000000110087824 */ /* 0x002fc600078e0208 */
[----:B------:R-:W2:Y:S01]  /*16d90*/  LDL.LU R118, [R1+0x970] ;  /* 0x0009700001767983 */ /* 0x000ea20000300800 */
[----:B0-----:R-:W0:Y:S03]  /*16da0*/  POPC R35, R193 ;  /* 0x000000c100237309 */ /* 0x001e260000000000 */
[----:B0-----:R-:W-:Y:S01]  /*16db0*/  STL [R1+0x210], R35 ;  /* 0x0002102301007387 */ /* 0x001fe20000100800 */
        /* <DEDUP_REMOVED lines=9> */
[----:B------:R-:W2:Y:S02]  /*16e50*/  LDL.LU R198, [R1+0xdc8] ;  /* 0x000dc80001c67983 */ /* 0x000ea40000300800 */
[----:B------:R-:W-:Y:S01]  /*16e60*/  IMAD.IADD R6, R6, 0x1, R8 ;  /* 0x0000000106067824 */ /* 0x000fe200078e0208 */
[----:B------:R-:W-:Y:S01]  /*16e70*/  LOP3.LUT R8, R114, R199, RZ, 0x3c, !PT ;  /* 0x000000c772087212 */ /* 0x000fe200078e3cff */
[----:B------:R-:W0:Y:S01]  /*16e80*/  POPC R35, R196 ;  /* 0x000000c400237309 */ /* 0x000e220000000000 */
[----:B------:R-:W2:Y:S01]  /*16e90*/  LDL.LU R111, [R1+0x980] ;  /* 0x00098000016f7983 */ /* 0x000ea20000300800 */
[----:B------:R-:W-:-:S03]  /*16ea0*/  LOP3.LUT R195, R22, R195, RZ, 0x3c, !PT ;  /* 0x000000c316c37212 */ /* 0x000fc600078e3cff */
[----:B------:R-:W2:Y:S03]  /*16eb0*/  LDL.LU R199, [R1+0xdc4] ;  /* 0x000dc40001c77983 */ /* 0x000ea60000300800 */
[----:B------:R-:W-:Y:S01]  /*16ec0*/  POPC R16, R16 ;  /* 0x0000001000107309 */ /* 0x000fe20000000000 */
[----:B------:R-:W2:Y:S04]  /*16ed0*/  LDL R122, [R1+0x408] ;  /* 0x00040800017a7983 */ /* 0x000ea80000100800 */
[----:B------:R-:W2:Y:S03]  /*16ee0*/  LDL R22, [R1+0x6a4] ;  /* 0x0006a40001167983 */ /* 0x000ea60000100800 */
[----:B------:R-:W1:Y:S01]  /*16ef0*/  POPC R8, R8 ;  /* 0x0000000800087309 */ /* 0x000e620000000000 */
[----:B------:R-:W2:Y:S04]  /*16f00*/  LDL R24, [R1+0x40c] ;  /* 0x00040c0001187983 */ /* 0x000ea80000100800 */
[----:B0-----:R0:W-:Y:S04]  /*16f10*/  STL [R1+0x208], R35 ;  /* 0x0002082301007387 */ /* 0x0011e80000100800 */
[----:B------:R-:W2:Y:S01]  /*16f20*/  LDL.LU R114, [R1+0x984] ;  /* 0x0009840001727983 */ /* 0x000ea20000300800 */
[----:B-1----:R-:W-:-:S02]  /*16f30*/  IADD3 R8, PT, PT, R16, R8, RZ ;  /* 0x0000000810087210 */ /* 0x002fc40007ffe0ff */
[----:B------:R-:W-:Y:S02]  /*16f40*/  LOP3.LUT R16, R123, R200, RZ, 0x3c, !PT ;  /* 0x000000c87b107212 */ /* 0x000fe400078e3cff */
[----:B---3--:R-:W-:Y:S02]  /*16f50*/  LOP3.LUT R197, R110, R197, RZ, 0x3c, !PT ;  /* 0x000000c56ec57212 */ /* 0x008fe400078e3cff */
[----:B------:R-:W3:Y:S04]  /*16f60*/  LDL.LU R110, [R1+0x978] ;  /* 0x00097800016e7983 */ /* 0x000ee80000300800 */
[----:B------:R-:W3:Y:S01]  /*16f70*/  LDL.LU R200, [R1+0xdc0] ;  /* 0x000dc00001c87983 */ /* 0x000ee20000300800 */
[----:B------:R-:W-:Y:S01]  /*16f80*/  IMAD R6, R8, 0x9, R6 ;  /* 0x0000000908067824 */ /* 0x000fe200078e0206 */
[----:B------:R-:W-:-:S02]  /*16f90*/  VABSDIFF.U32 R8, R201, R63, RZ ;  /* 0x0000003fc9087214 */ /* 0x000fc400000e00ff */
[----:B--2---:R-:W-:Y:S01]  /*16fa0*/  LOP3.LUT R198, R118, R198, RZ, 0x3c, !PT ;  /* 0x000000c676c67212 */ /* 0x004fe200078e3cff */
[----:B------:R-:W-:Y:S01]  /*16fb0*/  POPC R16, R16 ;  /* 0x0000001000107309 */ /* 0x000fe20000000000 */
[----:B------:R-:W2:Y:S01]  /*16fc0*/  LDL.LU R201, [R1+0xdbc] ;  /* 0x000dbc0001c97983 */ /* 0x000ea20000300800 */
[----:B------:R-:W-:Y:S01]  /*16fd0*/  IMAD.IADD R6, R6, 0x1, R8 ;  /* 0x0000000106067824 */ /* 0x000fe200078e0208 */
[----:B------:R-:W-:Y:S02]  /*16fe0*/  LOP3.LUT R8, R119, R202, RZ, 0x3c, !PT ;  /* 0x000000ca77087212 */ /* 0x000fe400078e3cff */
[----:B------:R-:W2:Y:S03]  /*16ff0*/  LDL.LU R63, [R1+0x97c] ;  /* 0x00097c00013f7983 */ /* 0x000ea60000300800 */
[----:B0-----:R-:W0:Y:S01]  /*17000*/  POPC R35, R198 ;  /* 0x000000c600237309 */ /* 0x001e220000000000 */
[----:B------:R-:W-:Y:S01]  /*17010*/  LOP3.LUT R199, R115, R199, RZ, 0x3c, !PT ;  /* 0x000000c773c77212 */ /* 0x000fe200078e3cff */
[----:B------:R-:W2:Y:S04]  /*17020*/  LDL.LU R202, [R1+0xdb8] ;  /* 0x000db80001ca7983 */ /* 0x000ea80000300800 */
[----:B------:R-:W2:Y:S02]  /*17030*/  LDL R119, [R1+0x3f0] ;  /* 0x0003f00001777983 */ /* 0x000ea40000100800 */
[----:B------:R-:W1:Y:S02]  /*17040*/  POPC R8, R8 ;  /* 0x0000000800087309 */ /* 0x000e640000000000 */
[----:B0-----:R0:W-:Y:S04]  /*17050*/  STL [R1+0x204], R35 ;  /* 0x0002042301007387 */ /* 0x0011e80000100800 */
[----:B------:R-:W2:Y:S01]  /*17060*/  LDL R118, [R1+0x6a0] ;  /* 0x0006a00001767983 */ /* 0x000ea20000100800 */
[----:B-1----:R-:W-:-:S03]  /*17070*/  IMAD.IADD R8, R16, 0x1, R8 ;  /* 0x0000000110087824 */ /* 0x002fc600078e0208 */
[----:B------:R-:W2:Y:S01]  /*17080*/  LDL R115, [R1+0x3f4] ;  /* 0x0003f40001737983 */ /* 0x000ea20000100800 */
[----:B0-----:R-:W0:Y:S01]  /*17090*/  POPC R35, R199 ;  /* 0x000000c700237309 */ /* 0x001e220000000000 */
[----:B------:R-:W-:Y:S01]  /*170a0*/  IMAD R8, R8, 0x9, R6 ;  /* 0x0000000908087824 */ /* 0x000fe200078e0206 */
[----:B------:R-:W-:Y:S01]  /*170b0*/  LOP3.LUT R6, R122, R203, RZ, 0x3c, !PT ;  /* 0x000000cb7a067212 */ /* 0x000fe200078e3cff */
[----:B0-----:R-:W-:Y:S01]  /*170c0*/  STL [R1+0x200], R35 ;  /* 0x0002002301007387 */ /* 0x001fe20000100800 */
[----:B---3--:R-:W-:-:S03]  /*170d0*/  LOP3.LUT R200, R111, R200, RZ, 0x3c, !PT ;  /* 0x000000c86fc87212 */ /* 0x008fc600078e3cff */
[----:B------:R-:W3:Y:S01]  /*170e0*/  LDL.LU R111, [R1+0x988] ;  /* 0x00098800016f7983 */ /* 0x000ee20000300800 */
[----:B------:R-:W0:Y:S03]  /*170f0*/  POPC R16, R200 ;  /* 0x000000c800107309 */ /* 0x000e260000000000 */
[----:B0-----:R0:W-:Y:S04]  /*17100*/  STL [R1+0x1fc], R16 ;  /* 0x0001fc1001007387 */ /* 0x0011e80000100800 */
[----:B------:R-:W3:Y:S01]  /*17110*/  LDL.LU R203, [R1+0xdb4] ;  /* 0x000db40001cb7983 */ /* 0x000ee20000300800 */
[----:B0-----:R-:W-:Y:S01]  /*17120*/  VABSDIFF.U32 R16, R204, R22, RZ ;  /* 0x00000016cc107214 */ /* 0x001fe200000e00ff */
[----:B------:R-:W-:Y:S02]  /*17130*/  POPC R6, R6 ;  /* 0x0000000600067309 */ /* 0x000fe40000000000 */
[----:B------:R-:W3:Y:S02]  /*17140*/  LDL.LU R204, [R1+0xdb0] ;  /* 0x000db00001cc7983 */ /* 0x000ee40000300800 */
[----:B------:R-:W-:Y:S01]  /*17150*/  IMAD.IADD R8, R8, 0x1, R16 ;  /* 0x0000000108087824 */ /* 0x000fe200078e0210 */
[----:B------:R-:W-:Y:S01]  /*17160*/  LOP3.LUT R16, R24, R205, RZ, 0x3c, !PT ;  /* 0x000000cd18107212 */ /* 0x000fe200078e3cff */
[----:B------:R-:W3:Y:S01]  /*17170*/  LDL.LU R22, [R1+0x98c] ;  /* 0x00098c0001167983 */ /* 0x000ee20000300800 */
[----:B--2---:R-:W-:-:S03]  /*17180*/  LOP3.LUT R201, R114, R201, RZ, 0x3c, !PT ;  /* 0x000000c972c97212 */ /* 0x004fc600078e3cff */
[----:B------:R-:W2:Y:S01]  /*17190*/  LDL.LU R205, [R1+0xdac] ;  /* 0x000dac0001cd7983 */ /* 0x000ea20000300800 */
[----:B------:R-:W0:Y:S01]  /*171a0*/  POPC R16, R16 ;  /* 0x0000001000107309 */ /* 0x000e220000000000 */
[----:B------:R-:W-:Y:S02]  /*171b0*/  LOP3.LUT R202, R110, R202, RZ, 0x3c, !PT ;  /* 0x000000ca6eca7212 */ /* 0x000fe400078e3cff */
[----:B------:R-:W2:Y:S04]  /*171c0*/  LDL.LU R24, [R1+0x9a0] ;  /* 0x0009a00001187983 */ /* 0x000ea80000300800 */
[----:B------:R-:W2:Y:S04]  /*171d0*/  LDL R126, [R1+0x3e0] ;  /* 0x0003e000017e7983 */ /* 0x000ea80000100800 */
[----:B------:R-:W2:Y:S01]  /*171e0*/  LDL R123, [R1+0x680] ;  /* 0x00068000017b7983 */ /* 0x000ea20000100800 */
[----:B0-----:R-:W-:-:S03]  /*171f0*/  IMAD.IADD R6, R6, 0x1, R16 ;  /* 0x0000000106067824 */ /* 0x001fc600078e0210 */
[----:B------:R-:W2:Y:S01]  /*17200*/  LDL R122, [R1+0x3e4] ;  /* 0x0003e400017a7983 */ /* 0x000ea20000100800 */
[----:B------:R-:W-:-:S03]  /*17210*/  IMAD R8, R6, 0x9, R8 ;  /* 0x0000000906087824 */ /* 0x000fc600078e0208 */
[----:B------:R-:W2:Y:S01]  /*17220*/  LDL.LU R114, [R1+0x9a4] ;  /* 0x0009a40001727983 */ /* 0x000ea20000300800 */
[----:B------:R-:W-:-:S03]  /*17230*/  LOP3.LUT R6, R119, R206, RZ, 0x3c, !PT ;  /* 0x000000ce77067212 */ /* 0x000fc600078e3cff */
[----:B------:R-:W2:Y:S01]  /*17240*/  LDL.LU R110, [R1+0x990] ;  /* 0x00099000016e7983 */ /* 0x000ea20000300800 */
[----:B---3--:R-:W-:-:S03]  /*17250*/  LOP3.LUT R203, R63, R203, RZ, 0x3c, !PT ;  /* 0x000000cb3fcb7212 */ /* 0x008fc600078e3cff */
[----:B------:R-:W3:Y:S04]  /*17260*/  LDL.LU R63, [R1+0x994] ;  /* 0x00099400013f7983 */ /* 0x000ee80000300800 */
[----:B------:R-:W3:Y:S01]  /*17270*/  LDL.LU R206, [R1+0xda8] ;  /* 0x000da80001ce7983 */ /* 0x000ee20000300800 */
[----:B------:R-:W-:Y:S01]  /*17280*/  VABSDIFF.U32 R16, R207, R118, RZ ;  /* 0x00000076cf107214 */ /* 0x000fe200000e00ff */
[----:B------:R-:W-:Y:S01]  /*17290*/  POPC R6, R6 ;  /* 0x0000000600067309 */ /* 0x000fe20000000000 */
[----:B------:R-:W-:Y:S01]  /*172a0*/  LOP3.LUT R204, R111, R204, RZ, 0x3c, !PT ;  /* 0x000000cc6fcc7212 */ /* 0x000fe200078e3cff */
[----:B------:R-:W3:Y:S01]  /*172b0*/  LDL.LU R207, [R1+0xda4] ;  /* 0x000da40001cf7983 */ /* 0x000ee20000300800 */
[----:B------:R-:W-:Y:S02]  /*172c0*/  IADD3 R8, PT, PT, R8, R16, RZ ;  /* 0x0000001008087210 */ /* 0x000fe40007ffe0ff */
[----:B------:R-:W-:-:S02]  /*172d0*/  LOP3.LUT R16, R115, R208, RZ, 0x3c, !PT ;  /* 0x000000d073107212 */ /* 0x000fc400078e3cff */
[----:B------:R-:W3:Y:S04]  /*172e0*/  LDL.LU R208, [R1+0xda0] ;  /* 0x000da00001d07983 */ /* 0x000ee80000300800 */
[----:B------:R-:W0:Y:S01]  /*172f0*/  POPC R16, R16 ;  /* 0x0000001000107309 */ /* 0x000e220000000000 */
[----:B------:R-:W3:Y:S01]  /*17300*/  LDL R119, [R1+0x3d8] ;  /* 0x0003d80001777983 */ /* 0x000ee20000100800 */
[----:B--2---:R-:W-:-:S03]  /*17310*/  LOP3.LUT R205, R22, R205, RZ, 0x3c, !PT ;  /* 0x000000cd16cd7212 */ /* 0x004fc600078e3cff */
[----:B------:R-:W2:Y:S03]  /*17320*/  LDL R118, [R1+0x678] ;  /* 0x0006780001767983 */ /* 0x000ea60000100800 */
[----:B------:R-:W1:Y:S01]  /*17330*/  POPC R35, R204 ;  /* 0x000000cc00237309 */ /* 0x000e620000000000 */
[----:B------:R-:W2:Y:S01]  /*17340*/  LDL R115, [R1+0x3dc] ;  /* 0x0003dc0001737983 */ /* 0x000ea20000100800 */
[----:B0-----:R-:W-:-:S04]  /*17350*/  IMAD.IADD R6, R6, 0x1, R16 ;  /* 0x0000000106067824 */ /* 0x001fc800078e0210 */
[----:B------:R-:W-:Y:S01]  /*17360*/  IMAD R8, R6, 0x9, R8 ;  /* 0x0000000906087824 */ /* 0x000fe200078e0208 */
[----:B-1----:R-:W-:Y:S01]  /*17370*/  STL [R1+0x1f8], R35 ;  /* 0x0001f82301007387 */ /* 0x002fe20000100800 */
[----:B------:R-:W-:-:S03]  /*17380*/  LOP3.LUT R6, R126, R209, RZ, 0x3c, !PT ;  /* 0x000000d17e067212 */ /* 0x000fc600078e3cff */
[----:B------:R-:W2:Y:S04]  /*17390*/  LDL.LU R111, [R1+0x9b0] ;  /* 0x0009b000016f7983 */ /* 0x000ea80000300800 */
[----:B------:R-:W2:Y:S01]  /*173a0*/  LDL.LU R22, [R1+0x9b4] ;  /* 0x0009b40001167983 */ /* 0x000ea20000300800 */
[----:B---3--:R-:W-:-:S03]  /*173b0*/  LOP3.LUT R206, R24, R206, RZ, 0x3c, !PT ;  /* 0x000000ce18ce7212 */ /* 0x008fc600078e3cff */
[----:B------:R-:W3:Y:S01]  /*173c0*/  LDL.LU R24, [R1+0x9c0] ;  /* 0x0009c00001187983 */ /* 0x000ee20000300800 */
[----:B------:R-:W0:Y:S03]  /*173d0*/  POPC R16, R206 ;  /* 0x000000ce00107309 */ /* 0x000e260000000000 */
[----:B0-----:R0:W-:Y:S04]  /*173e0*/  STL [R1+0x1f4], R16 ;  /* 0x0001f41001007387 */ /* 0x0011e80000100800 */
[----:B------:R-:W3:Y:S01]  /*173f0*/  LDL.LU R209, [R1+0xd9c] ;  /* 0x000d9c0001d17983 */ /* 0x000ee20000300800 */
[----:B0-----:R-:W-:Y:S01]  /*17400*/  VABSDIFF.U32 R16, R216, R123, RZ ;  /* 0x0000007bd8107214 */ /* 0x001fe200000e00ff */
[----:B------:R-:W-:Y:S01]  /*17410*/  POPC R6, R6 ;  /* 0x0000000600067309 */ /* 0x000fe20000000000 */
[----:B------:R-:W-:Y:S01]  /*17420*/  LOP3.LUT R208, R110, R208, RZ, 0x3c, !PT ;  /* 0x000000d06ed07212 */ /* 0x000fe200078e3cff */
[----:B------:R-:W3:Y:S02]  /*17430*/  LDL.LU R216, [R1+0xd98] ;  /* 0x000d980001d87983 */ /* 0x000ee40000300800 */
[----:B------:R-:W-:Y:S01]  /*17440*/  IMAD.IADD R8, R8, 0x1, R16 ;  /* 0x0000000108087824 */ /* 0x000fe200078e0210 */
[----:B------:R-:W-:-:S02]  /*17450*/  LOP3.LUT R16, R122, R210, RZ, 0x3c, !PT ;  /* 0x000000d27a107212 */ /* 0x000fc400078e3cff */
[----:B------:R-:W3:Y:S01]  /*17460*/  LDL.LU R210, [R1+0xd94] ;  /* 0x000d940001d27983 */ /* 0x000ee20000300800 */
[----:B------:R-:W0:Y:S08]  /*17470*/  POPC R35, R208 ;  /* 0x000000d000237309 */ /* 0x000e300000000000 */
[----:B------:R-:W1:Y:S01]  /*17480*/  POPC R16, R16 ;  /* 0x0000001000107309 */ /* 0x000e620000000000 */
[----:B------:R-:W-:-:S02]  /*17490*/  LOP3.LUT R207, R114, R207, RZ, 0x3c, !PT ;  /* 0x000000cf72cf7212 */ /* 0x000fc400078e3cff */
[----:B------:R-:W3:Y:S04]  /*174a0*/  LDL.LU R114, [R1+0x9c4] ;  /* 0x0009c40001727983 */ /* 0x000ee80000300800 */
[----:B0-----:R-:W-:Y:S04]  /*174b0*/  STL [R1+0x1f0], R35 ;  /* 0x0001f02301007387 */ /* 0x001fe80000100800 */
[----:B------:R-:W3:Y:S01]  /*174c0*/  LDL.LU R110, [R1+0x9b8] ;  /* 0x0009b800016e7983 */ /* 0x000ee20000300800 */
[----:B-1----:R-:W-:Y:S01]  /*174d0*/  IMAD.IADD R6, R6, 0x1, R16 ;  /* 0x0000000106067824 */ /* 0x002fe200078e0210 */
[----:B--2---:R-:W-:-:S03]  /*174e0*/  VABSDIFF.U32 R16, R212, R118, RZ ;  /* 0x00000076d4107214 */ /* 0x004fc600000e00ff */
[----:B------:R-:W-:Y:S01]  /*174f0*/  IMAD R8, R6, 0x9, R8 ;  /* 0x0000000906087824 */ /* 0x000fe200078e0208 */
[----:B------:R-:W-:-:S03]  /*17500*/  LOP3.LUT R6, R119, R211, RZ, 0x3c, !PT ;  /* 0x000000d377067212 */ /* 0x000fc600078e3cff */
[----:B------:R-:W-:Y:S01]  /*17510*/  IMAD.IADD R8, R8, 0x1, R16 ;  /* 0x0000000108087824 */ /* 0x000fe200078e0210 */
[----:B------:R-:W-:Y:S02]  /*17520*/  LOP3.LUT R16, R115, R215, RZ, 0x3c, !PT ;  /* 0x000000d773107212 */ /* 0x000fe400078e3cff */
[----:B---3--:R-:W-:Y:S02]  /*17530*/  LOP3.LUT R209, R63, R209, RZ, 0x3c, !PT ;  /* 0x000000d13fd17212 */ /* 0x008fe400078e3cff */
[----:B------:R-:W2:Y:S04]  /*17540*/  LDL.LU R63, [R1+0x9bc] ;  /* 0x0009bc00013f7983 */ /* 0x000ea80000300800 */
[----:B------:R-:W3:Y:S04]  /*17550*/  LDL.LU R211, [R1+0xd90] ;  /* 0x000d900001d37983 */ /* 0x000ee80000300800 */
[----:B------:R-:W2:Y:S04]  /*17560*/  LDL.LU R212, [R1+0xd8c] ;  /* 0x000d8c0001d47983 */ /* 0x000ea80000300800 */
[----:B------:R-:W3:Y:S01]  /*17570*/  LDL.LU R215, [R1+0xd88] ;  /* 0x000d880001d77983 */ /* 0x000ee20000300800 */
[----:B------:R-:W-:Y:S01]  /*17580*/  POPC R6, R6 ;  /* 0x0000000600067309 */ /* 0x000fe20000000000 */
[----:B------:R-:W-:-:S02]  /*17590*/  LOP3.LUT R210, R111, R210, RZ, 0x3c, !PT ;  /* 0x000000d26fd27212 */ /* 0x000fc400078e3cff */
[----:B------:R-:W3:Y:S04]  /*175a0*/  LDL R119, [R1+0x63c] ;  /* 0x00063c0001777983 */ /* 0x000ee80000100800 */
[----:B------:R-:W3:Y:S01]  /*175b0*/  LDL.LU R111, [R1+0x9c8] ;  /* 0x0009c800016f7983 */ /* 0x000ee20000300800 */
[----:B------:R-:W0:Y:S02]  /*175c0*/  POPC R16, R16 ;  /* 0x0000001000107309 */ /* 0x000e240000000000 */
[----:B0-----:R-:W-:-:S05]  /*175d0*/  IADD3 R6, PT, PT, R6, R16, RZ ;  /* 0x0000001006067210 */ /* 0x001fca0007ffe0ff */
[----:B------:R-:W-:Y:S01]  /*175e0*/  IMAD R8, R6, 0x9, R8 ;  /* 0x0000000906087824 */ /* 0x000fe200078e0208 */
[----:B------:R-:W-:Y:S02]  /*175f0*/  LOP3.LUT R6, R213, R219, RZ, 0x3c, !PT ;  /* 0x000000dbd5067212 */ /* 0x000fe400078e3cff */
[----:B--2---:R-:W-:-:S04]  /*17600*/  LOP3.LUT R212, R24, R212, RZ, 0x3c, !PT ;  /* 0x000000d418d47212 */ /* 0x004fc800078e3cff */
[----:B------:R-:W0:Y:S01]  /*17610*/  POPC R16, R212 ;  /* 0x000000d400107309 */ /* 0x000e220000000000 */
[----:B---3--:R-:W-:Y:S02]  /*17620*/  LOP3.LUT R211, R22, R211, RZ, 0x3c, !PT ;  /* 0x000000d316d37212 */ /* 0x008fe400078e3cff */
[----:B------:R-:W2:Y:S04]  /*17630*/  LDL.LU R22, [R1+0x9cc] ;  /* 0x0009cc0001167983 */ /* 0x000ea80000300800 */
[----:B------:R-:W3:Y:S04]  /*17640*/  LDL.LU R24, [R1+0x9e0] ;  /* 0x0009e00001187983 */ /* 0x000ee80000300800 */
[----:B0-----:R0:W-:Y:S04]  /*17650*/  STL [R1+0x1ec], R16 ;  /* 0x0001ec1001007387 */ /* 0x0011e80000100800 */
[----:B------:R-:W2:Y:S04]  /*17660*/  LDL.LU R219, [R1+0xd84] ;  /* 0x000d840001db7983 */ /* 0x000ea80000300800 */
[----:B------:R-:W3:Y:S01]  /*17670*/  LDL.LU R213, [R1+0xd80] ;  /* 0x000d800001d57983 */ /* 0x000ee20000300800 */
[----:B0-----:R-:W-:-:S03]  /*17680*/  VABSDIFF.U32 R16, R214, R215, RZ ;  /* 0x000000d7d6107214 */ /* 0x001fc600000e00ff */
[----:B------:R-:W2:Y:S02]  /*17690*/  LDL.LU R215, [R1+0xd7c] ;  /* 0x000d7c0001d77983 */ /* 0x000ea40000300800 */
[----:B------:R-:W-:Y:S02]  /*176a0*/  IMAD.IADD R8, R8, 0x1, R16 ;  /* 0x0000000108087824 */ /* 0x000fe400078e0210 */
[----:B------:R-:W2:Y:S01]  /*176b0*/  LDL.LU R214, [R1+0xd78] ;  /* 0x000d780001d67983 */ /* 0x000ea20000300800 */
[----:B------:R-:W-:-:S03]  /*176c0*/  LOP3.LUT R16, R216, R217, RZ, 0x3c, !PT ;  /* 0x000000d9d8107212 */ /* 0x000fc600078e3cff */
[----:B------:R-:W2:Y:S01]  /*176d0*/  LDL.LU R217, [R1+0xd74] ;  /* 0x000d740001d97983 */ /* 0x000ea20000300800 */
[----:B------:R-:W-:Y:S03]  /*176e0*/  POPC R6, R6 ;  /* 0x0000000600067309 */ /* 0x000fe60000000000 */
[----:B------:R-:W2:Y:S04]  /*176f0*/  LDL.LU R216, [R1+0xd70] ;  /* 0x000d700001d87983 */ /* 0x000ea80000300800 */
[----:B------:R-:W2:Y:S01]  /*17700*/  LDL R118, [R1+0x634] ;  /* 0x0006340001767983 */ /* 0x000ea20000100800 */
[----:B------:R-:W0:Y:S03]  /*17710*/  POPC R16, R16 ;  /* 0x0000001000107309 */ /* 0x000e260000000000 */
[----:B------:R-:W2:Y:S01]  /*17720*/  LDL R115, [R1+0x3bc] ;  /* 0x0003bc0001737983 */ /* 0x000ea20000100800 */
[----:B0-----:R-:W-:Y:S01]  /*17730*/  IMAD.IADD R6, R6, 0x1, R16 ;  /* 0x0000000106067824 */ /* 0x001fe200078e0210 */
[----:B------:R-:W-:-:S03]  /*17740*/  VABSDIFF.U32 R16, R218, R119, RZ ;  /* 0x00000077da107214 */ /* 0x000fc600000e00ff */
[----:B------:R-:W-:-:S04]  /*17750*/  IMAD R8, R6, 0x9, R8 ;  /* 0x0000000906087824 */ /* 0x000fc800078e0208 */
[----:B------:R-:W-:Y:S01]  /*17760*/  IMAD.IADD R8, R8, 0x1, R16 ;  /* 0x0000000108087824 */ /* 0x000fe200078e0210 */
[----:B---3--:R-:W-:Y:S02]  /*17770*/  LOP3.LUT R213, R114, R213, RZ, 0x3c, !PT ;  /* 0x000000d572d57212 */ /* 0x008fe400078e3cff */
[----:B------:R-:W3:Y:S01]  /*17780*/  LDL.LU R114, [R1+0x9e4] ;  /* 0x0009e40001727983 */ /* 0x000ee20000300800 */
[----:B--2---:R-:W-:Y:S02]  /*17790*/  LOP3.LUT R215, R63, R215, RZ, 0x3c, !PT ;  /* 0x000000d73fd77212 */ /* 0x004fe400078e3cff */
[----:B------:R-:W-:Y:S02]  /*177a0*/  LOP3.LUT R214, R110, R214, RZ, 0x3c, !PT ;  /* 0x000000d66ed67212 */ /* 0x000fe400078e3cff */
[----:B------:R-:W2:Y:S01]  /*177b0*/  LDL.LU R110, [R1+0x9d8] ;  /* 0x0009d800016e7983 */ /* 0x000ea20000300800 */
[----:B------:R-:W-:-:S03]  /*177c0*/  LOP3.LUT R6, R217, R223, RZ, 0x3c, !PT ;  /* 0x000000dfd9067212 */ /* 0x000fc600078e3cff */
[----:B------:R-:W2:Y:S04]  /*177d0*/  LDL.LU R63, [R1+0x9dc] ;  /* 0x0009dc00013f7983 */ /* 0x000ea80000300800 */
[----:B------:R-:W2:Y:S04]  /*177e0*/  LDL.LU R223, [R1+0xd6c] ;  /* 0x000d6c0001df7983 */ /* 0x000ea80000300800 */
[----:B------:R-:W3:Y:S04]  /*177f0*/  LDL.LU R217, [R1+0xd68] ;  /* 0x000d680001d97983 */ /* 0x000ee80000300800 */
[----:B------:R-:W2:Y:S01]  /*17800*/  LDL.LU R218, [R1+0xd64] ;  /* 0x000d640001da7983 */ /* 0x000ea20000300800 */
[----:B------:R-:W-:-:S03]  /*17810*/  LOP3.LUT R16, R219, R220, RZ, 0x3c, !PT ;  /* 0x000000dcdb107212 */ /* 0x000fc600078e3cff */
[----:B------:R-:W3:Y:S01]  /*17820*/  LDL.LU R220, [R1+0xd60] ;  /* 0x000d600001dc7983 */ /* 0x000ee20000300800 */
[----:B------:R-:W-:Y:S01]  /*17830*/  POPC R6, R6 ;  /* 0x0000000600067309 */ /* 0x000fe20000000000 */
[----:B------:R-:W-:Y:S02]  /*17840*/  LOP3.LUT R216, R111, R216, RZ, 0x3c, !PT ;  /* 0x000000d86fd87212 */ /* 0x000fe400078e3cff */
[----:B------:R-:W3:Y:S04]  /*17850*/  LDL.LU R219, [R1+0xd5c] ;  /* 0x000d5c0001db7983 */ /* 0x000ee80000300800 */
[----:B------:R-:W3:Y:S01]  /*17860*/  LDL.LU R111, [R1+0x9e8] ;  /* 0x0009e800016f7983 */ /* 0x000ee20000300800 */
[----:B------:R-:W0:Y:S02]  /*17870*/  POPC R16, R16 ;  /* 0x0000001000107309 */ /* 0x000e240000000000 */
[----:B0-----:R-:W-:-:S04]  /*17880*/  IMAD.IADD R6, R6, 0x1, R16 ;  /* 0x0000000106067824 */ /* 0x001fc800078e0210 */
[----:B------:R-:W-:Y:S01]  /*17890*/  IMAD R8, R6, 0x9, R8 ;  /* 0x0000000906087824 */ /* 0x000fe200078e0208 */
[----:B--2---:R-:W-:-:S04]  /*178a0*/  LOP3.LUT R218, R24, R218, RZ, 0x3c, !PT ;  /* 0x000000da18da7212 */ /* 0x004fc800078e3cff */
[----:B------:R-:W0:Y:S01]  /*178b0*/  POPC R16, R218 ;  /* 0x000000da00107309 */ /* 0x000e220000000000 */
[----:B---3--:R-:W-:Y:S02]  /*178c0*/  LOP3.LUT R217, R22, R217, RZ, 0x3c, !PT ;  /* 0x000000d916d97212 */ /* 0x008fe400078e3cff */
[----:B------:R-:W2:Y:S01]  /*178d0*/  LDL.LU R22, [R1+0x9ec] ;  /* 0x0009ec0001167983 */ /* 0x000ea20000300800 */
[----:B------:R-:W-:-:S03]  /*178e0*/  LOP3.LUT R6, R220, R225, RZ, 0x3c, !PT ;  /* 0x000000e1dc067212 */ /* 0x000fc600078e3cff */
[----:B------:R-:W3:Y:S04]  /*178f0*/  LDL.LU R24, [R1+0xa00] ;  /* 0x000a000001187983 */ /* 0x000ee80000300800 */
[----:B0-----:R0:W-:Y:S04]  /*17900*/  STL [R1+0x1e8], R16 ;  /* 0x0001e81001007387 */ /* 0x0011e80000100800 */
[----:B------:R-:W2:Y:S04]  /*17910*/  LDL.LU R225, [R1+0xd58] ;  /* 0x000d580001e17983 */ /* 0x000ea80000300800 */
[----:B------:R-:W3:Y:S01]  /*17920*/  LDL.LU R220, [R1+0xd54] ;  /* 0x000d540001dc7983 */ /* 0x000ee20000300800 */
[----:B0-----:R-:W-:-:S03]  /*17930*/  VABSDIFF.U32 R16, R221, R118, RZ ;  /* 0x00000076dd107214 */ /* 0x001fc600000e00ff */
[----:B------:R-:W2:Y:S01]  /*17940*/  LDL.LU R221, [R1+0xd50] ;  /* 0x000d500001dd7983 */ /* 0x000ea20000300800 */
[----:B------:R-:W-:Y:S02]  /*17950*/  IADD3 R8, PT, PT, R8, R16, RZ ;  /* 0x0000001008087210 */ /* 0x000fe40007ffe0ff */
[----:B------:R-:W-:Y:S02]  /*17960*/  LOP3.LUT R16, R115, R222, RZ, 0x3c, !PT ;  /* 0x000000de73107212 */ /* 0x000fe400078e3cff */
[----:B------:R-:W2:Y:S01]  /*17970*/  LDL.LU R222, [R1+0xd4c] ;  /* 0x000d4c0001de7983 */ /* 0x000ea20000300800 */
[----:B------:R-:W-:Y:S01]  /*17980*/  POPC R6, R6 ;  /* 0x0000000600067309 */ /* 0x000fe20000000000 */
[----:B------:R-:W-:Y:S02]  /*17990*/  LOP3.LUT R219, R114, R219, RZ, 0x3c, !PT ;  /* 0x000000db72db7212 */ /* 0x000fe400078e3cff */
[----:B------:R-:W2:Y:S04]  /*179a0*/  LDL R118, [R1+0x314] ;  /* 0x0003140001767983 */ /* 0x000ea80000100800 */
[----:B------:R-:W2:Y:S01]  /*179b0*/  LDL.LU R115, [R1+0xa04] ;  /* 0x000a040001737983 */ /* 0x000ea20000300800 */
[----:B------:R-:W0:Y:S02]  /*179c0*/  POPC R16, R16 ;  /* 0x0000001000107309 */ /* 0x000e240000000000 */
[----:B0-----:R-:W-:-:S04]  /*179d0*/  IMAD.IADD R6, R6, 0x1, R16 ;  /* 0x0000000106067824 */ /* 0x001fc800078e0210 */
[----:B------:R-:W-:Y:S01]  /*179e0*/  IMAD R8, R6, 0x9, R8 ;  /* 0x0000000906087824 */ /* 0x000fe200078e0208 */
[----:B------:R-:W-:-:S05]  /*179f0*/  VABSDIFF.U32 R16, R224, R223, RZ ;  /* 0x000000dfe0107214 */ /* 0x000fca00000e00ff */
[----:B------:R-:W-:Y:S01]  /*17a00*/  IMAD.IADD R8, R8, 0x1, R16 ;  /* 0x0000000108087824 */ /* 0x000fe200078e0210 */
[----:B---3--:R-:W-:-:S04]  /*17a10*/  LOP3.LUT R220, R110, R220, RZ, 0x3c, !PT ;  /* 0x000000dc6edc7212 */ /* 0x008fc800078e3cff */
[----:B------:R-:W0:Y:S01]  /*17a20*/  POPC R35, R220 ;  /* 0x000000dc00237309 */ /* 0x000e220000000000 */
[----:B--2---:R-:W-:Y:S01]  /*17a30*/  LOP3.LUT R6, R222, R227, RZ, 0x3c, !PT ;  /* 0x000000e3de067212 */ /* 0x004fe200078e3cff */
[----:B0-----:R0:W-:Y:S04]  /*17a40*/  STL [R1+0x1e4], R35 ;  /* 0x0001e42301007387 */ /* 0x0011e80000100800 */
[----:B------:R-:W2:Y:S04]  /*17a50*/  LDL.LU R114, [R1+0x9f8] ;  /* 0x0009f80001727983 */ /* 0x000ea80000300800 */
[----:B------:R-:W3:Y:S04]  /*17a60*/  LDL.LU R110, [R1+0x9fc] ;  /* 0x0009fc00016e7983 */ /* 0x000ee80000300800 */
[----:B------:R-:W2:Y:S04]  /*17a70*/  LDL.LU R227, [R1+0xd48] ;  /* 0x000d480001e37983 */ /* 0x000ea80000300800 */
[----:B------:R-:W3:Y:S04]  /*17a80*/  LDL.LU R222, [R1+0xd44] ;  /* 0x000d440001de7983 */ /* 0x000ee80000300800 */
[----:B------:R-:W2:Y:S04]  /*17a90*/  LDL.LU R223, [R1+0xd40] ;  /* 0x000d400001df7983 */ /* 0x000ea80000300800 */
[----:B------:R-:W2:Y:S01]  /*17aa0*/  LDL.LU R224, [R1+0xd3c] ;  /* 0x000d3c0001e07983 */ /* 0x000ea20000300800 */
[----:B------:R-:W-:-:S02]  /*17ab0*/  LOP3.LUT R221, R63, R221, RZ, 0x3c, !PT ;  /* 0x000000dd3fdd7212 */ /* 0x000fc400078e3cff */
[----:B------:R-:W-:Y:S01]  /*17ac0*/  LOP3.LUT R16, R225, R226, RZ, 0x3c, !PT ;  /* 0x000000e2e1107212 */ /* 0x000fe200078e3cff */
[----:B------:R-:W2:Y:S04]  /*17ad0*/  LDL R63, [R1+0x620] ;  /* 0x00062000013f7983 */ /* 0x000ea80000100800 */
[----:B------:R-:W2:Y:S01]  /*17ae0*/  LDL.LU R226, [R1+0xd38] ;  /* 0x000d380001e27983 */ /* 0x000ea20000300800 */
[----:B------:R-:W-:Y:S03]  /*17af0*/  POPC R6, R6 ;  /* 0x0000000600067309 */ /* 0x000fe60000000000 */
[----:B------:R-:W2:Y:S05]  /*17b00*/  LDL.LU R225, [R1+0xd34] ;  /* 0x000d340001e17983 */ /* 0x000eaa0000300800 */
[----:B------:R-:W1:Y:S02]  /*17b10*/  POPC R16, R16 ;  /* 0x0000001000107309 */ /* 0x000e640000000000 */
[----:B-1----:R-:W-:-:S04]  /*17b20*/  IMAD.IADD R6, R6, 0x1, R16 ;  /* 0x0000000106067824 */ /* 0x002fc800078e0210 */
[----:B------:R-:W-:Y:S01]  /*17b30*/  IMAD R8, R6, 0x9, R8 ;  /* 0x0000000906087824 */ /* 0x000fe200078e0208 */
[----:B---3--:R-:W-:Y:S02]  /*17b40*/  LOP3.LUT R222, R111, R222, RZ, 0x3c, !PT ;  /* 0x000000de6fde7212 */ /* 0x008fe400078e3cff */
[----:B------:R-:W3:Y:S02]  /*17b50*/  LDL.LU R111, [R1+0xa10] ;  /* 0x000a1000016f7983 */ /* 0x000ee40000300800 */
[----:B0-----:R-:W0:Y:S01]  /*17b60*/  POPC R35, R222 ;  /* 0x000000de00237309 */ /* 0x001e220000000000 */
[----:B--2---:R-:W-:Y:S02]  /*17b70*/  LOP3.LUT R223, R22, R223, RZ, 0x3c, !PT ;  /* 0x000000df16df7212 */ /* 0x004fe400078e3cff */
[----:B------:R-:W-:-:S05]  /*17b80*/  LOP3.LUT R224, R24, R224, RZ, 0x3c, !PT ;  /* 0x000000e018e07212 */ /* 0x000fca00078e3cff */
[----:B------:R-:W-:Y:S01]  /*17b90*/  POPC R16, R224 ;  /* 0x000000e000107309 */ /* 0x000fe20000000000 */
[----:B0-----:R0:W-:Y:S01]  /*17ba0*/  STL [R1+0x1e0], R35 ;  /* 0x0001e02301007387 */ /* 0x0011e20000100800 */
[----:B------:R-:W-:-:S03]  /*17bb0*/  LOP3.LUT R6, R226, R236, RZ, 0x3c, !PT ;  /* 0x000000ece2067212 */ /* 0x000fc600078e3cff */
[----:B------:R-:W2:Y:S03]  /*17bc0*/  LDL.LU R22, [R1+0xa14] ;  /* 0x000a140001167983 */ /* 0x000ea60000300800 */
[----:B0-----:R-:W0:Y:S02]  /*17bd0*/  POPC R35, R223 ;  /* 0x000000df00237309 */ /* 0x001e240000000000 */
[----:B0-----:R-:W-:Y:S04]  /*17be0*/  STL [R1+0x1dc], R35 ;  /* 0x0001dc2301007387 */ /* 0x001fe80000100800 */
[----:B------:R-:W2:Y:S04]  /*17bf0*/  LDL.LU R24, [R1+0xa20] ;  /* 0x000a200001187983 */ /* 0x000ea80000300800 */
[----:B------:R0:W-:Y:S04]  /*17c00*/  STL [R1+0x1d8], R16 ;  /* 0x0001d81001007387 */ /* 0x0001e80000100800 */
        /* <DEDUP_REMOVED lines=9> */
[----:B------:R-:W2:Y:S05]  /*17ca0*/  LDL.LU R126, [R1+0xa24] ;  /* 0x000a2400017e7983 */ /* 0x000eaa0000300800 */
[----:B------:R-:W0:Y:S02]  /*17cb0*/  POPC R16, R16 ;  /* 0x0000001000107309 */ /* 0x000e240000000000 */
[----:B0-----:R-:W-:-:S02]  /*17cc0*/  IADD3 R6, PT, PT, R6, R16, RZ ;  /* 0x0000001006067210 */ /* 0x001fc40007ffe0ff */
[----:B------:R-:W-:-:S03]  /*17cd0*/  VABSDIFF.U32 R16, R229, R63, RZ ;  /* 0x0000003fe5107214 */ /* 0x000fc600000e00ff */
[----:B------:R-:W-:-:S04]  /*17ce0*/  IMAD R8, R6, 0x9, R8 ;  /* 0x0000000906087824 */ /* 0x000fc800078e0208 */
[----:B------:R-:W-:Y:S01]  /*17cf0*/  IMAD.IADD R8, R8, 0x1, R16 ;  /* 0x0000000108087824 */ /* 0x000fe200078e0210 */
[----:B---3--:R-:W-:-:S04]  /*17d00*/  LOP3.LUT R226, R114, R226, RZ, 0x3c, !PT ;  /* 0x000000e272e27212 */ /* 0x008fc800078e3cff */
[----:B------:R-:W0:Y:S01]  /*17d10*/  POPC R35, R226 ;  /* 0x000000e200237309 */ /* 0x000e220000000000 */
[----:B--2---:R-:W-:Y:S02]  /*17d20*/  LOP3.LUT R227, R110, R227, RZ, 0x3c, !PT ;  /* 0x000000e36ee37212 */ /* 0x004fe400078e3cff */
[----:B------:R-:W-:Y:S01]  /*17d30*/  LOP3.LUT R6, R228, R231, RZ, 0x3c, !PT ;  /* 0x000000e7e4067212 */ /* 0x000fe200078e3cff */
[----:B0-----:R0:W-:Y:S04]  /*17d40*/  STL [R1+0x1d4], R35 ;  /* 0x0001d42301007387 */ /* 0x0011e80000100800 */
[----:B------:R-:W2:Y:S04]  /*17d50*/  LDL.LU R231, [R1+0xd1c] ;  /* 0x000d1c0001e77983 */ /* 0x000ea80000300800 */
[----:B------:R-:W3:Y:S01]  /*17d60*/  LDL.LU R228, [R1+0xd18] ;  /* 0x000d180001e47983 */ /* 0x000ee20000300800 */
[----:B------:R-:W-:-:S03]  /*17d70*/  LOP3.LUT R16, R237, R230, RZ, 0x3c, !PT ;  /* 0x000000e6ed107212 */ /* 0x000fc600078e3cff */
[----:B------:R-:W2:Y:S04]  /*17d80*/  LDL.LU R229, [R1+0xd14] ;  /* 0x000d140001e57983 */ /* 0x000ea80000300800 */
[----:B------:R-:W2:Y:S04]  /*17d90*/  LDL.LU R110, [R1+0xa18] ;  /* 0x000a1800016e7983 */ /* 0x000ea80000300800 */
[----:B------:R-:W2:Y:S04]  /*17da0*/  LDL.LU R63, [R1+0xa1c] ;  /* 0x000a1c00013f7983 */ /* 0x000ea80000300800 */
[----:B------:R-:W2:Y:S01]  /*17db0*/  LDL.LU R230, [R1+0xd10] ;  /* 0x000d100001e67983 */ /* 0x000ea20000300800 */
[----:B------:R-:W-:Y:S03]  /*17dc0*/  POPC R6, R6 ;  /* 0x0000000600067309 */ /* 0x000fe60000000000 */
[----:B------:R-:W2:Y:S04]  /*17dd0*/  LDL.LU R237, [R1+0xd0c] ;  /* 0x000d0c0001ed7983 */ /* 0x000ea80000300800 */
[----:B------:R-:W2:Y:S01]  /*17de0*/  LDL R123, [R1+0x98] ;  /* 0x00009800017b7983 */ /* 0x000ea20000100800 */
[----:B------:R-:W1:Y:S03]  /*17df0*/  POPC R16, R16 ;  /* 0x0000001000107309 */ /* 0x000e660000000000 */
[----:B------:R-:W2:Y:S01]  /*17e00*/  LDL R122, [R1+0x5f4] ;  /* 0x0005f400017a7983 */ /* 0x000ea20000100800 */
[----:B-1----:R-:W-:Y:S01]  /*17e10*/  IMAD.IADD R6, R6, 0x1, R16 ;  /* 0x0000000106067824 */ /* 0x002fe200078e0210 */
[----:B------:R-:W-:-:S03]  /*17e20*/  LOP3.LUT R225, R115, R225, RZ, 0x3c, !PT ;  /* 0x000000e173e17212 */ /* 0x000fc600078e3cff */
[----:B------:R-:W-:Y:S01]  /*17e30*/  IMAD R8, R6, 0x9, R8 ;  /* 0x0000000906087824 */ /* 0x000fe200078e0208 */
[----:B------:R-:W-:Y:S02]  /*17e40*/  LOP3.LUT R6, R233, R250, RZ, 0x3c, !PT ;  /* 0x000000fae9067212 */ /* 0x000fe400078e3cff */
[----:B---3--:R-:W-:Y:S02]  /*17e50*/  LOP3.LUT R228, R111, R228, RZ, 0x3c, !PT ;  /* 0x000000e46fe47212 */ /* 0x008fe400078e3cff */
[----:B--2---:R-:W-:Y:S02]  /*17e60*/  LOP3.LUT R229, R22, R229, RZ, 0x3c, !PT ;  /* 0x000000e516e57212 */ /* 0x004fe400078e3cff */
[----:B0-----:R-:W0:Y:S08]  /*17e70*/  POPC R35, R228 ;  /* 0x000000e400237309 */ /* 0x001e300000000000 */
[----:B------:R-:W1:Y:S01]  /*17e80*/  POPC R22, R229 ;  /* 0x000000e500167309 */ /* 0x000e620000000000 */
[----:B------:R-:W-:-:S07]  /*17e90*/  LOP3.LUT R230, R24, R230, RZ, 0x3c, !PT ;  /* 0x000000e618e67212 */ /* 0x000fce00078e3cff */
[----:B------:R-:W2:Y:S01]  /*17ea0*/  POPC R16, R230 ;  /* 0x000000e600107309 */ /* 0x000ea20000000000 */
[----:B0-----:R-:W-:Y:S04]  /*17eb0*/  STL [R1+0x1d0], R35 ;  /* 0x0001d02301007387 */ /* 0x001fe80000100800 */
[----:B------:R-:W3:Y:S04]  /*17ec0*/  LDL.LU R119, [R1+0xa28] ;  /* 0x000a280001777983 */ /* 0x000ee80000300800 */
[----:B-1----:R-:W-:Y:S04]  /*17ed0*/  STL [R1+0x1cc], R22 ;  /* 0x0001cc1601007387 */ /* 0x002fe80000100800 */
[----:B------:R-:W3:Y:S04]  /*17ee0*/  LDL.LU R118, [R1+0xa2c] ;  /* 0x000a2c0001767983 */ /* 0x000ee80000300800 */
[----:B------:R-:W3:Y:S04]  /*17ef0*/  LDL.LU R115, [R1+0xa08] ;  /* 0x000a080001737983 */ /* 0x000ee80000300800 */
[----:B--2---:R0:W-:Y:S04]  /*17f00*/  STL [R1+0x1c8], R16 ;  /* 0x0001c81001007387 */ /* 0x0041e80000100800 */
[----:B------:R-:W2:Y:S01]  /*17f10*/  LDL.LU R233, [R1+0xd08] ;  /* 0x000d080001e97983 */ /* 0x000ea20000300800 */
[----:B0-----:R-:W-:-:S03]  /*17f20*/  VABSDIFF.U32 R16, R232, R231, RZ ;  /* 0x000000e7e8107214 */ /* 0x001fc600000e00ff */
[----:B------:R-:W3:Y:S04]  /*17f30*/  LDL.LU R231, [R1+0xd04] ;  /* 0x000d040001e77983 */ /* 0x000ee80000300800 */
[----:B------:R-:W2:Y:S01]  /*17f40*/  LDL.LU R232, [R1+0xd00] ;  /* 0x000d000001e87983 */ /* 0x000ea20000300800 */
[----:B------:R-:W-:Y:S01]  /*17f50*/  IMAD.IADD R8, R8, 0x1, R16 ;  /* 0x0000000108087824 */ /* 0x000fe200078e0210 */
[----:B------:R-:W-:Y:S01]  /*17f60*/  LOP3.LUT R16, R236, R251, RZ, 0x3c, !PT ;  /* 0x000000fbec107212 */ /* 0x000fe200078e3cff */
[----:B------:R-:W-:Y:S01]  /*17f70*/  POPC R6, R6 ;  /* 0x0000000600067309 */ /* 0x000fe20000000000 */
[----:B------:R-:W2:Y:S04]  /*17f80*/  LDL R111, [R1+0x5f0] ;  /* 0x0005f000016f7983 */ /* 0x000ea80000100800 */
[----:B------:R-:W2:Y:S03]  /*17f90*/  LDL R114, [R1+0x88] ;  /* 0x0000880001727983 */ /* 0x000ea60000100800 */
[----:B------:R-:W0:Y:S01]  /*17fa0*/  POPC R16, R16 ;  /* 0x0000001000107309 */ /* 0x000e220000000000 */
[----:B------:R-:W2:Y:S04]  /*17fb0*/  LDL.LU R236, [R1+0xcfc] ;  /* 0x000cfc0001ec7983 */ /* 0x000ea80000300800 */
[----:B------:R-:W2:Y:S04]  /*17fc0*/  LDL R22, [R1+0x8c] ;  /* 0x00008c0001167983 */ /* 0x000ea80000100800 */
[----:B------:R-:W2:Y:S01]  /*17fd0*/  LDL.LU R24, [R1+0xa0c] ;  /* 0x000a0c0001187983 */ /* 0x000ea20000300800 */
[----:B0-----:R-:W-:Y:S01]  /*17fe0*/  IMAD.IADD R6, R6, 0x1, R16 ;  /* 0x0000000106067824 */ /* 0x001fe200078e0210 */
[----:B------:R-:W-:-:S03]  /*17ff0*/  VABSDIFF.U32 R16, R238, R122, RZ ;  /* 0x0000007aee107214 */ /* 0x000fc600000e00ff */
[----:B------:R-:W-:-:S05]  /*18000*/  IMAD R8, R6, 0x9, R8 ;  /* 0x0000000906087824 */ /* 0x000fca00078e0208 */
[----:B------:R-:W-:Y:S02]  /*18010*/  IADD3 R8, PT, PT, R8, R16, RZ ;  /* 0x0000001008087210 */ /* 0x000fe40007ffe0ff */
[----:B------:R-:W-:Y:S02]  /*18020*/  LOP3.LUT R16, R239, R249, RZ, 0x3c, !PT ;  /* 0x000000f9ef107212 */ /* 0x000fe400078e3cff */
[----:B---3--:R-:W-:-:S04]  /*18030*/  LOP3.LUT R231, R126, R231, RZ, 0x3c, !PT ;  /* 0x000000e77ee77212 */ /* 0x008fc800078e3cff */
[----:B------:R-:W0:Y:S01]  /*18040*/  POPC R35, R231 ;  /* 0x000000e700237309 */ /* 0x000e220000000000 */
[----:B--2---:R-:W-:Y:S02]  /*18050*/  LOP3.LUT R232, R110, R232, RZ, 0x3c, !PT ;  /* 0x000000e86ee87212 */ /* 0x004fe400078e3cff */
[----:B------:R-:W-:Y:S01]  /*18060*/  LOP3.LUT R233, R63, R233, RZ, 0x3c, !PT ;  /* 0x000000e93fe97212 */ /* 0x000fe200078e3cff */
[----:B0-----:R0:W-:Y:S04]  /*18070*/  STL [R1+0x1c4], R35 ;  /* 0x0001c42301007387 */ /* 0x0011e80000100800 */
[----:B------:R-:W2:Y:S04]  /*18080*/  LDL R110, [R1+0x78] ;  /* 0x00007800016e7983 */ /* 0x000ea80000100800 */
[----:B------:R-:W3:Y:S04]  /*18090*/  LDL R63, [R1+0x5ec] ;  /* 0x0005ec00013f7983 */ /* 0x000ee80000100800 */
[----:B------:R-:W2:Y:S04]  /*180a0*/  LDL.LU R238, [R1+0xcf8] ;  /* 0x000cf80001ee7983 */ /* 0x000ea80000300800 */
[----:B------:R-:W3:Y:S01]  /*180b0*/  LDL.LU R239, [R1+0xcf4] ;  /* 0x000cf40001ef7983 */ /* 0x000ee20000300800 */
[----:B------:R-:W-:Y:S01]  /*180c0*/  LOP3.LUT R6, R123, R248, RZ, 0x3c, !PT ;  /* 0x000000f87b067212 */ /* 0x000fe200078e3cff */
[----:B------:R-:W-:Y:S08]  /*180d0*/  POPC R16, R16 ;  /* 0x0000001000107309 */ /* 0x000ff00000000000 */
[----:B------:R-:W1:Y:S01]  /*180e0*/  POPC R6, R6 ;  /* 0x0000000600067309 */ /* 0x000e620000000000 */
[----:B------:R-:W-:Y:S01]  /*180f0*/  LOP3.LUT R236, R119, R236, RZ, 0x3c, !PT ;  /* 0x000000ec77ec7212 */ /* 0x000fe200078e3cff */
[----:B-1----:R-:W-:Y:S01]  /*18100*/  IMAD.IADD R6, R6, 0x1, R16 ;  /* 0x0000000106067824 */ /* 0x002fe200078e0210 */
[----:B------:R-:W-:-:S03]  /*18110*/  VABSDIFF.U32 R16, R244, R111, RZ ;  /* 0x0000006ff4107214 */ /* 0x000fc600000e00ff */
[----:B------:R-:W-:Y:S02]  /*18120*/  IMAD R8, R6, 0x9, R8 ;  /* 0x0000000906087824 */ /* 0x000fe400078e0208 */
[----:B0-----:R-:W0:Y:S01]  /*18130*/  POPC R35, R236 ;  /* 0x000000ec00237309 */ /* 0x001e220000000000 */
[----:B------:R-:W-:Y:S01]  /*18140*/  LOP3.LUT R6, R114, R108, RZ, 0x3c, !PT ;  /* 0x0000006c72067212 */ /* 0x000fe200078e3cff */
[----:B------:R-:W-:Y:S01]  /*18150*/  IMAD.IADD R8, R8, 0x1, R16 ;  /* 0x0000000108087824 */ /* 0x000fe200078e0210 */
[----:B------:R-:W-:-:S05]  /*18160*/  LOP3.LUT R16, R22, R109, RZ, 0x3c, !PT ;  /* 0x0000006d16107212 */ /* 0x000fca00078e3cff */
[----:B------:R-:W-:Y:S08]  /*18170*/  POPC R6, R6 ;  /* 0x0000000600067309 */ /* 0x000ff00000000000 */
[----:B------:R-:W1:Y:S01]  /*18180*/  POPC R16, R16 ;  /* 0x0000001000107309 */ /* 0x000e620000000000 */
[----:B0-----:R0:W-:Y:S01]  /*18190*/  STL [R1+0x1c0], R35 ;  /* 0x0001c02301007387 */ /* 0x0011e20000100800 */
[----:B------:R-:W-:-:S03]  /*181a0*/  LOP3.LUT R22, R3, R76, RZ, 0x3c, !PT ;  /* 0x0000004c03167212 */ /* 0x000fc600078e3cff */
[----:B------:R-:W2:Y:S04]  /*181b0*/  LDL.LU R244, [R1+0xcf0] ;  /* 0x000cf00001f47983 */ /* 0x000ea80000300800 */
[----:B------:R-:W2:Y:S01]  /*181c0*/  LDL.LU R3, [R1+0xcec] ;  /* 0x000cec0001037983 */ /* 0x000ea20000300800 */
[----:B-1----:R-:W-:Y:S01]  /*181d0*/  IMAD.IADD R16, R6, 0x1, R16 ;  /* 0x0000000106107824 */ /* 0x002fe200078e0210 */
[----:B---3--:R-:W-:Y:S02]  /*181e0*/  LOP3.LUT R239, R24, R239, RZ, 0x3c, !PT ;  /* 0x000000ef18ef7212 */ /* 0x008fe400078e3cff */
[----:B------:R-:W-:Y:S02]  /*181f0*/  LOP3.LUT R24, R58, R77, RZ, 0x3c, !PT ;  /* 0x0000004d3a187212 */ /* 0x000fe400078e3cff */
[----:B------:R-:W3:Y:S02]  /*18200*/  LDL.LU R58, [R1+0xce8] ;  /* 0x000ce800013a7983 */ /* 0x000ee40000300800 */
[----:B------:R1:W-:Y:S02]  /*18210*/  POPC R6, R24 ;  /* 0x0000001800067309 */ /* 0x0003e40000000000 */
[----:B-1----:R-:W-:Y:S01]  /*18220*/  IMAD R24, R16, 0x9, R8 ;  /* 0x0000000910187824 */ /* 0x002fe200078e0208 */
[----:B------:R-:W-:-:S02]  /*18230*/  VABSDIFF.U32 R16, R54, R63, RZ ;  /* 0x0000003f36107214 */ /* 0x000fc400000e00ff */
[----:B------:R-:W3:Y:S03]  /*18240*/  LDL.LU R54, [R1+0xce4] ;  /* 0x000ce40001367983 */ /* 0x000ee60000300800 */
[----:B------:R-:W1:Y:S01]  /*18250*/  POPC R22, R22 ;  /* 0x0000001600167309 */ /* 0x000e620000000000 */
[----:B--2---:R-:W-:Y:S01]  /*18260*/  LOP3.LUT R8, R110, R106, RZ, 0x3c, !PT ;  /* 0x0000006a6e087212 */ /* 0x004fe200078e3cff */
[----:B------:R-:W-:Y:S01]  /*18270*/  IMAD.IADD R24, R24, 0x1, R16 ;  /* 0x0000000118187824 */ /* 0x000fe200078e0210 */
[----:B------:R-:W-:Y:S01]  /*18280*/  LOP3.LUT R33, R33, 0xff, RZ, 0xc0, !PT ;  /* 0x000000ff21217812 */ /* 0x000fe200078ec0ff */
[----:B------:R-:W2:Y:S01]  /*18290*/  LDC.64 R110, c[0x0][0x380] ;  /* 0x0000e000ff6e7b82 */ /* 0x000ea20000000a00 */
[----:B------:R-:W-:-:S03]  /*182a0*/  LOP3.LUT R31, R31, 0xff, RZ, 0xc0, !PT ;  /* 0x000000ff1f1f7812 */ /* 0x000fc600078ec0ff */
[----:B------:R-:W-:Y:S01]  /*182b0*/  POPC R8, R8 ;  /* 0x0000000800087309 */ /* 0x000fe20000000000 */
[----:B-1----:R-:W-:Y:S02]  /*182c0*/  IADD3 R6, PT, PT, R22, R6, RZ ;  /* 0x0000000616067210 */ /* 0x002fe40007ffe0ff */
[----:B------:R-:W-:-:S03]  /*182d0*/  VABSDIFF.U32 R31, R33, R31, RZ ;  /* 0x0000001f211f7214 */ /* 0x000fc600000e00ff */
[----:B------:R-:W-:Y:S01]  /*182e0*/  IMAD R6, R6, 0x9, R20 ;  /* 0x0000000906067824 */ /* 0x000fe200078e0214 */
[----:B0-----:R-:W-:Y:S02]  /*182f0*/  LOP3.LUT R35, R245, R75, RZ, 0x3c, !PT ;  /* 0x0000004bf5237212 */ /* 0x001fe400078e3cff */
[----:B------:R-:W-:Y:S02]  /*18300*/  LOP3.LUT R16, R3, R107, RZ, 0x3c, !PT ;  /* 0x0000006b03107212 */ /* 0x000fe400078e3cff */
[----:B------:R-:W2:Y:S04]  /*18310*/  LDL.LU R3, [R1+0xce0] ;  /* 0x000ce00001037983 */ /* 0x000ea80000300800 */
[----:B------:R-:W0:Y:S01]  /*18320*/  POPC R16, R16 ;  /* 0x0000001000107309 */ /* 0x000e220000000000 */
[----:B------:R-:W-:Y:S01]  /*18330*/  IMAD.IADD R31, R6, 0x1, R31 ;  /* 0x00000001061f7824 */ /* 0x000fe200078e021f */
[----:B------:R-:W-:-:S06]  /*18340*/  LOP3.LUT R6, R247, R103, RZ, 0x3c, !PT ;  /* 0x00000067f7067212 */ /* 0x000fcc00078e3cff */
[----:B------:R-:W-:Y:S01]  /*18350*/  POPC R35, R35 ;  /* 0x0000002300237309 */ /* 0x000fe20000000000 */
[----:B0-----:R-:W-:Y:S01]  /*18360*/  IMAD.IADD R8, R8, 0x1, R16 ;  /* 0x0000000108087824 */ /* 0x001fe200078e0210 */
[----:B------:R-:W-:-:S06]  /*18370*/  LOP3.LUT R16, R4, R102, RZ, 0x3c, !PT ;  /* 0x0000006604107212 */ /* 0x000fcc00078e3cff */
[----:B------:R-:W-:Y:S01]  /*18380*/  POPC R6, R6 ;  /* 0x0000000600067309 */ /* 0x000fe20000000000 */
[----:B------:R-:W-:Y:S01]  /*18390*/  IMAD R8, R8, 0x9, R24 ;  /* 0x0000000908087824 */ /* 0x000fe200078e0218 */
[----:B------:R-:W-:-:S06]  /*183a0*/  VABSDIFF.U32 R24, R243, R244, RZ ;  /* 0x000000f4f3187214 */ /* 0x000fcc00000e00ff */
[----:B------:R-:W0:Y:S01]  /*183b0*/  POPC R16, R16 ;  /* 0x0000001000107309 */ /* 0x000e220000000000 */
[----:B------:R-:W-:Y:S01]  /*183c0*/  IMAD.IADD R24, R8, 0x1, R24 ;  /* 0x0000000108187824 */ /* 0x000fe200078e0218 */
[----:B------:R-:W-:Y:S02]  /*183d0*/  LOP3.LUT R8, R242, R100, RZ, 0x3c, !PT ;  /* 0x00000064f2087212 */ /* 0x000fe400078e3cff */
[----:B------:R-:W-:Y:S02]  /*183e0*/  LOP3.LUT R63, R29, 0xff, RZ, 0xc0, !PT ;  /* 0x000000ff1d3f7812 */ /* 0x000fe400078ec0ff */
[----:B------:R-:W-:Y:S01]  /*183f0*/  LOP3.LUT R29, R40, R96, RZ, 0x3c, !PT ;  /* 0x00000060281d7212 */ /* 0x000fe200078e3cff */
[----:B0-----:R-:W-:Y:S01]  /*18400*/  IMAD.IADD R6, R16, 0x1, R6 ;  /* 0x0000000110067824 */ /* 0x001fe200078e0206 */
[----:B------:R-:W-:Y:S02]  /*18410*/  LOP3.LUT R16, R64, R72, RZ, 0x3c, !PT ;  /* 0x0000004840107212 */ /* 0x000fe400078e3cff */
[----:B------:R-:W-:-:S04]  /*18420*/  LOP3.LUT R27, R27, 0xff, RZ, 0xc0, !PT ;  /* 0x000000ff1b1b7812 */ /* 0x000fc800078ec0ff */
[----:B------:R-:W-:Y:S02]  /*18430*/  VABSDIFF.U32 R27, R63, R27, RZ ;  /* 0x0000001b3f1b7214 */ /* 0x000fe400000e00ff */
[----:B---3--:R-:W-:Y:S02]  /*18440*/  LOP3.LUT R22, R58, R104, RZ, 0x3c, !PT ;  /* 0x000000683a167212 */ /* 0x008fe400078e3cff */
[----:B------:R-:W3:Y:S04]  /*18450*/  LDL.LU R58, [R1+0xcdc] ;  /* 0x000cdc00013a7983 */ /* 0x000ee80000300800 */
[----:B------:R-:W-:Y:S01]  /*18460*/  POPC R22, R22 ;  /* 0x0000001600167309 */ /* 0x000fe20000000000 */
[----:B------:R-:W-:Y:S02]  /*18470*/  LOP3.LUT R20, R54, R105, RZ, 0x3c, !PT ;  /* 0x0000006936147212 */ /* 0x000fe400078e3cff */
[----:B------:R-:W3:Y:S04]  /*18480*/  LDL.LU R54, [R1+0xcd8] ;  /* 0x000cd80001367983 */ /* 0x000ee80000300800 */
[----:B------:R0:W-:Y:S01]  /*18490*/  STL [R1+0x1b8], R33 ;  /* 0x0001b82101007387 */ /* 0x0001e20000100800 */
[----:B------:R-:W1:Y:S03]  /*184a0*/  POPC R20, R20 ;  /* 0x0000001400147309 */ /* 0x000e660000000000 */
[----:B------:R-:W2:Y:S04]  /*184b0*/  LDL.LU R4, [R1+0xcd4] ;  /* 0x000cd40001047983 */ /* 0x000ea80000300800 */
[----:B------:R-:W3:Y:S01]  /*184c0*/  LDL.LU R247, [R1+0xcd0] ;  /* 0x000cd00001f77983 */ /* 0x000ee20000300800 */
[----:B0-----:R-:W-:-:S03]  /*184d0*/  LOP3.LUT R33, R246, R74, RZ, 0x3c, !PT ;  /* 0x0000004af6217212 */ /* 0x001fc600078e3cff */
[----:B------:R-:W2:Y:S03]  /*184e0*/  LDL.LU R246, [R1+0xccc] ;  /* 0x000ccc0001f67983 */ /* 0x000ea60000300800 */
[----:B------:R-:W0:Y:S01]  /*184f0*/  POPC R33, R33 ;  /* 0x0000002100217309 */ /* 0x000e220000000000 */
[----:B------:R-:W3:Y:S01]  /*18500*/  LDL.LU R245, [R1+0xcc8] ;  /* 0x000cc80001f57983 */ /* 0x000ee20000300800 */
[----:B-1----:R-:W-:Y:S01]  /*18510*/  IMAD.IADD R22, R22, 0x1, R20 ;  /* 0x0000000116167824 */ /* 0x002fe200078e0214 */
[----:B------:R-:W-:Y:S02]  /*18520*/  LOP3.LUT R20, R241, R101, RZ, 0x3c, !PT ;  /* 0x00000065f1147212 */ /* 0x000fe400078e3cff */
[----:B------:R-:W2:Y:S01]  /*18530*/  LDL.LU R244, [R1+0xcc4] ;  /* 0x000cc40001f47983 */ /* 0x000ea20000300800 */
[----:B------:R-:W-:-:S03]  /*18540*/  IMAD R22, R22, 0x9, R24 ;  /* 0x0000000916167824 */ /* 0x000fc600078e0218 */
[----:B------:R-:W3:Y:S01]  /*18550*/  LDL.LU R243, [R1+0xcc0] ;  /* 0x000cc00001f37983 */ /* 0x000ee20000300800 */
[----:B------:R-:W-:-:S03]  /*18560*/  LOP3.LUT R24, R234, R99, RZ, 0x3c, !PT ;  /* 0x00000063ea187212 */ /* 0x000fc600078e3cff */
[----:B------:R-:W2:Y:S01]  /*18570*/  LDL.LU R242, [R1+0xcbc] ;  /* 0x000cbc0001f27983 */ /* 0x000ea20000300800 */
[----:B0-----:R-:W-:-:S03]  /*18580*/  IADD3 R35, PT, PT, R33, R35, RZ ;  /* 0x0000002321237210 */ /* 0x001fc60007ffe0ff */
[----:B------:R-:W3:Y:S01]  /*18590*/  LDL.LU R241, [R1+0xcb8] ;  /* 0x000cb80001f17983 */ /* 0x000ee20000300800 */
[----:B------:R-:W-:Y:S01]  /*185a0*/  LOP3.LUT R33, R240, R98, RZ, 0x3c, !PT ;  /* 0x00000062f0217212 */ /* 0x000fe200078e3cff */
[----:B------:R-:W-:Y:S02]  /*185b0*/  IMAD R31, R35, 0x9, R31 ;  /* 0x00000009231f7824 */ /* 0x000fe400078e021f */
[----:B------:R-:W2:Y:S01]  /*185c0*/  LDL.LU R240, [R1+0xcb4] ;  /* 0x000cb40001f07983 */ /* 0x000ea20000300800 */
[----:B------:R-:W-:-:S03]  /*185d0*/  VABSDIFF.U32 R35, R28, R26, RZ ;  /* 0x0000001a1c237214 */ /* 0x000fc600000e00ff */
[----:B------:R-:W3:Y:S04]  /*185e0*/  LDL.LU R234, [R1+0xcb0] ;  /* 0x000cb00001ea7983 */ /* 0x000ee80000300800 */
[----:B------:R-:W3:Y:S04]  /*185f0*/  LDL.LU R26, [R1+0xcac] ;  /* 0x000cac00011a7983 */ /* 0x000ee80000300800 */
[----:B------:R-:W3:Y:S04]  /*18600*/  LDL.LU R28, [R1+0xca8] ;  /* 0x000ca800011c7983 */ /* 0x000ee80000300800 */
[----:B------:R-:W3:Y:S04]  /*18610*/  LDL.LU R40, [R1+0xca4] ;  /* 0x000ca40001287983 */ /* 0x000ee80000300800 */
[----:B------:R0:W-:Y:S04]  /*18620*/  STL [R1+0x1b0], R63 ;  /* 0x0001b03f01007387 */ /* 0x0001e80000100800 */
[----:B------:R-:W2:Y:S01]  /*18630*/  LDL.LU R64, [R1+0xca0] ;  /* 0x000ca00001407983 */ /* 0x000ea20000300800 */
[----:B------:R-:W-:-:S02]  /*18640*/  IMAD.IADD R22, R22, 0x1, R35 ;  /* 0x0000000116167824 */ /* 0x000fc400078e0223 */
[----:B------:R-:W-:Y:S02]  /*18650*/  IMAD.IADD R27, R31, 0x1, R27 ;  /* 0x000000011f1b7824 */ /* 0x000fe400078e021b */
[----:B------:R-:W-:Y:S01]  /*18660*/  IMAD R6, R6, 0x9, R22 ;  /* 0x0000000906067824 */ /* 0x000fe200078e0216 */
[----:B------:R-:W-:Y:S02]  /*18670*/  LOP3.LUT R22, R38, R73, RZ, 0x3c, !PT ;  /* 0x0000004926167212 */ /* 0x000fe400078e3cff */
[----:B------:R-:W3:Y:S01]  /*18680*/  LDL.LU R38, [R1+0xc9c] ;  /* 0x000c9c0001267983 */ /* 0x000ee20000300800 */
[----:B------:R-:W-:-:S03]  /*18690*/  VABSDIFF.U32 R31, R46, R56, RZ ;  /* 0x000000382e1f7214 */ /* 0x000fc600000e00ff */
[----:B------:R-:W3:Y:S04]  /*186a0*/  LDL.LU R56, [R1+0xc98] ;  /* 0x000c980001387983 */ /* 0x000ee80000300800 */
[----:B------:R-:W3:Y:S01]  /*186b0*/  LDL.LU R46, [R1+0xc94] ;  /* 0x000c9400012e7983 */ /* 0x000ee20000300800 */
[----:B------:R-:W-:Y:S08]  /*186c0*/  POPC R8, R8 ;  /* 0x0000000800087309 */ /* 0x000ff00000000000 */
[----:B------:R-:W1:Y:S01]  /*186d0*/  POPC R20, R20 ;  /* 0x0000001400147309 */ /* 0x000e620000000000 */
[----:B------:R-:W-:Y:S01]  /*186e0*/  IMAD.IADD R6, R6, 0x1, R31 ;  /* 0x0000000106067824 */ /* 0x000fe200078e021f */
[----:B------:R-:W-:-:S02]  /*186f0*/  LOP3.LUT R31, R50, R97, RZ, 0x3c, !PT ;  /* 0x00000061321f7212 */ /* 0x000fc400078e3cff */
[----:B------:R-:W3:Y:S01]  /*18700*/  LDL.LU R50, [R1+0xc90] ;  /* 0x000c900001327983 */ /* 0x000ee20000300800 */
[----:B-1----:R-:W-:-:S05]  /*18710*/  IADD3 R8, PT, PT, R8, R20, RZ ;  /* 0x0000001408087210 */ /* 0x002fca0007ffe0ff */
[----:B------:R-:W-:Y:S01]  /*18720*/  IMAD R6, R8, 0x9, R6 ;  /* 0x0000000908067824 */ /* 0x000fe200078e0206 */
[----:B------:R-:W-:Y:S02]  /*18730*/  VABSDIFF.U32 R8, R235, R60, RZ ;  /* 0x0000003ceb087214 */ /* 0x000fe400000e00ff */
[----:B------:R-:W-:-:S03]  /*18740*/  LOP3.LUT R18, R18, 0xff, RZ, 0xc0, !PT ;  /* 0x000000ff12127812 */ /* 0x000fc600078ec0ff */
[----:B------:R-:W-:Y:S01]  /*18750*/  IMAD.IADD R6, R6, 0x1, R8 ;  /* 0x0000000106067824 */ /* 0x000fe200078e0208 */
[----:B------:R-:W-:Y:S02]  /*18760*/  VABSDIFF.U32 R8, R52, R42, RZ ;  /* 0x0000002a34087214 */ /* 0x000fe400000e00ff */
[----:B------:R-:W-:Y:S02]  /*18770*/  LOP3.LUT R238, R115, R238, RZ, 0x3c, !PT ;  /* 0x000000ee73ee7212 */ /* 0x000fe400078e3cff */
[----:B--2---:R-:W-:Y:S02]  /*18780*/  LOP3.LUT R240, R64, R240, RZ, 0x3c, !PT ;  /* 0x000000f040f07212 */ /* 0x004fe400078e3cff */
[----:B------:R-:W2:Y:S04]  /*18790*/  LDL.LU R64, [R1+0xc8c] ;  /* 0x000c8c0001407983 */ /* 0x000ea80000300800 */
[----:B------:R-:W2:Y:S04]  /*187a0*/  LDL.LU R60, [R1+0xc88] ;  /* 0x000c8800013c7983 */ /* 0x000ea80000300800 */
[----:B0-----:R-:W2:Y:S01]  /*187b0*/  LDL R63, [R1+0xbc8] ;  /* 0x000bc800013f7983 */ /* 0x001ea20000100800 */
[----:B---3--:R-:W-:-:S02]  /*187c0*/  LOP3.LUT R242, R56, R242, RZ, 0x3c, !PT ;  /* 0x000000f238f27212 */ /* 0x008fc400078e3cff */
[----:B------:R-:W-:Y:S02]  /*187d0*/  LOP3.LUT R241, R46, R241, RZ, 0x3c, !PT ;  /* 0x000000f12ef17212 */ /* 0x000fe400078e3cff */
[----:B------:R-:W3:Y:S01]  /*187e0*/  LDL.LU R46, [R1+0xc84] ;  /* 0x000c8400012e7983 */ /* 0x000ee20000300800 */
[----:B------:R-:W-:-:S03]  /*187f0*/  LOP3.LUT R243, R38, R243, RZ, 0x3c, !PT ;  /* 0x000000f326f37212 */ /* 0x000fc600078e3cff */
[----:B------:R-:W3:Y:S04]  /*18800*/  LDL.LU R56, [R1+0xc80] ;  /* 0x000c800001387983 */ /* 0x000ee80000300800 */
[----:B------:R-:W3:Y:S04]  /*18810*/  LDL.LU R42, [R1+0xc7c] ;  /* 0x000c7c00012a7983 */ /* 0x000ee80000300800 */
[----:B------:R-:W3:Y:S04]  /*18820*/  LDL.LU R52, [R1+0xc78] ;  /* 0x000c780001347983 */ /* 0x000ee80000300800 */
[----:B------:R0:W-:Y:S04]  /*18830*/  STL [R1+0x1a8], R18 ;  /* 0x0001a81201007387 */ /* 0x0001e80000100800 */
[----:B------:R-:W3:Y:S04]  /*18840*/  LDL.LU R38, [R1+0xc74] ;  /* 0x000c740001267983 */ /* 0x000ee80000300800 */
[----:B------:R-:W3:Y:S01]  /*18850*/  LDL.LU.64 R114, [R1+0xbe0] ;  /* 0x000be00001727983 */ /* 0x000ee20000300a00 */
[----:B------:R-:W-:Y:S08]  /*18860*/  POPC R33, R33 ;  /* 0x0000002100217309 */ /* 0x000ff00000000000 */
[----:B------:R-:W1:Y:S08]  /*18870*/  POPC R24, R24 ;  /* 0x0000001800187309 */ /* 0x000e700000000000 */
[----:B------:R-:W-:Y:S08]  /*18880*/  POPC R16, R16 ;  /* 0x0000001000107309 */ /* 0x000ff00000000000 */
[----:B------:R-:W0:Y:S01]  /*18890*/  POPC R22, R22 ;  /* 0x0000001600167309 */ /* 0x000e220000000000 */
[----:B------:R-:W-:Y:S01]  /*188a0*/  LOP3.LUT R14, R14, 0xff, RZ, 0xc0, !PT ;  /* 0x000000ff0e0e7812 */ /* 0x000fe200078ec0ff */
[----:B-1----:R-:W-:Y:S01]  /*188b0*/  IMAD.IADD R24, R33, 0x1, R24 ;  /* 0x0000000121187824 */ /* 0x002fe200078e0218 */
[----:B------:R-:W-:-:S02]  /*188c0*/  LOP3.LUT R20, R34, R71, RZ, 0x3c, !PT ;  /* 0x0000004722147212 */ /* 0x000fc400078e3cff */
[----:B------:R-:W-:Y:S02]  /*188d0*/  VABSDIFF.U32 R14, R18, R14, RZ ;  /* 0x0000000e120e7214 */ /* 0x000fe400000e00ff */
[----:B0-----:R-:W-:Y:S01]  /*188e0*/  LOP3.LUT R18, R48, R70, RZ, 0x3c, !PT ;  /* 0x0000004630127212 */ /* 0x001fe200078e3cff */
[----:B------:R-:W-:Y:S02]  /*188f0*/  IMAD R6, R24, 0x9, R6 ;  /* 0x0000000918067824 */ /* 0x000fe400078e0206 */
[----:B------:R-:W-:Y:S01]  /*18900*/  IMAD.IADD R16, R16, 0x1, R22 ;  /* 0x0000000110107824 */ /* 0x000fe200078e0216 */
[----:B------:R-:W-:Y:S01]  /*18910*/  POPC R20, R20 ;  /* 0x0000001400147309 */ /* 0x000fe20000000000 */
[----:B------:R-:W-:Y:S01]  /*18920*/  LOP3.LUT R12, R12, 0xff, RZ, 0xc0, !PT ;  /* 0x000000ff0c0c7812 */ /* 0x000fe200078ec0ff */
[----:B------:R-:W3:Y:S01]  /*18930*/  LDL.LU R48, [R1+0xc70] ;  /* 0x000c700001307983 */ /* 0x000ee20000300800 */
[----:B------:R-:W-:Y:S02]  /*18940*/  IMAD R16, R16, 0x9, R27 ;  /* 0x0000000910107824 */ /* 0x000fe400078e021b */
[----:B------:R-:W-:Y:S01]  /*18950*/  IMAD.IADD R6, R6, 0x1, R8 ;  /* 0x0000000106067824 */ /* 0x000fe200078e0208 */
[----:B-----5:R-:W-:Y:S01]  /*18960*/  LOP3.LUT R8, R44, R68, RZ, 0x3c, !PT ;  /* 0x000000442c087212 */ /* 0x020fe200078e3cff */
[----:B------:R-:W-:Y:S01]  /*18970*/  IMAD.IADD R16, R16, 0x1, R14 ;  /* 0x0000000110107824 */ /* 0x000fe200078e020e */
[----:B------:R-:W0:Y:S01]  /*18980*/  POPC R18, R18 ;  /* 0x0000001200127309 */ /* 0x000e220000000000 */
[----:B------:R-:W-:Y:S01]  /*18990*/  LOP3.LUT R14, R30, R69, RZ, 0x3c, !PT ;  /* 0x000000451e0e7212 */ /* 0x000fe200078e3cff */
[----:B------:R-:W3:Y:S01]  /*189a0*/  LDL.LU R34, [R1+0xc6c] ;  /* 0x000c6c0001227983 */ /* 0x000ee20000300800 */
[----:B------:R-:W-:-:S03]  /*189b0*/  LOP3.LUT R10, R10, 0xff, RZ, 0xc0, !PT ;  /* 0x000000ff0a0a7812 */ /* 0x000fc600078ec0ff */
[----:B------:R-:W3:Y:S02]  /*189c0*/  LDL.LU R44, [R1+0xc68] ;  /* 0x000c6800012c7983 */ /* 0x000ee40000300800 */
[----:B------:R-:W-:Y:S08]  /*189d0*/  POPC R8, R8 ;  /* 0x0000000800087309 */ /* 0x000ff00000000000 */
[----:B------:R-:W1:Y:S01]  /*189e0*/  POPC R14, R14 ;  /* 0x0000000e000e7309 */ /* 0x000e620000000000 */
[----:B0-----:R-:W-:Y:S01]  /*189f0*/  IMAD.IADD R18, R18, 0x1, R20 ;  /* 0x0000000112127824 */ /* 0x001fe200078e0214 */
[----:B------:R-:W-:Y:S01]  /*18a00*/  VABSDIFF.U32 R10, R12, R10, RZ ;  /* 0x0000000a0c0a7214 */ /* 0x000fe200000e00ff */
[----:B------:R-:W3:Y:S02]  /*18a10*/  LDL.LU R30, [R1+0xc64] ;  /* 0x000c6400011e7983 */ /* 0x000ee40000300800 */
[----:B------:R-:W-:Y:S01]  /*18a20*/  IMAD R16, R18, 0x9, R16 ;  /* 0x0000000912107824 */ /* 0x000fe200078e0210 */
[----:B------:R-:W-:-:S03]  /*18a30*/  LOP3.LUT R244, R40, R244, RZ, 0x3c, !PT ;  /* 0x000000f428f47212 */ /* 0x000fc600078e3cff */
[----:B------:R-:W-:Y:S01]  /*18a40*/  IMAD.IADD R10, R16, 0x1, R10 ;  /* 0x00000001100a7824 */ /* 0x000fe200078e020a */
[----:B------:R-:W-:Y:S02]  /*18a50*/  LOP3.LUT R245, R28, R245, RZ, 0x3c, !PT ;  /* 0x000000f51cf57212 */ /* 0x000fe400078e3cff */
[----:B-1----:R-:W-:Y:S02]  /*18a60*/  IADD3 R8, PT, PT, R8, R14, RZ ;  /* 0x0000000e08087210 */ /* 0x002fe40007ffe0ff */
[----:B------:R-:W-:-:S03]  /*18a70*/  LOP3.LUT R246, R26, R246, RZ, 0x3c, !PT ;  /* 0x000000f61af67212 */ /* 0x000fc600078e3cff */
[----:B------:R-:W-:Y:S01]  /*18a80*/  IMAD R8, R8, 0x9, R10 ;  /* 0x0000000908087824 */ /* 0x000fe200078e020a */
[----:B------:R-:W-:Y:S02]  /*18a90*/  VABSDIFF.U32 R10, R32, R36, RZ ;  /* 0x00000024200a7214 */ /* 0x000fe400000e00ff */
[----:B------:R-:W-:Y:S02]  /*18aa0*/  LOP3.LUT R247, R234, R247, RZ, 0x3c, !PT ;  /* 0x000000f7eaf77212 */ /* 0x000fe400078e3cff */
[----:B------:R-:W-:Y:S01]  /*18ab0*/  LOP3.LUT R14, R2, R94, RZ, 0x3c, !PT ;  /* 0x0000005e020e7212 */ /* 0x000fe200078e3cff */
[----:B------:R-:W-:Y:S01]  /*18ac0*/  IMAD.WIDE R110, R4, 0x4, R110 ;  /* 0x00000004046e7825 */ /* 0x000fe200078e026e */
[----:B------:R-:W-:-:S04]  /*18ad0*/  LOP3.LUT R67, R67, R165, RZ, 0x3c, !PT ;  /* 0x000000a543437212 */ /* 0x000fc800078e3cff */
[----:B------:R0:W-:Y:S01]  /*18ae0*/  POPC R154, R67 ;  /* 0x00000043009a7309 */ /* 0x0001e20000000000 */
[----:B------:R-:W-:Y:S01]  /*18af0*/  LOP3.LUT R237, R118, R237, RZ, 0x3c, !PT ;  /* 0x000000ed76ed7212 */ /* 0x000fe200078e3cff */
[----:B--2---:R-:W-:-:S05]  /*18b00*/  IMAD R22, R63, UR5, RZ ;  /* 0x000000053f167c24 */ /* 0x004fca000f8e02ff */
[----:B------:R-:W-:Y:S04]  /*18b10*/  STL [R1+0xbd4], R22 ;  /* 0x000bd41601007387 */ /* 0x000fe80000100800 */
[----:B------:R1:W-:Y:S04]  /*18b20*/  STL [R1+0x198], R12 ;  /* 0x0001980c01007387 */ /* 0x0003e80000100800 */
[----:B------:R-:W2:Y:S04]  /*18b30*/  LDL.LU R40, [R1+0xc60] ;  /* 0x000c600001287983 */ /* 0x000ea80000300800 */
[----:B------:R-:W2:Y:S04]  /*18b40*/  LDL.LU R28, [R1+0xc5c] ;  /* 0x000c5c00011c7983 */ /* 0x000ea80000300800 */
[----:B------:R-:W2:Y:S01]  /*18b50*/  LDL.LU R26, [R1+0xc58] ;  /* 0x000c5800011a7983 */ /* 0x000ea20000300800 */
[----:B-1----:R-:W-:-:S03]  /*18b60*/  LOP3.LUT R12, R252, R95, RZ, 0x3c, !PT ;  /* 0x0000005ffc0c7212 */ /* 0x002fc600078e3cff */
[----:B------:R-:W2:Y:S04]  /*18b70*/  LDL.LU R36, [R1+0xc54] ;  /* 0x000c540001247983 */ /* 0x000ea80000300800 */
[----:B------:R-:W2:Y:S04]  /*18b80*/  LDL.LU R32, [R1+0xc50] ;  /* 0x000c500001207983 */ /* 0x000ea80000300800 */
[----:B------:R-:W2:Y:S04]  /*18b90*/  LDL.LU R234, [R1+0xc4c] ;  /* 0x000c4c0001ea7983 */ /* 0x000ea80000300800 */
[----:B------:R-:W2:Y:S04]  /*18ba0*/  LDL.LU R2, [R1+0xc48] ;  /* 0x000c480001027983 */ /* 0x000ea80000300800 */
[----:B------:R-:W2:Y:S01]  /*18bb0*/  LDL.LU R252, [R1+0xc44] ;  /* 0x000c440001fc7983 */ /* 0x000ea20000300800 */
[----:B0-----:R-:W-:-:S02]  /*18bc0*/  IMAD.WIDE.U32 R66, R63, UR4, R110 ;  /* 0x000000043f427c25 */ /* 0x001fc4000f8e006e */
[----:B------:R-:W0:Y:S01]  /*18bd0*/  S2R R63, SR_CTAID.Y ;  /* 0x00000000003f7919 */ /* 0x000e220000002600 */
[----:B------:R-:W2:Y:S04]  /*18be0*/  LDL.LU R132, [R1+0x120] ;  /* 0x0001200001847983 */ /* 0x000ea80000300800 */
[----:B------:R-:W2:Y:S01]  /*18bf0*/  LDL.LU R131, [R1+0x9f0] ;  /* 0x0009f00001837983 */ /* 0x000ea20000300800 */
[----:B---3--:R-:W-:-:S03]  /*18c00*/  IMAD.MOV.U32 R115, RZ, RZ, RZ ;  /* 0x000000ffff737224 */ /* 0x008fc600078e00ff */
[----:B------:R-:W3:Y:S04]  /*18c10*/  LDL.LU R130, [R1+0x124] ;  /* 0x0001240001827983 */ /* 0x000ee80000300800 */
[----:B------:R-:W3:Y:S04]  /*18c20*/  LDL.LU R128, [R1+0x9f4] ;  /* 0x0009f40001807983 */ /* 0x000ee80000300800 */
[----:B------:R-:W3:Y:S01]  /*18c30*/  LDL.LU R127, [R1+0x118] ;  /* 0x00011800017f7983 */ /* 0x000ee20000300800 */
[----:B0-----:R-:W-:-:S03]  /*18c40*/  IMAD.WIDE.U32 R118, R63, UR12, R114 ;  /* 0x0000000c3f767c25 */ /* 0x001fc6000f8e0072 */
[----:B------:R-:W3:Y:S01]  /*18c50*/  LDL.LU R63, [R1+0x9a8] ;  /* 0x0009a800013f7983 */ /* 0x000ee20000300800 */
[----:B------:R-:W-:Y:S01]  /*18c60*/  POPC R29, R29 ;  /* 0x0000001d001d7309 */ /* 0x000fe20000000000 */
[----:B------:R-:W0:Y:S07]  /*18c70*/  LDCU.64 UR14, c[0x0][0x358] ;  /* 0x00006b00ff0e77ac */ /* 0x000e2e0008000a00 */
[----:B------:R-:W1:Y:S01]  /*18c80*/  POPC R31, R31 ;  /* 0x0000001f001f7309 */ /* 0x000e620000000000 */
[----:B------:R-:W-:Y:S01]  /*18c90*/  VIADD R4, R4, 0xfffffff8 ;  /* 0xfffffff804047836 */ /* 0x000fe20000000000 */
[----:B------:R-:W-:Y:S01]  /*18ca0*/  LOP3.LUT R120, R120, R170, RZ, 0x3c, !PT ;  /* 0x000000aa78787212 */ /* 0x000fe200078e3cff */
[----:B------:R-:W-:Y:S01]  /*18cb0*/  IMAD.IADD R113, R67, 0x1, R22 ;  /* 0x0000000143717824 */ /* 0x000fe200078e0216 */
[----:B------:R-:W-:Y:S01]  /*18cc0*/  LOP3.LUT R121, R121, R171, RZ, 0x3c, !PT ;  /* 0x000000ab79797212 */ /* 0x000fe200078e3cff */
[----:B------:R-:W-:Y:S01]  /*18cd0*/  IMAD.MOV.U32 R112, RZ, RZ, R66 ;  /* 0x000000ffff707224 */ /* 0x000fe200078e0042 */
[----:B------:R-:W-:-:S02]  /*18ce0*/  I2FP.F32.U32 R66, R4 ;  /* 0x0000000400427245 */ /* 0x000fc40000201000 */
[----:B------:R-:W-:Y:S01]  /*18cf0*/  POPC R189, R227 ;  /* 0x000000e300bd7309 */ /* 0x000fe20000000000 */
[----:B------:R-:W-:Y:S01]  /*18d00*/  IMAD.MOV.U32 R0, RZ, RZ, -0x3e000000 ;  /* 0xc2000000ff007424 */ /* 0x000fe200078e00ff */
[----:B------:R-:W-:Y:S01]  /*18d10*/  MOV R114, R66 ;  /* 0x0000004200727202 */ /* 0x000fe20000000f00 */
[----:B------:R-:W-:Y:S01]  /*18d20*/  IMAD.MOV.U32 R115, RZ, RZ, R3 ;  /* 0x000000ffff737224 */ /* 0x000fe200078e0003 */
[----:B------:R-:W3:Y:S01]  /*18d30*/  LDL.LU R129, [R1+0x190] ;  /* 0x0001900001817983 */ /* 0x000ee20000300800 */
[----:B-1----:R-:W-:-:S03]  /*18d40*/  IADD3 R29, PT, PT, R29, R31, RZ ;  /* 0x0000001f1d1d7210 */ /* 0x002fc60007ffe0ff */
[----:B------:R-:W1:Y:S01]  /*18d50*/  POPC R227, R246 ;  /* 0x000000f600e37309 */ /* 0x000e620000000000 */
[----:B0-----:R0:W-:Y:S01]  /*18d60*/  STG.E desc[UR14][R112.64], R8 ;  /* 0x0000000870007986 */ /* 0x0011e2000c10190e */
[----:B------:R-:W-:Y:S02]  /*18d70*/  IMAD.MOV.U32 R116, RZ, RZ, R66 ;  /* 0x000000ffff747224 */ /* 0x000fe400078e0042 */
[----:B------:R-:W-:Y:S01]  /*18d80*/  IMAD R6, R29, 0x9, R6 ;  /* 0x000000091d067824 */ /* 0x000fe200078e0206 */
[----:B------:R-:W-:Y:S01]  /*18d90*/  MOV R122, R66 ;  /* 0x00000042007a7202 */ /* 0x000fe20000000f00 */
[----:B------:R-:W-:Y:S01]  /*18da0*/  IMAD.MOV.U32 R117, RZ, RZ, R7 ;  /* 0x000000ffff757224 */ /* 0x000fe200078e0007 */
[----:B------:R-:W3:Y:S01]  /*18db0*/  LDL.LU R126, [R1+0x194] ;  /* 0x00019400017e7983 */ /* 0x000ee20000300800 */
[----:B------:R-:W-:Y:S01]  /*18dc0*/  IMAD.MOV.U32 R123, RZ, RZ, R5 ;  /* 0x000000ffff7b7224 */ /* 0x000fe200078e0005 */
[----:B------:R-:W-:Y:S01]  /*18dd0*/  POPC R166, R120 ;  /* 0x0000007800a67309 */ /* 0x000fe20000000000 */
[----:B------:R-:W-:-:S02]  /*18de0*/  IMAD.IADD R10, R6, 0x1, R10 ;  /* 0x00000001060a7824 */ /* 0x000fc400078e020a */
[----:B0-----:R-:W-:Y:S02]  /*18df0*/  IMAD.MOV.U32 R112, RZ, RZ, R66 ;  /* 0x000000ffff707224 */ /* 0x001fe400078e0042 */
[----:B------:R-:W-:-:S03]  /*18e00*/  IMAD.MOV.U32 R113, RZ, RZ, R3 ;  /* 0x000000ffff717224 */ /* 0x000fc600078e0003 */
[----:B------:R0:W-:Y:S01]  /*18e10*/  POPC R156, R121 ;  /* 0x00000079009c7309 */ /* 0x0001e20000000000 */
[--C-:B------:R-:W-:Y:S01]  /*18e20*/  IMAD.MOV.U32 R4, RZ, RZ, R66.reuse ;  /* 0x000000ffff047224 */ /* 0x100fe200078e0042 */
[----:B------:R-:W-:Y:S01]  /*18e30*/  MOV R8, R66 ;  /* 0x0000004200087202 */ /* 0x000fe20000000f00 */
[----:B------:R-:W-:Y:S02]  /*18e40*/  IMAD.MOV.U32 R6, RZ, RZ, R66 ;  /* 0x000000ffff067224 */ /* 0x000fe400078e0042 */
[----:B------:R-:W-:Y:S01]  /*18e50*/  IMAD.MOV.U32 R67, RZ, RZ, R9 ;  /* 0x000000ffff437224 */ /* 0x000fe200078e0009 */
[----:B0-----:R-:W5:Y:S01]  /*18e60*/  TEX.LL RZ, R120, R114, R0, UR10, 2D, 0x3 ;  /* 0x28ff0a0072787f60 */ /* 0x001f6200089e03ff */
[----:B------:R-:W5:Y:S01]  /*18e70*/  TEX.LL RZ, R16, R112, R0, UR6, 2D, 0x1 ;  /* 0x28ff060070107f60 */ /* 0x000f6200089e01ff */
[----:B------:R-:W5:Y:S01]  /*18e80*/  TEX.LL RZ, R114, R122, R0, UR10, 2D, 0x3 ;  /* 0x28ff0a007a727f60 */ /* 0x000f6200089e03ff */
[----:B------:R-:W5:Y:S01]  /*18e90*/  TEX.LL RZ, R116, R116, R0, UR10, 2D, 0x3 ;  /* 0x28ff0a0074747f60 */ /* 0x000f6200089e03ff */
[----:B------:R0:W5:Y:S01]  /*18ea0*/  TEX.LL RZ, R18, R4, R0, UR6, 2D, 0x1 ;  /* 0x28ff060004127f60 */ /* 0x00016200089e01ff */
[----:B------:R3:W5:Y:S01]  /*18eb0*/  TEX.LL RZ, R20, R6, R0, UR6, 2D, 0x1 ;  /* 0x28ff060006147f60 */ /* 0x00076200089e01ff */
[----:B------:R3:W5:Y:S01]  /*18ec0*/  TEX.LL RZ, R22, R8, R0, UR6, 2D, 0x1 ;  /* 0x28ff060008167f60 */ /* 0x00076200089e01ff */
[----:B------:R3:W5:Y:S01]  /*18ed0*/  TEX.LL RZ, R112, R66, R0, UR10, 2D, 0x3 ;  /* 0x28ff0a0042707f60 */ /* 0x00076200089e03ff */
[----:B-1----:R-:W-:Y:S01]  /*18ee0*/  STL [R1+0xd18], R227 ;  /* 0x000d18e301007387 */ /* 0x002fe20000100800 */
[----:B------:R-:W-:Y:S01]  /*18ef0*/  POPC R144, R153 ;  /* 0x0000009900907309 */ /* 0x000fe20000000000 */
[----:B------:R-:W-:Y:S01]  /*18f00*/  LOP3.LUT R125, R125, R173, RZ, 0x3c, !PT ;  /* 0x000000ad7d7d7212 */ /* 0x000fe200078e3cff */
[----:B------:R-:W1:Y:S01]  /*18f10*/  LDCU UR16, c[0x0][0x388] ;  /* 0x00007100ff1077ac */ /* 0x000e620008000800 */
[----:B------:R-:W-:Y:S01]  /*18f20*/  STL [R1+0xd00], R9 ;  /* 0x000d000901007387 */ /* 0x000fe20000100800 */
[----:B------:R-:W1:Y:S03]  /*18f30*/  LDCU.64 UR12, c[0x0][0x388] ;  /* 0x00007100ff0c77ac */ /* 0x000e660008000a00 */
        /* <DEDUP_REMOVED lines=22> */
[----:B------:R-:W-:Y:S08]  /*190a0*/  POPC R153, R161 ;  /* 0x000000a100997309 */ /* 0x000ff00000000000 */
[----:B------:R-:W-:Y:S08]  /*190b0*/  POPC R161, R187 ;  /* 0x000000bb00a17309 */ /* 0x000ff00000000000 */
[----:B------:R-:W-:Y:S01]  /*190c0*/  POPC R187, R221 ;  /* 0x000000dd00bb7309 */ /* 0x000fe20000000000 */
[----:B--2---:R-:W-:Y:S04]  /*190d0*/  STL [R1+0xca4], R252 ;  /* 0x000ca4fc01007387 */ /* 0x004fe80000100800 */
[----:B------:R-:W-:Y:S04]  /*190e0*/  STL [R1+0xca0], R234 ;  /* 0x000ca0ea01007387 */ /* 0x000fe80000100800 */
[----:B------:R-:W-:Y:S04]  /*190f0*/  STL [R1+0xc9c], R64 ;  /* 0x000c9c4001007387 */ /* 0x000fe80000100800 */
[----:B------:R-:W-:Y:S04]  /*19100*/  STL [R1+0xc98], R62 ;  /* 0x000c983e01007387 */ /* 0x000fe80000100800 */
[----:B------:R-:W-:Y:S04]  /*19110*/  STL [R1+0xc94], R60 ;  /* 0x000c943c01007387 */ /* 0x000fe80000100800 */
[----:B------:R-:W-:Y:S04]  /*19120*/  STL [R1+0xc90], R58 ;  /* 0x000c903a01007387 */ /* 0x000fe80000100800 */
[----:B------:R2:W-:Y:S04]  /*19130*/  STL [R1+0xc8c], R56 ;  /* 0x000c8c3801007387 */ /* 0x0005e80000100800 */
[----:B--2---:R-:W2:Y:S04]  /*19140*/  LDL.LU R56, [R1+0x560] ;  /* 0x0005600001387983 */ /* 0x004ea80000300800 */
        /* <DEDUP_REMOVED lines=13> */
[----:B0-----:R-:W2:Y:S04]  /*19220*/  LDL.LU R32, [R1+0x5d0] ;  /* 0x0005d00001207983 */ /* 0x001ea80000300800 */
[----:B------:R-:W-:Y:S04]  /*19230*/  STL [R1+0xc58], R30 ;  /* 0x000c581e01007387 */ /* 0x000fe80000100800 */
[----:B------:R0:W-:Y:S04]  /*19240*/  STL [R1+0xc54], R28 ;  /* 0x000c541c01007387 */ /* 0x0001e80000100800 */
[----:B0-----:R-:W2:Y:S04]  /*19250*/  LDL.LU R28, [R1+0x8] ;  /* 0x00000800011c7983 */ /* 0x001ea80000300800 */
[----:B------:R0:W-:Y:S04]  /*19260*/  STL [R1+0xc50], R26 ;  /* 0x000c501a01007387 */ /* 0x0001e80000100800 */
[----:B0-----:R-:W2:Y:S01]  /*19270*/  LDL.LU R26, [R1+0xc] ;  /* 0x00000c00011a7983 */ /* 0x001ea20000300800 */
[----:B------:R-:W-:-:S04]  /*19280*/  LOP3.LUT R4, R131, R132, RZ, 0x3c, !PT ;  /* 0x0000008483047212 */ /* 0x000fc800078e3cff */
[----:B------:R3:W-:Y:S01]  /*19290*/  POPC R221, R4 ;  /* 0x0000000400dd7309 */ /* 0x0007e20000000000 */
[----:B------:R0:W-:Y:S04]  /*192a0*/  STL.64 [R1+0xc48], R2 ;  /* 0x000c480201007387 */ /* 0x0001e80000100a00 */
[----:B------:R-:W2:Y:S04]  /*192b0*/  LDL.LU R133, [R1+0x188] ;  /* 0x0001880001857983 */ /* 0x000ea80000300800 */
[----:B------:R-:W2:Y:S01]  /*192c0*/  LDL.LU R52, [R1+0x558] ;  /* 0x0005580001347983 */ /* 0x000ea20000300800 */
[----:B---3--:R-:W-:-:S03]  /*192d0*/  LOP3.LUT R4, R128, R130, RZ, 0x3c, !PT ;  /* 0x0000008280047212 */ /* 0x008fc600078e3cff */
[----:B------:R-:W3:Y:S01]  /*192e0*/  LDL.LU R50, [R1+0x554] ;  /* 0x0005540001327983 */ /* 0x000ee20000300800 */
[----:B------:R1:W-:Y:S03]  /*192f0*/  POPC R192, R4 ;  /* 0x0000000400c07309 */ /* 0x0003e60000000000 */
[----:B------:R-:W3:Y:S01]  /*19300*/  LDL.LU R128, [R1+0x18c] ;  /* 0x00018c0001807983 */ /* 0x000ee20000300800 */
[----:B-1----:R-:W-:-:S03]  /*19310*/  LOP3.LUT R4, R63, R127, RZ, 0x3c, !PT ;  /* 0x0000007f3f047212 */ /* 0x002fc600078e3cff */
[----:B------:R-:W3:Y:S01]  /*19320*/  LDL.LU R63, [R1+0x540] ;  /* 0x00054000013f7983 */ /* 0x000ee20000300800 */
[----:B------:R-:W-:Y:S03]  /*19330*/  POPC R14, R14 ;  /* 0x0000000e000e7309 */ /* 0x000fe60000000000 */
[----:B------:R-:W3:Y:S04]  /*19340*/  LDL.LU R132, [R1+0x180] ;  /* 0x0001800001847983 */ /* 0x000ee80000300800 */
[----:B------:R-:W3:Y:S01]  /*19350*/  LDL.LU R131, [R1+0x184] ;  /* 0x0001840001837983 */ /* 0x000ee20000300800 */
[----:B------:R-:W1:Y:S03]  /*19360*/  POPC R12, R12 ;  /* 0x0000000c000c7309 */ /* 0x000e660000000000 */
[----:B------:R-:W3:Y:S05]  /*19370*/  LDL.LU R127, [R1+0x53c] ;  /* 0x00053c00017f7983 */ /* 0x000eea0000300800 */
[----:B------:R-:W-:Y:S01]  /*19380*/  POPC R173, R201 ;  /* 0x000000c900ad7309 */ /* 0x000fe20000000000 */
[----:B-1----:R-:W-:-:S04]  /*19390*/  IMAD.IADD R6, R14, 0x1, R12 ;  /* 0x000000010e067824 */ /* 0x002fc800078e020c */
[----:B------:R-:W-:-:S03]  /*193a0*/  IMAD R6, R6, 0x9, R10 ;  /* 0x0000000906067824 */ /* 0x000fc600078e020a */
[----:B------:R1:W-:Y:S01]  /*193b0*/  POPC R201, R4 ;  /* 0x0000000400c97309 */ /* 0x0003e20000000000 */
[----:B------:R-:W-:Y:S02]  /*193c0*/  LOP3.LUT R10, R129, R90, RZ, 0x3c, !PT ;  /* 0x0000005a810a7212 */ /* 0x000fe400078e3cff */
[----:B------:R-:W-:Y:S02]  /*193d0*/  LOP3.LUT R12, R126, R91, RZ, 0x3c, !PT ;  /* 0x0000005b7e0c7212 */ /* 0x000fe400078e3cff */
[----:B--2---:R-:W-:-:S05]  /*193e0*/  VABSDIFF.U32 R8, R56, R32, RZ ;  /* 0x0000002038087214 */ /* 0x004fca00000e00ff */
[----:B------:R-:W-:Y:S01]  /*193f0*/  IMAD.IADD R6, R6, 0x1, R8 ;  /* 0x0000000106067824 */ /* 0x000fe200078e0208 */
[----:B-1----:R-:W-:Y:S01]  /*19400*/  LOP3.LUT R4, R28, R92, RZ, 0x3c, !PT ;  /* 0x0000005c1c047212 */ /* 0x002fe200078e3cff */
[----:B------:R-:W-:Y:S05]  /*19410*/  STL [R1+0xd08], R28 ;  /* 0x000d081c01007387 */ /* 0x000fea0000100800 */
[----:B------:R-:W-:Y:S01]  /*19420*/  POPC R4, R4 ;  /* 0x0000000400047309 */ /* 0x000fe20000000000 */
[----:B------:R-:W-:Y:S01]  /*19430*/  LOP3.LUT R8, R26, R93, RZ, 0x3c, !PT ;  /* 0x0000005d1a087212 */ /* 0x000fe200078e3cff */
[----:B------:R-:W-:Y:S06]  /*19440*/  STL [R1+0xd04], R92 ;  /* 0x000d045c01007387 */ /* 0x000fec0000100800 */
[----:B------:R-:W1:Y:S01]  /*19450*/  POPC R8, R8 ;  /* 0x0000000800087309 */ /* 0x000e620000000000 */
[----:B------:R-:W-:Y:S04]  /*19460*/  STL [R1+0xd10], R56 ;  /* 0x000d103801007387 */ /* 0x000fe80000100800 */
[----:B------:R-:W-:Y:S04]  /*19470*/  STL [R1+0xd0c], R32 ;  /* 0x000d0c2001007387 */ /* 0x000fe80000100800 */
[----:B------:R-:W-:Y:S04]  /*19480*/  STL [R1+0xd14], R93 ;  /* 0x000d145d01007387 */ /* 0x000fe80000100800 */
[----:B------:R-:W2:Y:S04]  /*19490*/  LDL.LU R130, [R1+0x178] ;  /* 0x0001780001827983 */ /* 0x000ea80000300800 */
[----:B------:R-:W2:Y:S04]  /*194a0*/  LDL.LU R129, [R1+0x17c] ;  /* 0x00017c0001817983 */ /* 0x000ea80000300800 */
[----:B------:R-:W2:Y:S01]  /*194b0*/  LDL.LU R126, [R1+0x538] ;  /* 0x00053800017e7983 */ /* 0x000ea20000300800 */
[----:B-1----:R-:W-:Y:S01]  /*194c0*/  IMAD.IADD R4, R4, 0x1, R8 ;  /* 0x0000000104047824 */ /* 0x002fe200078e0208 */
[----:B---3--:R-:W-:-:S02]  /*194d0*/  LOP3.LUT R14, R128, R89, RZ, 0x3c, !PT ;  /* 0x00000059800e7212 */ /* 0x008fc400078e3cff */
[----:B------:R-:W3:Y:S01]  /*194e0*/  LDL.LU R48, [R1+0x550] ;  /* 0x0005500001307983 */ /* 0x000ee20000300800 */
[----:B------:R-:W-:Y:S01]  /*194f0*/  IMAD R4, R4, 0x9, R6 ;  /* 0x0000000904047824 */ /* 0x000fe200078e0206 */
[----:B------:R-:W-:Y:S02]  /*19500*/  VABSDIFF.U32 R6, R54, R63, RZ ;  /* 0x0000003f36067214 */ /* 0x000fe400000e00ff */
[----:B------:R-:W3:Y:S04]  /*19510*/  LDL.LU R134, [R1+0x170] ;  /* 0x0001700001867983 */ /* 0x000ee80000300800 */
[----:B------:R-:W3:Y:S04]  /*19520*/  LDL.LU R128, [R1+0x174] ;  /* 0x0001740001807983 */ /* 0x000ee80000300800 */
[----:B------:R-:W3:Y:S01]  /*19530*/  LDL.LU R63, [R1+0x534] ;  /* 0x00053400013f7983 */ /* 0x000ee20000300800 */
[----:B------:R-:W-:Y:S08]  /*19540*/  POPC R10, R10 ;  /* 0x0000000a000a7309 */ /* 0x000ff00000000000 */
[----:B------:R-:W1:Y:S01]  /*19550*/  POPC R12, R12 ;  /* 0x0000000c000c7309 */ /* 0x000e620000000000 */
[----:B------:R-:W-:Y:S01]  /*19560*/  LOP3.LUT R8, R133, R88, RZ, 0x3c, !PT ;  /* 0x0000005885087212 */ /* 0x000fe200078e3cff */
[----:B------:R-:W3:Y:S01]  /*19570*/  LDL.LU R46, [R1+0x54c] ;  /* 0x00054c00012e7983 */ /* 0x000ee20000300800 */
[----:B------:R-:W-:-:S02]  /*19580*/  IADD3 R4, PT, PT, R4, R6, RZ ;  /* 0x0000000604047210 */ /* 0x000fc40007ffe0ff */
[----:B------:R-:W-:Y:S01]  /*19590*/  LOP3.LUT R6, R132, R86, RZ, 0x3c, !PT ;  /* 0x0000005684067212 */ /* 0x000fe200078e3cff */
[----:B------:R-:W3:Y:S02]  /*195a0*/  LDL.LU R133, [R1+0x168] ;  /* 0x0001680001857983 */ /* 0x000ee40000300800 */
[----:B------:R-:W-:Y:S02]  /*195b0*/  POPC R8, R8 ;  /* 0x0000000800087309 */ /* 0x000fe40000000000 */
[----:B------:R-:W3:Y:S01]  /*195c0*/  LDL.LU R132, [R1+0x16c] ;  /* 0x00016c0001847983 */ /* 0x000ee20000300800 */
[----:B-1----:R-:W-:-:S05]  /*195d0*/  IMAD.IADD R10, R10, 0x1, R12 ;  /* 0x000000010a0a7824 */ /* 0x002fca00078e020c */
[----:B------:R-:W1:Y:S01]  /*195e0*/  POPC R14, R14 ;  /* 0x0000000e000e7309 */ /* 0x000e620000000000 */
[----:B------:R-:W-:Y:S01]  /*195f0*/  LOP3.LUT R12, R131, R87, RZ, 0x3c, !PT ;  /* 0x00000057830c7212 */ /* 0x000fe200078e3cff */
[----:B------:R-:W-:Y:S01]  /*19600*/  IMAD R4, R10, 0x9, R4 ;  /* 0x000000090a047824 */ /* 0x000fe200078e0204 */
[----:B------:R-:W-:Y:S02]  /*19610*/  VABSDIFF.U32 R10, R52, R127, RZ ;  /* 0x0000007f340a7214 */ /* 0x000fe400000e00ff */
[----:B------:R-:W3:Y:S03]  /*19620*/  LDL.LU R127, [R1+0x530] ;  /* 0x00053000017f7983 */ /* 0x000ee60000300800 */
[----:B------:R-:W-:Y:S01]  /*19630*/  POPC R6, R6 ;  /* 0x0000000600067309 */ /* 0x000fe20000000000 */
[----:B------:R-:W-:Y:S01]  /*19640*/  IMAD.IADD R4, R4, 0x1, R10 ;  /* 0x0000000104047824 */ /* 0x000fe200078e020a */
[----:B------:R-:W3:Y:S04]  /*19650*/  LDL.LU R131, [R1+0x160] ;  /* 0x0001600001837983 */ /* 0x000ee80000300800 */
[----:B------:R-:W3:Y:S02]  /*19660*/  LDL.LU R44, [R1+0x548] ;  /* 0x00054800012c7983 */ /* 0x000ee40000300800 */
[----:B------:R-:W0:Y:S01]  /*19670*/  POPC R12, R12 ;  /* 0x0000000c000c7309 */ /* 0x000e220000000000 */
[----:B-1----:R-:W-:-:S04]  /*19680*/  IMAD.IADD R8, R8, 0x1, R14 ;  /* 0x0000000108087824 */ /* 0x002fc800078e020e */
[----:B------:R-:W-:Y:S01]  /*19690*/  IMAD R4, R8, 0x9, R4 ;  /* 0x0000000908047824 */ /* 0x000fe200078e0204 */
[----:B0-----:R-:W-:Y:S02]  /*196a0*/  IADD3 R6, PT, PT, R6, R12, RZ ;  /* 0x0000000c06067210 */ /* 0x001fe40007ffe0ff */
[----:B--2---:R-:W-:Y:S02]  /*196b0*/  LOP3.LUT R10, R130, R84, RZ, 0x3c, !PT ;  /* 0x00000054820a7212 */ /* 0x004fe400078e3cff */
[----:B------:R-:W2:Y:S01]  /*196c0*/  LDL.LU R130, [R1+0x164] ;  /* 0x0001640001827983 */ /* 0x000ea20000300800 */
[----:B------:R-:W-:Y:S02]  /*196d0*/  VABSDIFF.U32 R8, R50, R126, RZ ;  /* 0x0000007e32087214 */ /* 0x000fe400000e00ff */
[----:B------:R-:W-:Y:S01]  /*196e0*/  LOP3.LUT R14, R129, R85, RZ, 0x3c, !PT ;  /* 0x00000055810e7212 */ /* 0x000fe200078e3cff */
[----:B------:R-:W2:Y:S02]  /*196f0*/  LDL.LU R126, [R1+0x52c] ;  /* 0x00052c00017e7983 */ /* 0x000ea40000300800 */
[----:B------:R-:W-:-:S02]  /*19700*/  IMAD.IADD R4, R4, 0x1, R8 ;  /* 0x0000000104047824 */ /* 0x000fc400078e0208 */
[----:B------:R-:W2:Y:S02]  /*19710*/  LDL.LU R129, [R1+0x158] ;  /* 0x0001580001817983 */ /* 0x000ea40000300800 */
[----:B------:R-:W-:Y:S02]  /*19720*/  IMAD R4, R6, 0x9, R4 ;  /* 0x0000000906047824 */ /* 0x000fe400078e0204 */
[----:B------:R-:W2:Y:S01]  /*19730*/  LDL.LU R42, [R1+0x544] ;  /* 0x00054400012a7983 */ /* 0x000ea20000300800 */
[----:B---3--:R-:W-:-:S03]  /*19740*/  VABSDIFF.U32 R6, R48, R63, RZ ;  /* 0x0000003f30067214 */ /* 0x008fc600000e00ff */
[----:B------:R-:W3:Y:S01]  /*19750*/  LDL.LU R63, [R1+0x15c] ;  /* 0x00015c00013f7983 */ /* 0x000ee20000300800 */
[----:B------:R-:W-:Y:S08]  /*19760*/  POPC R10, R10 ;  /* 0x0000000a000a7309 */ /* 0x000ff00000000000 */
[----:B------:R-:W0:Y:S01]  /*19770*/  POPC R14, R14 ;  /* 0x0000000e000e7309 */ /* 0x000e220000000000 */
[----:B------:R-:W-:Y:S01]  /*19780*/  IMAD.IADD R4, R4, 0x1, R6 ;  /* 0x0000000104047824 */ /* 0x000fe200078e0206 */
[----:B------:R-:W-:-:S02]  /*19790*/  LOP3.LUT R8, R134, R82, RZ, 0x3c, !PT ;  /* 0x0000005286087212 */ /* 0x000fc400078e3cff */
[----:B------:R-:W-:Y:S02]  /*197a0*/  LOP3.LUT R12, R128, R83, RZ, 0x3c, !PT ;  /* 0x00000053800c7212 */ /* 0x000fe400078e3cff */
[----:B------:R-:W3:Y:S04]  /*197b0*/  LDL.LU R128, [R1+0x150] ;  /* 0x0001500001807983 */ /* 0x000ee80000300800 */
[----:B------:R-:W3:Y:S01]  /*197c0*/  LDL.LU R40, [R1+0x448] ;  /* 0x0004480001287983 */ /* 0x000ee20000300800 */
[----:B0-----:R-:W-:-:S04]  /*197d0*/  IMAD.IADD R10, R10, 0x1, R14 ;  /* 0x000000010a0a7824 */ /* 0x001fc800078e020e */
[----:B------:R-:W-:Y:S01]  /*197e0*/  IMAD R4, R10, 0x9, R4 ;  /* 0x000000090a047824 */ /* 0x000fe200078e0204 */
[----:B------:R-:W-:Y:S02]  /*197f0*/  VABSDIFF.U32 R10, R46, R127, RZ ;  /* 0x0000007f2e0a7214 */ /* 0x000fe400000e00ff */
[----:B------:R-:W3:Y:S01]  /*19800*/  LDL.LU R127, [R1+0x154] ;  /* 0x00015400017f7983 */ /* 0x000ee20000300800 */
[----:B------:R-:W-:Y:S01]  /*19810*/  POPC R8, R8 ;  /* 0x0000000800087309 */ /* 0x000fe20000000000 */
[----:B------:R-:W-:Y:S02]  /*19820*/  LOP3.LUT R6, R133, R80, RZ, 0x3c, !PT ;  /* 0x0000005085067212 */ /* 0x000fe400078e3cff */
[----:B------:R-:W-:Y:S01]  /*19830*/  LOP3.LUT R14, R132, R81, RZ, 0x3c, !PT ;  /* 0x00000051840e7212 */ /* 0x000fe200078e3cff */
[----:B------:R-:W3:Y:S04]  /*19840*/  LDL.LU R38, [R1+0x1b8] ;  /* 0x0001b80001267983 */ /* 0x000ee80000300800 */
[----:B------:R-:W0:Y:S01]  /*19850*/  POPC R12, R12 ;  /* 0x0000000c000c7309 */ /* 0x000e220000000000 */
[----:B------:R-:W-:-:S07]  /*19860*/  IMAD.IADD R4, R4, 0x1, R10 ;  /* 0x0000000104047824 */ /* 0x000fce00078e020a */
[----:B------:R-:W-:Y:S08]  /*19870*/  POPC R6, R6 ;  /* 0x0000000600067309 */ /* 0x000ff00000000000 */
[----:B------:R-:W1:Y:S01]  /*19880*/  POPC R14, R14 ;  /* 0x0000000e000e7309 */ /* 0x000e620000000000 */
[----:B0-----:R-:W-:Y:S01]  /*19890*/  IMAD.IADD R8, R8, 0x1, R12 ;  /* 0x0000000108087824 */ /* 0x001fe200078e020c */
[----:B------:R-:W-:Y:S01]  /*198a0*/  LOP3.LUT R10, R131, R78, RZ, 0x3c, !PT ;  /* 0x0000004e830a7212 */ /* 0x000fe200078e3cff */
[----:B------:R-:W3:Y:S02]  /*198b0*/  LDL.LU R132, [R1+0x148] ;  /* 0x0001480001847983 */ /* 0x000ee40000300800 */
[----:B------:R-:W-:-:S02]  /*198c0*/  IMAD R4, R8, 0x9, R4 ;  /* 0x0000000908047824 */ /* 0x000fc400078e0204 */
[----:B------:R-:W3:Y:S01]  /*198d0*/  LDL.LU R131, [R1+0x14c] ;  /* 0x00014c0001837983 */ /* 0x000ee20000300800 */
[----:B-1----:R-:W-:Y:S01]  /*198e0*/  IMAD.IADD R6, R6, 0x1, R14 ;  /* 0x0000000106067824 */ /* 0x002fe200078e020e */
[----:B--2---:R-:W-:Y:S02]  /*198f0*/  VABSDIFF.U32 R8, R44, R126, RZ ;  /* 0x0000007e2c087214 */ /* 0x004fe400000e00ff */
[----:B------:R-:W2:Y:S04]  /*19900*/  LDL.LU R126, [R1+0x140] ;  /* 0x00014000017e7983 */ /* 0x000ea80000300800 */
[----:B------:R-:W2:Y:S01]  /*19910*/  LDL.LU R36, [R1+0x1b0] ;  /* 0x0001b00001247983 */ /* 0x000ea20000300800 */
[----:B---3--:R-:W-:-:S03]  /*19920*/  LOP3.LUT R14, R63, R77, RZ, 0x3c, !PT ;  /* 0x0000004d3f0e7212 */ /* 0x008fc600078e3cff */
[----:B------:R-:W3:Y:S01]  /*19930*/  LDL.LU R63, [R1+0x144] ;  /* 0x00014400013f7983 */ /* 0x000ee20000300800 */
[----:B------:R-:W-:Y:S01]  /*19940*/  LOP3.LUT R12, R130, R79, RZ, 0x3c, !PT ;  /* 0x0000004f820c7212 */ /* 0x000fe200078e3cff */
[----:B------:R-:W-:Y:S01]  /*19950*/  POPC R10, R10 ;  /* 0x0000000a000a7309 */ /* 0x000fe20000000000 */
[----:B------:R-:W-:Y:S01]  /*19960*/  IADD3 R4, PT, PT, R4, R8, RZ ;  /* 0x0000000804047210 */ /* 0x000fe20007ffe0ff */
[----:B------:R-:W3:Y:S01]  /*19970*/  LDL.LU R130, [R1+0x138] ;  /* 0x0001380001827983 */ /* 0x000ee20000300800 */
[----:B------:R-:W-:-:S05]  /*19980*/  LOP3.LUT R8, R129, R76, RZ, 0x3c, !PT ;  /* 0x0000004c81087212 */ /* 0x000fca00078e3cff */
[----:B------:R-:W0:Y:S01]  /*19990*/  POPC R12, R12 ;  /* 0x0000000c000c7309 */ /* 0x000e220000000000 */
[----:B------:R-:W-:Y:S01]  /*199a0*/  IMAD R4, R6, 0x9, R4 ;  /* 0x0000000906047824 */ /* 0x000fe200078e0204 */
[----:B------:R-:W-:Y:S01]  /*199b0*/  VABSDIFF.U32 R6, R42, R65, RZ ;  /* 0x000000412a067214 */ /* 0x000fe200000e00ff */
[----:B------:R-:W3:Y:S05]  /*199c0*/  LDL.LU R34, [R1+0x1a8] ;  /* 0x0001a80001227983 */ /* 0x000eea0000300800 */
[----:B------:R-:W-:Y:S01]  /*199d0*/  POPC R8, R8 ;  /* 0x0000000800087309 */ /* 0x000fe20000000000 */
[----:B------:R-:W-:Y:S01]  /*199e0*/  IMAD.IADD R4, R4, 0x1, R6 ;  /* 0x0000000104047824 */ /* 0x000fe200078e0206 */
[----:B------:R-:W-:Y:S01]  /*199f0*/  LOP3.LUT R6, R128, R74, RZ, 0x3c, !PT ;  /* 0x0000004a80067212 */ /* 0x000fe200078e3cff */
[----:B------:R-:W3:Y:S05]  /*19a00*/  LDL.LU R129, [R1+0x13c] ;  /* 0x00013c0001817983 */ /* 0x000eea0000300800 */
[----:B------:R-:W1:Y:S01]  /*19a10*/  POPC R14, R14 ;  /* 0x0000000e000e7309 */ /* 0x000e620000000000 */
[----:B0-----:R-:W-:Y:S01]  /*19a20*/  IMAD.IADD R10, R10, 0x1, R12 ;  /* 0x000000010a0a7824 */ /* 0x001fe200078e020c */
[----:B------:R-:W3:Y:S01]  /*19a30*/  LDL.LU R128, [R1+0x11c] ;  /* 0x00011c0001807983 */ /* 0x000ee20000300800 */
[----:B------:R-:W-:-:S02]  /*19a40*/  LOP3.LUT R12, R127, R75, RZ, 0x3c, !PT ;  /* 0x0000004b7f0c7212 */ /* 0x000fc400078e3cff */
[----:B------:R-:W-:Y:S01]  /*19a50*/  IMAD R4, R10, 0x9, R4 ;  /* 0x000000090a047824 */ /* 0x000fe200078e0204 */
[----:B------:R-:W-:Y:S01]  /*19a60*/  VABSDIFF.U32 R10, R40, R45, RZ ;  /* 0x0000002d280a7214 */ /* 0x000fe200000e00ff */
[----:B------:R-:W3:Y:S01]  /*19a70*/  LDL.LU R127, [R1+0x9ac] ;  /* 0x0009ac00017f7983 */ /* 0x000ee20000300800 */
[----:B------:R-:W-:Y:S03]  /*19a80*/  POPC R6, R6 ;  /* 0x0000000600067309 */ /* 0x000fe60000000000 */
[----:B------:R-:W-:Y:S01]  /*19a90*/  IMAD.IADD R4, R4, 0x1, R10 ;  /* 0x0000000104047824 */ /* 0x000fe200078e020a */
[----:B------:R-:W3:Y:S04]  /*19aa0*/  LDL.LU R30, [R1+0x198] ;  /* 0x00019800011e7983 */ /* 0x000ee80000300800 */
[----:B------:R-:W0:Y:S01]  /*19ab0*/  POPC R12, R12 ;  /* 0x0000000c000c7309 */ /* 0x000e220000000000 */
[----:B-1----:R-:W-:Y:S01]  /*19ac0*/  IADD3 R8, PT, PT, R8, R14, RZ ;  /* 0x0000000e08087210 */ /* 0x002fe20007ffe0ff */
[----:B------:R-:W3:Y:S04]  /*19ad0*/  LDL.LU R136, [R1+0xbdc] ;  /* 0x000bdc0001887983 */ /* 0x000ee80000300800 */
[----:B------:R-:W-:Y:S01]  /*19ae0*/  IMAD R4, R8, 0x9, R4 ;  /* 0x0000000908047824 */ /* 0x000fe200078e0204 */
[----:B------:R-:W-:-:S05]  /*19af0*/  VABSDIFF.U32 R8, R38, R43, RZ ;  /* 0x0000002b26087214 */ /* 0x000fca00000e00ff */
[----:B------:R-:W-:Y:S02]  /*19b00*/  IMAD.IADD R4, R4, 0x1, R8 ;  /* 0x0000000104047824 */ /* 0x000fe400078e0208 */
[----:B0-----:R-:W-:-:S04]  /*19b10*/  IMAD.IADD R6, R6, 0x1, R12 ;  /* 0x0000000106067824 */ /* 0x001fc800078e020c */
[----:B------:R-:W-:Y:S01]  /*19b20*/  IMAD R6, R6, 0x9, R4 ;  /* 0x0000000906067824 */ /* 0x000fe200078e0204 */
[----:B--2---:R-:W-:Y:S02]  /*19b30*/  LOP3.LUT R8, R126, R70, RZ, 0x3c, !PT ;  /* 0x000000467e087212 */ /* 0x004fe400078e3cff */
[----:B------:R-:W2:Y:S01]  /*19b40*/  LDL.LU R126, [R1+0x110] ;  /* 0x00011000017e7983 */ /* 0x000ea20000300800 */
[----:B---3--:R-:W-:-:S03]  /*19b50*/  LOP3.LUT R4, R63, R71, RZ, 0x3c, !PT ;  /* 0x000000473f047212 */ /* 0x008fc600078e3cff */
[----:B------:R-:W2:Y:S01]  /*19b60*/  LDL.LU R63, [R1+0x2f0] ;  /* 0x0002f000013f7983 */ /* 0x000ea20000300800 */
[----:B------:R-:W-:Y:S02]  /*19b70*/  LOP3.LUT R10, R132, R72, RZ, 0x3c, !PT ;  /* 0x00000048840a7212 */ /* 0x000fe400078e3cff */
[----:B------:R-:W-:Y:S01]  /*19b80*/  LOP3.LUT R14, R131, R73, RZ, 0x3c, !PT ;  /* 0x00000049830e7212 */ /* 0x000fe200078e3cff */
[----:B------:R-:W3:Y:S03]  /*19b90*/  LDL.LU R138, [R1+0x114] ;  /* 0x00011400018a7983 */ /* 0x000ee60000300800 */
[----:B------:R-:W-:Y:S01]  /*19ba0*/  POPC R10, R10 ;  /* 0x0000000a000a7309 */ /* 0x000fe20000000000 */
[----:B------:R-:W3:Y:S04]  /*19bb0*/  LDL.LU R137, [R1+0x2f4] ;  /* 0x0002f40001897983 */ /* 0x000ee80000300800 */
[----:B------:R-:W3:Y:S03]  /*19bc0*/  LDL.LU R135, [R1+0xa60] ;  /* 0x000a600001877983 */ /* 0x000ee60000300800 */
[----:B------:R-:W0:Y:S01]  /*19bd0*/  POPC R14, R14 ;  /* 0x0000000e000e7309 */ /* 0x000e220000000000 */
[----:B------:R-:W3:Y:S01]  /*19be0*/  LDL.LU R134, [R1+0xa64] ;  /* 0x000a640001867983 */ /* 0x000ee20000300800 */
[----:B------:R-:W-:-:S03]  /*19bf0*/  VABSDIFF.U32 R12, R36, R41, RZ ;  /* 0x00000029240c7214 */ /* 0x000fc600000e00ff */
[----:B------:R-:W3:Y:S03]  /*19c00*/  LDL.LU R133, [R1+0x108] ;  /* 0x0001080001857983 */ /* 0x000ee60000300800 */
[----:B------:R-:W-:Y:S01]  /*19c10*/  POPC R8, R8 ;  /* 0x0000000800087309 */ /* 0x000fe20000000000 */
[----:B------:R-:W-:Y:S01]  /*19c20*/  IMAD.IADD R6, R6, 0x1, R12 ;  /* 0x0000000106067824 */ /* 0x000fe200078e020c */
[----:B------:R-:W-:Y:S01]  /*19c30*/  LOP3.LUT R12, R130, R68, RZ, 0x3c, !PT ;  /* 0x00000044820c7212 */ /* 0x000fe200078e3cff */
[----:B------:R-:W3:Y:S05]  /*19c40*/  LDL.LU R132, [R1+0x2e8] ;  /* 0x0002e80001847983 */ /* 0x000eea0000300800 */
[----:B------:R-:W1:Y:S01]  /*19c50*/  POPC R4, R4 ;  /* 0x0000000400047309 */ /* 0x000e620000000000 */
[----:B0-----:R-:W-:Y:S01]  /*19c60*/  IMAD.IADD R14, R10, 0x1, R14 ;  /* 0x000000010a0e7824 */ /* 0x001fe200078e020e */
[----:B------:R-:W3:Y:S01]  /*19c70*/  LDL.LU R131, [R1+0x10c] ;  /* 0x00010c0001837983 */ /* 0x000ee20000300800 */
[----:B------:R-:W-:-:S03]  /*19c80*/  LOP3.LUT R24, R127, R128, RZ, 0x3c, !PT ;  /* 0x000000807f187212 */ /* 0x000fc600078e3cff */
[----:B------:R-:W3:Y:S02]  /*19c90*/  LDL.LU R130, [R1+0x2ec] ;  /* 0x0002ec0001827983 */ /* 0x000ee40000300800 */
[----:B------:R0:W-:Y:S01]  /*19ca0*/  POPC R10, R12 ;  /* 0x0000000c000a7309 */ /* 0x0001e20000000000 */
[----:B------:R-:W-:Y:S01]  /*19cb0*/  IADD3 R2, P0, PT, R118, R136, RZ ;  /* 0x0000008876027210 */ /* 0x000fe20007f1e0ff */
[----:B-1----:R-:W-:Y:S01]  /*19cc0*/  IMAD.IADD R8, R8, 0x1, R4 ;  /* 0x0000000108087824 */ /* 0x002fe200078e0204 */
[----:B0-----:R-:W-:Y:S02]  /*19cd0*/  LOP3.LUT R12, R129, R69, RZ, 0x3c, !PT ;  /* 0x00000045810c7212 */ /* 0x001fe400078e3cff */
[----:B------:R-:W3:Y:S03]  /*19ce0*/  LDL.LU R129, [R1+0x100] ;  /* 0x0001000001817983 */ /* 0x000ee60000300800 */
[----:B------:R2:W-:Y:S01]  /*19cf0*/  POPC R4, R24 ;  /* 0x0000001800047309 */ /* 0x0005e20000000000 */
[----:B------:R-:W3:Y:S04]  /*19d00*/  LDL.LU R128, [R1+0x2d8] ;  /* 0x0002d80001807983 */ /* 0x000ee80000300800 */
[----:B------:R0:W-:Y:S04]  /*19d10*/  STL [R1+0xbcc], R2 ;  /* 0x000bcc0201007387 */ /* 0x0001e80000100800 */
[----:B------:R-:W3:Y:S01]  /*19d20*/  LDL.LU R127, [R1+0x104] ;  /* 0x00010400017f7983 */ /* 0x000ee20000300800 */
[----:B------:R-:W-:Y:S01]  /*19d30*/  IMAD R6, R14, 0x9, R6 ;  /* 0x000000090e067824 */ /* 0x000fe200078e0206 */
[----:B------:R-:W-:-:S04]  /*19d40*/  VABSDIFF.U32 R14, R34, R37, RZ ;  /* 0x00000025220e7214 */ /* 0x000fc800000e00ff */
[----:B------:R-:W-:Y:S01]  /*19d50*/  IADD3 R6, PT, PT, R6, R14, RZ ;  /* 0x0000000e06067210 */ /* 0x000fe20007ffe0ff */
[----:B------:R-:W-:-:S04]  /*19d60*/  IMAD.X R14, RZ, RZ, R119, P0 ;  /* 0x000000ffff0e7224 */ /* 0x000fc800000e0677 */
[----:B------:R-:W-:Y:S02]  /*19d70*/  IMAD R14, R14, UR16, RZ ;  /* 0x000000100e0e7c24 */ /* 0x000fe4000f8e02ff */
[----:B------:R-:W-:-:S04]  /*19d80*/  IMAD.WIDE.U32 R122, R2, UR12, R110 ;  /* 0x0000000c027a7c25 */ /* 0x000fc8000f8e006e */
[----:B0-----:R-:W-:Y:S02]  /*19d90*/  IMAD R2, R2, UR13, R14 ;  /* 0x0000000d02027c24 */ /* 0x001fe4000f8e020e */
[----:B------:R-:W-:-:S03]  /*19da0*/  IMAD.WIDE.U32 R28, R136, 0x3, R118 ;  /* 0x00000003881c7825 */ /* 0x000fc600078e0076 */
[----:B------:R-:W-:Y:S01]  /*19db0*/  IADD3 R123, PT, PT, R123, R2, RZ ;  /* 0x000000027b7b7210 */ /* 0x000fe20007ffe0ff */
[----:B------:R0:W-:Y:S01]  /*19dc0*/  POPC R145, R151 ;  /* 0x0000009700917309 */ /* 0x0001e20000000000 */
[----:B--2---:R-:W-:Y:S02]  /*19dd0*/  LOP3.LUT R24, R63, R126, RZ, 0x3c, !PT ;  /* 0x0000007e3f187212 */ /* 0x004fe400078e3cff */
[----:B------:R-:W2:Y:S04]  /*19de0*/  LDL.LU R126, [R1+0x2dc] ;  /* 0x0002dc00017e7983 */ /* 0x000ea80000300800 */
[----:B------:R-:W2:Y:S04]  /*19df0*/  LDL.LU R63, [R1+0xc04] ;  /* 0x000c0400013f7983 */ /* 0x000ea80000300800 */
[----:B------:R1:W-:Y:S04]  /*19e00*/  STL [R1+0xbd0], R2 ;  /* 0x000bd00201007387 */ /* 0x0003e80000100800 */
[----:B------:R-:W-:Y:S01]  /*19e10*/  STL.64 [R1+0x9f8], R28 ;  /* 0x0009f81c01007387 */ /* 0x000fe20000100a00 */
[----:B-1----:R-:W-:-:S05]  /*19e20*/  IMAD.WIDE.U32 R2, R136, 0x2, R118 ;  /* 0x0000000288027825 */ /* 0x002fca00078e0076 */
[----:B------:R-:W-:Y:S04]  /*19e30*/  STL.64 [R1+0x9f0], R2 ;  /* 0x0009f00201007387 */ /* 0x000fe80000100a00 */
[----:B0-----:R-:W2:Y:S04]  /*19e40*/  LDL.LU R151, [R1+0xa70] ;  /* 0x000a700001977983 */ /* 0x001ea80000300800 */
[----:B------:R-:W2:Y:S04]  /*19e50*/  LDL.LU R150, [R1+0xa74] ;  /* 0x000a740001967983 */ /* 0x000ea80000300800 */
[----:B------:R-:W2:Y:S04]  /*19e60*/  LDL.LU R148, [R1+0xa68] ;  /* 0x000a680001947983 */ /* 0x000ea80000300800 */
[----:B------:R-:W2:Y:S01]  /*19e70*/  LDL.LU R147, [R1+0xa6c] ;  /* 0x000a6c0001937983 */ /* 0x000ea20000300800 */
[----:B------:R-:W0:Y:S01]  /*19e80*/  POPC R12, R12 ;  /* 0x0000000c000c7309 */ /* 0x000e220000000000 */
[----:B------:R-:W-:Y:S01]  /*19e90*/  IMAD R6, R8, 0x9, R6 ;  /* 0x0000000908067824 */ /* 0x000fe200078e0206 */
[----:B------:R-:W-:Y:S01]  /*19ea0*/  VABSDIFF.U32 R8, R30, R39, RZ ;  /* 0x000000271e087214 */ /* 0x000fe200000e00ff */
[----:B------:R-:W2:Y:S01]  /*19eb0*/  LDL.LU R143, [R1+0xc08] ;  /* 0x000c0800018f7983 */ /* 0x000ea20000300800 */
[----:B------:R-:W-:-:S04]  /*19ec0*/  DEPBAR.LE SB5, 0x7 ;  /* 0x0000d1c00000791a */ /* 0x000fc80000000000 */
[----:B---3--:R-:W-:Y:S02]  /*19ed0*/  LOP3.LUT R120, R120, R135, RZ, 0x3c, !PT ;  /* 0x0000008778787212 */ /* 0x008fe400078e3cff */
[----:B------:R-:W-:Y:S01]  /*19ee0*/  LOP3.LUT R121, R121, R134, RZ, 0x3c, !PT ;  /* 0x0000008679797212 */ /* 0x000fe200078e3cff */
[----:B------:R-:W-:Y:S01]  /*19ef0*/  IMAD.IADD R8, R6, 0x1, R8 ;  /* 0x0000000106087824 */ /* 0x000fe200078e0208 */
[----:B------:R-:W-:Y:S01]  /*19f00*/  POPC R14, R120 ;  /* 0x00000078000e7309 */ /* 0x000fe20000000000 */
[----:B------:R-:W3:Y:S04]  /*19f10*/  LDL.LU R142, [R1+0xf8] ;  /* 0x0000f800018e7983 */ /* 0x000ee80000300800 */
[----:B------:R-:W3:Y:S03]  /*19f20*/  LDL.LU R141, [R1+0x2d0] ;  /* 0x0002d000018d7983 */ /* 0x000ee60000300800 */
[----:B------:R-:W-:Y:S01]  /*19f30*/  POPC R6, R24 ;  /* 0x0000001800067309 */ /* 0x000fe20000000000 */
[----:B0-----:R-:W-:Y:S01]  /*19f40*/  IMAD.IADD R10, R10, 0x1, R12 ;  /* 0x000000010a0a7824 */ /* 0x001fe200078e020c */
[----:B------:R-:W3:Y:S01]  /*19f50*/  LDL.LU R140, [R1+0xfc] ;  /* 0x0000fc00018c7983 */ /* 0x000ee20000300800 */
[----:B------:R-:W-:-:S05]  /*19f60*/  LOP3.LUT R12, R137, R138, RZ, 0x3c, !PT ;  /* 0x0000008a890c7212 */ /* 0x000fca00078e3cff */
[----:B------:R-:W0:Y:S01]  /*19f70*/  POPC R24, R121 ;  /* 0x0000007900187309 */ /* 0x000e220000000000 */
[----:B------:R-:W-:Y:S01]  /*19f80*/  IMAD R10, R10, 0x9, R8 ;  /* 0x000000090a0a7824 */ /* 0x000fe200078e0208 */
[----:B------:R-:W3:Y:S04]  /*19f90*/  LDL.LU R139, [R1+0x2d4] ;  /* 0x0002d400018b7983 */ /* 0x000ee80000300800 */
[----:B------:R-:W3:Y:S04]  /*19fa0*/  LDL.LU R138, [R1+0xc0c] ;  /* 0x000c0c00018a7983 */ /* 0x000ee80000300800 */
[----:B------:R-:W3:Y:S01]  /*19fb0*/  LDL.LU R137, [R1+0xf0] ;  /* 0x0000f00001897983 */ /* 0x000ee20000300800 */
[----:B------:R1:W-:Y:S03]  /*19fc0*/  POPC R8, R12 ;  /* 0x0000000c00087309 */ /* 0x0003e60000000000 */
[----:B------:R-:W3:Y:S01]  /*19fd0*/  LDL.LU R136, [R1+0x130] ;  /* 0x0001300001887983 */ /* 0x000ee20000300800 */
[----:B------:R-:W-:-:S03]  /*19fe0*/  LOP3.LUT R27, R128, R129, RZ, 0x3c, !PT ;  /* 0x00000081801b7212 */ /* 0x000fc600078e3cff */
[----:B------:R0:W-:Y:S04]  /*19ff0*/  STG.E desc[UR14][R122.64], R10 ;  /* 0x0000000a7a007986 */ /* 0x0001e8000c10190e */
[----:B------:R-:W3:Y:S01]  /*1a000*/  LDL.LU R135, [R1+0xf4] ;  /* 0x0000f40001877983 */ /* 0x000ee20000300800 */
[----:B-1----:R-:W-:-:S03]  /*1a010*/  LOP3.LUT R12, R130, R131, RZ, 0x3c, !PT ;  /* 0x00000083820c7212 */ /* 0x002fc600078e3cff */
[----:B------:R-:W3:Y:S01]  /*1a020*/  LDL.LU R134, [R1+0x134] ;  /* 0x0001340001867983 */ /* 0x000ee20000300800 */
[----:B------:R-:W-:-:S04]  /*1a030*/  DEPBAR.LE SB5, 0x6 ;  /* 0x0000d1800000791a */ /* 0x000fc80000000000 */
[----:B------:R-:W-:Y:S02]  /*1a040*/  LOP3.LUT R16, R16, 0xff, RZ, 0xc0, !PT ;  /* 0x000000ff10107812 */ /* 0x000fe400078ec0ff */
[----:B0-----:R-:W-:Y:S02]  /*1a050*/  LOP3.LUT R10, R132, R133, RZ, 0x3c, !PT ;  /* 0x00000085840a7212 */ /* 0x001fe400078e3cff */
[----:B------:R-:W3:Y:S01]  /*1a060*/  LDL.LU R133, [R1+0xe8] ;  /* 0x0000e80001857983 */ /* 0x000ee20000300800 */
[----:B------:R-:W-:-:S03]  /*1a070*/  IMAD.IADD R24, R14, 0x1, R24 ;  /* 0x000000010e187824 */ /* 0x000fc600078e0218 */
[----:B------:R-:W3:Y:S01]  /*1a080*/  LDL.LU R132, [R1+0x128] ;  /* 0x0001280001847983 */ /* 0x000ee20000300800 */
[----:B------:R2:W-:Y:S03]  /*1a090*/  POPC R14, R27 ;  /* 0x0000001b000e7309 */ /* 0x0005e60000000000 */
[----:B------:R-:W3:Y:S04]  /*1a0a0*/  LDL.LU R131, [R1+0xc10] ;  /* 0x000c100001837983 */ /* 0x000ee80000300800 */
[----:B------:R-:W3:Y:S04]  /*1a0b0*/  LDL.LU R130, [R1+0xec] ;  /* 0x0000ec0001827983 */ /* 0x000ee80000300800 */
[----:B------:R-:W3:Y:S04]  /*1a0c0*/  LDL.LU R129, [R1+0x12c] ;  /* 0x00012c0001817983 */ /* 0x000ee80000300800 */
[----:B------:R-:W3:Y:S01]  /*1a0d0*/  LDL.LU R128, [R1+0xe0] ;  /* 0x0000e00001807983 */ /* 0x000ee20000300800 */
[----:B------:R-:W-:Y:S08]  /*1a0e0*/  POPC R146, R149 ;  /* 0x0000009500927309 */ /* 0x000ff00000000000 */
[----:B------:R-:W-:Y:S08]  /*1a0f0*/  POPC R149, R157 ;  /* 0x0000009d00957309 */ /* 0x000ff00000000000 */
[----:B------:R-:W-:Y:S08]  /*1a100*/  POPC R157, R175 ;  /* 0x000000af009d7309 */ /* 0x000ff00000000000 */
[----:B------:R0:W-:Y:S08]  /*1a110*/  POPC R175, R211 ;  /* 0x000000d300af7309 */ /* 0x0001f00000000000 */
[----:B------:R1:W-:Y:S08]  /*1a120*/  POPC R190, R225 ;  /* 0x000000e100be7309 */ /* 0x0003f00000000000 */
[----:B------:R-:W-:Y:S08]  /*1a130*/  POPC R164, R180 ;  /* 0x000000b400a47309 */ /* 0x000ff00000000000 */
[----:B------:R1:W-:Y:S08]  /*1a140*/  POPC R180, R213 ;  /* 0x000000d500b47309 */ /* 0x0003f00000000000 */
[----:B------:R1:W-:Y:S08]  /*1a150*/  POPC R184, R219 ;  /* 0x000000db00b87309 */ /* 0x0003f00000000000 */
[----:B------:R-:W-:Y:S08]  /*1a160*/  POPC R169, R186 ;  /* 0x000000ba00a97309 */ /* 0x000ff00000000000 */
[----:B------:R1:W-:Y:S08]  /*1a170*/  POPC R178, R217 ;  /* 0x000000d900b27309 */ /* 0x0003f00000000000 */
[----:B------:R-:W-:Y:S08]  /*1a180*/  POPC R159, R179 ;  /* 0x000000b3009f7309 */ /* 0x000ff00000000000 */
[----:B------:R1:W-:Y:S08]  /*1a190*/  POPC R186, R216 ;  /* 0x000000d800ba7309 */ /* 0x0003f00000000000 */
[----:B------:R1:W-:Y:S08]  /*1a1a0*/  POPC R179, R215 ;  /* 0x000000d700b37309 */ /* 0x0003f00000000000 */
[----:B------:R-:W-:Y:S08]  /*1a1b0*/  POPC R158, R181 ;  /* 0x000000b5009e7309 */ /* 0x000ff00000000000 */
[----:B------:R1:W-:Y:S08]  /*1a1c0*/  POPC R188, R214 ;  /* 0x000000d600bc7309 */ /* 0x0003f00000000000 */
[----:B------:R1:W-:Y:S08]  /*1a1d0*/  POPC R181, R210 ;  /* 0x000000d200b57309 */ /* 0x0003f00000000000 */
[----:B------:R1:W-:Y:S08]  /*1a1e0*/  POPC R176, R209 ;  /* 0x000000d100b07309 */ /* 0x0003f00000000000 */
[----:B------:R-:W-:Y:S08]  /*1a1f0*/  POPC R160, R177 ;  /* 0x000000b100a07309 */ /* 0x000ff00000000000 */
[----:B------:R1:W-:Y:S08]  /*1a200*/  POPC R177, R207 ;  /* 0x000000cf00b17309 */ /* 0x0003f00000000000 */
[----:B------:R1:W-:Y:S01]  /*1a210*/  POPC R174, R205 ;  /* 0x000000cd00ae7309 */ /* 0x0003e20000000000 */
[----:B--2---:R-:W-:-:S02]  /*1a220*/  LOP3.LUT R27, R126, R127, RZ, 0x3c, !PT ;  /* 0x0000007f7e1b7212 */ /* 0x004fc400078e3cff */
[----:B------:R-:W2:Y:S01]  /*1a230*/  LDL.LU R127, [R1+0x2f8] ;  /* 0x0002f800017f7983 */ /* 0x000ea20000300800 */
[----:B------:R-:W-:-:S03]  /*1a240*/  VABSDIFF.U32 R29, R63, R16, RZ ;  /* 0x000000103f1d7214 */ /* 0x000fc600000e00ff */
[----:B------:R-:W2:Y:S04]  /*1a250*/  LDL.LU R63, [R1+0xa80] ;  /* 0x000a8000013f7983 */ /* 0x000ea80000300800 */
[----:B------:R-:W2:Y:S04]  /*1a260*/  LDL.LU R126, [R1+0xa84] ;  /* 0x000a8400017e7983 */ /* 0x000ea80000300800 */
[----:B------:R-:W2:Y:S04]  /*1a270*/  LDL.LU R226, [R1+0xbfc] ;  /* 0x000bfc0001e27983 */ /* 0x000ea80000300800 */
[----:B0-----:R-:W2:Y:S04]  /*1a280*/  LDL.LU R211, [R1+0x8dc] ;  /* 0x0008dc0001d37983 */ /* 0x001ea80000300800 */
[----:B-1----:R-:W2:Y:S04]  /*1a290*/  LDL.LU R225, [R1+0x524] ;  /* 0x0005240001e17983 */ /* 0x002ea80000300800 */
        /* <DEDUP_REMOVED lines=18> */
[----:B------:R0:W-:Y:S03]  /*1a3c0*/  POPC R172, R203 ;  /* 0x000000cb00ac7309 */ /* 0x0001e60000000000 */
[----:B------:R-:W2:Y:S04]  /*1a3d0*/  LDL.LU R205, [R1+0x8b0] ;  /* 0x0008b00001cd7983 */ /* 0x000ea80000300800 */
[----:B------:R-:W2:Y:S01]  /*1a3e0*/  LDL.LU R204, [R1+0x514] ;  /* 0x0005140001cc7983 */ /* 0x000ea20000300800 */
[----:B------:R1:W-:Y:S03]  /*1a3f0*/  POPC R183, R202 ;  /* 0x000000ca00b77309 */ /* 0x0003e60000000000 */
[----:B0-----:R-:W2:Y:S05]  /*1a400*/  LDL.LU R203, [R1+0xa50] ;  /* 0x000a500001cb7983 */ /* 0x001eaa0000300800 */
[----:B------:R0:W-:Y:S01]  /*1a410*/  POPC R162, R185 ;  /* 0x000000b900a27309 */ /* 0x0001e20000000000 */
[----:B-1----:R-:W2:Y:S01]  /*1a420*/  LDL.LU R202, [R1+0x8a8] ;  /* 0x0008a80001ca7983 */ /* 0x002ea20000300800 */
[----:B------:R-:W-:-:S04]  /*1a430*/  DEPBAR.LE SB5, 0x5 ;  /* 0x0000d1400000791a */ /* 0x000fc80000000000 */
[----:B------:R-:W-:Y:S01]  /*1a440*/  LOP3.LUT R114, R114, R151, RZ, 0x3c, !PT ;  /* 0x0000009772727212 */ /* 0x000fe200078e3cff */
[----:B0-----:R-:W2:Y:S04]  /*1a450*/  LDL.LU R185, [R1+0x510] ;  /* 0x0005100001b97983 */ /* 0x001ea80000300800 */
[----:B------:R-:W2:Y:S04]  /*1a460*/  LDL.LU R168, [R1+0xa4c] ;  /* 0x000a4c0001a87983 */ /* 0x000ea80000300800 */
[----:B------:R-:W2:Y:S04]  /*1a470*/  LDL.LU R165, [R1+0x8a0] ;  /* 0x0008a00001a57983 */ /* 0x000ea80000300800 */
[----:B------:R-:W2:Y:S01]  /*1a480*/  LDL.LU R151, [R1+0x50c] ;  /* 0x00050c0001977983 */ /* 0x000ea20000300800 */
[----:B------:R-:W-:-:S04]  /*1a490*/  DEPBAR.LE SB5, 0x4 ;  /* 0x0000d1000000791a */ /* 0x000fc80000000000 */
[----:B------:R-:W-:Y:S02]  /*1a4a0*/  LOP3.LUT R116, R116, R148, RZ, 0x3c, !PT ;  /* 0x0000009474747212 */ /* 0x000fe400078e3cff */
[----:B------:R-:W-:Y:S01]  /*1a4b0*/  LOP3.LUT R117, R117, R147, RZ, 0x3c, !PT ;  /* 0x0000009375757212 */ /* 0x000fe200078e3cff */
[----:B------:R-:W2:Y:S04]  /*1a4c0*/  LDL.LU R148, [R1+0xdc] ;  /* 0x0000dc0001947983 */ /* 0x000ea80000300800 */
[----:B------:R-:W2:Y:S01]  /*1a4d0*/  LDL.LU R147, [R1+0x30c] ;  /* 0x00030c0001937983 */ /* 0x000ea20000300800 */
[----:B------:R-:W-:Y:S01]  /*1a4e0*/  LOP3.LUT R115, R115, R150, RZ, 0x3c, !PT ;  /* 0x0000009673737212 */ /* 0x000fe200078e3cff */
[----:B------:R-:W-:Y:S01]  /*1a4f0*/  POPC R16, R27 ;  /* 0x0000001b00107309 */ /* 0x000fe20000000000 */
[----:B------:R-:W-:Y:S01]  /*1a500*/  IMAD R24, R24, 0x9, R29 ;  /* 0x0000000918187824 */ /* 0x000fe200078e021d */
[----:B------:R-:W-:-:S04]  /*1a510*/  DEPBAR.LE SB5, 0x3 ;  /* 0x0000d0c00000791a */ /* 0x000fc80000000000 */
[----:B------:R-:W-:Y:S02]  /*1a520*/  LOP3.LUT R18, R18, 0xff, RZ, 0xc0, !PT ;  /* 0x000000ff12127812 */ /* 0x000fe400078ec0ff */
[----:B------:R-:W-:Y:S08]  /*1a530*/  POPC R114, R114 ;  /* 0x0000007200727309 */ /* 0x000ff00000000000 */
[----:B------:R-:W0:Y:S01]  /*1a540*/  POPC R27, R115 ;  /* 0x00000073001b7309 */ /* 0x000e220000000000 */
[----:B------:R-:W-:-:S07]  /*1a550*/  VABSDIFF.U32 R18, R143, R18, RZ ;  /* 0x000000128f127214 */ /* 0x000fce00000e00ff */
[----:B------:R-:W-:Y:S01]  /*1a560*/  POPC R29, R116 ;  /* 0x00000074001d7309 */ /* 0x000fe20000000000 */
[----:B------:R-:W-:-:S04]  /*1a570*/  DEPBAR.LE SB5, 0x2 ;  /* 0x0000d0800000791a */ /* 0x000fc80000000000 */
[----:B------:R-:W-:-:S03]  /*1a580*/  LOP3.LUT R20, R20, 0xff, RZ, 0xc0, !PT ;  /* 0x000000ff14147812 */ /* 0x000fc600078ec0ff */
[----:B------:R-:W1:Y:S01]  /*1a590*/  POPC R117, R117 ;  /* 0x0000007500757309 */ /* 0x000e620000000000 */
[----:B------:R-:W-:Y:S02]  /*1a5a0*/  IMAD.IADD R24, R24, 0x1, R18 ;  /* 0x0000000118187824 */ /* 0x000fe400078e0212 */
[----:B0-----:R-:W-:Y:S01]  /*1a5b0*/  IMAD.IADD R27, R114, 0x1, R27 ;  /* 0x00000001721b7824 */ /* 0x001fe200078e021b */
[----:B---3--:R-:W-:-:S03]  /*1a5c0*/  VABSDIFF.U32 R20, R138, R20, RZ ;  /* 0x000000148a147214 */ /* 0x008fc600000e00ff */
[----:B------:R-:W-:Y:S01]  /*1a5d0*/  IMAD R24, R27, 0x9, R24 ;  /* 0x000000091b187824 */ /* 0x000fe200078e0218 */
[----:B------:R-:W-:-:S04]  /*1a5e0*/  DEPBAR.LE SB5, 0x1 ;  /* 0x0000d0400000791a */ /* 0x000fc80000000000 */
[----:B------:R-:W-:Y:S01]  /*1a5f0*/  LOP3.LUT R27, R22, 0xff, RZ, 0xc0, !PT ;  /* 0x000000ff161b7812 */ /* 0x000fe200078ec0ff */
[----:B------:R-:W-:Y:S01]  /*1a600*/  IMAD.IADD R24, R24, 0x1, R20 ;  /* 0x0000000118187824 */ /* 0x000fe200078e0214 */
[----:B-1----:R-:W-:Y:S02]  /*1a610*/  IADD3 R29, PT, PT, R29, R117, RZ ;  /* 0x000000751d1d7210 */ /* 0x002fe40007ffe0ff */
[----:B------:R-:W-:-:S03]  /*1a620*/  VABSDIFF.U32 R27, R131, R27, RZ ;  /* 0x0000001b831b7214 */ /* 0x000fc600000e00ff */
[----:B------:R-:W-:Y:S01]  /*1a630*/  IMAD R29, R29, 0x9, R24 ;  /* 0x000000091d1d7824 */ /* 0x000fe200078e0218 */
[----:B------:R-:W-:Y:S01]  /*1a640*/  LOP3.LUT R31, R141, R142, RZ, 0x3c, !PT ;  /* 0x0000008e8d1f7212 */ /* 0x000fe200078e3cff */
[----:B------:R-:W-:Y:S02]  /*1a650*/  POPC R152, R155 ;  /* 0x0000009b00987309 */ /* 0x000fe40000000000 */
[----:B------:R-:W-:Y:S01]  /*1a660*/  IMAD.IADD R142, R29, 0x1, R27 ;  /* 0x000000011d8e7824 */ /* 0x000fe200078e021b */
[----:B------:R-:W-:Y:S01]  /*1a670*/  LOP3.LUT R33, R139, R140, RZ, 0x3c, !PT ;  /* 0x0000008c8b217212 */ /* 0x000fe200078e3cff */
[--C-:B------:R-:W-:Y:S01]  /*1a680*/  IMAD.MOV.U32 R140, RZ, RZ, R66.reuse ;  /* 0x000000ffff8c7224 */ /* 0x100fe200078e0042 */
[----:B------:R-:W-:Y:S01]  /*1a690*/  MOV R124, R66 ;  /* 0x00000042007c7202 */ /* 0x000fe20000000f00 */
[----:B------:R-:W-:Y:S02]  /*1a6a0*/  IMAD.MOV.U32 R141, RZ, RZ, R11 ;  /* 0x000000ffff8d7224 */ /* 0x000fe400078e000b */
[----:B------:R0:W-:Y:S01]  /*1a6b0*/  POPC R155, R125 ;  /* 0x0000007d009b7309 */ /* 0x0001e20000000000 */
[----:B------:R-:W-:Y:S01]  /*1a6c0*/  IMAD.MOV.U32 R138, RZ, RZ, R66 ;  /* 0x000000ffff8a7224 */ /* 0x000fe200078e0042 */
[----:B------:R-:W-:Y:S01]  /*1a6d0*/  LOP3.LUT R41, R136, R137, RZ, 0x3c, !PT ;  /* 0x0000008988297212 */ /* 0x000fe200078e3cff */
[----:B------:R-:W-:-:S02]  /*1a6e0*/  IMAD.MOV.U32 R139, RZ, RZ, R13 ;  /* 0x000000ffff8b7224 */ /* 0x000fc400078e000d */
[----:B------:R-:W-:Y:S02]  /*1a6f0*/  IMAD.MOV.U32 R123, RZ, RZ, R15 ;  /* 0x000000ffff7b7224 */ /* 0x000fe400078e000f */
[--C-:B------:R-:W-:Y:S02]  /*1a700*/  IMAD.MOV.U32 R122, RZ, RZ, R66.reuse ;  /* 0x000000ffff7a7224 */ /* 0x100fe400078e0042 */
[----:B0-----:R-:W-:Y:S01]  /*1a710*/  IMAD.MOV.U32 R125, RZ, RZ, R13 ;  /* 0x000000ffff7d7224 */ /* 0x001fe200078e000d */
[----:B------:R-:W-:Y:S01]  /*1a720*/  LOP3.LUT R22, R134, R135, RZ, 0x3c, !PT ;  /* 0x0000008786167212 */ /* 0x000fe200078e3cff */
[----:B------:R-:W-:Y:S02]  /*1a730*/  IMAD.MOV.U32 R137, RZ, RZ, R15 ;  /* 0x000000ffff897224 */ /* 0x000fe400078e000f */
[--C-:B------:R-:W-:Y:S01]  /*1a740*/  IMAD.MOV.U32 R136, RZ, RZ, R66.reuse ;  /* 0x000000ffff887224 */ /* 0x100fe200078e0042 */
[----:B------:R-:W-:Y:S01]  /*1a750*/  MOV R135, R17 ;  /* 0x0000001100877202 */ /* 0x000fe20000000f00 */
[----:B------:R-:W-:-:S02]  /*1a760*/  IMAD.MOV.U32 R120, RZ, RZ, R66 ;  /* 0x000000ffff787224 */ /* 0x000fc400078e0042 */
[----:B------:R-:W-:Y:S01]  /*1a770*/  IMAD.MOV.U32 R121, RZ, RZ, R17 ;  /* 0x000000ffff797224 */ /* 0x000fe200078e0011 */
[----:B------:R-:W-:Y:S01]  /*1a780*/  LOP3.LUT R39, R132, R133, RZ, 0x3c, !PT ;  /* 0x0000008584277212 */ /* 0x000fe200078e3cff */
[--C-:B------:R-:W-:Y:S01]  /*1a790*/  IMAD.MOV.U32 R134, RZ, RZ, R66.reuse ;  /* 0x000000ffff867224 */ /* 0x100fe200078e0042 */
[----:B------:R-:W-:Y:S01]  /*1a7a0*/  MOV R118, R66 ;  /* 0x0000004200767202 */ /* 0x000fe20000000f00 */
[--C-:B------:R-:W-:Y:S01]  /*1a7b0*/  IMAD.MOV.U32 R119, RZ, RZ, R19.reuse ;  /* 0x000000ffff777224 */ /* 0x100fe200078e0013 */
[----:B------:R-:W-:Y:S01]  /*1a7c0*/  MOV R117, R21 ;  /* 0x0000001500757202 */ /* 0x000fe20000000f00 */
[--C-:B------:R-:W-:Y:S02]  /*1a7d0*/  IMAD.MOV.U32 R132, RZ, RZ, R66.reuse ;  /* 0x000000ffff847224 */ /* 0x100fe400078e0042 */
[----:B------:R-:W-:Y:S02]  /*1a7e0*/  IMAD.MOV.U32 R133, RZ, RZ, R19 ;  /* 0x000000ffff857224 */ /* 0x000fe400078e0013 */
[----:B------:R-:W-:-:S02]  /*1a7f0*/  IMAD.MOV.U32 R116, RZ, RZ, R66 ;  /* 0x000000ffff747224 */ /* 0x000fc400078e0042 */
[--C-:B------:R-:W-:Y:S02]  /*1a800*/  IMAD.MOV.U32 R114, RZ, RZ, R66.reuse ;  /* 0x000000ffff727224 */ /* 0x100fe400078e0042 */
[----:B------:R-:W-:Y:S01]  /*1a810*/  IMAD.MOV.U32 R115, RZ, RZ, R23 ;  /* 0x000000ffff737224 */ /* 0x000fe200078e0017 */
[----:B------:R-:W-:Y:S01]  /*1a820*/  LOP3.LUT R24, R129, R130, RZ, 0x3c, !PT ;  /* 0x0000008281187212 */ /* 0x000fe200078e3cff */
[----:B------:R-:W-:Y:S02]  /*1a830*/  IMAD.MOV.U32 R130, RZ, RZ, R66 ;  /* 0x000000ffff827224 */ /* 0x000fe400078e0042 */
[----:B------:R-:W-:Y:S01]  /*1a840*/  IMAD.MOV.U32 R131, RZ, RZ, R21 ;  /* 0x000000ffff837224 */ /* 0x000fe200078e0015 */
[----:B------:R0:W-:Y:S01]  /*1a850*/  POPC R18, R31 ;  /* 0x0000001f00127309 */ /* 0x0001e20000000000 */
[----:B------:R-:W-:Y:S01]  /*1a860*/  IMAD.MOV.U32 R129, RZ, RZ, R23 ;  /* 0x000000ffff817224 */ /* 0x000fe200078e0017 */
[----:B------:R-:W-:-:S06]  /*1a870*/  MOV R67, R25 ;  /* 0x0000001900437202 */ /* 0x000fcc0000000f00 */
[----:B------:R1:W-:Y:S08]  /*1a880*/  POPC R20, R33 ;  /* 0x0000002100147309 */ /* 0x0003f00000000000 */
[----:B------:R3:W-:Y:S08]  /*1a890*/  POPC R193, R247 ;  /* 0x000000f700c17309 */ /* 0x0007f00000000000 */
[----:B------:R3:W-:Y:S08]  /*1a8a0*/  POPC R194, R245 ;  /* 0x000000f500c27309 */ /* 0x0007f00000000000 */
[----:B------:R-:W-:Y:S01]  /*1a8b0*/  POPC R171, R195 ;  /* 0x000000c300ab7309 */ /* 0x000fe20000000000 */
[----:B--2---:R-:W-:-:S02]  /*1a8c0*/  LOP3.LUT R37, R127, R128, RZ, 0x3c, !PT ;  /* 0x000000807f257212 */ /* 0x004fc400078e3cff */
[----:B------:R-:W-:Y:S02]  /*1a8d0*/  MOV R127, R11 ;  /* 0x0000000b007f7202 */ /* 0x000fe40000000f00 */
[----:B-----5:R-:W-:Y:S01]  /*1a8e0*/  LOP3.LUT R27, R113, R126, RZ, 0x3c, !PT ;  /* 0x0000007e711b7212 */ /* 0x020fe200078e3cff */
[----:B------:R-:W-:-:S04]  /*1a8f0*/  IMAD.MOV.U32 R126, RZ, RZ, R66 ;  /* 0x000000ffff7e7224 */ /* 0x000fc800078e0042 */
[----:B------:R-:W-:Y:S02]  /*1a900*/  TEX.LL RZ, R143, R126, R0, UR6, 2D, 0x1 ;  /* 0x28ff06007e8f7f60 */ /* 0x000fe400089e01ff */
        /* <DEDUP_REMOVED lines=10> */
[----:B------:R-:W-:Y:S01]  /*1a9b0*/  TEX.LL RZ, R114, R114, R0, UR10, 2D, 0x3 ;  /* 0x28ff0a0072727f60 */ /* 0x000fe200089e03ff */
[----:B0-----:R-:W5:Y:S01]  /*1a9c0*/  TEX.LL RZ, R31, R130, R0, UR6, 2D, 0x1 ;  /* 0x28ff0600821f7f60 */ /* 0x001f6200089e01ff */
[----:B------:R-:W-:Y:S01]  /*1a9d0*/  LOP3.LUT R63, R112, R63, RZ, 0x3c, !PT ;  /* 0x0000003f703f7212 */ /* 0x000fe200078e3cff */
[----:B------:R-:W-:-:S02]  /*1a9e0*/  IMAD.MOV.U32 R112, RZ, RZ, R66 ;  /* 0x000000ffff707224 */ /* 0x000fc400078e0042 */
[----:B------:R-:W-:Y:S02]  /*1a9f0*/  IMAD.MOV.U32 R113, RZ, RZ, R25 ;  /* 0x000000ffff717224 */ /* 0x000fe400078e0019 */
[----:B------:R-:W-:-:S04]  /*1aa00*/  IMAD.MOV.U32 R128, RZ, RZ, R66 ;  /* 0x000000ffff807224 */ /* 0x000fc800078e0042 */
[----:B------:R-:W-:Y:S01]  /*1aa10*/  TEX.LL RZ, R112, R112, R0, UR10, 2D, 0x3 ;  /* 0x28ff0a0070707f60 */ /* 0x000fe200089e03ff */
[----:B------:R-:W5:Y:S01]  /*1aa20*/  TEX.LL RZ, R35, R128, R0, UR6, 2D, 0x1 ;  /* 0x28ff060080237f60 */ /* 0x000f6200089e01ff */
[----:B-1----:R0:W5:Y:S01]  /*1aa30*/  TEX.LL RZ, R33, R66, R0, UR6, 2D, 0x1 ;  /* 0x28ff060042217f60 */ /* 0x00216200089e01ff */
[----:B------:R-:W-:Y:S01]  /*1aa40*/  IMAD.IADD R49, R61, 0x1, R49 ;  /* 0x000000013d317824 */ /* 0x000fe200078e0231 */
[----:B------:R-:W2:Y:S01]  /*1aa50*/  LDL.LU R227, [R1+0xa48] ;  /* 0x000a480001e37983 */ /* 0x000ea20000300800 */
[----:B------:R1:W-:Y:S08]  /*1aa60*/  POPC R200, R244 ;  /* 0x000000f400c87309 */ /* 0x0003f00000000000 */
[----:B------:R0:W-:Y:S01]  /*1aa70*/  POPC R195, R243 ;  /* 0x000000f300c37309 */ /* 0x0001e20000000000 */
[----:B------:R-:W-:-:S07]  /*1aa80*/  IADD3 R53, PT, PT, R217, R53, RZ ;  /* 0x00000035d9357210 */ /* 0x000fce0007ffe0ff */
[----:B------:R-:W-:Y:S01]  /*1aa90*/  POPC R170, R191 ;  /* 0x000000bf00aa7309 */ /* 0x000fe20000000000 */
[----:B------:R-:W-:-:S07]  /*1aaa0*/  VABSDIFF.U32 R215, R215, R216, RZ ;  /* 0x000000d8d7d77214 */ /* 0x000fce00000e00ff */
[----:B------:R-:W-:Y:S01]  /*1aab0*/  POPC R191, R232 ;  /* 0x000000e800bf7309 */ /* 0x000fe20000000000 */
[----:B------:R-:W-:-:S07]  /*1aac0*/  IMAD.IADD R51, R214, 0x1, R51 ;  /* 0x00000001d6337824 */ /* 0x000fce00078e0233 */
[----:B------:R0:W-:Y:S01]  /*1aad0*/  POPC R232, R242 ;  /* 0x000000f200e87309 */ /* 0x0001e20000000000 */
[----:B------:R-:W-:Y:S02]  /*1aae0*/  VABSDIFF.U32 R216, R209, R210, RZ ;  /* 0x000000d2d1d87214 */ /* 0x000fe400000e00ff */
[----:B------:R-:W-:Y:S02]  /*1aaf0*/  LOP3.LUT R61, R207, R208, RZ, 0x3c, !PT ;  /* 0x000000d0cf3d7212 */ /* 0x000fe400078e3cff */
[----:B------:R-:W2:Y:S04]  /*1ab00*/  LDL.LU R208, [R1+0x898] ;  /* 0x0008980001d07983 */ /* 0x000ea80000300800 */
[----:B---3--:R-:W3:Y:S04]  /*1ab10*/  LDL.LU R247, [R1+0x4fc] ;  /* 0x0004fc0001f77983 */ /* 0x008ee80000300800 */
[----:B------:R-:W3:Y:S04]  /*1ab20*/  LDL.LU R246, [R1+0x508] ;  /* 0x0005080001f67983 */ /* 0x000ee80000300800 */
[----:B------:R-:W3:Y:S04]  /*1ab30*/  LDL.LU R245, [R1+0xa44] ;  /* 0x000a440001f57983 */ /* 0x000ee80000300800 */
[----:B------:R-:W3:Y:S04]  /*1ab40*/  LDL.LU R207, [R1+0x890] ;  /* 0x0008900001cf7983 */ /* 0x000ee80000300800 */
[----:B-1----:R-:W3:Y:S01]  /*1ab50*/  LDL.LU R244, [R1+0xd0] ;  /* 0x0000d00001f47983 */ /* 0x002ee20000300800 */
[----:B------:R-:W-:-:S03]  /*1ab60*/  VABSDIFF.U32 R214, R205, R206, RZ ;  /* 0x000000cecdd67214 */ /* 0x000fc600000e00ff */
[----:B0-----:R-:W3:Y:S04]  /*1ab70*/  LDL.LU R243, [R1+0x320] ;  /* 0x0003200001f37983 */ /* 0x001ee80000300800 */
[----:B------:R-:W2:Y:S01]  /*1ab80*/  LDL.LU R217, [R1+0x4f8] ;  /* 0x0004f80001d97983 */ /* 0x000ea20000300800 */
[----:B------:R0:W-:Y:S01]  /*1ab90*/  POPC R196, R241 ;  /* 0x000000f100c47309 */ /* 0x0001e20000000000 */
[----:B------:R-:W-:Y:S02]  /*1aba0*/  VABSDIFF.U32 R209, R165, R168, RZ ;  /* 0x000000a8a5d17214 */ /* 0x000fe400000e00ff */
[----:B------:R-:W2:Y:S01]  /*1abb0*/  LDL.LU R168, [R1+0x504] ;  /* 0x0005040001a87983 */ /* 0x000ea20000300800 */
[----:B------:R-:W-:-:S03]  /*1abc0*/  IADD3 R55, PT, PT, R151, R55, RZ ;  /* 0x0000003797377210 */ /* 0x000fc60007ffe0ff */
[----:B------:R-:W3:Y:S01]  /*1abd0*/  LDL.LU R242, [R1+0xa40] ;  /* 0x000a400001f27983 */ /* 0x000ee20000300800 */
[----:B------:R-:W-:Y:S03]  /*1abe0*/  POPC R182, R197 ;  /* 0x000000c500b67309 */ /* 0x000fe60000000000 */
[----:B------:R-:W3:Y:S04]  /*1abf0*/  LDL.LU R206, [R1+0x888] ;  /* 0x0008880001ce7983 */ /* 0x000ee80000300800 */
[----:B------:R-:W3:Y:S01]  /*1ac00*/  LDL.LU R151, [R1+0xc14] ;  /* 0x000c140001977983 */ /* 0x000ee20000300800 */
[----:B------:R1:W-:Y:S03]  /*1ac10*/  POPC R235, R240 ;  /* 0x000000f000eb7309 */ /* 0x0003e60000000000 */
[----:B0-----:R-:W3:Y:S05]  /*1ac20*/  LDL.LU R241, [R1+0x4f0] ;  /* 0x0004f00001f17983 */ /* 0x001eea0000300800 */
[----:B------:R0:W-:Y:S01]  /*1ac30*/  POPC R197, R239 ;  /* 0x000000ef00c57309 */ /* 0x0001e20000000000 */
[----:B-1----:R-:W3:Y:S07]  /*1ac40*/  LDL.LU R240, [R1+0x500] ;  /* 0x0005000001f07983 */ /* 0x002eee0000300800 */
[----:B------:R-:W-:Y:S01]  /*1ac50*/  POPC R198, R237 ;  /* 0x000000ed00c67309 */ /* 0x000fe20000000000 */
[----:B0-----:R-:W3:Y:S04]  /*1ac60*/  LDL.LU R239, [R1+0xa3c] ;  /* 0x000a3c0001ef7983 */ /* 0x001ee80000300800 */
[----:B------:R-:W3:Y:S03]  /*1ac70*/  LDL.LU R205, [R1+0x880] ;  /* 0x0008800001cd7983 */ /* 0x000ee60000300800 */
[----:B------:R0:W-:Y:S01]  /*1ac80*/  POPC R237, R238 ;  /* 0x000000ee00ed7309 */ /* 0x0001e20000000000 */
[----:B------:R-:W-:Y:S01]  /*1ac90*/  IMAD.IADD R59, R204, 0x1, R59 ;  /* 0x00000001cc3b7824 */ /* 0x000fe200078e023b */
[----:B------:R-:W-:-:S06]  /*1aca0*/  LOP3.LUT R67, R147, R148, RZ, 0x3c, !PT ;  /* 0x0000009493437212 */ /* 0x000fcc00078e3cff */
[----:B------:R1:W-:Y:S01]  /*1acb0*/  POPC R199, R233 ;  /* 0x000000e900c77309 */ /* 0x0003e20000000000 */
[----:B0-----:R-:W3:Y:S04]  /*1acc0*/  LDL.LU R238, [R1+0xae8] ;  /* 0x000ae80001ee7983 */ /* 0x001ee80000300800 */
[----:B------:R-:W3:Y:S04]  /*1acd0*/  LDL.LU R236, [R1+0x4e8] ;  /* 0x0004e80001ec7983 */ /* 0x000ee80000300800 */
[----:B-1----:R-:W3:Y:S04]  /*1ace0*/  LDL.LU R233, [R1+0x4f4] ;  /* 0x0004f40001e97983 */ /* 0x002ee80000300800 */
[----:B------:R-:W3:Y:S01]  /*1acf0*/  LDL.LU R231, [R1+0xc18] ;  /* 0x000c180001e77983 */ /* 0x000ee20000300800 */
[----:B------:R-:W-:-:S03]  /*1ad00*/  VABSDIFF.U32 R210, R202, R203, RZ ;  /* 0x000000cbcad27214 */ /* 0x000fc600000e00ff */
[----:B------:R-:W3:Y:S04]  /*1ad10*/  LDL.LU R204, [R1+0x878] ;  /* 0x0008780001cc7983 */ /* 0x000ee80000300800 */
[----:B------:R-:W3:Y:S01]  /*1ad20*/  LDL.LU R230, [R1+0x2a8] ;  /* 0x0002a80001e67983 */ /* 0x000ee20000300800 */
[----:B------:R-:W-:-:S03]  /*1ad30*/  VABSDIFF.U32 R211, R211, R226, RZ ;  /* 0x000000e2d3d37214 */ /* 0x000fc600000e00ff */
[----:B------:R-:W3:Y:S01]  /*1ad40*/  LDL.LU R147, [R1+0x2ac] ;  /* 0x0002ac0001937983 */ /* 0x000ee20000300800 */
[----:B------:R-:W-:-:S03]  /*1ad50*/  IMAD.IADD R29, R224, 0x1, R225 ;  /* 0x00000001e01d7824 */ /* 0x000fc600078e02e1 */
[----:B------:R-:W3:Y:S04]  /*1ad60*/  LDL.LU R229, [R1+0xc1c] ;  /* 0x000c1c0001e57983 */ /* 0x000ee80000300800 */
[----:B------:R-:W3:Y:S04]  /*1ad70*/  LDL.LU R203, [R1+0x870] ;  /* 0x0008700001cb7983 */ /* 0x000ee80000300800 */
[----:B------:R-:W3:Y:S01]  /*1ad80*/  LDL.LU R228, [R1+0x2a0] ;  /* 0x0002a00001e47983 */ /* 0x000ee20000300800 */
[----:B------:R0:W-:Y:S03]  /*1ad90*/  POPC R65, R27 ;  /* 0x0000001b00417309 */ /* 0x0001e60000000000 */
[----:B------:R-:W3:Y:S01]  /*1ada0*/  LDL.LU R226, [R1+0x2a4] ;  /* 0x0002a40001e27983 */ /* 0x000ee20000300800 */
[----:B------:R-:W-:-:S03]  /*1adb0*/  VABSDIFF.U32 R213, R213, R223, RZ ;  /* 0x000000dfd5d57214 */ /* 0x000fc600000e00ff */
[----:B------:R-:W3:Y:S04]  /*1adc0*/  LDL.LU R225, [R1+0xc20] ;  /* 0x000c200001e17983 */ /* 0x000ee80000300800 */
[----:B------:R-:W3:Y:S01]  /*1add0*/  LDL.LU R202, [R1+0x868] ;  /* 0x0008680001ca7983 */ /* 0x000ee20000300800 */
[----:B0-----:R-:W-:Y:S01]  /*1ade0*/  IMAD.IADD R27, R222, 0x1, R47 ;  /* 0x00000001de1b7824 */ /* 0x001fe200078e022f */
[----:B------:R-:W-:Y:S02]  /*1adf0*/  LOP3.LUT R47, R219, R220, RZ, 0x3c, !PT ;  /* 0x000000dcdb2f7212 */ /* 0x000fe400078e3cff */
[----:B------:R-:W3:Y:S01]  /*1ae00*/  LDL.LU R224, [R1+0xaec] ;  /* 0x000aec0001e07983 */ /* 0x000ee20000300800 */
[----:B------:R-:W-:-:S03]  /*1ae10*/  VABSDIFF.U32 R212, R212, R218, RZ ;  /* 0x000000dad4d47214 */ /* 0x000fc600000e00ff */
[----:B------:R-:W3:Y:S04]  /*1ae20*/  LDL.LU R223, [R1+0x298] ;  /* 0x0002980001df7983 */ /* 0x000ee80000300800 */
[----:B------:R-:W3:Y:S01]  /*1ae30*/  LDL.LU R222, [R1+0x29c] ;  /* 0x00029c0001de7983 */ /* 0x000ee20000300800 */
[----:B------:R-:W-:-:S03]  /*1ae40*/  IMAD.IADD R57, R185, 0x1, R57 ;  /* 0x00000001b9397824 */ /* 0x000fc600078e0239 */
[----:B------:R-:W3:Y:S04]  /*1ae50*/  LDL.LU R220, [R1+0xc24] ;  /* 0x000c240001dc7983 */ /* 0x000ee80000300800 */
[----:B------:R-:W3:Y:S04]  /*1ae60*/  LDL.LU R219, [R1+0x860] ;  /* 0x0008600001db7983 */ /* 0x000ee80000300800 */
[----:B------:R-:W3:Y:S04]  /*1ae70*/  LDL.LU R218, [R1+0x290] ;  /* 0x0002900001da7983 */ /* 0x000ee80000300800 */
[----:B------:R-:W3:Y:S04]  /*1ae80*/  LDL.LU R148, [R1+0x294] ;  /* 0x0002940001947983 */ /* 0x000ee80000300800 */
[----:B------:R-:W3:Y:S04]  /*1ae90*/  LDL.LU R185, [R1+0xc28] ;  /* 0x000c280001b97983 */ /* 0x000ee80000300800 */
[----:B------:R-:W3:Y:S01]  /*1aea0*/  LDL.LU R165, [R1+0x858] ;  /* 0x0008580001a57983 */ /* 0x000ee20000300800 */
[----:B------:R-:W0:Y:S02]  /*1aeb0*/  POPC R63, R63 ;  /* 0x0000003f003f7309 */ /* 0x000e240000000000 */
[----:B0-----:R-:W-:-:S04]  /*1aec0*/  IMAD.IADD R128, R63, 0x1, R65 ;  /* 0x000000013f807824 */ /* 0x001fc800078e0241 */
[----:B------:R-:W-:Y:S02]  /*1aed0*/  IMAD R142, R128, 0x9, R142 ;  /* 0x00000009808e7824 */ /* 0x000fe400078e028e */
[----:B--2---:R-:W-:Y:S02]  /*1aee0*/  IMAD.IADD R128, R168, 0x1, R217 ;  /* 0x00000001a8807824 */ /* 0x004fe400078e02d9 */
[----:B------:R-:W2:Y:S04]  /*1aef0*/  LDL.LU R217, [R1+0x288] ;  /* 0x0002880001d97983 */ /* 0x000ea80000300800 */
[----:B------:R-:W2:Y:S01]  /*1af00*/  LDL.LU R168, [R1+0x28c] ;  /* 0x00028c0001a87983 */ /* 0x000ea20000300800 */
[----:B---3--:R-:W-:-:S03]  /*1af10*/  IMAD.IADD R136, R222, 0x1, R223 ;  /* 0x00000001de887824 */ /* 0x008fc600078e02df */
[----:B------:R-:W3:Y:S01]  /*1af20*/  LDL.LU R222, [R1+0xc2c] ;  /* 0x000c2c0001de7983 */ /* 0x000ee20000300800 */
[----:B------:R-:W-:-:S03]  /*1af30*/  VABSDIFF.U32 R133, R165, R185, RZ ;  /* 0x000000b9a5857214 */ /* 0x000fc600000e00ff */
[----:B------:R-:W3:Y:S01]  /*1af40*/  LDL.LU R185, [R1+0x850] ;  /* 0x0008500001b97983 */ /* 0x000ee20000300800 */
[----:B------:R-:W-:-:S04]  /*1af50*/  DEPBAR.LE SB5, 0xc ;  /* 0x0000d3000000791a */ /* 0x000fc80000000000 */
[----:B------:R-:W-:Y:S01]  /*1af60*/  LOP3.LUT R126, R126, R238, RZ, 0x3c, !PT ;  /* 0x000000ee7e7e7212 */ /* 0x000fe200078e3cff */
[----:B------:R-:W-:Y:S01]  /*1af70*/  IMAD.IADD R130, R147, 0x1, R230 ;  /* 0x0000000193827824 */ /* 0x000fe200078e02e6 */
[----:B------:R-:W-:Y:S01]  /*1af80*/  VABSDIFF.U32 R203, R203, R229, RZ ;  /* 0x000000e5cbcb7214 */ /* 0x000fe200000e00ff */
[----:B------:R-:W3:Y:S01]  /*1af90*/  LDL.LU R250, [R1+0xd4] ;  /* 0x0000d40001fa7983 */ /* 0x000ee20000300800 */
[----:B------:R0:W-:Y:S03]  /*1afa0*/  POPC R147, R126 ;  /* 0x0000007e00937309 */ /* 0x0001e60000000000 */
[----:B------:R-:W3:Y:S01]  /*1afb0*/  LDL.LU R5, [R1+0x324] ;  /* 0x0003240001057983 */ /* 0x000ee20000300800 */
[----:B------:R-:W-:-:S03]  /*1afc0*/  VABSDIFF.U32 R135, R219, R220, RZ ;  /* 0x000000dcdb877214 */ /* 0x000fc600000e00ff */
[----:B------:R-:W3:Y:S01]  /*1afd0*/  LDL.LU R229, [R1+0x280] ;  /* 0x0002800001e57983 */ /* 0x000ee20000300800 */
[----:B0-----:R-:W-:-:S03]  /*1afe0*/  IMAD.IADD R126, R226, 0x1, R228 ;  /* 0x00000001e27e7824 */ /* 0x001fc600078e02e4 */
[----:B------:R-:W3:Y:S04]  /*1aff0*/  LDL.LU R228, [R1+0x284] ;  /* 0x0002840001e47983 */ /* 0x000ee80000300800 */
[----:B------:R-:W3:Y:S04]  /*1b000*/  LDL.LU R226, [R1+0xc30] ;  /* 0x000c300001e27983 */ /* 0x000ee80000300800 */
[----:B------:R-:W3:Y:S04]  /*1b010*/  LDL.LU R223, [R1+0x848] ;  /* 0x0008480001df7983 */ /* 0x000ee80000300800 */
[----:B------:R-:W3:Y:S04]  /*1b020*/  LDL.LU R220, [R1+0x278] ;  /* 0x0002780001dc7983 */ /* 0x000ee80000300800 */
[----:B------:R-:W3:Y:S01]  /*1b030*/  LDL.LU R165, [R1+0x27c] ;  /* 0x00027c0001a57983 */ /* 0x000ee20000300800 */
[----:B------:R-:W-:Y:S01]  /*1b040*/  VABSDIFF.U32 R208, R208, R227, RZ ;  /* 0x000000e3d0d07214 */ /* 0x000fe200000e00ff */
[----:B------:R-:W-:-:S02]  /*1b050*/  IMAD.IADD R65, R246, 0x1, R247 ;  /* 0x00000001f6417824 */ /* 0x000fc400078e02f7 */
[----:B------:R-:W3:Y:S04]  /*1b060*/  LDL.LU R7, [R1+0xc34] ;  /* 0x000c340001077983 */ /* 0x000ee80000300800 */
[----:B------:R-:W3:Y:S01]  /*1b070*/  LDL.LU R9, [R1+0x840] ;  /* 0x0008400001097983 */ /* 0x000ee20000300800 */
[----:B------:R-:W-:-:S03]  /*1b080*/  VABSDIFF.U32 R207, R207, R245, RZ ;  /* 0x000000f5cfcf7214 */ /* 0x000fc600000e00ff */
[----:B------:R-:W3:Y:S01]  /*1b090*/  LDL.LU R227, [R1+0x274] ;  /* 0x0002740001e37983 */ /* 0x000ee20000300800 */
[----:B------:R-:W-:-:S03]  /*1b0a0*/  LOP3.LUT R129, R243, R244, RZ, 0x3c, !PT ;  /* 0x000000f4f3817212 */ /* 0x000fc600078e3cff */
[----:B------:R-:W3:Y:S01]  /*1b0b0*/  LDL.LU R247, [R1+0xbec] ;  /* 0x000bec0001f77983 */ /* 0x000ee20000300800 */
[----:B------:R-:W-:Y:S01]  /*1b0c0*/  IADD3 R134, PT, PT, R148, R218, RZ ;  /* 0x000000da94867210 */ /* 0x000fe20007ffe0ff */
[----:B------:R0:W-:Y:S01]  /*1b0d0*/  POPC R63, R67 ;  /* 0x00000043003f7309 */ /* 0x0001e20000000000 */
[----:B------:R-:W-:Y:S02]  /*1b0e0*/  VABSDIFF.U32 R206, R206, R242, RZ ;  /* 0x000000f2cece7214 */ /* 0x000fe400000e00ff */
[----:B------:R-:W-:Y:S02]  /*1b0f0*/  VABSDIFF.U32 R205, R205, R239, RZ ;  /* 0x000000efcdcd7214 */ /* 0x000fe400000e00ff */
[----:B------:R-:W-:Y:S01]  /*1b100*/  VABSDIFF.U32 R202, R202, R225, RZ ;  /* 0x000000e1caca7214 */ /* 0x000fe200000e00ff */
[----:B0-----:R-:W-:Y:S01]  /*1b110*/  IMAD.IADD R67, R240, 0x1, R241 ;  /* 0x00000001f0437824 */ /* 0x001fe200078e02f1 */
[----:B------:R-:W-:Y:S01]  /*1b120*/  LOP3.LUT R127, R127, R224, RZ, 0x3c, !PT ;  /* 0x000000e07f7f7212 */ /* 0x000fe200078e3cff */
[----:B------:R-:W-:Y:S01]  /*1b130*/  IMAD.IADD R131, R233, 0x1, R236 ;  /* 0x00000001e9837824 */ /* 0x000fe200078e02ec */
[----:B------:R-:W-:-:S02]  /*1b140*/  VABSDIFF.U32 R204, R204, R231, RZ ;  /* 0x000000e7cccc7214 */ /* 0x000fc400000e00ff */
[----:B------:R3:W0:Y:S01]  /*1b150*/  POPC R148, R127 ;  /* 0x0000007f00947309 */ /* 0x0006220000000000 */
[----:B--2---:R-:W-:Y:S02]  /*1b160*/  IMAD.IADD R132, R168, 0x1, R217 ;  /* 0x00000001a8847824 */ /* 0x004fe400078e02d9 */
        /* <DEDUP_REMOVED lines=19> */
[----:B---3--:R-:W-:-:S03]  /*1b2a0*/  VABSDIFF.U32 R127, R185, R222, RZ ;  /* 0x000000deb97f7214 */ /* 0x008fc600000e00ff */
[----:B------:R-:W3:Y:S04]  /*1b2b0*/  LDL.LU R222, [R1+0xc0] ;  /* 0x0000c00001de7983 */ /* 0x000ee80000300800 */
[----:B------:R-:W3:Y:S01]  /*1b2c0*/  LDL.LU R185, [R1+0x340] ;  /* 0x0003400001b97983 */ /* 0x000ee20000300800 */
[----:B------:R-:W-:-:S04]  /*1b2d0*/  LOP3.LUT R143, R143, 0xff, RZ, 0xc0, !PT ;  /* 0x000000ff8f8f7812 */ /* 0x000fc800078ec0ff */
[----:B------:R-:W-:-:S04]  /*1b2e0*/  VABSDIFF.U32 R151, R151, R143, RZ ;  /* 0x0000008f97977214 */ /* 0x000fc800000e00ff */
[----:B------:R-:W-:Y:S01]  /*1b2f0*/  IADD3 R151, PT, PT, R142, R151, RZ ;  /* 0x000000978e977210 */ /* 0x000fe20007ffe0ff */
[----:B------:R-:W-:Y:S02]  /*1b300*/  IMAD.IADD R142, R228, 0x1, R229 ;  /* 0x00000001e48e7824 */ /* 0x000fe400078e02e5 */
[----:B------:R-:W3:Y:S01]  /*1b310*/  LDL.LU R229, [R1+0x8e8] ;  /* 0x0008e80001e57983 */ /* 0x000ee20000300800 */
[----:B------:R-:W-:Y:S01]  /*1b320*/  VABSDIFF.U32 R141, R223, R226, RZ ;  /* 0x000000e2df8d7214 */ /* 0x000fe200000e00ff */
[----:B------:R-:W-:Y:S02]  /*1b330*/  IMAD.IADD R140, R165, 0x1, R220 ;  /* 0x00000001a58c7824 */ /* 0x000fe400078e02dc */
[----:B------:R-:W3:Y:S04]  /*1b340*/  LDL.LU R220, [R1+0x810] ;  /* 0x0008100001dc7983 */ /* 0x000ee80000300800 */
[----:B------:R-:W3:Y:S04]  /*1b350*/  LDL.LU R228, [R1+0x25c] ;  /* 0x00025c0001e47983 */ /* 0x000ee80000300800 */
[----:B------:R-:W3:Y:S04]  /*1b360*/  LDL.LU R226, [R1+0xc38] ;  /* 0x000c380001e27983 */ /* 0x000ee80000300800 */
[----:B------:R-:W3:Y:S04]  /*1b370*/  LDL.LU R223, [R1+0x8e4] ;  /* 0x0008e40001df7983 */ /* 0x000ee80000300800 */
[----:B------:R-:W3:Y:S01]  /*1b380*/  LDL.LU R165, [R1+0x808] ;  /* 0x0008080001a57983 */ /* 0x000ee20000300800 */
[----:B--2---:R-:W-:Y:S01]  /*1b390*/  IMAD.IADD R143, R240, 0x1, R152 ;  /* 0x00000001f08f7824 */ /* 0x004fe200078e0298 */
[----:B------:R-:W-:-:S02]  /*1b3a0*/  VABSDIFF.U32 R225, R225, R239, RZ ;  /* 0x000000efe1e17214 */ /* 0x000fc400000e00ff */
[----:B------:R-:W2:Y:S01]  /*1b3b0*/  LDL.LU R239, [R1+0x250] ;  /* 0x0002500001ef7983 */ /* 0x000ea20000300800 */
[----:B------:R-:W-:-:S03]  /*1b3c0*/  LOP3.LUT R152, R168, R238, RZ, 0x3c, !PT ;  /* 0x000000eea8987212 */ /* 0x000fc600078e3cff */
[----:B------:R-:W2:Y:S01]  /*1b3d0*/  LDL.LU R238, [R1+0x254] ;  /* 0x0002540001ee7983 */ /* 0x000ea20000300800 */
[----:B------:R-:W-:-:S03]  /*1b3e0*/  IMAD.IADD R149, R236, 0x1, R149 ;  /* 0x00000001ec957824 */ /* 0x000fc600078e0295 */
[----:B------:R-:W2:Y:S01]  /*1b3f0*/  LDL.LU R236, [R1+0xaf0] ;  /* 0x000af00001ec7983 */ /* 0x000ea20000300800 */
[----:B0-----:R-:W-:Y:S02]  /*1b400*/  IMAD.IADD R168, R147, 0x1, R148 ;  /* 0x0000000193a87824 */ /* 0x001fe400078e0294 */
[----:B------:R3:W-:Y:S02]  /*1b410*/  POPC R147, R152 ;  /* 0x0000009800937309 */ /* 0x0007e40000000000 */
[----:B---3--:R-:W-:Y:S02]  /*1b420*/  LOP3.LUT R152, R185, R222, RZ, 0x3c, !PT ;  /* 0x000000deb9987212 */ /* 0x008fe400078e3cff */
[----:B------:R-:W3:Y:S04]  /*1b430*/  LDL.LU R222, [R1+0x8e0] ;  /* 0x0008e00001de7983 */ /* 0x000ee80000300800 */
[----:B------:R-:W3:Y:S01]  /*1b440*/  LDL.LU R185, [R1+0x800] ;  /* 0x0008000001b97983 */ /* 0x000ee20000300800 */
[----:B------:R-:W-:-:S04]  /*1b450*/  DEPBAR.LE SB5, 0xb ;  /* 0x0000d2c00000791a */ /* 0x000fc80000000000 */
[----:B------:R-:W-:Y:S01]  /*1b460*/  LOP3.LUT R150, R150, 0xff, RZ, 0xc0, !PT ;  /* 0x000000ff96967812 */ /* 0x000fe200078ec0ff */
[----:B------:R-:W-:Y:S01]  /*1b470*/  IMAD R168, R168, 0x9, R151 ;  /* 0x00000009a8a87824 */ /* 0x000fe200078e0297 */
[----:B------:R-:W3:Y:S01]  /*1b480*/  LDL.LU R240, [R1+0x24c] ;  /* 0x00024c0001f07983 */ /* 0x000ee20000300800 */
[----:B------:R-:W-:Y:S02]  /*1b490*/  IADD3 R148, PT, PT, R230, R231, RZ ;  /* 0x000000e7e6947210 */ /* 0x000fe40007ffe0ff */
[----:B------:R-:W-:Y:S02]  /*1b4a0*/  LOP3.LUT R137, R5, R250, RZ, 0x3c, !PT ;  /* 0x000000fa05897212 */ /* 0x000fe400078e3cff */
[----:B------:R-:W-:Y:S01]  /*1b4b0*/  VABSDIFF.U32 R139, R9, R7, RZ ;  /* 0x00000007098b7214 */ /* 0x000fe200000e00ff */
[----:B------:R-:W-:Y:S02]  /*1b4c0*/  IMAD.IADD R138, R227, 0x1, R146 ;  /* 0x00000001e38a7824 */ /* 0x000fe400078e0292 */
[----:B------:R-:W-:Y:S01]  /*1b4d0*/  IMAD.IADD R151, R228, 0x1, R153 ;  /* 0x00000001e4977824 */ /* 0x000fe200078e0299 */
[----:B------:R-:W-:-:S02]  /*1b4e0*/  VABSDIFF.U32 R153, R226, R150, RZ ;  /* 0x00000096e2997214 */ /* 0x000fc400000e00ff */
[----:B------:R-:W3:Y:S01]  /*1b4f0*/  LDL.LU R226, [R1+0x8d8] ;  /* 0x0008d80001e27983 */ /* 0x000ee20000300800 */
[----:B------:R-:W-:-:S03]  /*1b500*/  VABSDIFF.U32 R223, R165, R223, RZ ;  /* 0x000000dfa5df7214 */ /* 0x000fc600000e00ff */
[----:B------:R-:W3:Y:S04]  /*1b510*/  LDL.LU R165, [R1+0x7f8] ;  /* 0x0007f80001a57983 */ /* 0x000ee80000300800 */
[----:B------:R-:W3:Y:S04]  /*1b520*/  LDL.LU R104, [R1+0x244] ;  /* 0x0002440001687983 */ /* 0x000ee80000300800 */
[----:B------:R-:W3:Y:S04]  /*1b530*/  LDL.LU R107, [R1+0x248] ;  /* 0x00024800016b7983 */ /* 0x000ee80000300800 */
[----:B------:R-:W3:Y:S04]  /*1b540*/  LDL.LU R106, [R1+0x8d0] ;  /* 0x0008d000016a7983 */ /* 0x000ee80000300800 */
[----:B------:R-:W3:Y:S01]  /*1b550*/  LDL.LU R228, [R1+0x7f0] ;  /* 0x0007f00001e47983 */ /* 0x000ee20000300800 */
[----:B------:R-:W-:-:S03]  /*1b560*/  VABSDIFF.U32 R220, R220, R229, RZ ;  /* 0x000000e5dcdc7214 */ /* 0x000fc600000e00ff */
[----:B------:R-:W3:Y:S04]  /*1b570*/  LDL.LU R109, [R1+0x23c] ;  /* 0x00023c00016d7983 */ /* 0x000ee80000300800 */
[----:B------:R-:W3:Y:S04]  /*1b580*/  LDL.LU R108, [R1+0x240] ;  /* 0x00024000016c7983 */ /* 0x000ee80000300800 */
[----:B------:R-:W3:Y:S04]  /*1b590*/  LDL.LU R249, [R1+0xaf4] ;  /* 0x000af40001f97983 */ /* 0x000ee80000300800 */
[----:B------:R-:W3:Y:S04]  /*1b5a0*/  LDL.LU R248, [R1+0x8c8] ;  /* 0x0008c80001f87983 */ /* 0x000ee80000300800 */
[----:B------:R-:W3:Y:S04]  /*1b5b0*/  LDL.LU R229, [R1+0x7e8] ;  /* 0x0007e80001e57983 */ /* 0x000ee80000300800 */
[----:B------:R-:W3:Y:S04]  /*1b5c0*/  LDL.LU R251, [R1+0x8c4] ;  /* 0x0008c40001fb7983 */ /* 0x000ee80000300800 */
[----:B------:R-:W3:Y:S01]  /*1b5d0*/  LDL.LU R230, [R1+0x7e0] ;  /* 0x0007e00001e67983 */ /* 0x000ee20000300800 */
[----:B------:R-:W-:-:S03]  /*1b5e0*/  LOP3.LUT R146, R245, R246, RZ, 0x3c, !PT ;  /* 0x000000f6f5927212 */ /* 0x000fc600078e3cff */
[----:B------:R-:W3:Y:S01]  /*1b5f0*/  LDL.LU R250, [R1+0x238] ;  /* 0x0002380001fa7983 */ /* 0x000ee20000300800 */
[----:B------:R-:W-:-:S03]  /*1b600*/  IMAD.IADD R144, R242, 0x1, R144 ;  /* 0x00000001f2907824 */ /* 0x000fc600078e0290 */
[----:B------:R-:W3:Y:S01]  /*1b610*/  LDL.LU R7, [R1+0x8bc] ;  /* 0x0008bc0001077983 */ /* 0x000ee20000300800 */
[----:B------:R-:W-:-:S03]  /*1b620*/  VABSDIFF.U32 R219, R219, R241, RZ ;  /* 0x000000f1dbdb7214 */ /* 0x000fc600000e00ff */
[----:B------:R-:W3:Y:S01]  /*1b630*/  LDL.LU R231, [R1+0x7d8] ;  /* 0x0007d80001e77983 */ /* 0x000ee20000300800 */
[----:B------:R-:W-:-:S03]  /*1b640*/  VABSDIFF.U32 R224, R224, R233, RZ ;  /* 0x000000e9e0e07214 */ /* 0x000fc600000e00ff */
[----:B------:R-:W3:Y:S04]  /*1b650*/  LDL.LU R9, [R1+0x234] ;  /* 0x0002340001097983 */ /* 0x000ee80000300800 */
[----:B------:R-:W3:Y:S04]  /*1b660*/  LDL.LU R245, [R1+0xc4] ;  /* 0x0000c40001f57983 */ /* 0x000ee80000300800 */
[----:B------:R-:W3:Y:S04]  /*1b670*/  LDL.LU R242, [R1+0x344] ;  /* 0x0003440001f27983 */ /* 0x000ee80000300800 */
[----:B------:R-:W3:Y:S01]  /*1b680*/  LDL.LU R241, [R1+0x8b4] ;  /* 0x0008b40001f17983 */ /* 0x000ee20000300800 */
[----:B------:R-:W-:-:S03]  /*1b690*/  VABSDIFF.U32 R217, R217, R247, RZ ;  /* 0x000000f7d9d97214 */ /* 0x000fc600000e00ff */
[----:B------:R-:W3:Y:S04]  /*1b6a0*/  LDL.LU R233, [R1+0x7d0] ;  /* 0x0007d00001e97983 */ /* 0x000ee80000300800 */
[----:B------:R-:W3:Y:S04]  /*1b6b0*/  LDL.LU R5, [R1+0x230] ;  /* 0x0002300001057983 */ /* 0x000ee80000300800 */
[----:B------:R-:W3:Y:S01]  /*1b6c0*/  LDL.LU R227, [R1+0x8ac] ;  /* 0x0008ac0001e37983 */ /* 0x000ee20000300800 */
[----:B--2---:R-:W-:Y:S01]  /*1b6d0*/  IMAD.IADD R150, R238, 0x1, R239 ;  /* 0x00000001ee967824 */ /* 0x004fe200078e02ef */
[----:B------:R-:W-:-:S04]  /*1b6e0*/  DEPBAR.LE SB5, 0xa ;  /* 0x0000d2800000791a */ /* 0x000fc80000000000 */
[----:B------:R-:W-:Y:S02]  /*1b6f0*/  LOP3.LUT R124, R124, R236, RZ, 0x3c, !PT ;  /* 0x000000ec7c7c7212 */ /* 0x000fe400078e3cff */
[----:B------:R-:W2:Y:S04]  /*1b700*/  LDL.LU R236, [R1+0x7c8] ;  /* 0x0007c80001ec7983 */ /* 0x000ea80000300800 */
[----:B------:R-:W2:Y:S04]  /*1b710*/  LDL.LU R247, [R1+0x22c] ;  /* 0x00022c0001f77983 */ /* 0x000ea80000300800 */
[----:B------:R-:W2:Y:S04]  /*1b720*/  LDL.LU R246, [R1+0x8a4] ;  /* 0x0008a40001f67983 */ /* 0x000ea80000300800 */
[----:B------:R-:W2:Y:S04]  /*1b730*/  LDL.LU R238, [R1+0x7c0] ;  /* 0x0007c00001ee7983 */ /* 0x000ea80000300800 */
[----:B------:R-:W2:Y:S01]  /*1b740*/  LDL.LU R239, [R1+0xb8] ;  /* 0x0000b80001ef7983 */ /* 0x000ea20000300800 */
[----:B---3--:R-:W-:-:S03]  /*1b750*/  VABSDIFF.U32 R222, R185, R222, RZ ;  /* 0x000000deb9de7214 */ /* 0x008fc600000e00ff */
[----:B------:R-:W2:Y:S01]  /*1b760*/  LDL.LU R185, [R1+0x348] ;  /* 0x0003480001b97983 */ /* 0x000ea20000300800 */
[----:B------:R-:W-:Y:S01]  /*1b770*/  IADD3 R145, PT, PT, R244, R145, RZ ;  /* 0x00000091f4917210 */ /* 0x000fe20007ffe0ff */
[----:B------:R-:W-:Y:S02]  /*1b780*/  IMAD.IADD R154, R240, 0x1, R154 ;  /* 0x00000001f09a7824 */ /* 0x000fe400078e029a */
[----:B------:R-:W3:Y:S04]  /*1b790*/  LDL.LU R244, [R1+0x89c] ;  /* 0x00089c0001f47983 */ /* 0x000ee80000300800 */
[----:B------:R-:W3:Y:S01]  /*1b7a0*/  LDL.LU R240, [R1+0x7b8] ;  /* 0x0007b80001f07983 */ /* 0x000ee20000300800 */
[----:B------:R-:W-:Y:S01]  /*1b7b0*/  VABSDIFF.U32 R218, R218, R243, RZ ;  /* 0x000000f3dada7214 */ /* 0x000fe200000e00ff */
[----:B------:R-:W-:-:S02]  /*1b7c0*/  IMAD.IADD R156, R166, 0x1, R156 ;  /* 0x00000001a69c7824 */ /* 0x000fc400078e029c */
[----:B------:R-:W3:Y:S01]  /*1b7d0*/  LDL.LU R243, [R1+0x228] ;  /* 0x0002280001f37983 */ /* 0x000ee20000300800 */
[----:B------:R-:W-:Y:S01]  /*1b7e0*/  IMAD.IADD R158, R164, 0x1, R158 ;  /* 0x00000001a49e7824 */ /* 0x000fe200078e029e */
[----:B------:R-:W-:-:S04]  /*1b7f0*/  LOP3.LUT R125, R125, R249, RZ, 0x3c, !PT ;  /* 0x000000f97d7d7212 */ /* 0x000fc800078e3cff */
[----:B------:R0:W-:Y:S01]  /*1b800*/  POPC R166, R125 ;  /* 0x0000007d00a67309 */ /* 0x0001e20000000000 */
[----:B------:R-:W-:Y:S02]  /*1b810*/  VABSDIFF.U32 R231, R231, R7, RZ ;  /* 0x00000007e7e77214 */ /* 0x000fe400000e00ff */
[----:B------:R-:W3:Y:S01]  /*1b820*/  LDL.LU R7, [R1+0x894] ;  /* 0x0008940001077983 */ /* 0x000ee20000300800 */
[----:B0-----:R-:W-:Y:S01]  /*1b830*/  IMAD.IADD R125, R9, 0x1, R157 ;  /* 0x00000001097d7824 */ /* 0x001fe200078e029d */
[----:B------:R-:W-:Y:S02]  /*1b840*/  LOP3.LUT R157, R242, R245, RZ, 0x3c, !PT ;  /* 0x000000f5f29d7212 */ /* 0x000fe400078e3cff */
[----:B------:R-:W3:Y:S04]  /*1b850*/  LDL.LU R242, [R1+0x7b0] ;  /* 0x0007b00001f27983 */ /* 0x000ee80000300800 */
[----:B------:R-:W3:Y:S01]  /*1b860*/  LDL.LU R9, [R1+0x224] ;  /* 0x0002240001097983 */ /* 0x000ee20000300800 */
[----:B------:R-:W-:-:S03]  /*1b870*/  VABSDIFF.U32 R233, R233, R241, RZ ;  /* 0x000000f1e9e97214 */ /* 0x000fc600000e00ff */
[----:B------:R-:W3:Y:S04]  /*1b880*/  LDL.LU R245, [R1+0x88c] ;  /* 0x00088c0001f57983 */ /* 0x000ee80000300800 */
[----:B------:R-:W3:Y:S01]  /*1b890*/  LDL.LU R241, [R1+0x7a8] ;  /* 0x0007a80001f17983 */ /* 0x000ee20000300800 */
[----:B--2---:R-:W-:-:S03]  /*1b8a0*/  LOP3.LUT R164, R185, R239, RZ, 0x3c, !PT ;  /* 0x000000efb9a47212 */ /* 0x004fc600078e3cff */
[----:B------:R-:W2:Y:S04]  /*1b8b0*/  LDL.LU R239, [R1+0xbc] ;  /* 0x0000bc0001ef7983 */ /* 0x000ea80000300800 */
[----:B------:R-:W2:Y:S01]  /*1b8c0*/  LDL.LU R185, [R1+0x34c] ;  /* 0x00034c0001b97983 */ /* 0x000ea20000300800 */
[----:B---3--:R-:W-:-:S03]  /*1b8d0*/  VABSDIFF.U32 R240, R240, R244, RZ ;  /* 0x000000f4f0f07214 */ /* 0x008fc600000e00ff */
[----:B------:R-:W3:Y:S01]  /*1b8e0*/  LDL.LU R96, [R1+0x884] ;  /* 0x0008840001607983 */ /* 0x000ee20000300800 */
[----:B------:R-:W-:-:S03]  /*1b8f0*/  IMAD.IADD R159, R247, 0x1, R159 ;  /* 0x00000001f79f7824 */ /* 0x000fc600078e029f */
[----:B------:R-:W3:Y:S04]  /*1b900*/  LDL.LU R244, [R1+0x7a0] ;  /* 0x0007a00001f47983 */ /* 0x000ee80000300800 */
[----:B------:R-:W3:Y:S04]  /*1b910*/  LDL.LU R99, [R1+0x218] ;  /* 0x0002180001637983 */ /* 0x000ee80000300800 */
[----:B------:R-:W3:Y:S04]  /*1b920*/  LDL.LU R98, [R1+0x220] ;  /* 0x0002200001627983 */ /* 0x000ee80000300800 */
[----:B------:R-:W3:Y:S01]  /*1b930*/  LDL.LU R101, [R1+0x87c] ;  /* 0x00087c0001657983 */ /* 0x000ee20000300800 */
[----:B------:R-:W-:-:S03]  /*1b940*/  VABSDIFF.U32 R226, R165, R226, RZ ;  /* 0x000000e2a5e27214 */ /* 0x000fc600000e00ff */
[----:B------:R-:W3:Y:S01]  /*1b950*/  LDL.LU R247, [R1+0x798] ;  /* 0x0007980001f77983 */ /* 0x000ee20000300800 */
[----:B------:R0:W1:Y:S03]  /*1b960*/  POPC R165, R124 ;  /* 0x0000007c00a57309 */ /* 0x0000660000000000 */
[----:B------:R-:W3:Y:S01]  /*1b970*/  LDL.LU R100, [R1+0xb0] ;  /* 0x0000b00001647983 */ /* 0x000ee20000300800 */
[----:B------:R-:W-:-:S03]  /*1b980*/  VABSDIFF.U32 R238, R238, R246, RZ ;  /* 0x000000f6eeee7214 */ /* 0x000fc600000e00ff */
[----:B------:R-:W3:Y:S01]  /*1b990*/  LDL.LU R103, [R1+0x350] ;  /* 0x0003500001677983 */ /* 0x000ee20000300800 */
[----:B------:R-:W-:-:S03]  /*1b9a0*/  VABSDIFF.U32 R229, R229, R248, RZ ;  /* 0x000000f8e5e57214 */ /* 0x000fc600000e00ff */
[----:B------:R-:W3:Y:S01]  /*1b9b0*/  LDL.LU R102, [R1+0x21c] ;  /* 0x00021c0001667983 */ /* 0x000ee20000300800 */
[----:B0-----:R-:W-:-:S03]  /*1b9c0*/  IMAD.IADD R124, R108, 0x1, R109 ;  /* 0x000000016c7c7824 */ /* 0x001fc600078e026d */
[----:B------:R-:W3:Y:S01]  /*1b9d0*/  LDL.LU R105, [R1+0x874] ;  /* 0x0008740001697983 */ /* 0x000ee20000300800 */
[----:B------:R-:W-:-:S03]  /*1b9e0*/  VABSDIFF.U32 R230, R230, R251, RZ ;  /* 0x000000fbe6e67214 */ /* 0x000fc600000e00ff */
[----:B------:R-:W3:Y:S01]  /*1b9f0*/  LDL.LU R246, [R1+0x790] ;  /* 0x0007900001f67983 */ /* 0x000ee20000300800 */
[----:B------:R-:W-:-:S03]  /*1ba00*/  VABSDIFF.U32 R236, R236, R227, RZ ;  /* 0x000000e3ecec7214 */ /* 0x000fc600000e00ff */
[----:B------:R-:W3:Y:S01]  /*1ba10*/  LDL.LU R109, [R1+0xc3c] ;  /* 0x000c3c00016d7983 */ /* 0x000ee20000300800 */
[----:B------:R-:W-:-:S03]  /*1ba20*/  IMAD.IADD R168, R168, 0x1, R153 ;  /* 0x00000001a8a87824 */ /* 0x000fc600078e0299 */
[----:B------:R-:W3:Y:S01]  /*1ba30*/  LDL.LU R248, [R1+0x210] ;  /* 0x0002100001f87983 */ /* 0x000ee20000300800 */
[----:B------:R-:W-:Y:S01]  /*1ba40*/  IMAD.IADD R163, R243, 0x1, R163 ;  /* 0x00000001f3a37824 */ /* 0x000fe200078e02a3 */
[----:B------:R-:W-:Y:S02]  /*1ba50*/  IADD3 R153, PT, PT, R107, R104, RZ ;  /* 0x000000686b997210 */ /* 0x000fe40007ffe0ff */
[----:B------:R-:W3:Y:S01]  /*1ba60*/  LDL.LU R251, [R1+0x214] ;  /* 0x0002140001fb7983 */ /* 0x000ee20000300800 */
[----:B------:R-:W-:-:S03]  /*1ba70*/  VABSDIFF.U32 R228, R228, R106, RZ ;  /* 0x0000006ae4e47214 */ /* 0x000fc600000e00ff */
[----:B------:R-:W3:Y:S04]  /*1ba80*/  LDL.LU R227, [R1+0x86c] ;  /* 0x00086c0001e37983 */ /* 0x000ee80000300800 */
[----:B------:R-:W3:Y:S04]  /*1ba90*/  LDL.LU R243, [R1+0x788] ;  /* 0x0007880001f37983 */ /* 0x000ee80000300800 */
[----:B------:R-:W3:Y:S04]  /*1baa0*/  LDL.LU R104, [R1+0xaf8] ;  /* 0x000af80001687983 */ /* 0x000ee80000300800 */
[----:B------:R-:W3:Y:S04]  /*1bab0*/  LDL.LU R107, [R1+0x20c] ;  /* 0x00020c00016b7983 */ /* 0x000ee80000300800 */
[----:B------:R-:W3:Y:S04]  /*1bac0*/  LDL.LU R106, [R1+0x864] ;  /* 0x00086400016a7983 */ /* 0x000ee80000300800 */
[----:B------:R-:W3:Y:S01]  /*1bad0*/  LDL.LU R108, [R1+0x780] ;  /* 0x00078000016c7983 */ /* 0x000ee20000300800 */
[----:B------:R-:W-:Y:S01]  /*1bae0*/  IMAD.IADD R155, R250, 0x1, R155 ;  /* 0x00000001fa9b7824 */ /* 0x000fe200078e029b */
[----:B------:R-:W-:-:S02]  /*1baf0*/  IADD3 R160, PT, PT, R5, R160, RZ ;  /* 0x000000a005a07210 */ /* 0x000fc40007ffe0ff */
[----:B------:R-:W-:Y:S02]  /*1bb00*/  IADD3 R161, PT, PT, R169, R161, RZ ;  /* 0x000000a1a9a17210 */ /* 0x000fe40007ffe0ff */
[----:B------:R-:W-:Y:S02]  /*1bb10*/  VABSDIFF.U32 R242, R242, R7, RZ ;  /* 0x00000007f2f27214 */ /* 0x000fe400000e00ff */
[----:B------:R-:W3:Y:S01]  /*1bb20*/  LDL.LU R7, [R1+0x208] ;  /* 0x0002080001077983 */ /* 0x000ee20000300800 */
[----:B------:R-:W-:-:S03]  /*1bb30*/  IMAD.IADD R162, R9, 0x1, R162 ;  /* 0x0000000109a27824 */ /* 0x000fc600078e02a2 */
[----:B------:R-:W3:Y:S01]  /*1bb40*/  LDL.LU R9, [R1+0x85c] ;  /* 0x00085c0001097983 */ /* 0x000ee20000300800 */
[----:B------:R-:W-:-:S03]  /*1bb50*/  VABSDIFF.U32 R245, R241, R245, RZ ;  /* 0x000000f5f1f57214 */ /* 0x000fc600000e00ff */
[----:B------:R-:W3:Y:S04]  /*1bb60*/  LDL.LU R241, [R1+0x778] ;  /* 0x0007780001f17983 */ /* 0x000ee80000300800 */
[----:B------:R-:W3:Y:S04]  /*1bb70*/  LDL.LU R249, [R1+0x200] ;  /* 0x0002000001f97983 */ /* 0x000ee80000300800 */
[----:B------:R-:W3:Y:S04]  /*1bb80*/  LDL.LU R250, [R1+0x204] ;  /* 0x0002040001fa7983 */ /* 0x000ee80000300800 */
[----:B------:R-:W3:Y:S01]  /*1bb90*/  LDL.LU R5, [R1+0x854] ;  /* 0x0008540001057983 */ /* 0x000ee20000300800 */
[----:B--2---:R-:W-:-:S03]  /*1bba0*/  LOP3.LUT R169, R185, R239, RZ, 0x3c, !PT ;  /* 0x000000efb9a97212 */ /* 0x004fc600078e3cff */
[----:B------:R-:W2:Y:S01]  /*1bbb0*/  LDL.LU R239, [R1+0x770] ;  /* 0x0007700001ef7983 */ /* 0x000ea20000300800 */
[----:B-1----:R-:W-:Y:S01]  /*1bbc0*/  IMAD.IADD R185, R165, 0x1, R166 ;  /* 0x00000001a5b97824 */ /* 0x002fe200078e02a6 */
[----:B------:R-:W-:-:S04]  /*1bbd0*/  DEPBAR.LE SB5, 0x9 ;  /* 0x0000d2400000791a */ /* 0x000fc80000000000 */
[----:B------:R-:W-:Y:S01]  /*1bbe0*/  LOP3.LUT R167, R167, 0xff, RZ, 0xc0, !PT ;  /* 0x000000ffa7a77812 */ /* 0x000fe200078ec0ff */
[----:B------:R-:W-:Y:S01]  /*1bbf0*/  IMAD R185, R185, 0x9, R168 ;  /* 0x00000009b9b97824 */ /* 0x000fe200078e02a8 */
[----:B------:R0:W-:Y:S01]  /*1bc00*/  POPC R165, R169 ;  /* 0x000000a900a57309 */ /* 0x0001e20000000000 */
[----:B---3--:R-:W-:Y:S02]  /*1bc10*/  IMAD.IADD R166, R98, 0x1, R99 ;  /* 0x0000000162a67824 */ /* 0x008fe400078e0263 */
[----:B------:R-:W-:Y:S01]  /*1bc20*/  IMAD.IADD R168, R102, 0x1, R170 ;  /* 0x0000000166a87824 */ /* 0x000fe200078e02aa */
[----:B0-----:R-:W-:Y:S02]  /*1bc30*/  LOP3.LUT R169, R103, R100, RZ, 0x3c, !PT ;  /* 0x0000006467a97212 */ /* 0x001fe400078e3cff */
[----:B------:R-:W-:Y:S01]  /*1bc40*/  VABSDIFF.U32 R170, R109, R167, RZ ;  /* 0x000000a76daa7214 */ /* 0x000fe200000e00ff */
[----:B------:R-:W-:Y:S02]  /*1bc50*/  IMAD.IADD R167, R251, 0x1, R248 ;  /* 0x00000001fba77824 */ /* 0x000fe400078e02f8 */
[----:B------:R-:W3:Y:S01]  /*1bc60*/  LDL.LU R248, [R1+0xafc] ;  /* 0x000afc0001f87983 */ /* 0x000ee20000300800 */
[----:B------:R-:W-:-:S03]  /*1bc70*/  IADD3 R185, PT, PT, R185, R170, RZ ;  /* 0x000000aab9b97210 */ /* 0x000fc60007ffe0ff */
[----:B------:R-:W3:Y:S01]  /*1bc80*/  LDL.LU R251, [R1+0x1fc] ;  /* 0x0001fc0001fb7983 */ /* 0x000ee20000300800 */
[----:B------:R-:W-:-:S03]  /*1bc90*/  VABSDIFF.U32 R109, R243, R227, RZ ;  /* 0x000000e3f36d7214 */ /* 0x000fc600000e00ff */
[----:B------:R-:W3:Y:S04]  /*1bca0*/  LDL.LU R227, [R1+0x84c] ;  /* 0x00084c0001e37983 */ /* 0x000ee80000300800 */
[----:B------:R-:W3:Y:S01]  /*1bcb0*/  LDL.LU R243, [R1+0x768] ;  /* 0x0007680001f37983 */ /* 0x000ee20000300800 */
[----:B------:R-:W-:-:S03]  /*1bcc0*/  IMAD.IADD R171, R107, 0x1, R171 ;  /* 0x000000016bab7824 */ /* 0x000fc600078e02ab */
[----:B------:R-:W3:Y:S01]  /*1bcd0*/  LDL.LU R103, [R1+0x844] ;  /* 0x0008440001677983 */ /* 0x000ee20000300800 */
[----:B------:R-:W-:-:S04]  /*1bce0*/  DEPBAR.LE SB5, 0x8 ;  /* 0x0000d2000000791a */ /* 0x000fc80000000000 */
[----:B------:R-:W-:Y:S01]  /*1bcf0*/  LOP3.LUT R122, R122, R104, RZ, 0x3c, !PT ;  /* 0x000000687a7a7212 */ /* 0x000fe200078e3cff */
[----:B------:R-:W3:Y:S01]  /*1bd00*/  LDL.LU R102, [R1+0x760] ;  /* 0x0007600001667983 */ /* 0x000ee20000300800 */
[----:B------:R-:W-:Y:S02]  /*1bd10*/  VABSDIFF.U32 R247, R247, R101, RZ ;  /* 0x00000065f7f77214 */ /* 0x000fe400000e00ff */
[----:B------:R-:W-:Y:S02]  /*1bd20*/  VABSDIFF.U32 R106, R108, R106, RZ ;  /* 0x0000006a6c6a7214 */ /* 0x000fe400000e00ff */
[----:B------:R-:W-:Y:S01]  /*1bd30*/  VABSDIFF.U32 R244, R244, R96, RZ ;  /* 0x00000060f4f47214 */ /* 0x000fe200000e00ff */
[----:B------:R-:W-:Y:S02]  /*1bd40*/  IMAD.IADD R170, R7, 0x1, R182 ;  /* 0x0000000107aa7824 */ /* 0x000fe400078e02b6 */
[----:B------:R-:W3:Y:S01]  /*1bd50*/  LDL.LU R7, [R1+0x1f8] ;  /* 0x0001f80001077983 */ /* 0x000ee20000300800 */
[----:B------:R-:W-:-:S03]  /*1bd60*/  VABSDIFF.U32 R107, R241, R9, RZ ;  /* 0x00000009f16b7214 */ /* 0x000fc600000e00ff */
[----:B------:R-:W3:Y:S04]  /*1bd70*/  LDL.LU R9, [R1+0x83c] ;  /* 0x00083c0001097983 */ /* 0x000ee80000300800 */
[----:B------:R-:W3:Y:S04]  /*1bd80*/  LDL.LU R241, [R1+0x758] ;  /* 0x0007580001f17983 */ /* 0x000ee80000300800 */
[----:B------:R-:W3:Y:S01]  /*1bd90*/  LDL.LU R62, [R1+0xb4] ;  /* 0x0000b400013e7983 */ /* 0x000ee20000300800 */
[----:B------:R0:W-:Y:S02]  /*1bda0*/  POPC R182, R122 ;  /* 0x0000007a00b67309 */ /* 0x0001e40000000000 */
        /* <DEDUP_REMOVED lines=17> */
[----:B------:R-:W3:Y:S01]  /*1bec0*/  LDL.LU R249, [R1+0x814] ;  /* 0x0008140001f97983 */ /* 0x000ee20000300800 */
[----:B------:R-:W-:Y:S01]  /*1bed0*/  VABSDIFF.U32 R246, R246, R105, RZ ;  /* 0x00000069f6f67214 */ /* 0x000fe200000e00ff */
[----:B------:R-:W-:Y:S02]  /*1bee0*/  IMAD.IADD R173, R251, 0x1, R173 ;  /* 0x00000001fbad7824 */ /* 0x000fe400078e02ad */
[----:B------:R-:W3:Y:S01]  /*1bef0*/  LDL.LU R248, [R1+0x730] ;  /* 0x0007300001f87983 */ /* 0x000ee20000300800 */
[----:B------:R-:W-:-:S03]  /*1bf00*/  IADD3 R172, PT, PT, R183, R172, RZ ;  /* 0x000000acb7ac7210 */ /* 0x000fc60007ffe0ff */
[----:B------:R-:W3:Y:S01]  /*1bf10*/  LDL.LU R97, [R1+0x80c] ;  /* 0x00080c0001617983 */ /* 0x000ee20000300800 */
[----:B------:R-:W-:-:S03]  /*1bf20*/  VABSDIFF.U32 R105, R243, R227, RZ ;  /* 0x000000e3f3697214 */ /* 0x000fc600000e00ff */
[----:B------:R-:W3:Y:S01]  /*1bf30*/  LDL.LU R251, [R1+0x728] ;  /* 0x0007280001fb7983 */ /* 0x000ee20000300800 */
[----:B------:R0:W1:Y:S03]  /*1bf40*/  POPC R183, R123 ;  /* 0x0000007b00b77309 */ /* 0x0000660000000000 */
[----:B------:R-:W3:Y:S01]  /*1bf50*/  LDL.LU R227, [R1+0xac] ;  /* 0x0000ac0001e37983 */ /* 0x000ee20000300800 */
[----:B------:R-:W-:-:S03]  /*1bf60*/  VABSDIFF.U32 R102, R102, R103, RZ ;  /* 0x0000006766667214 */ /* 0x000fc600000e00ff */
[----:B------:R-:W3:Y:S01]  /*1bf70*/  LDL.LU R243, [R1+0x35c] ;  /* 0x00035c0001f37983 */ /* 0x000ee20000300800 */
[----:B------:R-:W-:Y:S02]  /*1bf80*/  IMAD.IADD R175, R181, 0x1, R175 ;  /* 0x00000001b5af7824 */ /* 0x000fe400078e02af */
[----:B0-----:R-:W-:Y:S02]  /*1bf90*/  IMAD.IADD R123, R7, 0x1, R174 ;  /* 0x00000001077b7824 */ /* 0x001fe400078e02ae */
[----:B------:R-:W3:Y:S01]  /*1bfa0*/  LDL.LU R7, [R1+0x1e8] ;  /* 0x0001e80001077983 */ /* 0x000ee20000300800 */
[----:B------:R-:W-:-:S03]  /*1bfb0*/  VABSDIFF.U32 R103, R241, R9, RZ ;  /* 0x00000009f1677214 */ /* 0x000fc600000e00ff */
[----:B------:R-:W3:Y:S04]  /*1bfc0*/  LDL.LU R9, [R1+0x804] ;  /* 0x0008040001097983 */ /* 0x000ee80000300800 */
[----:B------:R-:W3:Y:S01]  /*1bfd0*/  LDL.LU R241, [R1+0x720] ;  /* 0x0007200001f17983 */ /* 0x000ee20000300800 */
[----:B--2---:R-:W-:-:S03]  /*1bfe0*/  LOP3.LUT R174, R239, R62, RZ, 0x3c, !PT ;  /* 0x0000003eefae7212 */ /* 0x004fc600078e3cff */
[----:B------:R-:W2:Y:S01]  /*1bff0*/  LDL.LU R239, [R1+0x1e4] ;  /* 0x0001e40001ef7983 */ /* 0x000ea20000300800 */
[----:B------:R-:W-:Y:S02]  /*1c000*/  VABSDIFF.U32 R101, R101, R98, RZ ;  /* 0x0000006265657214 */ /* 0x000fe400000e00ff */
[----:B------:R-:W-:Y:S02]  /*1c010*/  VABSDIFF.U32 R98, R5, R108, RZ ;  /* 0x0000006c05627214 */ /* 0x000fe400000e00ff */
[----:B------:R-:W2:Y:S04]  /*1c020*/  LDL.LU R108, [R1+0x2e0] ;  /* 0x0002e000016c7983 */ /* 0x000ea80000300800 */
[----:B------:R-:W2:Y:S01]  /*1c030*/  LDL.LU R5, [R1+0x378] ;  /* 0x0003780001057983 */ /* 0x000ea20000300800 */
[----:B------:R-:W-:-:S03]  /*1c040*/  LOP3.LUT R181, R94, R95, RZ, 0x3c, !PT ;  /* 0x0000005f5eb57212 */ /* 0x000fc600078e3cff */
[----:B------:R-:W2:Y:S01]  /*1c050*/  LDL.LU R95, [R1+0x7fc] ;  /* 0x0007fc00015f7983 */ /* 0x000ea20000300800 */
[----:B------:R-:W-:-:S03]  /*1c060*/  VABSDIFF.U32 R99, R250, R99, RZ ;  /* 0x00000063fa637214 */ /* 0x000fc600000e00ff */
[----:B------:R-:W2:Y:S01]  /*1c070*/  LDL.LU R250, [R1+0x718] ;  /* 0x0007180001fa7983 */ /* 0x000ea20000300800 */
[----:B------:R-:W-:Y:S01]  /*1c080*/  IMAD.IADD R176, R252, 0x1, R176 ;  /* 0x00000001fcb07824 */ /* 0x000fe200078e02b0 */
[----:B------:R-:W-:Y:S02]  /*1c090*/  IADD3 R180, PT, PT, R96, R180, RZ ;  /* 0x000000b460b47210 */ /* 0x000fe40007ffe0ff */
[----:B------:R-:W2:Y:S01]  /*1c0a0*/  LDL.LU R252, [R1+0x1dc] ;  /* 0x0001dc0001fc7983 */ /* 0x000ea20000300800 */
[----:B---3--:R-:W-:Y:S01]  /*1c0b0*/  VABSDIFF.U32 R96, R248, R249, RZ ;  /* 0x000000f9f8607214 */ /* 0x008fe200000e00ff */
[----:B------:R-:W-:Y:S02]  /*1c0c0*/  IMAD.IADD R178, R186, 0x1, R178 ;  /* 0x00000001bab27824 */ /* 0x000fe400078e02b2 */
[----:B------:R-:W3:Y:S01]  /*1c0d0*/  LDL.LU R249, [R1+0x1e0] ;  /* 0x0001e00001f97983 */ /* 0x000ee20000300800 */
[----:B------:R-:W-:-:S03]  /*1c0e0*/  VABSDIFF.U32 R100, R100, R234, RZ ;  /* 0x000000ea64647214 */ /* 0x000fc600000e00ff */
[----:B------:R-:W3:Y:S01]  /*1c0f0*/  LDL.LU R248, [R1+0xc40] ;  /* 0x000c400001f87983 */ /* 0x000ee20000300800 */
[----:B------:R-:W-:-:S03]  /*1c100*/  VABSDIFF.U32 R97, R251, R97, RZ ;  /* 0x00000061fb617214 */ /* 0x000fc600000e00ff */
[----:B------:R-:W3:Y:S01]  /*1c110*/  LDL.LU R251, [R1+0x7f4] ;  /* 0x0007f40001fb7983 */ /* 0x000ee20000300800 */
[----:B------:R-:W-:Y:S01]  /*1c120*/  IMAD.IADD R177, R64, 0x1, R177 ;  /* 0x0000000140b17824 */ /* 0x000fe200078e02b1 */
[----:B------:R-:W-:Y:S02]  /*1c130*/  LOP3.LUT R186, R243, R227, RZ, 0x3c, !PT ;  /* 0x000000e3f3ba7212 */ /* 0x000fe400078e3cff */
[----:B------:R-:W3:Y:S01]  /*1c140*/  LDL.LU R227, [R1+0x710] ;  /* 0x0007100001e37983 */ /* 0x000ee20000300800 */
[----:B------:R-:W-:-:S03]  /*1c150*/  IMAD.IADD R179, R188, 0x1, R179 ;  /* 0x00000001bcb37824 */ /* 0x000fc600078e02b3 */
[----:B------:R-:W3:Y:S01]  /*1c160*/  LDL.LU R243, [R1+0x1d8] ;  /* 0x0001d80001f37983 */ /* 0x000ee20000300800 */
[----:B-1----:R-:W-:-:S03]  /*1c170*/  IMAD.IADD R188, R182, 0x1, R183 ;  /* 0x00000001b6bc7824 */ /* 0x002fc600078e02b7 */
[----:B------:R-:W3:Y:S01]  /*1c180*/  LDL.LU R234, [R1+0xb08] ;  /* 0x000b080001ea7983 */ /* 0x000ee20000300800 */
[----:B------:R-:W-:-:S03]  /*1c190*/  IMAD.IADD R184, R7, 0x1, R184 ;  /* 0x0000000107b87824 */ /* 0x000fc600078e02b8 */
[----:B------:R-:W3:Y:S01]  /*1c1a0*/  LDL.LU R7, [R1+0x7ec] ;  /* 0x0007ec0001077983 */ /* 0x000ee20000300800 */
[----:B------:R-:W-:-:S03]  /*1c1b0*/  VABSDIFF.U32 R94, R241, R9, RZ ;  /* 0x00000009f15e7214 */ /* 0x000fc600000e00ff */
[----:B------:R-:W3:Y:S04]  /*1c1c0*/  LDL.LU R241, [R1+0x708] ;  /* 0x0007080001f17983 */ /* 0x000ee80000300800 */
[----:B------:R-:W3:Y:S04]  /*1c1d0*/  LDL.LU R64, [R1+0x1d4] ;  /* 0x0001d40001407983 */ /* 0x000ee80000300800 */
[----:B------:R-:W3:Y:S01]  /*1c1e0*/  LDL.LU R9, [R1+0x7e4] ;  /* 0x0007e40001097983 */ /* 0x000ee20000300800 */
[----:B--2---:R-:W-:-:S03]  /*1c1f0*/  IADD3 R183, PT, PT, R239, R187, RZ ;  /* 0x000000bbefb77210 */ /* 0x004fc60007ffe0ff */
[----:B------:R-:W2:Y:S04]  /*1c200*/  LDL.LU R239, [R1+0x6f8] ;  /* 0x0006f80001ef7983 */ /* 0x000ea80000300800 */
[----:B------:R-:W2:Y:S04]  /*1c210*/  LDL.LU R32, [R1+0x1cc] ;  /* 0x0001cc0001207983 */ /* 0x000ea80000300800 */
[----:B------:R-:W2:Y:S01]  /*1c220*/  LDL.LU R62, [R1+0x1d0] ;  /* 0x0001d000013e7983 */ /* 0x000ea20000300800 */
[----:B------:R-:W-:-:S03]  /*1c230*/  LOP3.LUT R187, R5, R108, RZ, 0x3c, !PT ;  /* 0x0000006c05bb7212 */ /* 0x000fc600078e3cff */
[----:B------:R-:W2:Y:S04]  /*1c240*/  LDL.LU R108, [R1+0x7dc] ;  /* 0x0007dc00016c7983 */ /* 0x000ea80000300800 */
[----:B------:R-:W2:Y:S04]  /*1c250*/  LDL.LU R5, [R1+0x6e8] ;  /* 0x0006e80001057983 */ /* 0x000ea80000300800 */
[----:B------:R-:W2:Y:S04]  /*1c260*/  LDL.LU R56, [R1+0x1c4] ;  /* 0x0001c40001387983 */ /* 0x000ea80000300800 */
[----:B------:R-:W2:Y:S01]  /*1c270*/  LDL.LU R92, [R1+0x1c8] ;  /* 0x0001c800015c7983 */ /* 0x000ea20000300800 */
[----:B------:R-:W-:-:S03]  /*1c280*/  VABSDIFF.U32 R95, R250, R95, RZ ;  /* 0x0000005ffa5f7214 */ /* 0x000fc600000e00ff */
[----:B------:R-:W2:Y:S04]  /*1c290*/  LDL.LU R28, [R1+0xb0c] ;  /* 0x000b0c00011c7983 */ /* 0x000ea80000300800 */
[----:B------:R-:W2:Y:S04]  /*1c2a0*/  LDL.LU R60, [R1+0x7d4] ;  /* 0x0007d400013c7983 */ /* 0x000ea80000300800 */
[----:B------:R-:W2:Y:S01]  /*1c2b0*/  LDL.LU R250, [R1+0x6dc] ;  /* 0x0006dc0001fa7983 */ /* 0x000ea20000300800 */
[----:B------:R-:W-:-:S04]  /*1c2c0*/  DEPBAR.LE SB5, 0x7 ;  /* 0x0000d1c00000791a */ /* 0x000fc80000000000 */
[----:B------:R-:W-:Y:S01]  /*1c2d0*/  LOP3.LUT R45, R45, 0xff, RZ, 0xc0, !PT ;  /* 0x000000ff2d2d7812 */ /* 0x000fe200078ec0ff */
[----:B------:R0:W-:Y:S01]  /*1c2e0*/  POPC R182, R186 ;  /* 0x000000ba00b67309 */ /* 0x0001e20000000000 */
[----:B------:R-:W2:Y:S02]  /*1c2f0*/  LDL.LU R58, [R1+0x7cc] ;  /* 0x0007cc00013a7983 */ /* 0x000ea40000300800 */
[----:B---3--:R-:W-:Y:S02]  /*1c300*/  VABSDIFF.U32 R45, R248, R45, RZ ;  /* 0x0000002df82d7214 */ /* 0x008fe400000e00ff */
[----:B------:R-:W3:Y:S01]  /*1c310*/  LDL.LU R248, [R1+0x6cc] ;  /* 0x0006cc0001f87983 */ /* 0x000ee20000300800 */
[----:B0-----:R-:W-:Y:S01]  /*1c320*/  IMAD.IADD R186, R249, 0x1, R252 ;  /* 0x00000001f9ba7824 */ /* 0x001fe200078e02fc */
[----:B------:R-:W-:Y:S02]  /*1c330*/  VABSDIFF.U32 R252, R227, R251, RZ ;  /* 0x000000fbe3fc7214 */ /* 0x000fe400000e00ff */
[----:B------:R-:W3:Y:S01]  /*1c340*/  LDL.LU R251, [R1+0x1c0] ;  /* 0x0001c00001fb7983 */ /* 0x000ee20000300800 */
[----:B------:R-:W-:-:S03]  /*1c350*/  IMAD R188, R188, 0x9, R185 ;  /* 0x00000009bcbc7824 */ /* 0x000fc600078e02b9 */
[----:B------:R-:W3:Y:S01]  /*1c360*/  LDL.LU R227, [R1+0x7c4] ;  /* 0x0007c40001e37983 */ /* 0x000ee20000300800 */
[----:B------:R-:W-:Y:S01]  /*1c370*/  IMAD.IADD R185, R243, 0x1, R190 ;  /* 0x00000001f3b97824 */ /* 0x000fe200078e02be */
[----:B------:R-:W-:-:S04]  /*1c380*/  DEPBAR.LE SB5, 0x6 ;  /* 0x0000d1800000791a */ /* 0x000fc80000000000 */
[----:B------:R-:W-:Y:S01]  /*1c390*/  LOP3.LUT R120, R120, R234, RZ, 0x3c, !PT ;  /* 0x000000ea78787212 */ /* 0x000fe200078e3cff */
[----:B------:R-:W3:Y:S04]  /*1c3a0*/  LDL.LU R0, [R1+0x6bc] ;  /* 0x0006bc0001007983 */ /* 0x000ee80000300800 */
[----:B------:R-:W3:Y:S01]  /*1c3b0*/  LDL.LU R93, [R1+0x37c] ;  /* 0x00037c00015d7983 */ /* 0x000ee20000300800 */
[----:B------:R-:W-:-:S03]  /*1c3c0*/  IMAD.IADD R45, R188, 0x1, R45 ;  /* 0x00000001bc2d7824 */ /* 0x000fc600078e022d */
[----:B------:R-:W3:Y:S04]  /*1c3d0*/  LDL.LU R249, [R1+0x7bc] ;  /* 0x0007bc0001f97983 */ /* 0x000ee80000300800 */
[----:B------:R-:W3:Y:S01]  /*1c3e0*/  LDL.LU R243, [R1+0x6b0] ;  /* 0x0006b00001f37983 */ /* 0x000ee20000300800 */
[----:B------:R0:W-:Y:S01]  /*1c3f0*/  POPC R190, R120 ;  /* 0x0000007800be7309 */ /* 0x0001e20000000000 */
[----:B------:R-:W-:Y:S01]  /*1c400*/  IMAD.IADD R199, R191, 0x1, R199 ;  /* 0x00000001bfc77824 */ /* 0x000fe200078e02c7 */
[----:B------:R-:W-:Y:S02]  /*1c410*/  VABSDIFF.U32 R234, R241, R7, RZ ;  /* 0x00000007f1ea7214 */ /* 0x000fe400000e00ff */
[----:B------:R-:W3:Y:S01]  /*1c420*/  LDL.LU R7, [R1+0x7b4] ;  /* 0x0007b40001077983 */ /* 0x000ee20000300800 */
[----:B------:R-:W-:-:S03]  /*1c430*/  IMAD.IADD R189, R64, 0x1, R189 ;  /* 0x0000000140bd7824 */ /* 0x000fc600078e02bd */
[----:B------:R-:W3:Y:S01]  /*1c440*/  LDL.LU R241, [R1+0x690] ;  /* 0x0006900001f17983 */ /* 0x000ee20000300800 */
[----:B--2---:R-:W-:-:S03]  /*1c450*/  VABSDIFF.U32 R64, R239, R9, RZ ;  /* 0x00000009ef407214 */ /* 0x004fc600000e00ff */
[----:B------:R-:W2:Y:S04]  /*1c460*/  LDL.LU R9, [R1+0x7ac] ;  /* 0x0007ac0001097983 */ /* 0x000ea80000300800 */
[----:B------:R-:W2:Y:S01]  /*1c470*/  LDL.LU R239, [R1+0x67c] ;  /* 0x00067c0001ef7983 */ /* 0x000ea20000300800 */
[----:B------:R-:W-:Y:S02]  /*1c480*/  IADD3 R188, PT, PT, R62, R32, RZ ;  /* 0x000000203ebc7210 */ /* 0x000fe40007ffe0ff */
[----:B------:R-:W-:Y:S02]  /*1c490*/  VABSDIFF.U32 R62, R5, R108, RZ ;  /* 0x0000006c053e7214 */ /* 0x000fe400000e00ff */
[----:B------:R-:W2:Y:S04]  /*1c4a0*/  LDL.LU R108, [R1+0x7a4] ;  /* 0x0007a400016c7983 */ /* 0x000ea80000300800 */
[----:B------:R-:W2:Y:S01]  /*1c4b0*/  LDL.LU R5, [R1+0x670] ;  /* 0x0006700001057983 */ /* 0x000ea20000300800 */
[----:B0-----:R-:W-:-:S03]  /*1c4c0*/  IMAD.IADD R120, R92, 0x1, R56 ;  /* 0x000000015c787824 */ /* 0x001fc600078e0238 */
[----:B------:R-:W2:Y:S01]  /*1c4d0*/  LDL.LU R32, [R1+0x66c] ;  /* 0x00066c0001207983 */ /* 0x000ea20000300800 */
[----:B------:R-:W-:-:S03]  /*1c4e0*/  LOP3.LUT R121, R121, R28, RZ, 0x3c, !PT ;  /* 0x0000001c79797212 */ /* 0x000fc600078e3cff */
[----:B------:R-:W2:Y:S01]  /*1c4f0*/  LDL.LU R56, [R1+0x794] ;  /* 0x0007940001387983 */ /* 0x000ea20000300800 */
[----:B------:R0:W1:Y:S01]  /*1c500*/  POPC R191, R121 ;  /* 0x0000007900bf7309 */ /* 0x0000620000000000 */
[----:B------:R-:W-:Y:S02]  /*1c510*/  VABSDIFF.U32 R60, R250, R60, RZ ;  /* 0x0000003cfa3c7214 */ /* 0x000fe400000e00ff */
[----:B------:R-:W2:Y:S04]  /*1c520*/  LDL.LU R250, [R1+0x668] ;  /* 0x0006680001fa7983 */ /* 0x000ea80000300800 */
[----:B------:R-:W2:Y:S04]  /*1c530*/  LDL.LU R92, [R1+0x304] ;  /* 0x00030400015c7983 */ /* 0x000ea80000300800 */
[----:B------:R-:W2:Y:S04]  /*1c540*/  LDL.LU R28, [R1+0x38c] ;  /* 0x00038c00011c7983 */ /* 0x000ea80000300800 */
[----:B0-----:R-:W2:Y:S01]  /*1c550*/  LDL.LU R121, [R1+0x2e4] ;  /* 0x0002e40001797983 */ /* 0x001ea20000300800 */
[----:B---3--:R-:W-:Y:S01]  /*1c560*/  VABSDIFF.U32 R58, R248, R58, RZ ;  /* 0x0000003af83a7214 */ /* 0x008fe200000e00ff */
[----:B------:R-:W-:-:S02]  /*1c570*/  IMAD.IADD R198, R251, 0x1, R198 ;  /* 0x00000001fbc67824 */ /* 0x000fc400078e02c6 */
[----:B------:R-:W3:Y:S01]  /*1c580*/  LDL.LU R248, [R1+0x78c] ;  /* 0x00078c0001f87983 */ /* 0x000ee20000300800 */
[----:B------:R-:W-:Y:S01]  /*1c590*/  IMAD.IADD R197, R237, 0x1, R197 ;  /* 0x00000001edc57824 */ /* 0x000fe200078e02c5 */
[----:B------:R-:W-:Y:S02]  /*1c5a0*/  IADD3 R196, PT, PT, R235, R196, RZ ;  /* 0x000000c4ebc47210 */ /* 0x000fe40007ffe0ff */
[----:B------:R-:W3:Y:S01]  /*1c5b0*/  LDL.LU R251, [R1+0x664] ;  /* 0x0006640001fb7983 */ /* 0x000ee20000300800 */
[----:B------:R-:W-:-:S03]  /*1c5c0*/  VABSDIFF.U32 R0, R0, R227, RZ ;  /* 0x000000e300007214 */ /* 0x000fc600000e00ff */
[----:B------:R-:W3:Y:S01]  /*1c5d0*/  LDL.LU R227, [R1+0xd18] ;  /* 0x000d180001e37983 */ /* 0x000ee20000300800 */
[----:B------:R-:W-:-:S03]  /*1c5e0*/  IMAD.IADD R195, R232, 0x1, R195 ;  /* 0x00000001e8c37824 */ /* 0x000fc600078e02c3 */
[----:B------:R-:W3:Y:S04]  /*1c5f0*/  LDL.LU R237, [R1+0x388] ;  /* 0x0003880001ed7983 */ /* 0x000ee80000300800 */
[----:B------:R-:W3:Y:S01]  /*1c600*/  LDL.LU R235, [R1+0x79c] ;  /* 0x00079c0001eb7983 */ /* 0x000ee20000300800 */
[----:B--2---:R-:W-:-:S03]  /*1c610*/  LOP3.LUT R121, R93, R121, RZ, 0x3c, !PT ;  /* 0x000000795d797212 */ /* 0x004fc600078e3cff */
[----:B------:R-:W2:Y:S04]  /*1c620*/  LDL.LU R93, [R1+0x784] ;  /* 0x00078400015d7983 */ /* 0x000ea80000300800 */
[----:B------:R-:W2:Y:S01]  /*1c630*/  LDL.LU R232, [R1+0x300] ;  /* 0x0003000001e87983 */ /* 0x000ea20000300800 */
[----:B------:R-:W-:Y:S01]  /*1c640*/  VABSDIFF.U32 R243, R243, R249, RZ ;  /* 0x000000f9f3f37214 */ /* 0x000fe200000e00ff */
[----:B------:R-:W-:Y:S01]  /*1c650*/  IMAD.IADD R194, R200, 0x1, R194 ;  /* 0x00000001c8c27824 */ /* 0x000fe200078e02c2 */
[----:B------:R-:W-:Y:S01]  /*1c660*/  VABSDIFF.U32 R241, R241, R7, RZ ;  /* 0x00000007f1f17214 */ /* 0x000fe200000e00ff */
[----:B------:R-:W2:Y:S01]  /*1c670*/  LDL.LU R249, [R1+0x77c] ;  /* 0x00077c0001f97983 */ /* 0x000ea20000300800 */
[----:B------:R-:W-:-:S03]  /*1c680*/  VABSDIFF.U32 R239, R239, R9, RZ ;  /* 0x00000009efef7214 */ /* 0x000fc600000e00ff */
[----:B------:R-:W2:Y:S01]  /*1c690*/  LDL.LU R7, [R1+0x65c] ;  /* 0x00065c0001077983 */ /* 0x000ea20000300800 */
[----:B------:R-:W-:-:S03]  /*1c6a0*/  IMAD.IADD R192, R221, 0x1, R192 ;  /* 0x00000001ddc07824 */ /* 0x000fc600078e02c0 */
[----:B------:R-:W2:Y:S01]  /*1c6b0*/  LDL.LU R9, [R1+0xbf0] ;  /* 0x000bf00001097983 */ /* 0x000ea20000300800 */
[----:B-1----:R-:W-:Y:S01]  /*1c6c0*/  IMAD.IADD R190, R190, 0x1, R191 ;  /* 0x00000001bebe7824 */ /* 0x002fe200078e02bf */
[----:B---3--:R-:W-:Y:S02]  /*1c6d0*/  VABSDIFF.U32 R235, R32, R235, RZ ;  /* 0x000000eb20eb7214 */ /* 0x008fe400000e00ff */
[----:B--2---:R-:W-:Y:S02]  /*1c6e0*/  LOP3.LUT R200, R237, R232, RZ, 0x3c, !PT ;  /* 0x000000e8edc87212 */ /* 0x004fe400078e3cff */
[----:B------:R-:W-:Y:S02]  /*1c6f0*/  VABSDIFF.U32 R237, R5, R108, RZ ;  /* 0x0000006c05ed7214 */ /* 0x000fe400000e00ff */
[----:B------:R-:W2:Y:S04]  /*1c700*/  LDL.LU R108, [R1+0x774] ;  /* 0x00077400016c7983 */ /* 0x000ea80000300800 */
[----:B------:R-:W2:Y:S04]  /*1c710*/  LDL.LU R5, [R1+0x658] ;  /* 0x0006580001057983 */ /* 0x000ea80000300800 */
[----:B------:R-:W3:Y:S01]  /*1c720*/  LDL.LU R221, [R1+0x660] ;  /* 0x0006600001dd7983 */ /* 0x000ee20000300800 */
[----:B------:R-:W-:-:S03]  /*1c730*/  VABSDIFF.U32 R232, R250, R56, RZ ;  /* 0x00000038fae87214 */ /* 0x000fc600000e00ff */
[----:B------:R-:W2:Y:S01]  /*1c740*/  LDL.LU R56, [R1+0x76c] ;  /* 0x00076c0001387983 */ /* 0x000ea20000300800 */
[----:B------:R-:W-:-:S03]  /*1c750*/  IADD3 R4, PT, PT, R201, R4, RZ ;  /* 0x00000004c9047210 */ /* 0x000fc60007ffe0ff */
[----:B------:R-:W2:Y:S01]  /*1c760*/  LDL.LU R250, [R1+0x654] ;  /* 0x0006540001fa7983 */ /* 0x000ea20000300800 */
[----:B------:R-:W-:Y:S01]  /*1c770*/  LOP3.LUT R201, R28, R92, RZ, 0x3c, !PT ;  /* 0x0000005c1cc97212 */ /* 0x000fe200078e3cff */
[----:B------:R-:W-:Y:S02]  /*1c780*/  IMAD.IADD R193, R227, 0x1, R193 ;  /* 0x00000001e3c17824 */ /* 0x000fe400078e02c1 */
[----:B------:R-:W2:Y:S01]  /*1c790*/  LDL.LU R191, [R1+0x3b0] ;  /* 0x0003b00001bf7983 */ /* 0x000ea20000300800 */
[----:B------:R-:W-:-:S03]  /*1c7a0*/  VABSDIFF.U32 R227, R251, R248, RZ ;  /* 0x000000f8fbe37214 */ /* 0x000fc600000e00ff */
        /* <DEDUP_REMOVED lines=8> */
[----:B---3--:R-:W-:-:S02]  /*1c830*/  VABSDIFF.U32 R221, R221, R93, RZ ;  /* 0x0000005ddddd7214 */ /* 0x008fc400000e00ff */
[----:B------:R-:W3:Y:S04]  /*1c840*/  LDL.LU R93, [R1+0xd14] ;  /* 0x000d1400015d7983 */ /* 0x000ee80000300800 */
[----:B------:R-:W3:Y:S01]  /*1c850*/  LDL.LU R190, [R1+0xb10] ;  /* 0x000b100001be7983 */ /* 0x000ee20000300800 */
[----:B------:R-:W-:Y:S08]  /*1c860*/  POPC R10, R10 ;  /* 0x0000000a000a7309 */ /* 0x000ff00000000000 */
[----:B------:R-:W0:Y:S01]  /*1c870*/  POPC R12, R12 ;  /* 0x0000000c000c7309 */ /* 0x000e220000000000 */
[----:B------:R-:W-:-:S04]  /*1c880*/  DEPBAR.LE SB5, 0x5 ;  /* 0x0000d1400000791a */ /* 0x000fc80000000000 */
[----:B------:R-:W-:-:S03]  /*1c890*/  LOP3.LUT R43, R43, 0xff, RZ, 0xc0, !PT ;  /* 0x000000ff2b2b7812 */ /* 0x000fc600078ec0ff */
[----:B------:R-:W-:Y:S08]  /*1c8a0*/  POPC R41, R41 ;  /* 0x0000002900297309 */ /* 0x000ff00000000000 */
[----:B------:R-:W1:Y:S01]  /*1c8b0*/  POPC R22, R22 ;  /* 0x0000001600167309 */ /* 0x000e620000000000 */
[----:B------:R-:W-:-:S07]  /*1c8c0*/  VABSDIFF.U32 R43, R9, R43, RZ ;  /* 0x0000002b092b7214 */ /* 0x000fce00000e00ff */
[----:B------:R-:W-:Y:S01]  /*1c8d0*/  POPC R39, R39 ;  /* 0x0000002700277309 */ /* 0x000fe20000000000 */
[----:B--2---:R-:W-:Y:S02]  /*1c8e0*/  LOP3.LUT R8, R191, R8, RZ, 0x3c, !PT ;  /* 0x00000008bf087212 */ /* 0x004fe400078e3cff */
[----:B------:R-:W-:-:S05]  /*1c8f0*/  VABSDIFF.U32 R191, R7, R249, RZ ;  /* 0x000000f907bf7214 */ /* 0x000fca00000e00ff */
[----:B------:R-:W2:Y:S01]  /*1c900*/  POPC R24, R24 ;  /* 0x0000001800187309 */ /* 0x000ea20000000000 */
[----:B------:R-:W3:Y:S01]  /*1c910*/  LDL.LU R249, [R1+0x74c] ;  /* 0x00074c0001f97983 */ /* 0x000ee20000300800 */
[----:B0-----:R-:W-:Y:S01]  /*1c920*/  IMAD.IADD R10, R10, 0x1, R12 ;  /* 0x000000010a0a7824 */ /* 0x001fe200078e020c */
[----:B------:R-:W-:Y:S02]  /*1c930*/  VABSDIFF.U32 R12, R5, R108, RZ ;  /* 0x0000006c050c7214 */ /* 0x000fe400000e00ff */
[----:B------:R-:W3:Y:S03]  /*1c940*/  LDL.LU R9, [R1+0x644] ;  /* 0x0006440001097983 */ /* 0x000ee60000300800 */
[----:B------:R-:W-:Y:S01]  /*1c950*/  POPC R37, R37 ;  /* 0x0000002500257309 */ /* 0x000fe20000000000 */
[----:B------:R-:W3:Y:S01]  /*1c960*/  LDL.LU R7, [R1+0x3b4] ;  /* 0x0003b40001077983 */ /* 0x000ee20000300800 */
[----:B------:R-:W-:Y:S01]  /*1c970*/  IMAD.IADD R14, R14, 0x1, R16 ;  /* 0x000000010e0e7824 */ /* 0x000fe200078e0210 */
[----:B------:R-:W-:-:S02]  /*1c980*/  IADD3 R43, PT, PT, R45, R43, RZ ;  /* 0x0000002b2d2b7210 */ /* 0x000fc40007ffe0ff */
[----:B------:R-:W3:Y:S03]  /*1c990*/  LDL.LU R108, [R1+0x73c] ;  /* 0x00073c00016c7983 */ /* 0x000ee60000300800 */
[----:B------:R-:W0:Y:S01]  /*1c9a0*/  POPC R47, R47 ;  /* 0x0000002f002f7309 */ /* 0x000e220000000000 */
[----:B------:R-:W3:Y:S01]  /*1c9b0*/  LDL.LU R5, [R1+0x638] ;  /* 0x0006380001057983 */ /* 0x000ee20000300800 */
[----:B------:R-:W-:Y:S01]  /*1c9c0*/  VABSDIFF.U32 R16, R250, R56, RZ ;  /* 0x00000038fa107214 */ /* 0x000fe200000e00ff */
[----:B------:R-:W-:Y:S02]  /*1c9d0*/  IMAD.IADD R18, R18, 0x1, R20 ;  /* 0x0000000112127824 */ /* 0x000fe400078e0214 */
[----:B------:R-:W3:Y:S01]  /*1c9e0*/  LDL.LU R45, [R1+0x640] ;  /* 0x00064000012d7983 */ /* 0x000ee20000300800 */
[----:B-1----:R-:W-:Y:S01]  /*1c9f0*/  IMAD.IADD R22, R41, 0x1, R22 ;  /* 0x0000000129167824 */ /* 0x002fe200078e0216 */
[----:B------:R-:W-:-:S02]  /*1ca00*/  VABSDIFF.U32 R20, R28, R32, RZ ;  /* 0x000000201c147214 */ /* 0x000fc400000e00ff */
[----:B------:R-:W3:Y:S01]  /*1ca10*/  LDL.LU R56, [R1+0x734] ;  /* 0x0007340001387983 */ /* 0x000ee20000300800 */
[----:B--2---:R-:W-:-:S03]  /*1ca20*/  IMAD.IADD R39, R39, 0x1, R24 ;  /* 0x0000000127277824 */ /* 0x004fc600078e0218 */
[----:B------:R-:W2:Y:S01]  /*1ca30*/  LDL.LU R250, [R1+0x624] ;  /* 0x0006240001fa7983 */ /* 0x000ea20000300800 */
[----:B------:R-:W-:-:S03]  /*1ca40*/  VABSDIFF.U32 R24, R248, R92, RZ ;  /* 0x0000005cf8187214 */ /* 0x000fc600000e00ff */
[----:B------:R-:W2:Y:S01]  /*1ca50*/  LDL.LU R41, [R1+0x648] ;  /* 0x0006480001297983 */ /* 0x000ea20000300800 */
[----:B------:R-:W-:-:S04]  /*1ca60*/  DEPBAR.LE SB5, 0x4 ;  /* 0x0000d1000000791a */ /* 0x000fc80000000000 */
[----:B------:R-:W-:Y:S01]  /*1ca70*/  LOP3.LUT R119, R119, R251, RZ, 0x3c, !PT ;  /* 0x000000fb77777212 */ /* 0x000fe200078e3cff */
[----:B------:R-:W2:Y:S04]  /*1ca80*/  LDL.LU R32, [R1+0x338] ;  /* 0x0003380001207983 */ /* 0x000ea80000300800 */
[----:B------:R-:W2:Y:S01]  /*1ca90*/  LDL.LU R28, [R1+0x724] ;  /* 0x00072400011c7983 */ /* 0x000ea20000300800 */
[----:B0-----:R-:W-:-:S03]  /*1caa0*/  IMAD.IADD R47, R37, 0x1, R47 ;  /* 0x00000001252f7824 */ /* 0x001fc600078e022f */
[----:B------:R-:W2:Y:S04]  /*1cab0*/  LDL.LU R92, [R1+0x71c] ;  /* 0x00071c00015c7983 */ /* 0x000ea80000300800 */
[----:B------:R-:W2:Y:S01]  /*1cac0*/  LDL.LU R251, [R1+0x604] ;  /* 0x0006040001fb7983 */ /* 0x000ea20000300800 */
[----:B---3--:R-:W-:-:S03]  /*1cad0*/  LOP3.LUT R118, R118, R190, RZ, 0x3c, !PT ;  /* 0x000000be76767212 */ /* 0x008fc600078e3cff */
[----:B------:R-:W3:Y:S04]  /*1cae0*/  LDL.LU R190, [R1+0x33c] ;  /* 0x00033c0001be7983 */ /* 0x000ee80000300800 */
[----:B------:R-:W3:Y:S04]  /*1caf0*/  LDL.LU R248, [R1+0x3cc] ;  /* 0x0003cc0001f87983 */ /* 0x000ee80000300800 */
[----:B------:R-:W2:Y:S01]  /*1cb00*/  LDL.LU R37, [R1+0x754] ;  /* 0x0007540001257983 */ /* 0x000ea20000300800 */
[----:B------:R-:W0:Y:S08]  /*1cb10*/  POPC R61, R61 ;  /* 0x0000003d003d7309 */ /* 0x000e300000000000 */
[----:B------:R-:W-:Y:S08]  /*1cb20*/  POPC R129, R129 ;  /* 0x0000008100817309 */ /* 0x000ff00000000000 */
[----:B------:R-:W1:Y:S01]  /*1cb30*/  POPC R137, R137 ;  /* 0x0000008900897309 */ /* 0x000e620000000000 */
[----:B0-----:R-:W-:-:S02]  /*1cb40*/  IADD3 R61, PT, PT, R61, R63, RZ ;  /* 0x0000003f3d3d7210 */ /* 0x001fc40007ffe0ff */
[----:B------:R-:W3:Y:S01]  /*1cb50*/  LDL.LU R63, [R1+0x32c] ;  /* 0x00032c00013f7983 */ /* 0x000ee20000300800 */
[----:B-1----:R-:W-:Y:S01]  /*1cb60*/  IMAD.IADD R129, R129, 0x1, R137 ;  /* 0x0000000181817824 */ /* 0x002fe200078e0289 */
[----:B--2---:R-:W-:Y:S02]  /*1cb70*/  VABSDIFF.U32 R37, R41, R37, RZ ;  /* 0x0000002529257214 */ /* 0x004fe400000e00ff */
[----:B------:R-:W-:Y:S02]  /*1cb80*/  VABSDIFF.U32 R41, R9, R249, RZ ;  /* 0x000000f909297214 */ /* 0x000fe400000e00ff */
[----:B------:R-:W2:Y:S04]  /*1cb90*/  LDL.LU R9, [R1+0x70c] ;  /* 0x00070c0001097983 */ /* 0x000ea80000300800 */
[----:B------:R-:W2:Y:S04]  /*1cba0*/  LDL.LU R249, [R1+0x5f8] ;  /* 0x0005f80001f97983 */ /* 0x000ea80000300800 */
[----:B------:R-:W2:Y:S01]  /*1cbb0*/  LDL.LU R137, [R1+0x744] ;  /* 0x0007440001897983 */ /* 0x000ea20000300800 */
[----:B------:R-:W0:Y:S08]  /*1cbc0*/  POPC R146, R146 ;  /* 0x0000009200927309 */ /* 0x000e300000000000 */
[----:B------:R-:W-:Y:S08]  /*1cbd0*/  POPC R152, R152 ;  /* 0x0000009800987309 */ /* 0x000ff00000000000 */
[----:B------:R-:W1:Y:S01]  /*1cbe0*/  POPC R157, R157 ;  /* 0x0000009d009d7309 */ /* 0x000e620000000000 */
[----:B---3--:R-:W-:-:S02]  /*1cbf0*/  LOP3.LUT R63, R7, R63, RZ, 0x3c, !PT ;  /* 0x0000003f073f7212 */ /* 0x008fc400078e3cff */
[----:B------:R-:W3:Y:S01]  /*1cc00*/  LDL.LU R7, [R1+0xb20] ;  /* 0x000b200001077983 */ /* 0x000ee20000300800 */
[----:B0-----:R-:W-:-:S04]  /*1cc10*/  IMAD.IADD R146, R146, 0x1, R147 ;  /* 0x0000000192927824 */ /* 0x001fc800078e0293 */
[----:B------:R0:W-:Y:S01]  /*1cc20*/  POPC R147, R63 ;  /* 0x0000003f00937309 */ /* 0x0001e20000000000 */
[----:B-1----:R-:W-:Y:S01]  /*1cc30*/  IMAD.IADD R152, R152, 0x1, R157 ;  /* 0x0000000198987824 */ /* 0x002fe200078e029d */
[----:B--2---:R-:W-:Y:S02]  /*1cc40*/  VABSDIFF.U32 R45, R45, R137, RZ ;  /* 0x000000892d2d7214 */ /* 0x004fe400000e00ff */
[----:B------:R-:W-:Y:S02]  /*1cc50*/  VABSDIFF.U32 R137, R5, R108, RZ ;  /* 0x0000006c05897214 */ /* 0x000fe400000e00ff */
[----:B------:R-:W2:Y:S04]  /*1cc60*/  LDL.LU R108, [R1+0xb24] ;  /* 0x000b2400016c7983 */ /* 0x000ea80000300800 */
[----:B------:R-:W2:Y:S04]  /*1cc70*/  LDL.LU R5, [R1+0xb28] ;  /* 0x000b280001057983 */ /* 0x000ea80000300800 */
[----:B------:R-:W3:Y:S04]  /*1cc80*/  LDL.LU R157, [R1+0x3c8] ;  /* 0x0003c800019d7983 */ /* 0x000ee80000300800 */
[----:B0-----:R-:W2:Y:S01]  /*1cc90*/  LDL.LU R63, [R1+0x630] ;  /* 0x00063000013f7983 */ /* 0x001ea20000300800 */
[----:B------:R-:W0:Y:S02]  /*1cca0*/  POPC R164, R164 ;  /* 0x000000a400a47309 */ /* 0x000e240000000000 */
[----:B0-----:R-:W-:Y:S01]  /*1ccb0*/  IMAD.IADD R165, R164, 0x1, R165 ;  /* 0x00000001a4a57824 */ /* 0x001fe200078e02a5 */
[----:B--2---:R-:W-:-:S02]  /*1ccc0*/  VABSDIFF.U32 R63, R63, R56, RZ ;  /* 0x000000383f3f7214 */ /* 0x004fc400000e00ff */
[----:B------:R-:W2:Y:S04]  /*1ccd0*/  LDL.LU R56, [R1+0xd10] ;  /* 0x000d100001387983 */ /* 0x000ea80000300800 */
[----:B------:R-:W2:Y:S01]  /*1cce0*/  LDL.LU R164, [R1+0x72c] ;  /* 0x00072c0001a47983 */ /* 0x000ea20000300800 */
[----:B------:R-:W-:Y:S08]  /*1ccf0*/  POPC R169, R169 ;  /* 0x000000a900a97309 */ /* 0x000ff00000000000 */
[----:B------:R-:W0:Y:S01]  /*1cd00*/  POPC R174, R174 ;  /* 0x000000ae00ae7309 */ /* 0x000e220000000000 */
[----:B---3--:R-:W-:-:S02]  /*1cd10*/  LOP3.LUT R157, R157, R32, RZ, 0x3c, !PT ;  /* 0x000000209d9d7212 */ /* 0x008fc400078e3cff */
[----:B0-----:R-:W-:Y:S02]  /*1cd20*/  IADD3 R174, PT, PT, R169, R174, RZ ;  /* 0x000000aea9ae7210 */ /* 0x001fe40007ffe0ff */
[----:B--2---:R-:W-:Y:S02]  /*1cd30*/  VABSDIFF.U32 R164, R250, R164, RZ ;  /* 0x000000a4faa47214 */ /* 0x004fe400000e00ff */
[----:B------:R-:W2:Y:S04]  /*1cd40*/  LDL.LU R250, [R1+0xb30] ;  /* 0x000b300001fa7983 */ /* 0x000ea80000300800 */
[----:B------:R-:W3:Y:S04]  /*1cd50*/  LDL.LU R32, [R1+0xd0c] ;  /* 0x000d0c0001207983 */ /* 0x000ee80000300800 */
[----:B------:R-:W2:Y:S01]  /*1cd60*/  LDL.LU R169, [R1+0x61c] ;  /* 0x00061c0001a97983 */ /* 0x000ea20000300800 */
[----:B------:R-:W0:Y:S02]  /*1cd70*/  POPC R181, R181 ;  /* 0x000000b500b57309 */ /* 0x000e240000000000 */
[----:B0-----:R-:W-:-:S06]  /*1cd80*/  IMAD.IADD R181, R181, 0x1, R182 ;  /* 0x00000001b5b57824 */ /* 0x001fcc00078e02b6 */
[----:B------:R0:W-:Y:S01]  /*1cd90*/  POPC R182, R157 ;  /* 0x0000009d00b67309 */ /* 0x0001e20000000000 */
[----:B--2---:R-:W-:Y:S02]  /*1cda0*/  VABSDIFF.U32 R169, R169, R28, RZ ;  /* 0x0000001ca9a97214 */ /* 0x004fe400000e00ff */
[----:B------:R-:W2:Y:S04]  /*1cdb0*/  LDL.LU R28, [R1+0xd08] ;  /* 0x000d0800011c7983 */ /* 0x000ea80000300800 */
[----:B0-----:R-:W3:Y:S01]  /*1cdc0*/  LDL.LU R157, [R1+0x610] ;  /* 0x00061000019d7983 */ /* 0x001ee20000300800 */
[----:B------:R-:W-:Y:S08]  /*1cdd0*/  POPC R187, R187 ;  /* 0x000000bb00bb7309 */ /* 0x000ff00000000000 */
[----:B------:R-:W0:Y:S02]  /*1cde0*/  POPC R121, R121 ;  /* 0x0000007900797309 */ /* 0x000e240000000000 */
[----:B0-----:R-:W-:Y:S01]  /*1cdf0*/  IMAD.IADD R121, R187, 0x1, R121 ;  /* 0x00000001bb797824 */ /* 0x001fe200078e0279 */
[----:B---3--:R-:W-:-:S02]  /*1ce00*/  VABSDIFF.U32 R157, R157, R92, RZ ;  /* 0x0000005c9d9d7214 */ /* 0x008fc400000e00ff */
[----:B------:R-:W3:Y:S04]  /*1ce10*/  LDL.LU R92, [R1+0xd04] ;  /* 0x000d0400015c7983 */ /* 0x000ee80000300800 */
[----:B------:R-:W2:Y:S01]  /*1ce20*/  LDL.LU R187, [R1+0x714] ;  /* 0x0007140001bb7983 */ /* 0x000ea20000300800 */
[----:B------:R-:W-:Y:S08]  /*1ce30*/  POPC R200, R200 ;  /* 0x000000c800c87309 */ /* 0x000ff00000000000 */
[----:B------:R-:W0:Y:S08]  /*1ce40*/  POPC R201, R201 ;  /* 0x000000c900c97309 */ /* 0x000e300000000000 */
[----:B------:R-:W-:Y:S08]  /*1ce50*/  POPC R118, R118 ;  /* 0x0000007600767309 */ /* 0x000ff00000000000 */
[----:B------:R-:W1:Y:S01]  /*1ce60*/  POPC R119, R119 ;  /* 0x0000007700777309 */ /* 0x000e620000000000 */
[----:B------:R-:W-:Y:S01]  /*1ce70*/  LOP3.LUT R190, R248, R190, RZ, 0x3c, !PT ;  /* 0x000000bef8be7212 */ /* 0x000fe200078e3cff */
[----:B0-----:R-:W-:-:S02]  /*1ce80*/  IMAD.IADD R200, R200, 0x1, R201 ;  /* 0x00000001c8c87824 */ /* 0x001fc400078e02c9 */
[----:B-1----:R-:W-:Y:S01]  /*1ce90*/  IMAD.IADD R119, R118, 0x1, R119 ;  /* 0x0000000176777824 */ /* 0x002fe200078e0277 */
[----:B--2---:R-:W-:Y:S02]  /*1cea0*/  VABSDIFF.U32 R187, R251, R187, RZ ;  /* 0x000000bbfbbb7214 */ /* 0x004fe400000e00ff */
[----:B------:R-:W2:Y:S04]  /*1ceb0*/  LDL.LU R251, [R1+0xb34] ;  /* 0x000b340001fb7983 */ /* 0x000ea80000300800 */
[----:B------:R-:W3:Y:S04]  /*1cec0*/  LDL.LU R248, [R1+0xa38] ;  /* 0x000a380001f87983 */ /* 0x000ee80000300800 */
[----:B------:R-:W2:Y:S04]  /*1ced0*/  LDL.LU R201, [R1+0xbd8] ;  /* 0x000bd80001c97983 */ /* 0x000ea80000300800 */
[----:B------:R-:W3:Y:S01]  /*1cee0*/  LDL.LU R118, [R1+0x5fc] ;  /* 0x0005fc0001767983 */ /* 0x000ee20000300800 */
[----:B------:R-:W0:Y:S02]  /*1cef0*/  POPC R8, R8 ;  /* 0x0000000800087309 */ /* 0x000e240000000000 */
[----:B0-----:R-:W-:-:S02]  /*1cf00*/  IADD3 R8, PT, PT, R8, R147, RZ ;  /* 0x0000009308087210 */ /* 0x001fc40007ffe0ff */
[----:B---3--:R-:W-:Y:S02]  /*1cf10*/  VABSDIFF.U32 R118, R118, R9, RZ ;  /* 0x0000000976767214 */ /* 0x008fe400000e00ff */
[----:B------:R0:W4:Y:S04]  /*1cf20*/  LDL.LU R9, [R1+0xd00] ;  /* 0x000d000001097983 */ /* 0x0001280000300800 */
[----:B------:R-:W3:Y:S01]  /*1cf30*/  LDL.LU R147, [R1+0x6fc] ;  /* 0x0006fc0001937983 */ /* 0x000ee20000300800 */
[----:B------:R-:W-:Y:S01]  /*1cf40*/  IMAD R43, R119, 0x9, R43 ;  /* 0x00000009772b7824 */ /* 0x000fe200078e022b */
[----:B------:R-:W-:-:S04]  /*1cf50*/  DEPBAR.LE SB5, 0x3 ;  /* 0x0000d0c00000791a */ /* 0x000fc80000000000 */
[----:B------:R-:W-:Y:S02]  /*1cf60*/  LOP3.LUT R116, R116, R7, RZ, 0x3c, !PT ;  /* 0x0000000774747212 */ /* 0x000fe400078e3cff */
[----:B------:R-:W-:-:S04]  /*1cf70*/  LOP3.LUT R117, R117, R108, RZ, 0x3c, !PT ;  /* 0x0000006c75757212 */ /* 0x000fc800078e3cff */
[----:B------:R-:W-:Y:S01]  /*1cf80*/  POPC R116, R116 ;  /* 0x0000007400747309 */ /* 0x000fe20000000000 */
[----:B---3--:R-:W-:Y:S02]  /*1cf90*/  VABSDIFF.U32 R147, R249, R147, RZ ;  /* 0x00000093f9937214 */ /* 0x008fe400000e00ff */
[----:B------:R-:W3:Y:S04]  /*1cfa0*/  LDL.LU R249, [R1+0xa34] ;  /* 0x000a340001f97983 */ /* 0x000ee80000300800 */
[----:B------:R-:W3:Y:S01]  /*1cfb0*/  LDL.LU R119, [R1+0xb2c] ;  /* 0x000b2c0001777983 */ /* 0x000ee20000300800 */
[----:B------:R-:W1:Y:S01]  /*1cfc0*/  POPC R117, R117 ;  /* 0x0000007500757309 */ /* 0x000e620000000000 */
[----:B------:R-:W-:-:S04]  /*1cfd0*/  DEPBAR.LE SB5, 0x2 ;  /* 0x0000d0800000791a */ /* 0x000fc80000000000 */
[----:B------:R-:W-:Y:S01]  /*1cfe0*/  LOP3.LUT R31, R31, 0xff, RZ, 0xc0, !PT ;  /* 0x000000ff1f1f7812 */ /* 0x000fe200078ec0ff */
[----:B------:R0:W4:Y:S03]  /*1cff0*/  LDL.LU R7, [R1+0xcfc] ;  /* 0x000cfc0001077983 */ /* 0x0001260000300800 */
[----:B--2---:R-:W-:Y:S01]  /*1d000*/  VABSDIFF.U32 R31, R201, R31, RZ ;  /* 0x0000001fc91f7214 */ /* 0x004fe200000e00ff */
[----:B------:R-:W2:Y:S01]  /*1d010*/  LDL.LU R108, [R1+0x704] ;  /* 0x00070400016c7983 */ /* 0x000ea20000300800 */
[----:B------:R-:W-:Y:S01]  /*1d020*/  LOP3.LUT R114, R114, R5, RZ, 0x3c, !PT ;  /* 0x0000000572727212 */ /* 0x000fe200078e3cff */
[----:B------:R-:W-:-:S04]  /*1d030*/  DEPBAR.LE SB5, 0x1 ;  /* 0x0000d0400000791a */ /* 0x000fc80000000000 */
[----:B------:R-:W-:Y:S01]  /*1d040*/  LOP3.LUT R35, R35, 0xff, RZ, 0xc0, !PT ;  /* 0x000000ff23237812 */ /* 0x000fe200078ec0ff */
[----:B------:R0:W4:Y:S01]  /*1d050*/  LDL.LU R5, [R1+0xcf8] ;  /* 0x000cf80001057983 */ /* 0x0001220000300800 */
[----:B------:R-:W-:Y:S01]  /*1d060*/  IMAD.IADD R31, R43, 0x1, R31 ;  /* 0x000000012b1f7824 */ /* 0x000fe200078e021f */
[----:B------:R-:W-:Y:S01]  /*1d070*/  LOP3.LUT R112, R112, R250, RZ, 0x3c, !PT ;  /* 0x000000fa70707212 */ /* 0x000fe200078e3cff */
[----:B-1----:R-:W-:Y:S01]  /*1d080*/  IMAD.IADD R116, R116, 0x1, R117 ;  /* 0x0000000174747824 */ /* 0x002fe200078e0275 */
[----:B------:R-:W-:Y:S02]  /*1d090*/  VABSDIFF.U32 R35, R248, R35, RZ ;  /* 0x00000023f8237214 */ /* 0x000fe400000e00ff */
[----:B------:R-:W-:Y:S01]  /*1d0a0*/  LOP3.LUT R113, R113, R251, RZ, 0x3c, !PT ;  /* 0x000000fb71717212 */ /* 0x000fe200078e3cff */
[----:B------:R-:W-:Y:S01]  /*1d0b0*/  IMAD R31, R116, 0x9, R31 ;  /* 0x00000009741f7824 */ /* 0x000fe200078e021f */
[----:B------:R-:W-:Y:S03]  /*1d0c0*/  POPC R114, R114 ;  /* 0x0000007200727309 */ /* 0x000fe60000000000 */
[----:B------:R-:W-:-:S05]  /*1d0d0*/  IMAD.IADD R31, R31, 0x1, R35 ;  /* 0x000000011f1f7824 */ /* 0x000fca00078e0223 */
[----:B------:R-:W1:Y:S01]  /*1d0e0*/  POPC R190, R190 ;  /* 0x000000be00be7309 */ /* 0x000e620000000000 */
[----:B-----5:R-:W-:Y:S02]  /*1d0f0*/  LOP3.LUT R33, R33, 0xff, RZ, 0xc0, !PT ;  /* 0x000000ff21217812 */ /* 0x020fe400078ec0ff */
[----:B-1----:R-:W-:Y:S02]  /*1d100*/  IADD3 R182, PT, PT, R182, R190, RZ ;  /* 0x000000beb6b67210 */ /* 0x002fe40007ffe0ff */
[----:B---3--:R-:W-:Y:S02]  /*1d110*/  LOP3.LUT R115, R115, R119, RZ, 0x3c, !PT ;  /* 0x0000007773737212 */ /* 0x008fe400078e3cff */
[----:B------:R-:W3:Y:S04]  /*1d120*/  LDL.LU R119, [R1+0x700] ;  /* 0x0007000001777983 */ /* 0x000ee80000300800 */
[----:B------:R-:W3:Y:S04]  /*1d130*/  LDL.LU R201, [R1+0x60c] ;  /* 0x00060c0001c97983 */ /* 0x000ee80000300800 */
[----:B------:R-:W3:Y:S04]  /*1d140*/  LDL.LU R250, [R1+0xcf4] ;  /* 0x000cf40001fa7983 */ /* 0x000ee80000300800 */
[----:B------:R-:W3:Y:S04]  /*1d150*/  LDL.LU R43, [R1+0x3e8] ;  /* 0x0003e800012b7983 */ /* 0x000ee80000300800 */
[----:B------:R-:W2:Y:S04]  /*1d160*/  LDL.LU R117, [R1+0x3ec] ;  /* 0x0003ec0001757983 */ /* 0x000ea80000300800 */
[----:B------:R-:W3:Y:S04]  /*1d170*/  LDL.LU R251, [R1+0xcf0] ;  /* 0x000cf00001fb7983 */ /* 0x000ee80000300800 */
[----:B------:R-:W2:Y:S01]  /*1d180*/  LDL.LU R116, [R1+0x364] ;  /* 0x0003640001747983 */ /* 0x000ea20000300800 */
[----:B------:R-:W1:Y:S03]  /*1d190*/  POPC R115, R115 ;  /* 0x0000007300737309 */ /* 0x000e660000000000 */
[----:B------:R-:W3:Y:S04]  /*1d1a0*/  LDL.LU R248, [R1+0xcec] ;  /* 0x000cec0001f87983 */ /* 0x000ee80000300800 */
[----:B------:R-:W3:Y:S01]  /*1d1b0*/  LDL.LU R35, [R1+0x608] ;  /* 0x0006080001237983 */ /* 0x000ee20000300800 */
[----:B------:R-:W-:Y:S01]  /*1d1c0*/  VABSDIFF.U32 R33, R249, R33, RZ ;  /* 0x00000021f9217214 */ /* 0x000fe200000e00ff */
[----:B-1----:R-:W-:-:S02]  /*1d1d0*/  IMAD.IADD R114, R114, 0x1, R115 ;  /* 0x0000000172727824 */ /* 0x002fc400078e0273 */
[----:B------:R-:W3:Y:S02]  /*1d1e0*/  LDL.LU R115, [R1+0x3fc] ;  /* 0x0003fc0001737983 */ /* 0x000ee40000300800 */
[----:B------:R-:W-:Y:S02]  /*1d1f0*/  IMAD R31, R114, 0x9, R31 ;  /* 0x00000009721f7824 */ /* 0x000fe400078e021f */
[----:B------:R-:W3:Y:S04]  /*1d200*/  LDL.LU R114, [R1+0x36c] ;  /* 0x00036c0001727983 */ /* 0x000ee80000300800 */
[----:B------:R-:W3:Y:S04]  /*1d210*/  LDL.LU R249, [R1+0xce8] ;  /* 0x000ce80001f97983 */ /* 0x000ee80000300800 */
[----:B------:R-:W3:Y:S01]  /*1d220*/  LDL.LU R190, [R1+0x360] ;  /* 0x0003600001be7983 */ /* 0x000ee20000300800 */
[----:B------:R-:W-:Y:S08]  /*1d230*/  POPC R112, R112 ;  /* 0x0000007000707309 */ /* 0x000ff00000000000 */
[----:B------:R-:W1:Y:S01]  /*1d240*/  POPC R113, R113 ;  /* 0x0000007100717309 */ /* 0x000e620000000000 */
[----:B------:R-:W-:-:S02]  /*1d250*/  IMAD.IADD R31, R31, 0x1, R33 ;  /* 0x000000011f1f7824 */ /* 0x000fc400078e0221 */
[----:B-1----:R-:W-:-:S04]  /*1d260*/  IMAD.IADD R112, R112, 0x1, R113 ;  /* 0x0000000170707824 */ /* 0x002fc800078e0271 */
        /* <DEDUP_REMOVED lines=8> */
[----:B------:R-:W-:Y:S01]  /*1d2f0*/  IMAD R51, R51, 0x9, R53 ;  /* 0x0000000933337824 */ /* 0x000fe200078e0235 */
[----:B--2---:R-:W-:Y:S02]  /*1d300*/  LOP3.LUT R33, R117, R116, RZ, 0x3c, !PT ;  /* 0x0000007475217212 */ /* 0x004fe400078e3cff */
[----:B---3--:R-:W-:Y:S02]  /*1d310*/  VABSDIFF.U32 R35, R35, R108, RZ ;  /* 0x0000006c23237214 */ /* 0x008fe400000e00ff */
[----:B------:R-:W2:Y:S04]  /*1d320*/  LDL.LU R108, [R1+0xce4] ;  /* 0x000ce400016c7983 */ /* 0x000ea80000300800 */
[----:B------:R-:W3:Y:S04]  /*1d330*/  LDL.LU R113, [R1+0x3f8] ;  /* 0x0003f80001717983 */ /* 0x000ee80000300800 */
[----:B------:R-:W2:Y:S04]  /*1d340*/  LDL.LU R116, [R1+0x6f4] ;  /* 0x0006f40001747983 */ /* 0x000ea80000300800 */
[----:B------:R-:W2:Y:S04]  /*1d350*/  LDL.LU R117, [R1+0x614] ;  /* 0x0006140001757983 */ /* 0x000ea80000300800 */
[----:B------:R-:W3:Y:S01]  /*1d360*/  LDL.LU R112, [R1+0x368] ;  /* 0x0003680001707983 */ /* 0x000ee20000300800 */
[----:B------:R-:W-:Y:S01]  /*1d370*/  LOP3.LUT R43, R43, R190, RZ, 0x3c, !PT ;  /* 0x000000be2b2b7212 */ /* 0x000fe200078e3cff */
[----:B------:R-:W-:Y:S08]  /*1d380*/  POPC R33, R33 ;  /* 0x0000002100217309 */ /* 0x000ff00000000000 */
[----:B------:R-:W1:Y:S01]  /*1d390*/  POPC R43, R43 ;  /* 0x0000002b002b7309 */ /* 0x000e620000000000 */
[----:B------:R-:W-:-:S02]  /*1d3a0*/  VABSDIFF.U32 R29, R201, R119, RZ ;  /* 0x00000077c91d7214 */ /* 0x000fc400000e00ff */
[----:B-1----:R-:W-:Y:S02]  /*1d3b0*/  IADD3 R33, PT, PT, R43, R33, RZ ;  /* 0x000000212b217210 */ /* 0x002fe40007ffe0ff */
        /* <DEDUP_REMOVED lines=11> */
[----:B------:R-:W-:-:S06]  /*1d470*/  LOP3.LUT R27, R115, R114, RZ, 0x3c, !PT ;  /* 0x00000072731b7212 */ /* 0x000fcc00078e3cff */
[----:B------:R-:W-:Y:S01]  /*1d480*/  POPC R27, R27 ;  /* 0x0000001b001b7309 */ /* 0x000fe20000000000 */
[----:B------:R-:W-:Y:S01]  /*1d490*/  IMAD R49, R49, 0x9, R51 ;  /* 0x0000000931317824 */ /* 0x000fe200078e0233 */
[----:B---3--:R-:W-:Y:S02]  /*1d4a0*/  LOP3.LUT R31, R113, R112, RZ, 0x3c, !PT ;  /* 0x00000070711f7212 */ /* 0x008fe400078e3cff */
[----:B------:R-:W3:Y:S04]  /*1d4b0*/  LDL.LU R112, [R1+0x6ec] ;  /* 0x0006ec0001707983 */ /* 0x000ee80000300800 */
[----:B------:R-:W1:Y:S01]  /*1d4c0*/  POPC R31, R31 ;  /* 0x0000001f001f7309 */ /* 0x000e620000000000 */
[----:B------:R-:W3:Y:S04]  /*1d4d0*/  LDL.LU R113, [R1+0x588] ;  /* 0x0005880001717983 */ /* 0x000ee80000300800 */
[----:B------:R-:W3:Y:S04]  /*1d4e0*/  LDL.LU R114, [R1+0x390] ;  /* 0x0003900001727983 */ /* 0x000ee80000300800 */
[----:B------:R-:W3:Y:S01]  /*1d4f0*/  LDL.LU R115, [R1+0x418] ;  /* 0x0004180001737983 */ /* 0x000ee20000300800 */
[----:B-1----:R-:W-:Y:S01]  /*1d500*/  IMAD.IADD R31, R31, 0x1, R27 ;  /* 0x000000011f1f7824 */ /* 0x002fe200078e021b */
[----:B--2---:R-:W-:-:S02]  /*1d510*/  VABSDIFF.U32 R27, R117, R116, RZ ;  /* 0x00000074751b7214 */ /* 0x004fc400000e00ff */
[----:B------:R-:W2:Y:S04]  /*1d520*/  LDL.LU R116, [R1+0x394] ;  /* 0x0003940001747983 */ /* 0x000ea80000300800 */
[----:B------:R-:W2:Y:S01]  /*1d530*/  LDL.LU R117, [R1+0x41c] ;  /* 0x00041c0001757983 */ /* 0x000ea20000300800 */
[----:B------:R-:W-:Y:S02]  /*1d540*/  LOP3.LUT R51, R215, R53, RZ, 0x3c, !PT ;  /* 0x00000035d7337212 */ /* 0x000fe400078e3cff */
[----:B------:R-:W-:Y:S02]  /*1d550*/  LOP3.LUT R53, R201, R119, RZ, 0x3c, !PT ;  /* 0x00000077c9357212 */ /* 0x000fe400078e3cff */
[----:B------:R-:W2:Y:S04]  /*1d560*/  LDL.LU R119, [R1+0x6e4] ;  /* 0x0006e40001777983 */ /* 0x000ea80000300800 */
[----:B------:R-:W2:Y:S01]  /*1d570*/  LDL.LU R201, [R1+0x590] ;  /* 0x0005900001c97983 */ /* 0x000ea20000300800 */
[----:B------:R-:W-:-:S02]  /*1d580*/  LOP3.LUT R43, R43, R216, RZ, 0x3c, !PT ;  /* 0x000000d82b2b7212 */ /* 0x000fc400078e3cff */
[----:B------:R-:W-:Y:S01]  /*1d590*/  IADD3 R49, PT, PT, R49, R214, RZ ;  /* 0x000000d631317210 */ /* 0x000fe20007ffe0ff */
[----:B------:R-:W-:Y:S01]  /*1d5a0*/  POPC R51, R51 ;  /* 0x0000003300337309 */ /* 0x000fe20000000000 */
[----:B------:R-:W2:Y:S03]  /*1d5b0*/  LDL.LU R216, [R1+0x3a0] ;  /* 0x0003a00001d87983 */ /* 0x000ea60000300800 */
[----:B------:R-:W-:Y:S01]  /*1d5c0*/  IMAD R49, R59, 0x9, R49 ;  /* 0x000000093b317824 */ /* 0x000fe200078e0231 */
[----:B------:R-:W2:Y:S03]  /*1d5d0*/  LDL.LU R215, [R1+0x428] ;  /* 0x0004280001d77983 */ /* 0x000ea60000300800 */
[----:B------:R-:W1:Y:S01]  /*1d5e0*/  POPC R43, R43 ;  /* 0x0000002b002b7309 */ /* 0x000e620000000000 */
[----:B------:R-:W-:-:S04]  /*1d5f0*/  IMAD.IADD R49, R49, 0x1, R210 ;  /* 0x0000000131317824 */ /* 0x000fc800078e02d2 */
[----:B------:R-:W-:-:S04]  /*1d600*/  IMAD R49, R57, 0x9, R49 ;  /* 0x0000000939317824 */ /* 0x000fc800078e0231 */
[----:B------:R-:W-:-:S04]  /*1d610*/  IMAD.IADD R49, R49, 0x1, R209 ;  /* 0x0000000131317824 */ /* 0x000fc800078e02d1 */
[----:B------:R-:W-:Y:S02]  /*1d620*/  IMAD R55, R55, 0x9, R49 ;  /* 0x0000000937377824 */ /* 0x000fe400078e0231 */
[----:B-1----:R-:W-:Y:S01]  /*1d630*/  IMAD.IADD R51, R43, 0x1, R51 ;  /* 0x000000012b337824 */ /* 0x002fe200078e0233 */
[----:B------:R-:W-:Y:S02]  /*1d640*/  VABSDIFF.U32 R43, R213, R212, RZ ;  /* 0x000000d4d52b7214 */ /* 0x000fe400000e00ff */
[----:B------:R-:W-:Y:S01]  /*1d650*/  LOP3.LUT R49, R190, R211, RZ, 0x3c, !PT ;  /* 0x000000d3be317212 */ /* 0x000fe200078e3cff */
[----:B------:R-:W2:Y:S04]  /*1d660*/  LDL.LU R213, [R1+0x3a4] ;  /* 0x0003a40001d57983 */ /* 0x000ea80000300800 */
[----:B------:R-:W2:Y:S01]  /*1d670*/  LDL.LU R190, [R1+0x42c] ;  /* 0x00042c0001be7983 */ /* 0x000ea20000300800 */
[----:B------:R-:W-:Y:S01]  /*1d680*/  IMAD.IADD R55, R55, 0x1, R208 ;  /* 0x0000000137377824 */ /* 0x000fe200078e02d0 */
[----:B------:R-:W-:Y:S03]  /*1d690*/  POPC R49, R49 ;  /* 0x0000003100317309 */ /* 0x000fe60000000000 */
[----:B------:R-:W-:-:S05]  /*1d6a0*/  IMAD R55, R65, 0x9, R55 ;  /* 0x0000000941377824 */ /* 0x000fca00078e0237 */
[----:B------:R-:W1:Y:S01]  /*1d6b0*/  POPC R53, R53 ;  /* 0x0000003500357309 */ /* 0x000e620000000000 */
[----:B------:R-:W-:-:S05]  /*1d6c0*/  IADD3 R55, PT, PT, R55, R207, RZ ;  /* 0x000000cf37377210 */ /* 0x000fca0007ffe0ff */
[----:B------:R-:W-:-:S04]  /*1d6d0*/  IMAD R55, R128, 0x9, R55 ;  /* 0x0000000980377824 */ /* 0x000fc800078e0237 */
[----:B------:R-:W-:-:S04]  /*1d6e0*/  IMAD.IADD R55, R55, 0x1, R206 ;  /* 0x0000000137377824 */ /* 0x000fc800078e02ce */
[----:B------:R-:W-:Y:S02]  /*1d6f0*/  IMAD R67, R67, 0x9, R55 ;  /* 0x0000000943437824 */ /* 0x000fe400078e0237 */
[----:B-1----:R-:W-:Y:S01]  /*1d700*/  IMAD.IADD R53, R49, 0x1, R53 ;  /* 0x0000000131357824 */ /* 0x002fe200078e0235 */
[----:B---3--:R-:W-:Y:S02]  /*1d710*/  VABSDIFF.U32 R49, R113, R112, RZ ;  /* 0x0000007071317214 */ /* 0x008fe400000e00ff */
[----:B------:R-:W-:Y:S02]  /*1d720*/  LOP3.LUT R55, R115, R114, RZ, 0x3c, !PT ;  /* 0x0000007273377212 */ /* 0x000fe400078e3cff */
[----:B--2---:R-:W-:Y:S02]  /*1d730*/  LOP3.LUT R57, R117, R116, RZ, 0x3c, !PT ;  /* 0x0000007475397212 */ /* 0x004fe400078e3cff */
[----:B------:R-:W2:Y:S04]  /*1d740*/  LDL.LU R116, [R1+0x6e0] ;  /* 0x0006e00001747983 */ /* 0x000ea80000300800 */
[----:B------:R-:W2:Y:S04]  /*1d750*/  LDL.LU R117, [R1+0x598] ;  /* 0x0005980001757983 */ /* 0x000ea80000300800 */
[----:B------:R-:W3:Y:S04]  /*1d760*/  LDL.LU R210, [R1+0x3a8] ;  /* 0x0003a80001d27983 */ /* 0x000ee80000300800 */
[----:B------:R-:W3:Y:S04]  /*1d770*/  LDL.LU R214, [R1+0x438] ;  /* 0x0004380001d67983 */ /* 0x000ee80000300800 */
[----:B------:R-:W3:Y:S04]  /*1d780*/  LDL.LU R212, [R1+0x3ac] ;  /* 0x0003ac0001d47983 */ /* 0x000ee80000300800 */
[----:B------:R-:W3:Y:S01]  /*1d790*/  LDL.LU R112, [R1+0x43c] ;  /* 0x00043c0001707983 */ /* 0x000ee20000300800 */
[----:B------:R-:W-:Y:S03]  /*1d7a0*/  POPC R55, R55 ;  /* 0x0000003700377309 */ /* 0x000fe60000000000 */
[----:B------:R-:W3:Y:S04]  /*1d7b0*/  LDL.LU R211, [R1+0x6d8] ;  /* 0x0006d80001d37983 */ /* 0x000ee80000300800 */
[----:B------:R-:W3:Y:S01]  /*1d7c0*/  LDL.LU R113, [R1+0x5a4] ;  /* 0x0005a40001717983 */ /* 0x000ee20000300800 */
[----:B------:R-:W1:Y:S03]  /*1d7d0*/  POPC R57, R57 ;  /* 0x0000003900397309 */ /* 0x000e660000000000 */
[----:B------:R-:W3:Y:S04]  /*1d7e0*/  LDL.LU R114, [R1+0x318] ;  /* 0x0003180001727983 */ /* 0x000ee80000300800 */
[----:B------:R-:W3:Y:S01]  /*1d7f0*/  LDL.LU R115, [R1+0x440] ;  /* 0x0004400001737983 */ /* 0x000ee20000300800 */
[----:B-1----:R-:W-:Y:S01]  /*1d800*/  IMAD.IADD R57, R55, 0x1, R57 ;  /* 0x0000000137397824 */ /* 0x002fe200078e0239 */
[----:B------:R-:W-:-:S02]  /*1d810*/  VABSDIFF.U32 R55, R201, R119, RZ ;  /* 0x00000077c9377214 */ /* 0x000fc400000e00ff */
[----:B------:R-:W3:Y:S04]  /*1d820*/  LDL.LU R119, [R1+0x31c] ;  /* 0x00031c0001777983 */ /* 0x000ee80000300800 */
[----:B------:R-:W3:Y:S01]  /*1d830*/  LDL.LU R201, [R1+0x444] ;  /* 0x0004440001c97983 */ /* 0x000ee20000300800 */
[----:B------:R-:W-:Y:S01]  /*1d840*/  LOP3.LUT R59, R215, R216, RZ, 0x3c, !PT ;  /* 0x000000d8d73b7212 */ /* 0x000fe200078e3cff */
[----:B------:R-:W-:Y:S02]  /*1d850*/  IMAD.IADD R67, R67, 0x1, R205 ;  /* 0x0000000143437824 */ /* 0x000fe400078e02cd */
[----:B------:R-:W3:Y:S03]  /*1d860*/  LDL.LU R216, [R1+0x6d4] ;  /* 0x0006d40001d87983 */ /* 0x000ee60000300800 */
[----:B------:R-:W-:Y:S01]  /*1d870*/  POPC R59, R59 ;  /* 0x0000003b003b7309 */ /* 0x000fe20000000000 */
[----:B------:R-:W-:Y:S01]  /*1d880*/  IMAD R67, R131, 0x9, R67 ;  /* 0x0000000983437824 */ /* 0x000fe200078e0243 */
[----:B------:R-:W3:Y:S03]  /*1d890*/  LDL.LU R215, [R1+0x5ac] ;  /* 0x0005ac0001d77983 */ /* 0x000ee60000300800 */
[----:B------:R-:W-:Y:S01]  /*1d8a0*/  IMAD.IADD R67, R67, 0x1, R204 ;  /* 0x0000000143437824 */ /* 0x000fe200078e02cc */
[----:B------:R-:W-:-:S03]  /*1d8b0*/  LOP3.LUT R65, R190, R213, RZ, 0x3c, !PT ;  /* 0x000000d5be417212 */ /* 0x000fc600078e3cff */
[----:B------:R-:W-:Y:S01]  /*1d8c0*/  IMAD R67, R130, 0x9, R67 ;  /* 0x0000000982437824 */ /* 0x000fe200078e0243 */
[----:B------:R-:W3:Y:S02]  /*1d8d0*/  LDL.LU R213, [R1+0x2c8] ;  /* 0x0002c80001d57983 */ /* 0x000ee40000300800 */
[----:B------:R-:W1:Y:S02]  /*1d8e0*/  POPC R65, R65 ;  /* 0x0000004100417309 */ /* 0x000e640000000000 */
[----:B------:R-:W-:-:S05]  /*1d8f0*/  IADD3 R67, PT, PT, R67, R203, RZ ;  /* 0x000000cb43437210 */ /* 0x000fca0007ffe0ff */
[----:B------:R-:W-:Y:S01]  /*1d900*/  IMAD R126, R126, 0x9, R67 ;  /* 0x000000097e7e7824 */ /* 0x000fe200078e0243 */
[----:B-1----:R-:W-:Y:S02]  /*1d910*/  IADD3 R65, PT, PT, R59, R65, RZ ;  /* 0x000000413b417210 */ /* 0x002fe40007ffe0ff */
[----:B--2---:R-:W-:Y:S02]  /*1d920*/  VABSDIFF.U32 R59, R117, R116, RZ ;  /* 0x00000074753b7214 */ /* 0x004fe400000e00ff */
[----:B------:R-:W2:Y:S04]  /*1d930*/  LDL.LU R116, [R1+0x488] ;  /* 0x0004880001747983 */ /* 0x000ea80000300800 */
[----:B------:R-:W2:Y:S01]  /*1d940*/  LDL.LU R190, [R1+0x2cc] ;  /* 0x0002cc0001be7983 */ /* 0x000ea20000300800 */
[----:B---3--:R-:W-:-:S03]  /*1d950*/  LOP3.LUT R67, R214, R210, RZ, 0x3c, !PT ;  /* 0x000000d2d6437212 */ /* 0x008fc600078e3cff */
[----:B------:R-:W3:Y:S01]  /*1d960*/  LDL.LU R117, [R1+0x48c] ;  /* 0x00048c0001757983 */ /* 0x000ee20000300800 */
[----:B------:R-:W-:Y:S02]  /*1d970*/  LOP3.LUT R112, R112, R212, RZ, 0x3c, !PT ;  /* 0x000000d470707212 */ /* 0x000fe400078e3cff */
[----:B------:R-:W-:Y:S08]  /*1d980*/  POPC R67, R67 ;  /* 0x0000004300437309 */ /* 0x000ff00000000000 */
[----:B------:R-:W1:Y:S02]  /*1d990*/  POPC R112, R112 ;  /* 0x0000007000707309 */ /* 0x000e640000000000 */
[----:B-1----:R-:W-:Y:S01]  /*1d9a0*/  IMAD.IADD R112, R67, 0x1, R112 ;  /* 0x0000000143707824 */ /* 0x002fe200078e0270 */
[----:B------:R-:W-:-:S02]  /*1d9b0*/  VABSDIFF.U32 R67, R113, R211, RZ ;  /* 0x000000d371437214 */ /* 0x000fc400000e00ff */
[----:B------:R-:W-:Y:S01]  /*1d9c0*/  LOP3.LUT R113, R115, R114, RZ, 0x3c, !PT ;  /* 0x0000007273717212 */ /* 0x000fe200078e3cff */
[----:B------:R-:W3:Y:S01]  /*1d9d0*/  LDL.LU R211, [R1+0x6d0] ;  /* 0x0006d00001d37983 */ /* 0x000ee20000300800 */
[----:B------:R-:W-:-:S03]  /*1d9e0*/  LOP3.LUT R114, R201, R119, RZ, 0x3c, !PT ;  /* 0x00000077c9727212 */ /* 0x000fc600078e3cff */
[----:B------:R-:W3:Y:S04]  /*1d9f0*/  LDL.LU R201, [R1+0x580] ;  /* 0x0005800001c97983 */ /* 0x000ee80000300800 */
[----:B------:R-:W3:Y:S04]  /*1da00*/  LDL.LU R210, [R1+0x2b8] ;  /* 0x0002b80001d27983 */ /* 0x000ee80000300800 */
[----:B------:R-:W3:Y:S04]  /*1da10*/  LDL.LU R119, [R1+0x498] ;  /* 0x0004980001777983 */ /* 0x000ee80000300800 */
[----:B------:R-:W3:Y:S04]  /*1da20*/  LDL.LU R214, [R1+0x2bc] ;  /* 0x0002bc0001d67983 */ /* 0x000ee80000300800 */
[----:B------:R-:W3:Y:S01]  /*1da30*/  LDL.LU R212, [R1+0x49c] ;  /* 0x00049c0001d47983 */ /* 0x000ee20000300800 */
[----:B------:R-:W-:Y:S08]  /*1da40*/  POPC R113, R113 ;  /* 0x0000007100717309 */ /* 0x000ff00000000000 */
[----:B------:R-:W1:Y:S02]  /*1da50*/  POPC R114, R114 ;  /* 0x0000007200727309 */ /* 0x000e640000000000 */
[----:B-1----:R-:W-:Y:S01]  /*1da60*/  IMAD.IADD R114, R113, 0x1, R114 ;  /* 0x0000000171727824 */ /* 0x002fe200078e0272 */
[----:B------:R-:W-:-:S02]  /*1da70*/  VABSDIFF.U32 R113, R215, R216, RZ ;  /* 0x000000d8d7717214 */ /* 0x000fc400000e00ff */
[----:B--2---:R-:W-:Y:S02]  /*1da80*/  LOP3.LUT R116, R116, R213, RZ, 0x3c, !PT ;  /* 0x000000d574747212 */ /* 0x004fe400078e3cff */
[----:B------:R-:W2:Y:S01]  /*1da90*/  LDL.LU R213, [R1+0x6c8] ;  /* 0x0006c80001d57983 */ /* 0x000ea20000300800 */
[----:B---3--:R-:W-:-:S03]  /*1daa0*/  LOP3.LUT R117, R117, R190, RZ, 0x3c, !PT ;  /* 0x000000be75757212 */ /* 0x008fc600078e3cff */
[----:B------:R-:W2:Y:S01]  /*1dab0*/  LDL.LU R190, [R1+0x584] ;  /* 0x0005840001be7983 */ /* 0x000ea20000300800 */
[----:B------:R-:W-:Y:S03]  /*1dac0*/  POPC R116, R116 ;  /* 0x0000007400747309 */ /* 0x000fe60000000000 */
[----:B------:R-:W3:Y:S04]  /*1dad0*/  LDL.LU R131, [R1+0xa0] ;  /* 0x0000a00001837983 */ /* 0x000ee80000300800 */
[----:B------:R-:W3:Y:S01]  /*1dae0*/  LDL.LU R205, [R1+0x4a8] ;  /* 0x0004a80001cd7983 */ /* 0x000ee20000300800 */
[----:B------:R-:W1:Y:S03]  /*1daf0*/  POPC R117, R117 ;  /* 0x0000007500757309 */ /* 0x000e660000000000 */
[----:B------:R-:W3:Y:S04]  /*1db00*/  LDL.LU R206, [R1+0xa4] ;  /* 0x0000a40001ce7983 */ /* 0x000ee80000300800 */
[----:B------:R-:W3:Y:S04]  /*1db10*/  LDL.LU R128, [R1+0x4ac] ;  /* 0x0004ac0001807983 */ /* 0x000ee80000300800 */
[----:B------:R-:W3:Y:S04]  /*1db20*/  LDL.LU R208, [R1+0x6c4] ;  /* 0x0006c40001d07983 */ /* 0x000ee80000300800 */
[----:B------:R-:W3:Y:S01]  /*1db30*/  LDL.LU R209, [R1+0x58c] ;  /* 0x00058c0001d17983 */ /* 0x000ee20000300800 */
[----:B-1----:R-:W-:-:S03]  /*1db40*/  IMAD.IADD R117, R116, 0x1, R117 ;  /* 0x0000000174757824 */ /* 0x002fc600078e0275 */
[----:B------:R-:W3:Y:S04]  /*1db50*/  LDL.LU R216, [R1+0x90] ;  /* 0x0000900001d87983 */ /* 0x000ee80000300800 */
[----:B------:R-:W3:Y:S01]  /*1db60*/  LDL.LU R215, [R1+0x4b0] ;  /* 0x0004b00001d77983 */ /* 0x000ee20000300800 */
[----:B------:R-:W-:-:S03]  /*1db70*/  VABSDIFF.U32 R116, R201, R211, RZ ;  /* 0x000000d3c9747214 */ /* 0x000fc600000e00ff */
[----:B------:R-:W3:Y:S04]  /*1db80*/  LDL.LU R211, [R1+0x94] ;  /* 0x0000940001d37983 */ /* 0x000ee80000300800 */
[----:B------:R-:W3:Y:S01]  /*1db90*/  LDL.LU R201, [R1+0x4b4] ;  /* 0x0004b40001c97983 */ /* 0x000ee20000300800 */
[----:B------:R-:W-:Y:S01]  /*1dba0*/  IMAD.IADD R126, R126, 0x1, R202 ;  /* 0x000000017e7e7824 */ /* 0x000fe200078e02ca */
[----:B------:R-:W-:Y:S02]  /*1dbb0*/  LOP3.LUT R119, R119, R210, RZ, 0x3c, !PT ;  /* 0x000000d277777212 */ /* 0x000fe400078e3cff */
[----:B------:R-:W3:Y:S01]  /*1dbc0*/  LDL.LU R207, [R1+0x6c0] ;  /* 0x0006c00001cf7983 */ /* 0x000ee20000300800 */
[----:B------:R-:W-:-:S03]  /*1dbd0*/  IMAD R126, R136, 0x9, R126 ;  /* 0x00000009887e7824 */ /* 0x000fc600078e027e */
[----:B------:R-:W-:Y:S01]  /*1dbe0*/  POPC R119, R119 ;  /* 0x0000007700777309 */ /* 0x000fe20000000000 */
[----:B------:R-:W-:Y:S01]  /*1dbf0*/  IMAD.IADD R126, R126, 0x1, R135 ;  /* 0x000000017e7e7824 */ /* 0x000fe200078e0287 */
[----:B------:R-:W3:Y:S03]  /*1dc00*/  LDL.LU R210, [R1+0x594] ;  /* 0x0005940001d27983 */ /* 0x000ee60000300800 */
        /* <DEDUP_REMOVED lines=8> */
[----:B------:R-:W-:-:S05]  /*1dc90*/  IMAD R126, R138, 0x9, R126 ;  /* 0x000000098a7e7824 */ /* 0x000fca00078e027e */
[----:B------:R-:W-:-:S05]  /*1dca0*/  IADD3 R126, PT, PT, R126, R217, RZ ;  /* 0x000000d97e7e7210 */ /* 0x000fca0007ffe0ff */
[----:B------:R-:W-:Y:S01]  /*1dcb0*/  IMAD R115, R145, 0x9, R126 ;  /* 0x0000000991737824 */ /* 0x000fe200078e027e */
[----:B------:R-:W-:Y:S02]  /*1dcc0*/  LOP3.LUT R126, R212, R214, RZ, 0x3c, !PT ;  /* 0x000000d6d47e7212 */ /* 0x000fe400078e3cff */
[----:B------:R-:W3:Y:S04]  /*1dcd0*/  LDL.LU R214, [R1+0x80] ;  /* 0x0000800001d67983 */ /* 0x000ee80000300800 */
[----:B------:R-:W1:Y:S01]  /*1dce0*/  POPC R126, R126 ;  /* 0x0000007e007e7309 */ /* 0x000e620000000000 */
[----:B------:R-:W3:Y:S01]  /*1dcf0*/  LDL.LU R212, [R1+0x4c0] ;  /* 0x0004c00001d47983 */ /* 0x000ee20000300800 */
[----:B-1----:R-:W-:Y:S01]  /*1dd00*/  IMAD.IADD R126, R119, 0x1, R126 ;  /* 0x00000001777e7824 */ /* 0x002fe200078e027e */
[----:B--2---:R-:W-:-:S02]  /*1dd10*/  VABSDIFF.U32 R119, R190, R213, RZ ;  /* 0x000000d5be777214 */ /* 0x004fc400000e00ff */
[----:B------:R-:W2:Y:S04]  /*1dd20*/  LDL.LU R213, [R1+0x84] ;  /* 0x0000840001d57983 */ /* 0x000ea80000300800 */
[----:B------:R-:W2:Y:S01]  /*1dd30*/  LDL.LU R190, [R1+0x4c4] ;  /* 0x0004c40001be7983 */ /* 0x000ea20000300800 */
[----:B---3--:R-:W-:-:S03]  /*1dd40*/  LOP3.LUT R130, R201, R211, RZ, 0x3c, !PT ;  /* 0x000000d3c9827212 */ /* 0x008fc600078e3cff */
[----:B------:R-:W3:Y:S04]  /*1dd50*/  LDL.LU R211, [R1+0x6b8] ;  /* 0x0006b80001d37983 */ /* 0x000ee80000300800 */
[----:B------:R-:W3:Y:S01]  /*1dd60*/  LDL.LU R201, [R1+0x59c] ;  /* 0x00059c0001c97983 */ /* 0x000ee20000300800 */
[----:B------:R-:W-:-:S04]  /*1dd70*/  IMAD.IADD R115, R115, 0x1, R218 ;  /* 0x0000000173737824 */ /* 0x000fc800078e02da */
        /* <DEDUP_REMOVED lines=11> */
[----:B------:R-:W-:-:S03]  /*1de30*/  LOP3.LUT R127, R205, R131, RZ, 0x3c, !PT ;  /* 0x00000083cd7f7212 */ /* 0x000fc600078e3cff */
[----:B------:R-:W-:Y:S01]  /*1de40*/  IMAD.IADD R115, R115, 0x1, R222 ;  /* 0x0000000173737824 */ /* 0x000fe200078e02de */
[----:B------:R-:W-:-:S03]  /*1de50*/  LOP3.LUT R128, R128, R206, RZ, 0x3c, !PT ;  /* 0x000000ce80807212 */ /* 0x000fc600078e3cff */
[----:B------:R-:W-:Y:S01]  /*1de60*/  IMAD R115, R154, 0x9, R115 ;  /* 0x000000099a737824 */ /* 0x000fe200078e0273 */
[----:B------:R-:W-:Y:S04]  /*1de70*/  POPC R127, R127 ;  /* 0x0000007f007f7309 */ /* 0x000fe80000000000 */
[----:B------:R-:W-:-:S04]  /*1de80*/  IADD3 R115, PT, PT, R115, R226, RZ ;  /* 0x000000e273737210 */ /* 0x000fc80007ffe0ff */
[----:B------:R-:W1:Y:S01]  /*1de90*/  POPC R128, R128 ;  /* 0x0000008000807309 */ /* 0x000e620000000000 */
[----:B------:R-:W-:-:S04]  /*1dea0*/  IMAD R115, R153, 0x9, R115 ;  /* 0x0000000999737824 */ /* 0x000fc800078e0273 */
[----:B------:R-:W-:-:S04]  /*1deb0*/  IMAD.IADD R115, R115, 0x1, R228 ;  /* 0x0000000173737824 */ /* 0x000fc800078e02e4 */
[----:B------:R-:W-:Y:S01]  /*1dec0*/  IMAD R115, R124, 0x9, R115 ;  /* 0x000000097c737824 */ /* 0x000fe200078e0273 */
[----:B------:R-:W-:Y:S02]  /*1ded0*/  VABSDIFF.U32 R124, R209, R208, RZ ;  /* 0x000000d0d17c7214 */ /* 0x000fe400000e00ff */
[----:B------:R-:W3:Y:S01]  /*1dee0*/  LDL.LU R208, [R1+0x70] ;  /* 0x0000700001d07983 */ /* 0x000ee20000300800 */
[----:B-1----:R-:W-:-:S03]  /*1def0*/  IADD3 R127, PT, PT, R127, R128, RZ ;  /* 0x000000807f7f7210 */ /* 0x002fc60007ffe0ff */
[----:B------:R-:W3:Y:S01]  /*1df00*/  LDL.LU R209, [R1+0x4c8] ;  /* 0x0004c80001d17983 */ /* 0x000ee20000300800 */
[----:B------:R-:W-:-:S03]  /*1df10*/  LOP3.LUT R128, R215, R216, RZ, 0x3c, !PT ;  /* 0x000000d8d7807212 */ /* 0x000fc600078e3cff */
[----:B------:R-:W3:Y:S01]  /*1df20*/  LDL.LU R216, [R1+0x74] ;  /* 0x0000740001d87983 */ /* 0x000ee20000300800 */
[----:B------:R-:W-:-:S03]  /*1df30*/  IMAD.IADD R115, R115, 0x1, R229 ;  /* 0x0000000173737824 */ /* 0x000fc600078e02e5 */
[----:B------:R-:W3:Y:S01]  /*1df40*/  LDL.LU R215, [R1+0x4cc] ;  /* 0x0004cc0001d77983 */ /* 0x000ee20000300800 */
[----:B------:R-:W-:Y:S01]  /*1df50*/  POPC R128, R128 ;  /* 0x0000008000807309 */ /* 0x000fe20000000000 */
[----:B------:R-:W-:-:S07]  /*1df60*/  IMAD R115, R156, 0x9, R115 ;  /* 0x000000099c737824 */ /* 0x000fce00078e0273 */
[----:B------:R-:W1:Y:S01]  /*1df70*/  POPC R130, R130 ;  /* 0x0000008200827309 */ /* 0x000e620000000000 */
[----:B------:R-:W-:-:S04]  /*1df80*/  IMAD.IADD R115, R115, 0x1, R230 ;  /* 0x0000000173737824 */ /* 0x000fc800078e02e6 */
[----:B------:R-:W-:-:S04]  /*1df90*/  IMAD R115, R155, 0x9, R115 ;  /* 0x000000099b737824 */ /* 0x000fc800078e0273 */
[----:B------:R-:W-:Y:S02]  /*1dfa0*/  IMAD.IADD R115, R115, 0x1, R231 ;  /* 0x0000000173737824 */ /* 0x000fe400078e02e7 */
[----:B-1----:R-:W-:Y:S01]  /*1dfb0*/  IMAD.IADD R128, R128, 0x1, R130 ;  /* 0x0000000180807824 */ /* 0x002fe200078e0282 */
[----:B------:R-:W-:Y:S02]  /*1dfc0*/  LOP3.LUT R130, R212, R214, RZ, 0x3c, !PT ;  /* 0x000000d6d4827212 */ /* 0x000fe400078e3cff */
[----:B------:R-:W3:Y:S01]  /*1dfd0*/  LDL.LU R212, [R1+0x6b4] ;  /* 0x0006b40001d47983 */ /* 0x000ee20000300800 */
[----:B------:R-:W-:Y:S01]  /*1dfe0*/  IMAD R115, R125, 0x9, R115 ;  /* 0x000000097d737824 */ /* 0x000fe200078e0273 */
[----:B------:R-:W-:Y:S02]  /*1dff0*/  VABSDIFF.U32 R125, R210, R207, RZ ;  /* 0x000000cfd27d7214 */ /* 0x000fe400000e00ff */
[----:B------:R-:W-:Y:S01]  /*1e000*/  POPC R130, R130 ;  /* 0x0000008200827309 */ /* 0x000fe20000000000 */
[----:B--2---:R-:W-:-:S02]  /*1e010*/  LOP3.LUT R131, R190, R213, RZ, 0x3c, !PT ;  /* 0x000000d5be837212 */ /* 0x004fc400078e3cff */
[----:B------:R-:W2:Y:S04]  /*1e020*/  LDL.LU R190, [R1+0x5a8] ;  /* 0x0005a80001be7983 */ /* 0x000ea80000300800 */
[----:B------:R-:W2:Y:S04]  /*1e030*/  LDL.LU R205, [R1+0x60] ;  /* 0x0000600001cd7983 */ /* 0x000ea80000300800 */
[----:B------:R-:W2:Y:S04]  /*1e040*/  LDL.LU R206, [R1+0x4d8] ;  /* 0x0004d80001ce7983 */ /* 0x000ea80000300800 */
[----:B------:R-:W2:Y:S04]  /*1e050*/  LDL.LU R207, [R1+0x64] ;  /* 0x0000640001cf7983 */ /* 0x000ea80000300800 */
[----:B------:R-:W2:Y:S01]  /*1e060*/  LDL.LU R210, [R1+0x4dc] ;  /* 0x0004dc0001d27983 */ /* 0x000ea20000300800 */
[----:B------:R-:W1:Y:S03]  /*1e070*/  POPC R131, R131 ;  /* 0x0000008300837309 */ /* 0x000e660000000000 */
[----:B------:R-:W2:Y:S04]  /*1e080*/  LDL.LU R214, [R1+0x6ac] ;  /* 0x0006ac0001d67983 */ /* 0x000ea80000300800 */
[----:B------:R-:W2:Y:S01]  /*1e090*/  LDL.LU R213, [R1+0x5b0] ;  /* 0x0005b00001d57983 */ /* 0x000ea20000300800 */
[----:B-1----:R-:W-:Y:S01]  /*1e0a0*/  IMAD.IADD R131, R130, 0x1, R131 ;  /* 0x0000000182837824 */ /* 0x002fe200078e0283 */
[----:B---3--:R-:W-:-:S02]  /*1e0b0*/  VABSDIFF.U32 R130, R201, R211, RZ ;  /* 0x000000d3c9827214 */ /* 0x008fc400000e00ff */
[----:B------:R-:W3:Y:S04]  /*1e0c0*/  LDL.LU R211, [R1+0x50] ;  /* 0x0000500001d37983 */ /* 0x000ee80000300800 */
[----:B------:R-:W3:Y:S01]  /*1e0d0*/  LDL.LU R201, [R1+0x4e0] ;  /* 0x0004e00001c97983 */ /* 0x000ee20000300800 */
        /* <DEDUP_REMOVED lines=14> */
[----:B------:R-:W-:Y:S01]  /*1e1c0*/  IMAD.IADD R115, R115, 0x1, R247 ;  /* 0x0000000173737824 */ /* 0x000fe200078e02f7 */
[----:B------:R-:W-:Y:S02]  /*1e1d0*/  LOP3.LUT R132, R209, R208, RZ, 0x3c, !PT ;  /* 0x000000d0d1847212 */ /* 0x000fe400078e3cff */
[----:B------:R-:W3:Y:S04]  /*1e1e0*/  LDL.LU R208, [R1+0x54] ;  /* 0x0000540001d07983 */ /* 0x000ee80000300800 */
[----:B------:R-:W3:Y:S01]  /*1e1f0*/  LDL.LU R209, [R1+0x4e4] ;  /* 0x0004e40001d17983 */ /* 0x000ee20000300800 */
[----:B------:R-:W-:Y:S01]  /*1e200*/  LOP3.LUT R133, R215, R216, RZ, 0x3c, !PT ;  /* 0x000000d8d7857212 */ /* 0x000fe200078e3cff */
[----:B------:R-:W-:Y:S01]  /*1e210*/  POPC R132, R132 ;  /* 0x0000008400847309 */ /* 0x000fe20000000000 */
[----:B------:R-:W-:Y:S01]  /*1e220*/  IMAD R115, R168, 0x9, R115 ;  /* 0x00000009a8737824 */ /* 0x000fe200078e0273 */
[----:B------:R-:W3:Y:S06]  /*1e230*/  LDL.LU R216, [R1+0x6a8] ;  /* 0x0006a80001d87983 */ /* 0x000eec0000300800 */
[----:B------:R-:W1:Y:S01]  /*1e240*/  POPC R133, R133 ;  /* 0x0000008500857309 */ /* 0x000e620000000000 */
[----:B------:R-:W-:Y:S01]  /*1e250*/  IMAD.IADD R115, R115, 0x1, R246 ;  /* 0x0000000173737824 */ /* 0x000fe200078e02f6 */
[----:B------:R-:W3:Y:S03]  /*1e260*/  LDL.LU R215, [R1+0x5b4] ;  /* 0x0005b40001d77983 */ /* 0x000ee60000300800 */
[----:B------:R-:W-:-:S04]  /*1e270*/  IMAD R115, R167, 0x9, R115 ;  /* 0x00000009a7737824 */ /* 0x000fc800078e0273 */
[----:B------:R-:W-:Y:S02]  /*1e280*/  IMAD.IADD R115, R115, 0x1, R109 ;  /* 0x0000000173737824 */ /* 0x000fe400078e026d */
[----:B-1----:R-:W-:Y:S02]  /*1e290*/  IMAD.IADD R133, R132, 0x1, R133 ;  /* 0x0000000184857824 */ /* 0x002fe400078e0285 */
[----:B------:R-:W-:-:S05]  /*1e2a0*/  IMAD R115, R171, 0x9, R115 ;  /* 0x00000009ab737824 */ /* 0x000fca00078e0273 */
[----:B------:R-:W-:-:S05]  /*1e2b0*/  IADD3 R115, PT, PT, R115, R106, RZ ;  /* 0x0000006a73737210 */ /* 0x000fca0007ffe0ff */
[----:B------:R-:W-:-:S04]  /*1e2c0*/  IMAD R115, R170, 0x9, R115 ;  /* 0x00000009aa737824 */ /* 0x000fc800078e0273 */
[----:B------:R-:W-:Y:S01]  /*1e2d0*/  IMAD.IADD R115, R115, 0x1, R107 ;  /* 0x0000000173737824 */ /* 0x000fe200078e026b */
[----:B--2---:R-:W-:Y:S02]  /*1e2e0*/  VABSDIFF.U32 R132, R190, R212, RZ ;  /* 0x000000d4be847214 */ /* 0x004fe400000e00ff */
[----:B------:R-:W2:Y:S04]  /*1e2f0*/  LDL.LU R212, [R1+0x40] ;  /* 0x0000400001d47983 */ /* 0x000ea80000300800 */
[----:B------:R-:W2:Y:S01]  /*1e300*/  LDL.LU R190, [R1+0x4d0] ;  /* 0x0004d00001be7983 */ /* 0x000ea20000300800 */
[----:B------:R-:W-:-:S03]  /*1e310*/  LOP3.LUT R134, R206, R205, RZ, 0x3c, !PT ;  /* 0x000000cdce867212 */ /* 0x000fc600078e3cff */
[----:B------:R-:W2:Y:S04]  /*1e320*/  LDL.LU R109, [R1+0xce0] ;  /* 0x000ce000016d7983 */ /* 0x000ea80000300800 */
[----:B------:R-:W2:Y:S01]  /*1e330*/  LDL.LU R205, [R1+0x44] ;  /* 0x0000440001cd7983 */ /* 0x000ea20000300800 */
[----:B------:R-:W-:-:S03]  /*1e340*/  LOP3.LUT R135, R210, R207, RZ, 0x3c, !PT ;  /* 0x000000cfd2877212 */ /* 0x000fc600078e3cff */
[----:B------:R-:W2:Y:S01]  /*1e350*/  LDL.LU R206, [R1+0x4d4] ;  /* 0x0004d40001ce7983 */ /* 0x000ea20000300800 */
[----:B------:R-:W-:Y:S03]  /*1e360*/  POPC R134, R134 ;  /* 0x0000008600867309 */ /* 0x000fe60000000000 */
[----:B------:R-:W2:Y:S04]  /*1e370*/  LDL.LU R106, [R1+0xcdc] ;  /* 0x000cdc00016a7983 */ /* 0x000ea80000300800 */
[----:B------:R-:W2:Y:S01]  /*1e380*/  LDL.LU R107, [R1+0xcd8] ;  /* 0x000cd800016b7983 */ /* 0x000ea20000300800 */
[----:B------:R-:W1:Y:S03]  /*1e390*/  POPC R135, R135 ;  /* 0x0000008700877309 */ /* 0x000e660000000000 */
[----:B------:R-:W2:Y:S04]  /*1e3a0*/  LDL.LU R207, [R1+0x698] ;  /* 0x0006980001cf7983 */ /* 0x000ea80000300800 */
[----:B------:R-:W2:Y:S01]  /*1e3b0*/  LDL.LU R210, [R1+0x5b8] ;  /* 0x0005b80001d27983 */ /* 0x000ea20000300800 */
[----:B-1----:R-:W-:Y:S01]  /*1e3c0*/  IMAD.IADD R134, R134, 0x1, R135 ;  /* 0x0000000186867824 */ /* 0x002fe200078e0287 */
[----:B------:R-:W-:-:S02]  /*1e3d0*/  VABSDIFF.U32 R135, R213, R214, RZ ;  /* 0x000000d6d5877214 */ /* 0x000fc400000e00ff */
[----:B------:R-:W2:Y:S01]  /*1e3e0*/  LDL.LU R214, [R1+0x30] ;  /* 0x0000300001d67983 */ /* 0x000ea20000300800 */
[----:B---3--:R-:W-:-:S03]  /*1e3f0*/  LOP3.LUT R136, R201, R211, RZ, 0x3c, !PT ;  /* 0x000000d3c9887212 */ /* 0x008fc600078e3cff */
[----:B------:R-:W3:Y:S04]  /*1e400*/  LDL.LU R213, [R1+0x4b8] ;  /* 0x0004b80001d57983 */ /* 0x000ee80000300800 */
[----:B------:R-:W3:Y:S04]  /*1e410*/  LDL.LU R211, [R1+0x34] ;  /* 0x0000340001d37983 */ /* 0x000ee80000300800 */
[----:B------:R-:W3:Y:S01]  /*1e420*/  LDL.LU R201, [R1+0x4bc] ;  /* 0x0004bc0001c97983 */ /* 0x000ee20000300800 */
[----:B------:R-:W-:-:S04]  /*1e430*/  IMAD R115, R122, 0x9, R115 ;  /* 0x000000097a737824 */ /* 0x000fc800078e0273 */
[----:B------:R-:W-:Y:S01]  /*1e440*/  IMAD.IADD R115, R115, 0x1, R104 ;  /* 0x0000000173737824 */ /* 0x000fe200078e0268 */
[----:B------:R-:W-:Y:S01]  /*1e450*/  POPC R136, R136 ;  /* 0x0000008800887309 */ /* 0x000fe20000000000 */
[----:B------:R-:W3:Y:S02]  /*1e460*/  LDL.LU R104, [R1+0xcd4] ;  /* 0x000cd40001687983 */ /* 0x000ee40000300800 */
[----:B------:R-:W-:-:S04]  /*1e470*/  IMAD R115, R173, 0x9, R115 ;  /* 0x00000009ad737824 */ /* 0x000fc800078e0273 */
[----:B------:R-:W-:Y:S02]  /*1e480*/  IMAD.IADD R115, R115, 0x1, R105 ;  /* 0x0000000173737824 */ /* 0x000fe400078e0269 */
[----:B------:R-:W3:Y:S02]  /*1e490*/  LDL.LU R105, [R1+0xcd0] ;  /* 0x000cd00001697983 */ /* 0x000ee40000300800 */
[----:B------:R-:W-:-:S04]  /*1e4a0*/  IMAD R115, R172, 0x9, R115 ;  /* 0x00000009ac737824 */ /* 0x000fc800078e0273 */
[----:B------:R-:W-:Y:S02]  /*1e4b0*/  IMAD.IADD R115, R115, 0x1, R102 ;  /* 0x0000000173737824 */ /* 0x000fe400078e0266 */
[----:B------:R-:W3:Y:S02]  /*1e4c0*/  LDL.LU R102, [R1+0xccc] ;  /* 0x000ccc0001667983 */ /* 0x000ee40000300800 */
[----:B------:R-:W-:-:S04]  /*1e4d0*/  IMAD R115, R123, 0x9, R115 ;  /* 0x000000097b737824 */ /* 0x000fc800078e0273 */
[----:B------:R-:W-:-:S04]  /*1e4e0*/  IMAD.IADD R115, R115, 0x1, R103 ;  /* 0x0000000173737824 */ /* 0x000fc800078e0267 */
[----:B------:R-:W-:-:S04]  /*1e4f0*/  IMAD R115, R177, 0x9, R115 ;  /* 0x00000009b1737824 */ /* 0x000fc800078e0273 */
[----:B------:R-:W-:Y:S01]  /*1e500*/  IMAD.IADD R115, R115, 0x1, R100 ;  /* 0x0000000173737824 */ /* 0x000fe200078e0264 */
[----:B------:R-:W-:Y:S02]  /*1e510*/  LOP3.LUT R138, R209, R208, RZ, 0x3c, !PT ;  /* 0x000000d0d18a7212 */ /* 0x000fe400078e3cff */
[----:B------:R-:W3:Y:S04]  /*1e520*/  LDL.LU R208, [R1+0x684] ;  /* 0x0006840001d07983 */ /* 0x000ee80000300800 */
[----:B------:R-:W1:Y:S01]  /*1e530*/  POPC R138, R138 ;  /* 0x0000008a008a7309 */ /* 0x000e620000000000 */
[----:B------:R-:W3:Y:S01]  /*1e540*/  LDL.LU R209, [R1+0x5bc] ;  /* 0x0005bc0001d17983 */ /* 0x000ee20000300800 */
[----:B------:R-:W-:-:S03]  /*1e550*/  VABSDIFF.U32 R122, R215, R216, RZ ;  /* 0x000000d8d77a7214 */ /* 0x000fc600000e00ff */
[----:B------:R-:W3:Y:S04]  /*1e560*/  LDL.LU R216, [R1+0x20] ;  /* 0x0000200001d87983 */ /* 0x000ee80000300800 */
[----:B------:R-:W3:Y:S01]  /*1e570*/  LDL.LU R215, [R1+0x4a0] ;  /* 0x0004a00001d77983 */ /* 0x000ee20000300800 */
[----:B-1----:R-:W-:Y:S01]  /*1e580*/  IADD3 R136, PT, PT, R136, R138, RZ ;  /* 0x0000008a88887210 */ /* 0x002fe20007ffe0ff */
[----:B------:R-:W-:-:S05]  /*1e590*/  IMAD R115, R176, 0x9, R115 ;  /* 0x00000009b0737824 */ /* 0x000fca00078e0273 */
[----:B------:R-:W-:Y:S02]  /*1e5a0*/  IADD3 R115, PT, PT, R115, R101, RZ ;  /* 0x0000006573737210 */ /* 0x000fe40007ffe0ff */
[----:B--2---:R-:W-:Y:S02]  /*1e5b0*/  LOP3.LUT R138, R190, R212, RZ, 0x3c, !PT ;  /* 0x000000d4be8a7212 */ /* 0x004fe400078e3cff */
[----:B------:R-:W2:Y:S04]  /*1e5c0*/  LDL.LU R212, [R1+0x24] ;  /* 0x0000240001d47983 */ /* 0x000ea80000300800 */
[----:B------:R-:W2:Y:S01]  /*1e5d0*/  LDL.LU R190, [R1+0x4a4] ;  /* 0x0004a40001be7983 */ /* 0x000ea20000300800 */
[----:B------:R-:W-:Y:S01]  /*1e5e0*/  LOP3.LUT R139, R206, R205, RZ, 0x3c, !PT ;  /* 0x000000cdce8b7212 */ /* 0x000fe200078e3cff */
[----:B------:R-:W-:Y:S02]  /*1e5f0*/  POPC R138, R138 ;  /* 0x0000008a008a7309 */ /* 0x000fe40000000000 */
[----:B------:R-:W2:Y:S04]  /*1e600*/  LDL.LU R103, [R1+0xcc8] ;  /* 0x000cc80001677983 */ /* 0x000ea80000300800 */
[----:B------:R-:W2:Y:S02]  /*1e610*/  LDL.LU R100, [R1+0xcc4] ;  /* 0x000cc40001647983 */ /* 0x000ea40000300800 */
[----:B------:R-:W1:Y:S02]  /*1e620*/  POPC R139, R139 ;  /* 0x0000008b008b7309 */ /* 0x000e640000000000 */
[----:B------:R-:W2:Y:S01]  /*1e630*/  LDL.LU R101, [R1+0xcc0] ;  /* 0x000cc00001657983 */ /* 0x000ea20000300800 */
[----:B------:R-:W-:-:S03]  /*1e640*/  VABSDIFF.U32 R123, R210, R207, RZ ;  /* 0x000000cfd27b7214 */ /* 0x000fc600000e00ff */
[----:B------:R-:W2:Y:S01]  /*1e650*/  LDL.LU R210, [R1+0x688] ;  /* 0x0006880001d27983 */ /* 0x000ea20000300800 */
[----:B-1----:R-:W-:Y:S01]  /*1e660*/  IMAD.IADD R138, R138, 0x1, R139 ;  /* 0x000000018a8a7824 */ /* 0x002fe200078e028b */
[----:B---3--:R-:W-:Y:S02]  /*1e670*/  LOP3.LUT R139, R213, R214, RZ, 0x3c, !PT ;  /* 0x000000d6d58b7212 */ /* 0x008fe400078e3cff */
[----:B------:R-:W3:Y:S04]  /*1e680*/  LDL.LU R213, [R1+0x5c4] ;  /* 0x0005c40001d57983 */ /* 0x000ee80000300800 */
[----:B------:R-:W3:Y:S01]  /*1e690*/  LDL.LU R206, [R1+0x10] ;  /* 0x0000100001ce7983 */ /* 0x000ee20000300800 */
[----:B------:R-:W-:-:S03]  /*1e6a0*/  LOP3.LUT R140, R201, R211, RZ, 0x3c, !PT ;  /* 0x000000d3c98c7212 */ /* 0x000fc600078e3cff */
        /* <DEDUP_REMOVED lines=8> */
[----:B------:R-:W-:Y:S01]  /*1e730*/  IMAD.IADD R115, R115, 0x1, R99 ;  /* 0x0000000173737824 */ /* 0x000fe200078e0263 */
[----:B------:R-:W1:Y:S01]  /*1e740*/  POPC R140, R140 ;  /* 0x0000008c008c7309 */ /* 0x000e620000000000 */
[----:B------:R-:W3:Y:S02]  /*1e750*/  LDL.LU R99, [R1+0xcb8] ;  /* 0x000cb80001637983 */ /* 0x000ee40000300800 */
[----:B------:R-:W-:-:S04]  /*1e760*/  IMAD R115, R179, 0x9, R115 ;  /* 0x00000009b3737824 */ /* 0x000fc800078e0273 */
[----:B------:R-:W-:Y:S02]  /*1e770*/  IMAD.IADD R115, R115, 0x1, R96 ;  /* 0x0000000173737824 */ /* 0x000fe400078e0260 */
[----:B------:R-:W3:Y:S02]  /*1e780*/  LDL.LU R96, [R1+0xcb4] ;  /* 0x000cb40001607983 */ /* 0x000ee40000300800 */
[----:B------:R-:W-:Y:S02]  /*1e790*/  IMAD R115, R178, 0x9, R115 ;  /* 0x00000009b2737824 */ /* 0x000fe400078e0273 */
[----:B------:R-:W3:Y:S03]  /*1e7a0*/  LDL.LU R207, [R1+0x68c] ;  /* 0x00068c0001cf7983 */ /* 0x000ee60000300800 */
[----:B------:R-:W-:Y:S01]  /*1e7b0*/  IADD3 R115, PT, PT, R115, R97, RZ ;  /* 0x0000006173737210 */ /* 0x000fe20007ffe0ff */
[----:B-1----:R-:W-:-:S04]  /*1e7c0*/  IMAD.IADD R139, R139, 0x1, R140 ;  /* 0x000000018b8b7824 */ /* 0x002fc800078e028c */
[----:B------:R-:W-:-:S04]  /*1e7d0*/  IMAD R115, R184, 0x9, R115 ;  /* 0x00000009b8737824 */ /* 0x000fc800078e0273 */
[----:B------:R-:W-:-:S04]  /*1e7e0*/  IMAD.IADD R115, R115, 0x1, R94 ;  /* 0x0000000173737824 */ /* 0x000fc800078e025e */
[----:B------:R-:W-:-:S04]  /*1e7f0*/  IMAD R115, R183, 0x9, R115 ;  /* 0x00000009b7737824 */ /* 0x000fc800078e0273 */
[----:B------:R-:W-:Y:S01]  /*1e800*/  IMAD.IADD R115, R115, 0x1, R95 ;  /* 0x0000000173737824 */ /* 0x000fe200078e025f */
[----:B------:R-:W-:Y:S02]  /*1e810*/  LOP3.LUT R141, R215, R216, RZ, 0x3c, !PT ;  /* 0x000000d8d78d7212 */ /* 0x000fe400078e3cff */
[----:B------:R-:W-:Y:S01]  /*1e820*/  VABSDIFF.U32 R140, R209, R208, RZ ;  /* 0x000000d0d18c7214 */ /* 0x000fe200000e00ff */
[----:B------:R-:W3:Y:S03]  /*1e830*/  LDL.LU R216, [R1+0x5c8] ;  /* 0x0005c80001d87983 */ /* 0x000ee60000300800 */
[----:B------:R-:W-:Y:S01]  /*1e840*/  POPC R141, R141 ;  /* 0x0000008d008d7309 */ /* 0x000fe20000000000 */
[----:B------:R-:W3:Y:S01]  /*1e850*/  LDL.LU R208, [R1] ;  /* 0x0000000001d07983 */ /* 0x000ee20000300800 */
[----:B--2---:R-:W-:-:S03]  /*1e860*/  LOP3.LUT R142, R190, R212, RZ, 0x3c, !PT ;  /* 0x000000d4be8e7212 */ /* 0x004fc600078e3cff */
[----:B------:R-:W2:Y:S03]  /*1e870*/  LDL.LU R190, [R1+0x480] ;  /* 0x0004800001be7983 */ /* 0x000ea60000300800 */
[----:B------:R-:W1:Y:S01]  /*1e880*/  POPC R142, R142 ;  /* 0x0000008e008e7309 */ /* 0x000e620000000000 */
[----:B------:R-:W2:Y:S04]  /*1e890*/  LDL.LU R215, [R1+0x4] ;  /* 0x0000040001d77983 */ /* 0x000ea80000300800 */
[----:B------:R-:W2:Y:S04]  /*1e8a0*/  LDL.LU R212, [R1+0x484] ;  /* 0x0004840001d47983 */ /* 0x000ea80000300800 */
[----:B------:R-:W2:Y:S04]  /*1e8b0*/  LDL.LU R97, [R1+0xcb0] ;  /* 0x000cb00001617983 */ /* 0x000ea80000300800 */
[----:B------:R-:W2:Y:S01]  /*1e8c0*/  LDL.LU R94, [R1+0xcac] ;  /* 0x000cac00015e7983 */ /* 0x000ea20000300800 */
[----:B-1----:R-:W-:-:S03]  /*1e8d0*/  IMAD.IADD R141, R141, 0x1, R142 ;  /* 0x000000018d8d7824 */ /* 0x002fc600078e028e */
[----:B------:R-:W2:Y:S01]  /*1e8e0*/  LDL.LU R209, [R1+0x694] ;  /* 0x0006940001d17983 */ /* 0x000ea20000300800 */
[----:B---3--:R-:W-:-:S03]  /*1e8f0*/  VABSDIFF.U32 R142, R213, R210, RZ ;  /* 0x000000d2d58e7214 */ /* 0x008fc600000e00ff */
[----:B------:R-:W3:Y:S04]  /*1e900*/  LDL.LU R210, [R1+0x5cc] ;  /* 0x0005cc0001d27983 */ /* 0x000ee80000300800 */
[----:B------:R-:W3:Y:S04]  /*1e910*/  LDL.LU R213, [R1+0x430] ;  /* 0x0004300001d57983 */ /* 0x000ee80000300800 */
[----:B------:R-:W3:Y:S01]  /*1e920*/  LDL.LU R95, [R1+0xca8] ;  /* 0x000ca800015f7983 */ /* 0x000ee20000300800 */
[----:B------:R-:W-:-:S03]  /*1e930*/  LOP3.LUT R144, R201, R211, RZ, 0x3c, !PT ;  /* 0x000000d3c9907212 */ /* 0x000fc600078e3cff */
[----:B------:R-:W3:Y:S01]  /*1e940*/  LDL.LU R201, [R1+0x434] ;  /* 0x0004340001c97983 */ /* 0x000ee20000300800 */
[----:B------:R-:W-:-:S04]  /*1e950*/  IMAD R115, R186, 0x9, R115 ;  /* 0x00000009ba737824 */ /* 0x000fc800078e0273 */
[----:B------:R-:W-:Y:S01]  /*1e960*/  IMAD.IADD R115, R115, 0x1, R252 ;  /* 0x0000000173737824 */ /* 0x000fe200078e02fc */
[----:B------:R-:W-:Y:S01]  /*1e970*/  LOP3.LUT R143, R214, R206, RZ, 0x3c, !PT ;  /* 0x000000ced68f7212 */ /* 0x000fe200078e3cff */
[----:B------:R0:W4:Y:S02]  /*1e980*/  LDL.LU R252, [R1+0xca4] ;  /* 0x000ca40001fc7983 */ /* 0x0001240000300800 */
[----:B------:R-:W-:-:S05]  /*1e990*/  IMAD R115, R185, 0x9, R115 ;  /* 0x00000009b9737824 */ /* 0x000fca00078e0273 */
[----:B------:R-:W-:Y:S01]  /*1e9a0*/  IADD3 R115, PT, PT, R115, R234, RZ ;  /* 0x000000ea73737210 */ /* 0x000fe20007ffe0ff */
[----:B------:R-:W-:Y:S01]  /*1e9b0*/  POPC R143, R143 ;  /* 0x0000008f008f7309 */ /* 0x000fe20000000000 */
[----:B------:R0:W4:Y:S03]  /*1e9c0*/  LDL.LU R234, [R1+0xca0] ;  /* 0x000ca00001ea7983 */ /* 0x0001260000300800 */
[----:B------:R-:W-:Y:S01]  /*1e9d0*/  IMAD R115, R189, 0x9, R115 ;  /* 0x00000009bd737824 */ /* 0x000fe200078e0273 */
[----:B------:R-:W3:Y:S03]  /*1e9e0*/  LDL.LU R214, [R1+0x69c] ;  /* 0x00069c0001d67983 */ /* 0x000ee60000300800 */
[----:B------:R-:W-:Y:S01]  /*1e9f0*/  IMAD.IADD R115, R115, 0x1, R64 ;  /* 0x0000000173737824 */ /* 0x000fe200078e0240 */
[----:B------:R-:W1:Y:S01]  /*1ea00*/  POPC R144, R144 ;  /* 0x0000009000907309 */ /* 0x000e620000000000 */
[----:B------:R-:W3:Y:S02]  /*1ea10*/  LDL.LU R211, [R1+0x5c0] ;  /* 0x0005c00001d37983 */ /* 0x000ee40000300800 */
[----:B------:R-:W-:-:S04]  /*1ea20*/  IMAD R115, R188, 0x9, R115 ;  /* 0x00000009bc737824 */ /* 0x000fc800078e0273 */
[----:B------:R-:W-:-:S04]  /*1ea30*/  IMAD.IADD R115, R115, 0x1, R62 ;  /* 0x0000000173737824 */ /* 0x000fc800078e023e */
[----:B------:R-:W-:Y:S02]  /*1ea40*/  IMAD R115, R120, 0x9, R115 ;  /* 0x0000000978737824 */ /* 0x000fe400078e0273 */
[----:B-1----:R-:W-:Y:S02]  /*1ea50*/  IMAD.IADD R143, R143, 0x1, R144 ;  /* 0x000000018f8f7824 */ /* 0x002fe400078e0290 */
[----:B------:R-:W-:-:S04]  /*1ea60*/  IMAD.IADD R115, R115, 0x1, R60 ;  /* 0x0000000173737824 */ /* 0x000fc800078e023c */
[----:B------:R-:W-:-:S04]  /*1ea70*/  IMAD R115, R199, 0x9, R115 ;  /* 0x00000009c7737824 */ /* 0x000fc800078e0273 */
[----:B------:R-:W-:Y:S01]  /*1ea80*/  IMAD.IADD R115, R115, 0x1, R58 ;  /* 0x0000000173737824 */ /* 0x000fe200078e023a */
[----:B------:R-:W-:Y:S02]  /*1ea90*/  VABSDIFF.U32 R144, R216, R207, RZ ;  /* 0x000000cfd8907214 */ /* 0x000fe400000e00ff */
[----:B------:R-:W3:Y:S04]  /*1eaa0*/  LDL.LU R216, [R1+0x420] ;  /* 0x0004200001d87983 */ /* 0x000ee80000300800 */
[----:B------:R0:W4:Y:S01]  /*1eab0*/  LDL.LU R64, [R1+0xc9c] ;  /* 0x000c9c0001407983 */ /* 0x0001220000300800 */
[----:B--2---:R-:W-:-:S03]  /*1eac0*/  LOP3.LUT R145, R190, R208, RZ, 0x3c, !PT ;  /* 0x000000d0be917212 */ /* 0x004fc600078e3cff */
[----:B------:R-:W2:Y:S04]  /*1ead0*/  LDL.LU R190, [R1+0x424] ;  /* 0x0004240001be7983 */ /* 0x000ea80000300800 */
[----:B------:R0:W4:Y:S01]  /*1eae0*/  LDL.LU R62, [R1+0xc98] ;  /* 0x000c9800013e7983 */ /* 0x0001220000300800 */
[----:B------:R-:W-:-:S03]  /*1eaf0*/  LOP3.LUT R148, R212, R215, RZ, 0x3c, !PT ;  /* 0x000000d7d4947212 */ /* 0x000fc600078e3cff */
[----:B------:R0:W4:Y:S04]  /*1eb00*/  LDL.LU R60, [R1+0xc94] ;  /* 0x000c9400013c7983 */ /* 0x0001280000300800 */
[----:B------:R-:W2:Y:S04]  /*1eb10*/  LDL.LU R215, [R1+0x6a4] ;  /* 0x0006a40001d77983 */ /* 0x000ea80000300800 */
[----:B------:R-:W2:Y:S04]  /*1eb20*/  LDL.LU R212, [R1+0x5a0] ;  /* 0x0005a00001d47983 */ /* 0x000ea80000300800 */
[----:B------:R0:W4:Y:S01]  /*1eb30*/  LDL.LU R58, [R1+0xc90] ;  /* 0x000c9000013a7983 */ /* 0x0001220000300800 */
[----:B---3--:R-:W-:-:S03]  /*1eb40*/  LOP3.LUT R250, R213, R250, RZ, 0x3c, !PT ;  /* 0x000000fad5fa7212 */ /* 0x008fc600078e3cff */
[----:B------:R-:W3:Y:S01]  /*1eb50*/  LDL.LU R213, [R1+0x408] ;  /* 0x0004080001d57983 */ /* 0x000ee20000300800 */
[----:B------:R-:W-:-:S03]  /*1eb60*/  LOP3.LUT R251, R201, R251, RZ, 0x3c, !PT ;  /* 0x000000fbc9fb7212 */ /* 0x000fc600078e3cff */
[----:B------:R-:W3:Y:S01]  /*1eb70*/  LDL.LU R201, [R1+0x40c] ;  /* 0x00040c0001c97983 */ /* 0x000ee20000300800 */
[----:B------:R-:W-:Y:S08]  /*1eb80*/  POPC R145, R145 ;  /* 0x0000009100917309 */ /* 0x000ff00000000000 */
[----:B------:R-:W1:Y:S02]  /*1eb90*/  POPC R148, R148 ;  /* 0x0000009400947309 */ /* 0x000e640000000000 */
[----:B-1----:R-:W-:-:S02]  /*1eba0*/  IADD3 R145, PT, PT, R145, R148, RZ ;  /* 0x0000009491917210 */ /* 0x002fc40007ffe0ff */
[----:B------:R-:W-:Y:S02]  /*1ebb0*/  VABSDIFF.U32 R148, R211, R214, RZ ;  /* 0x000000d6d3947214 */ /* 0x000fe400000e00ff */
[----:B------:R-:W3:Y:S04]  /*1ebc0*/  LDL.LU R214, [R1+0x6a0] ;  /* 0x0006a00001d67983 */ /* 0x000ee80000300800 */
[----:B------:R-:W3:Y:S01]  /*1ebd0*/  LDL.LU R211, [R1+0x57c] ;  /* 0x00057c0001d37983 */ /* 0x000ee20000300800 */
[----:B------:R-:W-:Y:S02]  /*1ebe0*/  VABSDIFF.U32 R120, R210, R209, RZ ;  /* 0x000000d1d2787214 */ /* 0x000fe400000e00ff */
[----:B------:R-:W-:Y:S02]  /*1ebf0*/  LOP3.LUT R248, R216, R248, RZ, 0x3c, !PT ;  /* 0x000000f8d8f87212 */ /* 0x000fe400078e3cff */
[----:B------:R-:W3:Y:S01]  /*1ec00*/  LDL.LU R216, [R1+0x3f0] ;  /* 0x0003f00001d87983 */ /* 0x000ee20000300800 */
[----:B--2---:R-:W-:-:S03]  /*1ec10*/  LOP3.LUT R249, R190, R249, RZ, 0x3c, !PT ;  /* 0x000000f9bef97212 */ /* 0x004fc600078e3cff */
[----:B------:R-:W2:Y:S04]  /*1ec20*/  LDL.LU R190, [R1+0x3f4] ;  /* 0x0003f40001be7983 */ /* 0x000ea80000300800 */
[----:B------:R-:W2:Y:S01]  /*1ec30*/  LDL.LU R209, [R1+0x680] ;  /* 0x0006800001d17983 */ /* 0x000ea20000300800 */
[----:B------:R-:W-:-:S03]  /*1ec40*/  VABSDIFF.U32 R149, R212, R215, RZ ;  /* 0x000000d7d4957214 */ /* 0x000fc600000e00ff */
[----:B------:R-:W2:Y:S04]  /*1ec50*/  LDL.LU R215, [R1+0x578] ;  /* 0x0005780001d77983 */ /* 0x000ea80000300800 */
[----:B------:R-:W2:Y:S01]  /*1ec60*/  LDL.LU R210, [R1+0x3e0] ;  /* 0x0003e00001d27983 */ /* 0x000ea20000300800 */
[----:B---3--:R-:W-:-:S03]  /*1ec70*/  LOP3.LUT R109, R201, R109, RZ, 0x3c, !PT ;  /* 0x0000006dc96d7212 */ /* 0x008fc600078e3cff */
[----:B------:R-:W3:Y:S01]  /*1ec80*/  LDL.LU R201, [R1+0x3e4] ;  /* 0x0003e40001c97983 */ /* 0x000ee20000300800 */
[----:B------:R-:W-:Y:S01]  /*1ec90*/  IMAD R115, R198, 0x9, R115 ;  /* 0x00000009c6737824 */ /* 0x000fe200078e0273 */
[----:B------:R-:W-:Y:S02]  /*1eca0*/  LOP3.LUT R108, R213, R108, RZ, 0x3c, !PT ;  /* 0x0000006cd56c7212 */ /* 0x000fe400078e3cff */
[----:B------:R-:W3:Y:S01]  /*1ecb0*/  LDL.LU R212, [R1+0x678] ;  /* 0x0006780001d47983 */ /* 0x000ee20000300800 */
[----:B------:R-:W-:-:S03]  /*1ecc0*/  IMAD.IADD R115, R115, 0x1, R0 ;  /* 0x0000000173737824 */ /* 0x000fc600078e0200 */
        /* <DEDUP_REMOVED lines=14> */
[----:B------:R-:W-:Y:S02]  /*1edb0*/  VABSDIFF.U32 R115, R211, R214, RZ ;  /* 0x000000d6d3737214 */ /* 0x000fe400000e00ff */
[----:B------:R-:W3:Y:S01]  /*1edc0*/  LDL.LU R214, [R1+0x3d8] ;  /* 0x0003d80001d67983 */ /* 0x000ee20000300800 */
[----:B------:R-:W-:-:S03]  /*1edd0*/  IMAD.IADD R4, R4, 0x1, R227 ;  /* 0x0000000104047824 */ /* 0x000fc600078e02e3 */
[----:B------:R-:W3:Y:S01]  /*1ede0*/  LDL.LU R211, [R1+0x3dc] ;  /* 0x0003dc0001d37983 */ /* 0x000ee20000300800 */
[----:B------:R-:W-:-:S04]  /*1edf0*/  IMAD R4, R6, 0x9, R4 ;  /* 0x0000000906047824 */ /* 0x000fc800078e0204 */
[----:B------:R-:W-:-:S04]  /*1ee00*/  IMAD.IADD R221, R4, 0x1, R221 ;  /* 0x0000000104dd7824 */ /* 0x000fc800078e02dd */
[----:B------:R-:W-:Y:S01]  /*1ee10*/  IMAD R10, R10, 0x9, R221 ;  /* 0x000000090a0a7824 */ /* 0x000fe200078e02dd */
[----:B------:R-:W-:Y:S02]  /*1ee20*/  LOP3.LUT R106, R216, R106, RZ, 0x3c, !PT ;  /* 0x0000006ad86a7212 */ /* 0x000fe400078e3cff */
[----:B------:R-:W3:Y:S02]  /*1ee30*/  LDL.LU R216, [R1+0x674] ;  /* 0x0006740001d87983 */ /* 0x000ee40000300800 */
[----:B------:R-:W-:Y:S02]  /*1ee40*/  IADD3 R191, PT, PT, R10, R191, RZ ;  /* 0x000000bf0abf7210 */ /* 0x000fe40007ffe0ff */
[----:B--2---:R-:W-:Y:S02]  /*1ee50*/  LOP3.LUT R107, R190, R107, RZ, 0x3c, !PT ;  /* 0x0000006bbe6b7212 */ /* 0x004fe400078e3cff */
[----:B------:R-:W2:Y:S01]  /*1ee60*/  LDL.LU R190, [R1+0x570] ;  /* 0x0005700001be7983 */ /* 0x000ea20000300800 */
[----:B------:R-:W-:-:S03]  /*1ee70*/  VABSDIFF.U32 R10, R215, R209, RZ ;  /* 0x000000d1d70a7214 */ /* 0x000fc600000e00ff */
[----:B------:R-:W2:Y:S01]  /*1ee80*/  LDL.LU R215, [R1+0x3d0] ;  /* 0x0003d00001d77983 */ /* 0x000ea20000300800 */
[----:B---3--:R-:W-:-:S03]  /*1ee90*/  LOP3.LUT R105, R201, R105, RZ, 0x3c, !PT ;  /* 0x00000069c9697212 */ /* 0x008fc600078e3cff */
[----:B------:R-:W3:Y:S01]  /*1eea0*/  LDL.LU R201, [R1+0x3d4] ;  /* 0x0003d40001c97983 */ /* 0x000ee20000300800 */
[----:B------:R-:W-:-:S04]  /*1eeb0*/  IMAD R191, R14, 0x9, R191 ;  /* 0x000000090ebf7824 */ /* 0x000fc800078e02bf */
[----:B------:R-:W-:-:S04]  /*1eec0*/  IMAD.IADD R191, R191, 0x1, R12 ;  /* 0x00000001bfbf7824 */ /* 0x000fc800078e020c */
[----:B------:R-:W-:Y:S01]  /*1eed0*/  IMAD R191, R18, 0x9, R191 ;  /* 0x0000000912bf7824 */ /* 0x000fe200078e02bf */
[----:B------:R-:W-:Y:S02]  /*1eee0*/  VABSDIFF.U32 R14, R213, R212, RZ ;  /* 0x000000d4d50e7214 */ /* 0x000fe400000e00ff */
[----:B------:R-:W3:Y:S01]  /*1eef0*/  LDL.LU R212, [R1+0x63c] ;  /* 0x00063c0001d47983 */ /* 0x000ee20000300800 */
[----:B------:R-:W-:-:S03]  /*1ef00*/  IMAD.IADD R191, R191, 0x1, R16 ;  /* 0x00000001bfbf7824 */ /* 0x000fc600078e0210 */
[----:B------:R-:W3:Y:S01]  /*1ef10*/  LDL.LU R213, [R1+0x56c] ;  /* 0x00056c0001d57983 */ /* 0x000ee20000300800 */
[----:B------:R-:W-:-:S03]  /*1ef20*/  IMAD R191, R22, 0x9, R191 ;  /* 0x0000000916bf7824 */ /* 0x000fc600078e02bf */
[----:B------:R-:W3:Y:S01]  /*1ef30*/  LDL.LU R209, [R1+0x3c0] ;  /* 0x0003c00001d17983 */ /* 0x000ee20000300800 */
[----:B------:R-:W-:-:S04]  /*1ef40*/  IMAD.IADD R20, R191, 0x1, R20 ;  /* 0x00000001bf147824 */ /* 0x000fc800078e0214 */
[----:B------:R-:W-:-:S05]  /*1ef50*/  IMAD R39, R39, 0x9, R20 ;  /* 0x0000000927277824 */ /* 0x000fca00078e0214 */
[----:B------:R-:W-:-:S05]  /*1ef60*/  IADD3 R24, PT, PT, R39, R24, RZ ;  /* 0x0000001827187210 */ /* 0x000fca0007ffe0ff */
[----:B------:R-:W-:-:S04]  /*1ef70*/  IMAD R24, R47, 0x9, R24 ;  /* 0x000000092f187824 */ /* 0x000fc800078e0218 */
[----:B------:R-:W-:Y:S01]  /*1ef80*/  IMAD.IADD R24, R24, 0x1, R37 ;  /* 0x0000000118187824 */ /* 0x000fe200078e0225 */
[----:B------:R-:W-:Y:S02]  /*1ef90*/  LOP3.LUT R104, R210, R104, RZ, 0x3c, !PT ;  /* 0x00000068d2687212 */ /* 0x000fe400078e3cff */
[----:B------:R-:W-:Y:S02]  /*1efa0*/  LOP3.LUT R102, R214, R102, RZ, 0x3c, !PT ;  /* 0x00000066d6667212 */ /* 0x000fe400078e3cff */
[----:B------:R-:W-:Y:S02]  /*1efb0*/  LOP3.LUT R103, R211, R103, RZ, 0x3c, !PT ;  /* 0x00000067d3677212 */ /* 0x000fe400078e3cff */
[----:B------:R-:W3:Y:S01]  /*1efc0*/  LDL.LU R211, [R1+0x3c4] ;  /* 0x0003c40001d37983 */ /* 0x000ee20000300800 */
[----:B------:R-:W-:Y:S03]  /*1efd0*/  POPC R16, R102 ;  /* 0x0000006600107309 */ /* 0x000fe60000000000 */
[----:B------:R-:W3:Y:S05]  /*1efe0*/  LDL.LU R214, [R1+0x634] ;  /* 0x0006340001d67983 */ /* 0x000eea0000300800 */
[----:B------:R-:W1:Y:S02]  /*1eff0*/  POPC R37, R103 ;  /* 0x0000006700257309 */ /* 0x000e640000000000 */
[----:B-1----:R-:W-:-:S02]  /*1f000*/  IADD3 R16, PT, PT, R16, R37, RZ ;  /* 0x0000002510107210 */ /* 0x002fc40007ffe0ff */
[----:B--2---:R-:W-:Y:S02]  /*1f010*/  VABSDIFF.U32 R18, R190, R216, RZ ;  /* 0x000000d8be127214 */ /* 0x004fe400000e00ff */
[----:B------:R-:W2:Y:S04]  /*1f020*/  LDL.LU R190, [R1+0x568] ;  /* 0x0005680001be7983 */ /* 0x000ea80000300800 */
[----:B------:R-:W2:Y:S01]  /*1f030*/  LDL.LU R210, [R1+0x3b8] ;  /* 0x0003b80001d27983 */ /* 0x000ea20000300800 */
[----:B---3--:R-:W-:-:S03]  /*1f040*/  LOP3.LUT R37, R201, R101, RZ, 0x3c, !PT ;  /* 0x00000065c9257212 */ /* 0x008fc600078e3cff */
[----:B------:R-:W3:Y:S01]  /*1f050*/  LDL.LU R201, [R1+0x3bc] ;  /* 0x0003bc0001c97983 */ /* 0x000ee20000300800 */
[----:B------:R-:W-:-:S03]  /*1f060*/  LOP3.LUT R100, R215, R100, RZ, 0x3c, !PT ;  /* 0x00000064d7647212 */ /* 0x000fc600078e3cff */
[----:B------:R-:W3:Y:S04]  /*1f070*/  LDL.LU R216, [R1+0x62c] ;  /* 0x00062c0001d87983 */ /* 0x000ee80000300800 */
[----:B------:R-:W3:Y:S01]  /*1f080*/  LDL.LU R215, [R1+0x564] ;  /* 0x0005640001d77983 */ /* 0x000ee20000300800 */
[----:B------:R-:W-:-:S03]  /*1f090*/  VABSDIFF.U32 R22, R213, R212, RZ ;  /* 0x000000d4d5167214 */ /* 0x000fc600000e00ff */
[----:B------:R-:W3:Y:S04]  /*1f0a0*/  LDL.LU R212, [R1+0x398] ;  /* 0x0003980001d47983 */ /* 0x000ee80000300800 */
[----:B------:R-:W3:Y:S01]  /*1f0b0*/  LDL.LU R213, [R1+0x39c] ;  /* 0x00039c0001d57983 */ /* 0x000ee20000300800 */
[----:B------:R-:W-:Y:S01]  /*1f0c0*/  POPC R20, R100 ;  /* 0x0000006400147309 */ /* 0x000fe20000000000 */
[----:B------:R-:W-:-:S07]  /*1f0d0*/  IMAD R24, R61, 0x9, R24 ;  /* 0x000000093d187824 */ /* 0x000fce00078e0218 */
[----:B------:R-:W1:Y:S01]  /*1f0e0*/  POPC R37, R37 ;  /* 0x0000002500257309 */ /* 0x000e620000000000 */
[----:B------:R-:W-:Y:S01]  /*1f0f0*/  IMAD.IADD R24, R24, 0x1, R41 ;  /* 0x0000000118187824 */ /* 0x000fe200078e0229 */
[----:B------:R-:W-:-:S03]  /*1f100*/  LOP3.LUT R98, R209, R98, RZ, 0x3c, !PT ;  /* 0x00000062d1627212 */ /* 0x000fc600078e3cff */
[----:B------:R-:W-:-:S04]  /*1f110*/  IMAD R24, R129, 0x9, R24 ;  /* 0x0000000981187824 */ /* 0x000fc800078e0218 */
[----:B------:R-:W-:Y:S02]  /*1f120*/  IMAD.IADD R45, R24, 0x1, R45 ;  /* 0x00000001182d7824 */ /* 0x000fe400078e022d */
[----:B------:R-:W-:Y:S01]  /*1f130*/  POPC R24, R98 ;  /* 0x0000006200187309 */ /* 0x000fe20000000000 */
[----:B-1----:R-:W-:Y:S01]  /*1f140*/  IMAD.IADD R20, R20, 0x1, R37 ;  /* 0x0000000114147824 */ /* 0x002fe200078e0225 */
[----:B------:R-:W-:Y:S02]  /*1f150*/  LOP3.LUT R99, R211, R99, RZ, 0x3c, !PT ;  /* 0x00000063d3637212 */ /* 0x000fe400078e3cff */
[----:B------:R-:W3:Y:S04]  /*1f160*/  LDL.LU R211, [R1+0x628] ;  /* 0x0006280001d37983 */ /* 0x000ee80000300800 */
[----:B------:R-:W1:Y:S02]  /*1f170*/  POPC R37, R99 ;  /* 0x0000006300257309 */ /* 0x000e640000000000 */
[----:B-1----:R-:W-:Y:S01]  /*1f180*/  IMAD.IADD R24, R24, 0x1, R37 ;  /* 0x0000000118187824 */ /* 0x002fe200078e0225 */
[----:B--2---:R-:W-:-:S02]  /*1f190*/  VABSDIFF.U32 R37, R190, R214, RZ ;  /* 0x000000d6be257214 */ /* 0x004fc400000e00ff */
[----:B------:R-:W2:Y:S04]  /*1f1a0*/  LDL.LU R214, [R1+0x310] ;  /* 0x0003100001d67983 */ /* 0x000ea80000300800 */
[----:B------:R-:W2:Y:S01]  /*1f1b0*/  LDL.LU R190, [R1+0x314] ;  /* 0x0003140001be7983 */ /* 0x000ea20000300800 */
[----:B---3--:R-:W-:-:S03]  /*1f1c0*/  LOP3.LUT R97, R201, R97, RZ, 0x3c, !PT ;  /* 0x00000061c9617212 */ /* 0x008fc600078e3cff */
[----:B------:R-:W3:Y:S01]  /*1f1d0*/  LDL.LU R201, [R1+0x620] ;  /* 0x0006200001c97983 */ /* 0x000ee20000300800 */
        /* <DEDUP_REMOVED lines=19> */
[----:B------:R-:W-:Y:S01]  /*1f310*/  LOP3.LUT R94, R213, R95, RZ, 0x3c, !PT ;  /* 0x0000005fd55e7212 */ /* 0x000fe200078e3cff */
[----:B------:R-:W-:Y:S01]  /*1f320*/  IMAD R182, R33, 0x9, R182 ;  /* 0x0000000921b67824 */ /* 0x000fe200078e02b6 */
[----:B------:R-:W-:Y:S02]  /*1f330*/  VABSDIFF.U32 R33, R215, R216, RZ ;  /* 0x000000d8d7217214 */ /* 0x000fe400000e00ff */
[----:B------:R-:W3:Y:S01]  /*1f340*/  LDL.LU R216, [R1+0x2c0] ;  /* 0x0002c00001d87983 */ /* 0x000ee20000300800 */
[----:B------:R-:W-:Y:S01]  /*1f350*/  IMAD.IADD R182, R182, 0x1, R29 ;  /* 0x00000001b6b67824 */ /* 0x000fe200078e021d */
[----:B------:R-:W-:Y:S02]  /*1f360*/  POPC R94, R94 ;  /* 0x0000005e005e7309 */ /* 0x000fe40000000000 */
[----:B------:R-:W3:Y:S04]  /*1f370*/  LDL.LU R215, [R1+0x2c4] ;  /* 0x0002c40001d77983 */ /* 0x000ee80000300800 */
[----:B------:R-:W3:Y:S02]  /*1f380*/  LDL.LU R212, [R1+0x600] ;  /* 0x0006000001d47983 */ /* 0x000ee40000300800 */
[----:B------:R-:W1:Y:S01]  /*1f390*/  POPC R29, R35 ;  /* 0x00000023001d7309 */ /* 0x000e620000000000 */
[----:B------:R-:W-:Y:S01]  /*1f3a0*/  LOP3.LUT R39, R210, R96, RZ, 0x3c, !PT ;  /* 0x00000060d2277212 */ /* 0x000fe200078e3cff */
[----:B------:R-:W-:-:S04]  /*1f3b0*/  IMAD R182, R31, 0x9, R182 ;  /* 0x000000091fb67824 */ /* 0x000fc800078e02b6 */
[----:B------:R-:W-:Y:S02]  /*1f3c0*/  IMAD.IADD R182, R182, 0x1, R27 ;  /* 0x00000001b6b67824 */ /* 0x000fe400078e021b */
[----:B------:R-:W-:Y:S01]  /*1f3d0*/  POPC R39, R39 ;  /* 0x0000002700277309 */ /* 0x000fe20000000000 */
[----:B-1----:R-:W-:-:S07]  /*1f3e0*/  IMAD.IADD R27, R29, 0x1, R94 ;  /* 0x000000011d1b7824 */ /* 0x002fce00078e025e */
[----:B------:R-:W1:Y:S01]  /*1f3f0*/  POPC R8, R97 ;  /* 0x0000006100087309 */ /* 0x000e620000000000 */
[----:B------:R-:W-:Y:S02]  /*1f400*/  VABSDIFF.U32 R29, R56, R211, RZ ;  /* 0x000000d3381d7214 */ /* 0x000fe400000e00ff */
[----:B------:R0:W4:Y:S04]  /*1f410*/  LDL.LU R56, [R1+0xc8c] ;  /* 0x000c8c0001387983 */ /* 0x0001280000300800 */
[----:B------:R-:W3:Y:S04]  /*1f420*/  LDL.LU R213, [R1+0x2b0] ;  /* 0x0002b00001d57983 */ /* 0x000ee80000300800 */
[----:B------:R-:W3:Y:S01]  /*1f430*/  LDL.LU R211, [R1+0x2b4] ;  /* 0x0002b40001d37983 */ /* 0x000ee20000300800 */
[----:B-1----:R-:W-:Y:S01]  /*1f440*/  IMAD.IADD R8, R39, 0x1, R8 ;  /* 0x0000000127087824 */ /* 0x002fe200078e0208 */
[----:B--2---:R-:W-:-:S02]  /*1f450*/  LOP3.LUT R39, R214, R92, RZ, 0x3c, !PT ;  /* 0x0000005cd6277212 */ /* 0x004fc400078e3cff */
[----:B------:R-:W-:Y:S02]  /*1f460*/  LOP3.LUT R92, R190, R93, RZ, 0x3c, !PT ;  /* 0x0000005dbe5c7212 */ /* 0x000fe400078e3cff */
[----:B------:R-:W2:Y:S01]  /*1f470*/  LDL.LU R190, [R1+0x5f4] ;  /* 0x0005f40001be7983 */ /* 0x000ea20000300800 */
[----:B---3--:R-:W-:-:S03]  /*1f480*/  VABSDIFF.U32 R35, R54, R201, RZ ;  /* 0x000000c936237214 */ /* 0x008fc600000e00ff */
[----:B------:R0:W4:Y:S04]  /*1f490*/  LDL.LU R54, [R1+0xc88] ;  /* 0x000c880001367983 */ /* 0x0001280000300800 */
[----:B------:R-:W3:Y:S04]  /*1f4a0*/  LDL.LU R214, [R1+0x98] ;  /* 0x0000980001d67983 */ /* 0x000ee80000300800 */
[----:B------:R-:W3:Y:S01]  /*1f4b0*/  LDL.LU R201, [R1+0x9c] ;  /* 0x00009c0001c97983 */ /* 0x000ee20000300800 */
[----:B------:R-:W-:-:S05]  /*1f4c0*/  IMAD R182, R51, 0x9, R182 ;  /* 0x0000000933b67824 */ /* 0x000fca00078e02b6 */
[----:B------:R-:W-:Y:S02]  /*1f4d0*/  IADD3 R182, PT, PT, R182, R43, RZ ;  /* 0x0000002bb6b67210 */ /* 0x000fe40007ffe0ff */
[----:B------:R-:W-:Y:S02]  /*1f4e0*/  LOP3.LUT R43, R216, R90, RZ, 0x3c, !PT ;  /* 0x0000005ad82b7212 */ /* 0x000fe400078e3cff */
[----:B------:R-:W3:Y:S01]  /*1f4f0*/  LDL.LU R216, [R1+0x5f0] ;  /* 0x0005f00001d87983 */ /* 0x000ee20000300800 */
[----:B------:R-:W-:Y:S02]  /*1f500*/  LOP3.LUT R90, R215, R91, RZ, 0x3c, !PT ;  /* 0x0000005bd75a7212 */ /* 0x000fe400078e3cff */
[----:B------:R-:W-:Y:S02]  /*1f510*/  VABSDIFF.U32 R41, R52, R212, RZ ;  /* 0x000000d434297214 */ /* 0x000fe400000e00ff */
[----:B------:R0:W4:Y:S04]  /*1f520*/  LDL.LU R52, [R1+0xc84] ;  /* 0x000c840001347983 */ /* 0x0001280000300800 */
[----:B------:R-:W3:Y:S04]  /*1f530*/  LDL.LU R215, [R1+0x88] ;  /* 0x0000880001d77983 */ /* 0x000ee80000300800 */
[----:B------:R-:W3:Y:S01]  /*1f540*/  LDL.LU R212, [R1+0x8c] ;  /* 0x00008c0001d47983 */ /* 0x000ee20000300800 */
[----:B------:R-:W-:-:S03]  /*1f550*/  LOP3.LUT R47, R213, R88, RZ, 0x3c, !PT ;  /* 0x00000058d52f7212 */ /* 0x000fc600078e3cff */
[----:B------:R-:W3:Y:S01]  /*1f560*/  LDL.LU R213, [R1+0x5ec] ;  /* 0x0005ec0001d57983 */ /* 0x000ee20000300800 */
[----:B------:R-:W-:Y:S02]  /*1f570*/  LOP3.LUT R88, R211, R89, RZ, 0x3c, !PT ;  /* 0x00000059d3587212 */ /* 0x000fe400078e3cff */
[----:B--2---:R-:W-:Y:S02]  /*1f580*/  VABSDIFF.U32 R45, R50, R190, RZ ;  /* 0x000000be322d7214 */ /* 0x004fe400000e00ff */
[----:B------:R0:W4:Y:S04]  /*1f590*/  LDL.LU R50, [R1+0xc80] ;  /* 0x000c800001327983 */ /* 0x0001280000300800 */
[----:B------:R-:W2:Y:S04]  /*1f5a0*/  LDL.LU R211, [R1+0x78] ;  /* 0x0000780001d37983 */ /* 0x000ea80000300800 */
[----:B------:R-:W2:Y:S01]  /*1f5b0*/  LDL.LU R190, [R1+0x7c] ;  /* 0x00007c0001be7983 */ /* 0x000ea20000300800 */
[----:B---3--:R-:W-:-:S02]  /*1f5c0*/  LOP3.LUT R51, R214, R86, RZ, 0x3c, !PT ;  /* 0x00000056d6337212 */ /* 0x008fc400078e3cff */
[----:B------:R-:W-:Y:S02]  /*1f5d0*/  LOP3.LUT R86, R201, R87, RZ, 0x3c, !PT ;  /* 0x00000057c9567212 */ /* 0x000fe400078e3cff */
[----:B------:R-:W3:Y:S01]  /*1f5e0*/  LDL.LU R201, [R1+0x5e8] ;  /* 0x0005e80001c97983 */ /* 0x000ee20000300800 */
[----:B------:R-:W-:-:S04]  /*1f5f0*/  IMAD R182, R53, 0x9, R182 ;  /* 0x0000000935b67824 */ /* 0x000fc800078e02b6 */
[----:B------:R-:W-:-:S04]  /*1f600*/  IMAD.IADD R182, R182, 0x1, R49 ;  /* 0x00000001b6b67824 */ /* 0x000fc800078e0231 */
[----:B------:R-:W-:-:S04]  /*1f610*/  IMAD R182, R57, 0x9, R182 ;  /* 0x0000000939b67824 */ /* 0x000fc800078e02b6 */
[----:B------:R-:W-:-:S04]  /*1f620*/  IMAD.IADD R182, R182, 0x1, R55 ;  /* 0x00000001b6b67824 */ /* 0x000fc800078e0237 */
[----:B------:R-:W-:-:S04]  /*1f630*/  IMAD R182, R65, 0x9, R182 ;  /* 0x0000000941b67824 */ /* 0x000fc800078e02b6 */
[----:B------:R-:W-:-:S04]  /*1f640*/  IMAD.IADD R59, R182, 0x1, R59 ;  /* 0x00000001b63b7824 */ /* 0x000fc800078e023b */
[----:B------:R-:W-:Y:S01]  /*1f650*/  IMAD R112, R112, 0x9, R59 ;  /* 0x0000000970707824 */ /* 0x000fe200078e023b */
[----:B------:R-:W-:Y:S02]  /*1f660*/  VABSDIFF.U32 R49, R48, R216, RZ ;  /* 0x000000d830317214 */ /* 0x000fe400000e00ff */
[----:B------:R0:W4:Y:S04]  /*1f670*/  LDL.LU R48, [R1+0xc7c] ;  /* 0x000c7c0001307983 */ /* 0x0001280000300800 */
[----:B------:R-:W3:Y:S04]  /*1f680*/  LDL.LU R214, [R1+0x68] ;  /* 0x0000680001d67983 */ /* 0x000ee80000300800 */
[----:B------:R-:W3:Y:S01]  /*1f690*/  LDL.LU R216, [R1+0x6c] ;  /* 0x00006c0001d87983 */ /* 0x000ee20000300800 */
[----:B------:R-:W-:-:S03]  /*1f6a0*/  LOP3.LUT R55, R215, R84, RZ, 0x3c, !PT ;  /* 0x00000054d7377212 */ /* 0x000fc600078e3cff */
[----:B------:R-:W3:Y:S01]  /*1f6b0*/  LDL.LU R215, [R1+0x5e4] ;  /* 0x0005e40001d77983 */ /* 0x000ee20000300800 */
[----:B------:R-:W-:Y:S02]  /*1f6c0*/  LOP3.LUT R84, R212, R85, RZ, 0x3c, !PT ;  /* 0x00000055d4547212 */ /* 0x000fe400078e3cff */
[----:B------:R-:W-:Y:S02]  /*1f6d0*/  VABSDIFF.U32 R53, R46, R213, RZ ;  /* 0x000000d52e357214 */ /* 0x000fe400000e00ff */
[----:B------:R0:W4:Y:S04]  /*1f6e0*/  LDL.LU R46, [R1+0xc78] ;  /* 0x000c7800012e7983 */ /* 0x0001280000300800 */
[----:B------:R-:W3:Y:S04]  /*1f6f0*/  LDL.LU R212, [R1+0x58] ;  /* 0x0000580001d47983 */ /* 0x000ee80000300800 */
[----:B------:R-:W3:Y:S01]  /*1f700*/  LDL.LU R213, [R1+0x5c] ;  /* 0x00005c0001d57983 */ /* 0x000ee20000300800 */
[----:B--2---:R-:W-:-:S02]  /*1f710*/  LOP3.LUT R59, R211, R82, RZ, 0x3c, !PT ;  /* 0x00000052d33b7212 */ /* 0x004fc400078e3cff */
[----:B------:R-:W-:Y:S02]  /*1f720*/  LOP3.LUT R82, R190, R83, RZ, 0x3c, !PT ;  /* 0x00000053be527212 */ /* 0x000fe400078e3cff */
[----:B---3--:R-:W-:Y:S02]  /*1f730*/  VABSDIFF.U32 R57, R44, R201, RZ ;  /* 0x000000c92c397214 */ /* 0x008fe400000e00ff */
[----:B------:R0:W4:Y:S04]  /*1f740*/  LDL.LU R44, [R1+0xc74] ;  /* 0x000c7400012c7983 */ /* 0x0001280000300800 */
[----:B------:R-:W2:Y:S04]  /*1f750*/  LDL.LU R211, [R1+0x5e0] ;  /* 0x0005e00001d37983 */ /* 0x000ea80000300800 */
        /* <DEDUP_REMOVED lines=24> */
[----:B------:R-:W-:Y:S01]  /*1f8e0*/  IADD3 R140, PT, PT, R139, R140, RZ ;  /* 0x0000008c8b8c7210 */ /* 0x000fe20007ffe0ff */
[----:B------:R-:W-:Y:S04]  /*1f8f0*/  POPC R250, R250 ;  /* 0x000000fa00fa7309 */ /* 0x000fe80000000000 */
[----:B------:R-:W-:-:S04]  /*1f900*/  IMAD R141, R141, 0x9, R140 ;  /* 0x000000098d8d7824 */ /* 0x000fc800078e028c */
[----:B------:R-:W1:Y:S01]  /*1f910*/  POPC R251, R251 ;  /* 0x000000fb00fb7309 */ /* 0x000e620000000000 */
[----:B------:R-:W-:-:S04]  /*1f920*/  IMAD.IADD R142, R141, 0x1, R142 ;  /* 0x000000018d8e7824 */ /* 0x000fc800078e028e */
[----:B------:R-:W-:-:S03]  /*1f930*/  IMAD R143, R143, 0x9, R142 ;  /* 0x000000098f8f7824 */ /* 0x000fc600078e028e */
[----:B------:R-:W-:Y:S01]  /*1f940*/  POPC R248, R248 ;  /* 0x000000f800f87309 */ /* 0x000fe20000000000 */
[----:B------:R-:W-:-:S04]  /*1f950*/  IMAD.IADD R144, R143, 0x1, R144 ;  /* 0x000000018f907824 */ /* 0x000fc800078e0290 */
[----:B------:R-:W-:-:S03]  /*1f960*/  IMAD R145, R145, 0x9, R144 ;  /* 0x0000000991917824 */ /* 0x000fc600078e0290 */
[----:B------:R-:W0:Y:S01]  /*1f970*/  POPC R249, R249 ;  /* 0x000000f900f97309 */ /* 0x000e220000000000 */
[----:B-1----:R-:W-:Y:S01]  /*1f980*/  IADD3 R250, PT, PT, R250, R251, RZ ;  /* 0x000000fbfafa7210 */ /* 0x002fe20007ffe0ff */
[----:B------:R-:W-:Y:S01]  /*1f990*/  IMAD.IADD R145, R145, 0x1, R120 ;  /* 0x0000000191917824 */ /* 0x000fe200078e0278 */
[----:B------:R-:W-:Y:S02]  /*1f9a0*/  VABSDIFF.U32 R61, R42, R215, RZ ;  /* 0x000000d72a3d7214 */ /* 0x000fe400000e00ff */
[----:B------:R1:W4:Y:S03]  /*1f9b0*/  LDL.LU R42, [R1+0xc70] ;  /* 0x000c7000012a7983 */ /* 0x0003260000300800 */
[----:B------:R-:W-:Y:S01]  /*1f9c0*/  POPC R108, R108 ;  /* 0x0000006c006c7309 */ /* 0x000fe20000000000 */
[----:B------:R-:W-:Y:S01]  /*1f9d0*/  IMAD R145, R250, 0x9, R145 ;  /* 0x00000009fa917824 */ /* 0x000fe200078e0291 */
[----:B------:R-:W-:Y:S01]  /*1f9e0*/  LOP3.LUT R63, R214, R80, RZ, 0x3c, !PT ;  /* 0x00000050d63f7212 */ /* 0x000fe200078e3cff */
[----:B------:R-:W3:Y:S05]  /*1f9f0*/  LDL.LU R210, [R1+0x5dc] ;  /* 0x0005dc0001d27983 */ /* 0x000eea0000300800 */
[----:B------:R-:W1:Y:S01]  /*1fa00*/  POPC R109, R109 ;  /* 0x0000006d006d7309 */ /* 0x000e620000000000 */
[----:B0-----:R-:W-:Y:S01]  /*1fa10*/  IMAD.IADD R248, R248, 0x1, R249 ;  /* 0x00000001f8f87824 */ /* 0x001fe200078e02f9 */
[----:B------:R-:W-:Y:S01]  /*1fa20*/  LOP3.LUT R80, R216, R81, RZ, 0x3c, !PT ;  /* 0x00000051d8507212 */ /* 0x000fe200078e3cff */
[----:B------:R-:W-:Y:S01]  /*1fa30*/  IMAD.IADD R145, R145, 0x1, R148 ;  /* 0x0000000191917824 */ /* 0x000fe200078e0294 */
[----:B------:R-:W3:Y:S04]  /*1fa40*/  LDL.LU R214, [R1+0x38] ;  /* 0x0000380001d67983 */ /* 0x000ee80000300800 */
[----:B------:R-:W-:Y:S01]  /*1fa50*/  POPC R4, R106 ;  /* 0x0000006a00047309 */ /* 0x000fe20000000000 */
[----:B------:R-:W3:Y:S01]  /*1fa60*/  LDL.LU R216, [R1+0x3c] ;  /* 0x00003c0001d87983 */ /* 0x000ee20000300800 */
[----:B------:R-:W-:-:S06]  /*1fa70*/  IMAD R248, R248, 0x9, R145 ;  /* 0x00000009f8f87824 */ /* 0x000fcc00078e0291 */
[----:B------:R-:W0:Y:S01]  /*1fa80*/  POPC R107, R107 ;  /* 0x0000006b006b7309 */ /* 0x000e220000000000 */
[----:B-1----:R-:W-:Y:S01]  /*1fa90*/  IMAD.IADD R6, R108, 0x1, R109 ;  /* 0x000000016c067824 */ /* 0x002fe200078e026d */
[----:B------:R-:W-:Y:S01]  /*1faa0*/  LOP3.LUT R78, R212, R78, RZ, 0x3c, !PT ;  /* 0x0000004ed44e7212 */ /* 0x000fe200078e3cff */
[----:B------:R-:W-:Y:S01]  /*1fab0*/  IMAD.IADD R149, R248, 0x1, R149 ;  /* 0x00000001f8957824 */ /* 0x000fe200078e0295 */
[----:B------:R-:W-:Y:S01]  /*1fac0*/  LOP3.LUT R79, R213, R79, RZ, 0x3c, !PT ;  /* 0x0000004fd54f7212 */ /* 0x000fe200078e3cff */
[----:B------:R-:W3:Y:S02]  /*1fad0*/  LDL.LU R215, [R1+0x5d8] ;  /* 0x0005d80001d77983 */ /* 0x000ee40000300800 */
[----:B------:R-:W-:Y:S01]  /*1fae0*/  IMAD R6, R6, 0x9, R149 ;  /* 0x0000000906067824 */ /* 0x000fe200078e0295 */
[----:B------:R-:W-:Y:S01]  /*1faf0*/  POPC R31, R39 ;  /* 0x00000027001f7309 */ /* 0x000fe20000000000 */
[----:B------:R-:W3:Y:S02]  /*1fb00*/  LDL.LU R212, [R1+0x28] ;  /* 0x0000280001d47983 */ /* 0x000ee40000300800 */
[----:B------:R-:W-:-:S02]  /*1fb10*/  IMAD.IADD R115, R6, 0x1, R115 ;  /* 0x0000000106737824 */ /* 0x000fc400078e0273 */
[----:B------:R-:W3:Y:S01]  /*1fb20*/  LDL.LU R213, [R1+0x2c] ;  /* 0x00002c0001d57983 */ /* 0x000ee20000300800 */
[----:B0-----:R-:W-:Y:S02]  /*1fb30*/  IMAD.IADD R4, R4, 0x1, R107 ;  /* 0x0000000104047824 */ /* 0x001fe400078e026b */
[----:B------:R-:W-:Y:S02]  /*1fb40*/  POPC R39, R43 ;  /* 0x0000002b00277309 */ /* 0x000fe40000000000 */
[----:B------:R-:W-:-:S06]  /*1fb50*/  IMAD R115, R4, 0x9, R115 ;  /* 0x0000000904737824 */ /* 0x000fcc00078e0273 */
[----:B------:R-:W-:Y:S08]  /*1fb60*/  POPC R43, R47 ;  /* 0x0000002f002b7309 */ /* 0x000ff00000000000 */
[----:B------:R-:W-:Y:S08]  /*1fb70*/  POPC R47, R51 ;  /* 0x00000033002f7309 */ /* 0x000ff00000000000 */
[----:B------:R-:W-:Y:S08]  /*1fb80*/  POPC R51, R55 ;  /* 0x0000003700337309 */ /* 0x000ff00000000000 */
[----:B------:R-:W-:Y:S08]  /*1fb90*/  POPC R55, R59 ;  /* 0x0000003b00377309 */ /* 0x000ff00000000000 */
[----:B------:R-:W-:Y:S08]  /*1fba0*/  POPC R59, R63 ;  /* 0x0000003f003b7309 */ /* 0x000ff00000000000 */
[----:B------:R-:W-:Y:S08]  /*1fbb0*/  POPC R4, R78 ;  /* 0x0000004e00047309 */ /* 0x000ff00000000000 */
[----:B------:R-:W0:Y:S02]  /*1fbc0*/  POPC R63, R79 ;  /* 0x0000004f003f7309 */ /* 0x000e240000000000 */
[----:B0-----:R-:W-:Y:S01]  /*1fbd0*/  IMAD.IADD R63, R4, 0x1, R63 ;  /* 0x00000001043f7824 */ /* 0x001fe200078e023f */
[----:B--2---:R-:W-:-:S02]  /*1fbe0*/  VABSDIFF.U32 R65, R40, R211, RZ ;  /* 0x000000d328417214 */ /* 0x004fc400000e00ff */
[----:B------:R0:W4:Y:S01]  /*1fbf0*/  LDL.LU R40, [R1+0xc6c] ;  /* 0x000c6c0001287983 */ /* 0x0001220000300800 */
[----:B---3--:R-:W-:-:S03]  /*1fc00*/  LOP3.LUT R4, R190, R76, RZ, 0x3c, !PT ;  /* 0x0000004cbe047212 */ /* 0x008fc600078e3cff */
[----:B------:R-:W2:Y:S01]  /*1fc10*/  LDL.LU R211, [R1+0x5d4] ;  /* 0x0005d40001d37983 */ /* 0x000ea20000300800 */
[----:B------:R-:W-:-:S03]  /*1fc20*/  LOP3.LUT R77, R201, R77, RZ, 0x3c, !PT ;  /* 0x0000004dc94d7212 */ /* 0x000fc600078e3cff */
[----:B------:R-:W3:Y:S04]  /*1fc30*/  LDL.LU R190, [R1+0x18] ;  /* 0x0000180001be7983 */ /* 0x000ee80000300800 */
[----:B------:R-:W2:Y:S01]  /*1fc40*/  LDL.LU R201, [R1+0x1c] ;  /* 0x00001c0001c97983 */ /* 0x000ea20000300800 */
[----:B------:R-:W-:Y:S08]  /*1fc50*/  POPC R12, R104 ;  /* 0x00000068000c7309 */ /* 0x000ff00000000000 */
[----:B------:R-:W1:Y:S01]  /*1fc60*/  POPC R105, R105 ;  /* 0x0000006900697309 */ /* 0x000e620000000000 */
[----:B------:R-:W-:Y:S01]  /*1fc70*/  IADD3 R115, PT, PT, R115, R10, RZ ;  /* 0x0000000a73737210 */ /* 0x000fe20007ffe0ff */
[----:B-1----:R-:W-:-:S04]  /*1fc80*/  IMAD.IADD R12, R12, 0x1, R105 ;  /* 0x000000010c0c7824 */ /* 0x002fc800078e0269 */
[----:B------:R-:W-:-:S04]  /*1fc90*/  IMAD R115, R12, 0x9, R115 ;  /* 0x000000090c737824 */ /* 0x000fc800078e0273 */
[----:B------:R-:W-:-:S04]  /*1fca0*/  IMAD.IADD R115, R115, 0x1, R14 ;  /* 0x0000000173737824 */ /* 0x000fc800078e020e */
[----:B------:R-:W-:-:S04]  /*1fcb0*/  IMAD R115, R16, 0x9, R115 ;  /* 0x0000000910737824 */ /* 0x000fc800078e0273 */
[----:B------:R-:W-:-:S04]  /*1fcc0*/  IMAD.IADD R115, R115, 0x1, R18 ;  /* 0x0000000173737824 */ /* 0x000fc800078e0212 */
[----:B------:R-:W-:-:S04]  /*1fcd0*/  IMAD R115, R20, 0x9, R115 ;  /* 0x0000000914737824 */ /* 0x000fc800078e0273 */
[----:B------:R-:W-:-:S04]  /*1fce0*/  IMAD.IADD R115, R115, 0x1, R22 ;  /* 0x0000000173737824 */ /* 0x000fc800078e0216 */
[----:B------:R-:W-:Y:S01]  /*1fcf0*/  IMAD R24, R24, 0x9, R115 ;  /* 0x0000000918187824 */ /* 0x000fe200078e0273 */
[----:B------:R-:W1:Y:S04]  /*1fd00*/  POPC R92, R92 ;  /* 0x0000005c005c7309 */ /* 0x000e680000000000 */
[----:B------:R-:W-:-:S05]  /*1fd10*/  IADD3 R37, PT, PT, R24, R37, RZ ;  /* 0x0000002518257210 */ /* 0x000fca0007ffe0ff */
[----:B------:R-:W-:Y:S01]  /*1fd20*/  IMAD R8, R8, 0x9, R37 ;  /* 0x0000000908087824 */ /* 0x000fe200078e0225 */
[----:B------:R-:W0:Y:S03]  /*1fd30*/  POPC R90, R90 ;  /* 0x0000005a005a7309 */ /* 0x000e260000000000 */
[----:B------:R-:W-:-:S04]  /*1fd40*/  IMAD.IADD R8, R8, 0x1, R33 ;  /* 0x0000000108087824 */ /* 0x000fc800078e0221 */
[----:B------:R-:W-:Y:S01]  /*1fd50*/  IMAD R8, R27, 0x9, R8 ;  /* 0x000000091b087824 */ /* 0x000fe200078e0208 */
[----:B-1----:R-:W-:Y:S01]  /*1fd60*/  IADD3 R31, PT, PT, R31, R92, RZ ;  /* 0x0000005c1f1f7210 */ /* 0x002fe20007ffe0ff */
[----:B------:R-:W-:Y:S02]  /*1fd70*/  POPC R4, R4 ;  /* 0x0000000400047309 */ /* 0x000fe40000000000 */
[----:B------:R-:W-:-:S06]  /*1fd80*/  IMAD.IADD R8, R8, 0x1, R29 ;  /* 0x0000000108087824 */ /* 0x000fcc00078e021d */
[----:B------:R-:W1:Y:S01]  /*1fd90*/  POPC R67, R77 ;  /* 0x0000004d00437309 */ /* 0x000e620000000000 */
[----:B------:R-:W-:Y:S02]  /*1fda0*/  IMAD R8, R31, 0x9, R8 ;  /* 0x000000091f087824 */ /* 0x000fe400078e0208 */
[----:B0-----:R-:W-:-:S05]  /*1fdb0*/  IMAD.IADD R39, R39, 0x1, R90 ;  /* 0x0000000127277824 */ /* 0x001fca00078e025a */
[----:B------:R-:W0:Y:S01]  /*1fdc0*/  POPC R88, R88 ;  /* 0x0000005800587309 */ /* 0x000e220000000000 */
[----:B------:R-:W-:-:S04]  /*1fdd0*/  IMAD.IADD R8, R8, 0x1, R35 ;  /* 0x0000000108087824 */ /* 0x000fc800078e0223 */
[----:B------:R-:W-:-:S03]  /*1fde0*/  IMAD R8, R39, 0x9, R8 ;  /* 0x0000000927087824 */ /* 0x000fc600078e0208 */
[----:B------:R-:W0:Y:S01]  /*1fdf0*/  POPC R86, R86 ;  /* 0x0000005600567309 */ /* 0x000e220000000000 */
[----:B-1----:R-:W-:Y:S01]  /*1fe00*/  IMAD.IADD R67, R4, 0x1, R67 ;  /* 0x0000000104437824 */ /* 0x002fe200078e0243 */
[----:B------:R-:W-:Y:S01]  /*1fe10*/  IADD3 R8, PT, PT, R8, R41, RZ ;  /* 0x0000002908087210 */ /* 0x000fe20007ffe0ff */
[----:B0-----:R-:W-:-:S05]  /*1fe20*/  IMAD.IADD R43, R43, 0x1, R88 ;  /* 0x000000012b2b7824 */ /* 0x001fca00078e0258 */
[----:B------:R-:W0:Y:S01]  /*1fe30*/  POPC R84, R84 ;  /* 0x0000005400547309 */ /* 0x000e220000000000 */
[----:B------:R-:W-:Y:S02]  /*1fe40*/  IMAD R8, R43, 0x9, R8 ;  /* 0x000000092b087824 */ /* 0x000fe400078e0208 */
[----:B------:R-:W-:-:S05]  /*1fe50*/  IMAD.IADD R47, R47, 0x1, R86 ;  /* 0x000000012f2f7824 */ /* 0x000fca00078e0256 */
[----:B------:R-:W-:Y:S01]  /*1fe60*/  POPC R82, R82 ;  /* 0x0000005200527309 */ /* 0x000fe20000000000 */
[----:B------:R-:W-:Y:S01]  /*1fe70*/  IMAD.IADD R8, R8, 0x1, R45 ;  /* 0x0000000108087824 */ /* 0x000fe200078e022d */
[----:B------:R-:W-:Y:S02]  /*1fe80*/  LOP3.LUT R74, R214, R74, RZ, 0x3c, !PT ;  /* 0x0000004ad64a7212 */ /* 0x000fe400078e3cff */
[----:B------:R-:W-:-:S04]  /*1fe90*/  LOP3.LUT R75, R216, R75, RZ, 0x3c, !PT ;  /* 0x0000004bd84b7212 */ /* 0x000fc800078e3cff */
[----:B------:R-:W-:Y:S08]  /*1fea0*/  POPC R4, R74 ;  /* 0x0000004a00047309 */ /* 0x000ff00000000000 */
[----:B------:R-:W1:Y:S01]  /*1feb0*/  POPC R29, R75 ;  /* 0x0000004b001d7309 */ /* 0x000e620000000000 */
[----:B------:R-:W-:Y:S02]  /*1fec0*/  IMAD R8, R47, 0x9, R8 ;  /* 0x000000092f087824 */ /* 0x000fe400078e0208 */
[----:B0-----:R-:W-:-:S02]  /*1fed0*/  IMAD.IADD R51, R51, 0x1, R84 ;  /* 0x0000000133337824 */ /* 0x001fc400078e0254 */
[----:B------:R-:W-:-:S03]  /*1fee0*/  IMAD.IADD R8, R8, 0x1, R49 ;  /* 0x0000000108087824 */ /* 0x000fc600078e0231 */
[----:B------:R-:W0:Y:S01]  /*1fef0*/  POPC R80, R80 ;  /* 0x0000005000507309 */ /* 0x000e220000000000 */
[----:B------:R-:W-:Y:S01]  /*1ff00*/  LOP3.LUT R73, R213, R73, RZ, 0x3c, !PT ;  /* 0x00000049d5497212 */ /* 0x000fe200078e3cff */
[----:B-1----:R-:W-:Y:S01]  /*1ff10*/  IMAD.IADD R29, R4, 0x1, R29 ;  /* 0x00000001041d7824 */ /* 0x002fe200078e021d */
[----:B------:R-:W-:-:S05]  /*1ff20*/  LOP3.LUT R4, R212, R72, RZ, 0x3c, !PT ;  /* 0x00000048d4047212 */ /* 0x000fca00078e3cff */
[----:B------:R-:W-:Y:S01]  /*1ff30*/  POPC R33, R73 ;  /* 0x0000004900217309 */ /* 0x000fe20000000000 */
[----:B------:R-:W-:Y:S01]  /*1ff40*/  IMAD R8, R51, 0x9, R8 ;  /* 0x0000000933087824 */ /* 0x000fe200078e0208 */
[----:B------:R-:W-:-:S06]  /*1ff50*/  IADD3 R55, PT, PT, R55, R82, RZ ;  /* 0x0000005237377210 */ /* 0x000fcc0007ffe0ff */
[----:B------:R-:W1:Y:S01]  /*1ff60*/  POPC R4, R4 ;  /* 0x0000000400047309 */ /* 0x000e620000000000 */
[----:B------:R-:W-:-:S04]  /*1ff70*/  IMAD.IADD R8, R8, 0x1, R53 ;  /* 0x0000000108087824 */ /* 0x000fc800078e0235 */
[----:B------:R-:W-:Y:S02]  /*1ff80*/  IMAD R8, R55, 0x9, R8 ;  /* 0x0000000937087824 */ /* 0x000fe400078e0208 */
[----:B0-----:R-:W-:Y:S02]  /*1ff90*/  IMAD.IADD R59, R59, 0x1, R80 ;  /* 0x000000013b3b7824 */ /* 0x001fe400078e0250 */
[----:B------:R-:W-:-:S04]  /*1ffa0*/  IMAD.IADD R8, R8, 0x1, R57 ;  /* 0x0000000108087824 */ /* 0x000fc800078e0239 */
[----:B------:R-:W-:Y:S01]  /*1ffb0*/  IMAD R8, R59, 0x9, R8 ;  /* 0x000000093b087824 */ /* 0x000fe200078e0208 */
[----:B-1----:R-:W-:-:S03]  /*1ffc0*/  IADD3 R33, PT, PT, R4, R33, RZ ;  /* 0x0000002104217210 */ /* 0x002fc60007ffe0ff */
[----:B------:R-:W-:-:S04]  /*1ffd0*/  IMAD.IADD R8, R8, 0x1, R61 ;  /* 0x0000000108087824 */ /* 0x000fc800078e023d */
[----:B------:R-:W-:-:S04]  /*1ffe0*/  IMAD R8, R63, 0x9, R8 ;  /* 0x000000093f087824 */ /* 0x000fc800078e0208 */
[----:B------:R-:W-:Y:S01]  /*1fff0*/  IMAD.IADD R8, R8, 0x1, R65 ;  /* 0x0000000108087824 */ /* 0x000fe200078e0241 */
[----:B------:R-:W-:Y:S02]  /*20000*/  VABSDIFF.U32 R27, R38, R210, RZ ;  /* 0x000000d2261b7214 */ /* 0x000fe400000e00ff */
[----:B------:R-:W-:Y:S01]  /*20010*/  LOP3.LUT R6, R26, R69, RZ, 0x3c, !PT ;  /* 0x000000451a067212 */ /* 0x000fe200078e3cff */
[----:B------:R-:W-:Y:S01]  /*20020*/  IMAD R8, R67, 0x9, R8 ;  /* 0x0000000943087824 */ /* 0x000fe200078e0208 */
[----:B------:R0:W4:Y:S04]  /*20030*/  LDL.LU R38, [R1+0xc68] ;  /* 0x000c680001267983 */ /* 0x0001280000300800 */
[----:B------:R-:W-:Y:S02]  /*20040*/  IADD3 R8, PT, PT, R8, R27, RZ ;  /* 0x0000001b08087210 */ /* 0x000fe40007ffe0ff */
[----:B------:R-:W-:Y:S01]  /*20050*/  POPC R27, R6 ;  /* 0x00000006001b7309 */ /* 0x000fe20000000000 */
[----:B------:R-:W-:-:S02]  /*20060*/  VABSDIFF.U32 R31, R36, R215, RZ ;  /* 0x000000d7241f7214 */ /* 0x000fc400000e00ff */
[----:B------:R0:W4:Y:S01]  /*20070*/  LDL.LU R36, [R1+0xc64] ;  /* 0x000c640001247983 */ /* 0x0001220000300800 */
[----:B------:R-:W-:Y:S01]  /*20080*/  VABSDIFF.U32 R39, R30, R32, RZ ;  /* 0x000000201e277214 */ /* 0x000fe200000e00ff */
[----:B------:R-:W-:Y:S02]  /*20090*/  IMAD R10, R3, UR16, RZ ;  /* 0x00000010030a7c24 */ /* 0x000fe4000f8e02ff */
[----:B------:R-:W-:Y:S02]  /*200a0*/  IMAD R8, R29, 0x9, R8 ;  /* 0x000000091d087824 */ /* 0x000fe400078e0208 */
[----:B------:R-:W-:Y:S01]  /*200b0*/  IMAD R29, R2, UR13, R10 ;  /* 0x0000000d021d7c24 */ /* 0x000fe2000f8e020a */
[----:B---3--:R-:W-:Y:S02]  /*200c0*/  LOP3.LUT R70, R190, R70, RZ, 0x3c, !PT ;  /* 0x00000046be467212 */ /* 0x008fe400078e3cff */
[----:B--2---:R-:W-:Y:S02]  /*200d0*/  LOP3.LUT R71, R201, R71, RZ, 0x3c, !PT ;  /* 0x00000047c9477212 */ /* 0x004fe400078e3cff */
[----:B------:R-:W-:Y:S08]  /*200e0*/  POPC R4, R70 ;  /* 0x0000004600047309 */ /* 0x000ff00000000000 */
[----:B------:R-:W1:Y:S01]  /*200f0*/  POPC R37, R71 ;  /* 0x0000004700257309 */ /* 0x000e620000000000 */
[----:B------:R-:W-:-:S02]  /*20100*/  VABSDIFF.U32 R35, R34, R211, RZ ;  /* 0x000000d322237214 */ /* 0x000fc400000e00ff */
[----:B------:R0:W4:Y:S04]  /*20110*/  LDL.LU R34, [R1+0xc60] ;  /* 0x000c600001227983 */ /* 0x0001280000300800 */
[----:B------:R0:W4:Y:S04]  /*20120*/  LDL.LU R32, [R1+0xc5c] ;  /* 0x000c5c0001207983 */ /* 0x0001280000300800 */
[----:B------:R0:W4:Y:S01]  /*20130*/  LDL.LU R30, [R1+0xc58] ;  /* 0x000c5800011e7983 */ /* 0x0001220000300800 */
[----:B-1----:R-:W-:Y:S01]  /*20140*/  IMAD.IADD R37, R4, 0x1, R37 ;  /* 0x0000000104257824 */ /* 0x002fe200078e0225 */
[----:B------:R-:W-:-:S02]  /*20150*/  LOP3.LUT R4, R28, R68, RZ, 0x3c, !PT ;  /* 0x000000441c047212 */ /* 0x000fc400078e3cff */
[----:B------:R0:W4:Y:S04]  /*20160*/  LDL.LU R28, [R1+0xc54] ;  /* 0x000c5400011c7983 */ /* 0x0001280000300800 */
[----:B------:R-:W1:Y:S01]  /*20170*/  POPC R4, R4 ;  /* 0x0000000400047309 */ /* 0x000e620000000000 */
[----:B------:R0:W4:Y:S01]  /*20180*/  LDL.LU R26, [R1+0xc50] ;  /* 0x000c5000011a7983 */ /* 0x0001220000300800 */
[----:B------:R-:W-:-:S03]  /*20190*/  IMAD.WIDE.U32 R68, R2, UR16, R110 ;  /* 0x0000001002447c25 */ /* 0x000fc6000f8e006e */
[----:B------:R0:W-:Y:S04]  /*201a0*/  STL [R1+0x9e8], R110 ;  /* 0x0009e86e01007387 */ /* 0x0001e80000100800 */
[----:B------:R0:W-:Y:S04]  /*201b0*/  STL [R1+0x9dc], R111 ;  /* 0x0009dc6f01007387 */ /* 0x0001e80000100800 */
[----:B------:R0:W4:Y:S01]  /*201c0*/  LDL.LU.64 R2, [R1+0xc48] ;  /* 0x000c480001027983 */ /* 0x0001220000300a00 */
[----:B-1----:R-:W-:-:S03]  /*201d0*/  IMAD.IADD R27, R4, 0x1, R27 ;  /* 0x00000001041b7824 */ /* 0x002fc600078e021b */
[----:B------:R0:W4:Y:S01]  /*201e0*/  LDL.LU R4, [R1+0xbe8] ;  /* 0x000be80001047983 */ /* 0x0001220000300800 */
[----:B------:R-:W-:-:S04]  /*201f0*/  IMAD.IADD R8, R8, 0x1, R31 ;  /* 0x0000000108087824 */ /* 0x000fc800078e021f */
[----:B------:R-:W-:-:S04]  /*20200*/  IMAD R8, R33, 0x9, R8 ;  /* 0x0000000921087824 */ /* 0x000fc800078e0208 */
[----:B------:R-:W-:-:S04]  /*20210*/  IMAD.IADD R8, R8, 0x1, R35 ;  /* 0x0000000108087824 */ /* 0x000fc800078e0223 */
[----:B------:R-:W-:-:S04]  /*20220*/  IMAD R8, R37, 0x9, R8 ;  /* 0x0000000925087824 */ /* 0x000fc800078e0208 */
[----:B------:R-:W-:Y:S01]  /*20230*/  IMAD.IADD R8, R8, 0x1, R39 ;  /* 0x0000000108087824 */ /* 0x000fe200078e0227 */
[----:B------:R-:W-:-:S03]  /*20240*/  IADD3 R69, PT, PT, R69, R29, RZ ;  /* 0x0000001d45457210 */ /* 0x000fc60007ffe0ff */
[----:B------:R-:W-:-:S05]  /*20250*/  IMAD R27, R27, 0x9, R8 ;  /* 0x000000091b1b7824 */ /* 0x000fca00078e0208 */
[----:B------:R0:W-:Y:S01]  /*20260*/  STG.E desc[UR14][R68.64], R27 ;  /* 0x0000001b44007986 */ /* 0x0001e2000c10190e */
[----:B------:R-:W-:Y:S01]  /*20270*/  IMAD.MOV.U32 R0, RZ, RZ, -0x3e000000 ;  /* 0xc2000000ff007424 */ /* 0x000fe200078e00ff */
[----:B------:R-:W-:-:S06]  /*20280*/  UMOV UR12, 0xfffffff7 ;  /* 0xfffffff7000c7882 */ /* 0x000fcc0000000000 */
.L_x_2:
[----:B----4-:R-:W-:Y:S01]  /*20290*/  STL [R1+0x13b8], R40 ;  /* 0x0013b82801007387 */ /* 0x010fe20000100800 */
[----:B------:R-:W-:Y:S01]  /*202a0*/  VIADD R248, R4, 0xfffffff9 ;  /* 0xfffffff904f87836 */ /* 0x000fe20000000000 */
[----:B-1----:R-:W1:Y:S01]  /*202b0*/  LDCU UR10, c[0x0][0x3c0] ;  /* 0x00007800ff0a77ac */ /* 0x002e620008000800 */
[--C-:B------:R-:W-:Y:S01]  /*202c0*/  IMAD.MOV.U32 R90, RZ, RZ, R2.reuse ;  /* 0x000000ffff5a7224 */ /* 0x100fe200078e0002 */
[----:B------:R-:W-:Y:S01]  /*202d0*/  STL [R1+0x13b4], R38 ;  /* 0x0013b42601007387 */ /* 0x000fe20000100800 */
[----:B------:R-:W-:Y:S01]  /*202e0*/  IMAD.MOV.U32 R91, RZ, RZ, R5 ;  /* 0x000000ffff5b7224 */ /* 0x000fe200078e0005 */
[----:B------:R-:W2:Y:S01]  /*202f0*/  LDCU UR8, c[0x0][0x3b8] ;  /* 0x00007700ff0877ac */ /* 0x000ea20008000800 */
[--C-:B------:R-:W-:Y:S01]  /*20300*/  IMAD.MOV.U32 R4, RZ, RZ, R2.reuse ;  /* 0x000000ffff047224 */ /* 0x100fe200078e0002 */
[----:B------:R-:W-:Y:S01]  /*20310*/  STL [R1+0x13b0], R44 ;  /* 0x0013b02c01007387 */ /* 0x000fe20000100800 */
[--C-:B------:R-:W-:Y:S01]  /*20320*/  IMAD.MOV.U32 R100, RZ, RZ, R2.reuse ;  /* 0x000000ffff647224 */ /* 0x100fe200078e0002 */
[-C--:B------:R-:W-:Y:S01]  /*20330*/  MOV R74, R2.reuse ;  /* 0x00000002004a7202 */ /* 0x080fe20000000f00 */
[----:B------:R-:W-:Y:S01]  /*20340*/  IMAD.MOV.U32 R101, RZ, RZ, R7 ;  /* 0x000000ffff657224 */ /* 0x000fe200078e0007 */
[----:B------:R-:W-:Y:S01]  /*20350*/  STL [R1+0x13ac], R48 ;  /* 0x0013ac3001007387 */ /* 0x000fe20000100800 */
[--C-:B------:R-:W-:Y:S01]  /*20360*/  IMAD.MOV.U32 R6, RZ, RZ, R2.reuse ;  /* 0x000000ffff067224 */ /* 0x100fe200078e0002 */
[----:B------:R-:W3:Y:S01]  /*20370*/  LDCU UR4, c[0x0][0x3a8] ;  /* 0x00007500ff0477ac */ /* 0x000ee20008000800 */
[----:B------:R-:W-:Y:S01]  /*20380*/  IMAD.MOV.U32 R75, RZ, RZ, R9 ;  /* 0x000000ffff4b7224 */ /* 0x000fe200078e0009 */
[----:B------:R-:W-:Y:S01]  /*20390*/  STL [R1+0x13a8], R52 ;  /* 0x0013a83401007387 */ /* 0x000fe20000100800 */
[--C-:B------:R-:W-:Y:S01]  /*203a0*/  IMAD.MOV.U32 R8, RZ, RZ, R2.reuse ;  /* 0x000000ffff087224 */ /* 0x100fe200078e0002 */
[----:B------:R-:W-:Y:S01]  /*203b0*/  MOV R12, R2 ;  /* 0x00000002000c7202 */ /* 0x000fe20000000f00 */
[--C-:B------:R-:W-:Y:S01]  /*203c0*/  IMAD.MOV.U32 R112, RZ, RZ, R2.reuse ;  /* 0x000000ffff707224 */ /* 0x100fe200078e0002 */
[----:B------:R-:W-:Y:S01]  /*203d0*/  STL [R1+0x13a4], R56 ;  /* 0x0013a43801007387 */ /* 0x000fe20000100800 */
[----:B------:R-:W-:Y:S01]  /*203e0*/  IMAD.MOV.U32 R113, RZ, RZ, R11 ;  /* 0x000000ffff717224 */ /* 0x000fe200078e000b */
[----:B------:R-:W-:Y:S01]  /*203f0*/  I2FP.F32.U32 R248, R248 ;  /* 0x000000f800f87245 */ /* 0x000fe20000201000 */
[--C-:B------:R-:W-:Y:S01]  /*20400*/  IMAD.MOV.U32 R14, RZ, RZ, R2.reuse ;  /* 0x000000ffff0e7224 */ /* 0x100fe200078e0002 */
[----:B------:R-:W-:Y:S01]  /*20410*/  STL [R1+0x13a0], R60 ;  /* 0x0013a03c01007387 */ /* 0x000fe20000100800 */
[--C-:B------:R-:W-:Y:S01]  /*20420*/  IMAD.MOV.U32 R16, RZ, RZ, R2.reuse ;  /* 0x000000ffff107224 */ /* 0x100fe200078e0002 */
[----:B------:R-:W-:Y:S01]  /*20430*/  UMOV UR11, URZ ;  /* 0x000000ff000b7c82 */ /* 0x000fe20008000000 */
[--C-:B------:R-:W-:Y:S01]  /*20440*/  IMAD.MOV.U32 R18, RZ, RZ, R2.reuse ;  /* 0x000000ffff127224 */ /* 0x100fe200078e0002 */
[----:B------:R-:W-:Y:S01]  /*20450*/  STL [R1+0x139c], R62 ;  /* 0x00139c3e01007387 */ /* 0x000fe20000100800 */
[----:B------:R-:W-:Y:S01]  /*20460*/  IMAD.MOV.U32 R148, RZ, RZ, R2 ;  /* 0x000000ffff947224 */ /* 0x000fe200078e0002 */
[----:B------:R-:W-:Y:S01]  /*20470*/  UMOV UR9, URZ ;  /* 0x000000ff00097c82 */ /* 0x000fe20008000000 */
[----:B------:R-:W-:Y:S01]  /*20480*/  IMAD.MOV.U32 R98, RZ, RZ, R66 ;  /* 0x000000ffff627224 */ /* 0x000fe200078e0042 */
[----:B------:R-:W-:Y:S01]  /*20490*/  STL [R1+0x1398], R42 ;  /* 0x0013982a01007387 */ /* 0x000fe20000100800 */
[--C-:B------:R-:W-:Y:S01]  /*204a0*/  IMAD.MOV.U32 R99, RZ, RZ, R5.reuse ;  /* 0x000000ffff637224 */ /* 0x100fe200078e0005 */
[-C--:B------:R-:W-:Y:S01]  /*204b0*/  MOV R246, R248.reuse ;  /* 0x000000f800f67202 */ /* 0x080fe20000000f00 */
[----:B------:R-:W-:Y:S01]  /*204c0*/  IMAD.MOV.U32 R118, RZ, RZ, R234 ;  /* 0x000000ffff767224 */ /* 0x000fe200078e00ea */
[----:B------:R-:W-:Y:S01]  /*204d0*/  STL [R1+0x1394], R46 ;  /* 0x0013942e01007387 */ /* 0x000fe20000100800 */
[----:B------:R-:W-:Y:S01]  /*204e0*/  IMAD.MOV.U32 R119, RZ, RZ, R5 ;  /* 0x000000ffff777224 */ /* 0x000fe200078e0005 */
[----:B------:R-:W-:Y:S01]  /*204f0*/  MOV R236, R248 ;  /* 0x000000f800ec7202 */ /* 0x000fe20000000f00 */
[----:B------:R-:W-:Y:S01]  /*20500*/  IMAD.MOV.U32 R249, RZ, RZ, R3 ;  /* 0x000000fffff97224 */ /* 0x000fe200078e0003 */
[----:B------:R-:W-:Y:S01]  /*20510*/  STL [R1+0x1390], R50 ;  /* 0x0013903201007387 */ /* 0x000fe20000100800 */
[--C-:B------:R-:W-:Y:S01]  /*20520*/  IMAD.MOV.U32 R250, RZ, RZ, R248.reuse ;  /* 0x000000fffffa7224 */ /* 0x100fe200078e00f8 */
[----:B------:R-:W-:Y:S01]  /*20530*/  UMOV UR5, URZ ;  /* 0x000000ff00057c82 */ /* 0x000fe20008000000 */
[--C-:B------:R-:W-:Y:S01]  /*20540*/  IMAD.MOV.U32 R244, RZ, RZ, R248.reuse ;  /* 0x000000fffff47224 */ /* 0x100fe200078e00f8 */
[----:B------:R-:W-:Y:S01]  /*20550*/  STL [R1+0x138c], R54 ;  /* 0x00138c3601007387 */ /* 0x000fe20000100800 */
[--C-:B------:R-:W-:Y:S01]  /*20560*/  IMAD.MOV.U32 R242, RZ, RZ, R248.reuse ;  /* 0x000000fffff27224 */ /* 0x100fe200078e00f8 */
[----:B------:R-:W0:Y:S01]  /*20570*/  LDCU UR6, c[0x0][0x3b0] ;  /* 0x00007600ff0677ac */ /* 0x000e220008000800 */
[--C-:B------:R-:W-:Y:S01]  /*20580*/  IMAD.MOV.U32 R240, RZ, RZ, R248.reuse ;  /* 0x000000fffff07224 */ /* 0x100fe200078e00f8 */
[----:B------:R-:W-:Y:S01]  /*20590*/  STL [R1+0x1388], R58 ;  /* 0x0013883a01007387 */ /* 0x000fe20000100800 */
[--C-:B------:R-:W-:Y:S01]  /*205a0*/  IMAD.MOV.U32 R238, RZ, RZ, R248.reuse ;  /* 0x000000ffffee7224 */ /* 0x100fe200078e00f8 */
[----:B------:R-:W-:Y:S01]  /*205b0*/  UMOV UR7, URZ ;  /* 0x000000ff00077c82 */ /* 0x000fe20008000000 */
[--C-:B------:R-:W-:Y:S01]  /*205c0*/  IMAD.MOV.U32 R232, RZ, RZ, R248.reuse ;  /* 0x000000ffffe87224 */ /* 0x100fe200078e00f8 */
[----:B------:R-:W-:Y:S01]  /*205d0*/  STL [R1+0x1384], R64 ;  /* 0x0013844001007387 */ /* 0x000fe20000100800 */
[----:B------:R-:W-:Y:S01]  /*205e0*/  IMAD.MOV.U32 R230, RZ, RZ, R248 ;  /* 0x000000ffffe67224 */ /* 0x000fe200078e00f8 */
[----:B------:R-:W-:Y:S01]  /*205f0*/  MOV R251, R5 ;  /* 0x0000000500fb7202 */ /* 0x000fe20000000f00 */
[--C-:B------:R-:W-:Y:S01]  /*20600*/  IMAD.MOV.U32 R10, RZ, RZ, R2.reuse ;  /* 0x000000ffff0a7224 */ /* 0x100fe200078e0002 */
[----:B------:R1:W-:Y:S01]  /*20610*/  STL [R1+0x1260], R252 ;  /* 0x001260fc01007387 */ /* 0x0003e20000100800 */
[----:B------:R-:W-:Y:S01]  /*20620*/  MOV R247, R11 ;  /* 0x0000000b00f77202 */ /* 0x000fe20000000f00 */
[--C-:B------:R-:W-:Y:S01]  /*20630*/  IMAD.MOV.U32 R158, RZ, RZ, R2.reuse ;  /* 0x000000ffff9e7224 */ /* 0x100fe200078e0002 */
[-C--:B------:R-:W-:Y:S01]  /*20640*/  MOV R154, R2.reuse ;  /* 0x00000002009a7202 */ /* 0x080fe20000000f00 */
[----:B------:R-:W-:Y:S01]  /*20650*/  STL.64 [R1+0x1430], R90 ;  /* 0x0014305a01007387 */ /* 0x000fe20000100a00 */
[--C-:B------:R-:W-:Y:S01]  /*20660*/  IMAD.MOV.U32 R159, RZ, RZ, R13.reuse ;  /* 0x000000ffff9f7224 */ /* 0x100fe200078e000d */
[----:B------:R-:W-:Y:S01]  /*20670*/  MOV R153, R19 ;  /* 0x0000001300997202 */ /* 0x000fe20000000f00 */
[----:B------:R-:W-:Y:S01]  /*20680*/  IMAD.MOV.U32 R245, RZ, RZ, R13 ;  /* 0x000000fffff57224 */ /* 0x000fe200078e000d */
[----:B------:R-:W-:Y:S01]  /*20690*/  STL [R1+0x1424], R4 ;  /* 0x0014240401007387 */ /* 0x000fe20000100800 */
[----:B------:R-:W-:Y:S01]  /*206a0*/  IMAD.MOV.U32 R156, RZ, RZ, R2 ;  /* 0x000000ffff9c7224 */ /* 0x000fe200078e0002 */
[----:B------:R-:W-:Y:S01]  /*206b0*/  MOV R237, R21 ;  /* 0x0000001500ed7202 */ /* 0x000fe20000000f00 */
[----:B-1----:R-:W-:Y:S01]  /*206c0*/  IMAD.MOV.U32 R252, RZ, RZ, R248 ;  /* 0x000000fffffc7224 */ /* 0x002fe200078e00f8 */
[----:B------:R1:W-:Y:S01]  /*206d0*/  STL.64 [R1+0x1428], R100 ;  /* 0x0014286401007387 */ /* 0x0003e20000100a00 */
[--C-:B------:R-:W-:Y:S01]  /*206e0*/  IMAD.MOV.U32 R157, RZ, RZ, R15.reuse ;  /* 0x000000ffff9d7224 */ /* 0x100fe200078e000f */
[----:B------:R-:W-:Y:S01]  /*206f0*/  MOV R22, R2 ;  /* 0x0000000200167202 */ /* 0x000fe20000000f00 */
[----:B------:R-:W-:Y:S01]  /*20700*/  IMAD.MOV.U32 R243, RZ, RZ, R15 ;  /* 0x000000fffff37224 */ /* 0x000fe200078e000f */
[----:B------:R2:W-:Y:S01]  /*20710*/  STL [R1+0x1420], R6 ;  /* 0x0014200601007387 */ /* 0x0005e20000100800 */
[--C-:B------:R-:W-:Y:S01]  /*20720*/  IMAD.MOV.U32 R155, RZ, RZ, R17.reuse ;  /* 0x000000ffff9b7224 */ /* 0x100fe200078e0011 */
[-C--:B------:R-:W-:Y:S01]  /*20730*/  MOV R228, R66.reuse ;  /* 0x0000004200e47202 */ /* 0x080fe20000000f00 */
[----:B------:R-:W-:Y:S01]  /*20740*/  IMAD.MOV.U32 R241, RZ, RZ, R17 ;  /* 0x000000fffff17224 */ /* 0x000fe200078e0011 */
[----:B------:R3:W-:Y:S01]  /*20750*/  STL.64 [R1+0x1408], R74 ;  /* 0x0014084a01007387 */ /* 0x0007e20000100a00 */
[----:B------:R-:W-:Y:S01]  /*20760*/  IMAD.MOV.U32 R152, RZ, RZ, R2 ;  /* 0x000000ffff987224 */ /* 0x000fe200078e0002 */
[----:B------:R-:W-:Y:S01]  /*20770*/  MOV R88, R66 ;  /* 0x0000004200587202 */ /* 0x000fe20000000f00 */
[----:B------:R-:W-:Y:S01]  /*20780*/  IMAD.MOV.U32 R239, RZ, RZ, R19 ;  /* 0x000000ffffef7224 */ /* 0x000fe200078e0013 */
[----:B------:R0:W-:Y:S01]  /*20790*/  STL [R1+0x1410], R8 ;  /* 0x0014100801007387 */ /* 0x0001e20000100800 */
[----:B-1----:R-:W-:Y:S01]  /*207a0*/  IMAD.MOV.U32 R100, RZ, RZ, R248 ;  /* 0x000000ffff647224 */ /* 0x002fe200078e00f8 */
[----:B--2---:R-:W-:Y:S01]  /*207b0*/  MOV R6, R248 ;  /* 0x000000f800067202 */ /* 0x004fe20000000f00 */
[----:B------:R-:W-:Y:S01]  /*207c0*/  IMAD.MOV.U32 R101, RZ, RZ, R3 ;  /* 0x000000ffff657224 */ /* 0x000fe200078e0003 */
[----:B------:R1:W-:Y:S01]  /*207d0*/  STL.64 [R1+0x1418], R112 ;  /* 0x0014187001007387 */ /* 0x0003e20000100a00 */
[----:B------:R-:W-:Y:S01]  /*207e0*/  IMAD.MOV.U32 R150, RZ, RZ, R2 ;  /* 0x000000ffff967224 */ /* 0x000fe200078e0002 */
[-C--:B------:R-:W-:Y:S01]  /*207f0*/  MOV R102, R66.reuse ;  /* 0x0000004200667202 */ /* 0x080fe20000000f00 */
[----:B------:R-:W-:Y:S01]  /*20800*/  IMAD.MOV.U32 R151, RZ, RZ, R21 ;  /* 0x000000ffff977224 */ /* 0x000fe200078e0015 */
[----:B------:R2:W-:Y:S01]  /*20810*/  STL [R1+0x1400], R12 ;  /* 0x0014000c01007387 */ /* 0x0005e20000100800 */
[--C-:B---3--:R-:W-:Y:S01]  /*20820*/  IMAD.MOV.U32 R74, RZ, RZ, R248.reuse ;  /* 0x000000ffff4a7224 */ /* 0x108fe200078e00f8 */
[----:B------:R-:W-:Y:S01]  /*20830*/  MOV R214, R66 ;  /* 0x0000004200d67202 */ /* 0x000fe20000000f00 */
[----:B0-----:R-:W-:Y:S01]  /*20840*/  IMAD.MOV.U32 R8, RZ, RZ, R248 ;  /* 0x000000ffff087224 */ /* 0x001fe200078e00f8 */
[----:B------:R0:W-:Y:S01]  /*20850*/  STL [R1+0x13fc], R14 ;  /* 0x0013fc0e01007387 */ /* 0x0001e20000100800 */
[----:B------:R-:W-:Y:S01]  /*20860*/  IMAD.MOV.U32 R75, RZ, RZ, R7 ;  /* 0x000000ffff4b7224 */ /* 0x000fe200078e0007 */
[----:B------:R-:W-:Y:S01]  /*20870*/  MOV R145, R5 ;  /* 0x0000000500917202 */ /* 0x000fe20000000f00 */
[----:B------:R-:W-:Y:S01]  /*20880*/  IMAD.MOV.U32 R20, RZ, RZ, R2 ;  /* 0x000000ffff147224 */ /* 0x000fe200078e0002 */
[----:B------:R3:W-:Y:S01]  /*20890*/  STL [R1+0x13f8], R16 ;  /* 0x0013f81001007387 */ /* 0x0007e20000100800 */
[--C-:B-1----:R-:W-:Y:S01]  /*208a0*/  IMAD.MOV.U32 R113, RZ, RZ, R248.reuse ;  /* 0x000000ffff717224 */ /* 0x102fe200078e00f8 */
[----:B------:R-:W-:Y:S01]  /*208b0*/  MOV R109, R9 ;  /* 0x00000009006d7202 */ /* 0x000fe20000000f00 */
[--C-:B------:R-:W-:Y:S01]  /*208c0*/  IMAD.MOV.U32 R112, RZ, RZ, R248.reuse ;  /* 0x000000ffff707224 */ /* 0x100fe200078e00f8 */
[----:B------:R1:W-:Y:S01]  /*208d0*/  STL [R1+0x13f4], R18 ;  /* 0x0013f41201007387 */ /* 0x0003e20000100800 */
[--C-:B--2---:R-:W-:Y:S01]  /*208e0*/  IMAD.MOV.U32 R12, RZ, RZ, R248.reuse ;  /* 0x000000ffff0c7224 */ /* 0x104fe200078e00f8 */
[----:B------:R-:W-:Y:S01]  /*208f0*/  MOV R64, R26 ;  /* 0x0000001a00407202 */ /* 0x000fe20000000f00 */
[----:B0-----:R-:W-:Y:S01]  /*20900*/  IMAD.MOV.U32 R14, RZ, RZ, R248 ;  /* 0x000000ffff0e7224 */ /* 0x001fe200078e00f8 */
[----:B------:R0:W-:Y:S01]  /*20910*/  STL [R1+0x13f0], R148 ;  /* 0x0013f09401007387 */ /* 0x0001e20000100800 */
[--C-:B------:R-:W-:Y:S01]  /*20920*/  IMAD.MOV.U32 R149, RZ, RZ, R23.reuse ;  /* 0x000000ffff957224 */ /* 0x100fe200078e0017 */
[----:B---3--:R-:W-:Y:S01]  /*20930*/  MOV R16, R248 ;  /* 0x000000f800107202 */ /* 0x008fe20000000f00 */
[----:B------:R-:W-:Y:S01]  /*20940*/  IMAD.MOV.U32 R233, RZ, RZ, R23 ;  /* 0x000000ffffe97224 */ /* 0x000fe200078e0017 */
[----:B------:R2:W-:Y:S01]  /*20950*/  STL.64 [R1+0x13e8], R98 ;  /* 0x0013e86201007387 */ /* 0x0005e20000100a00 */
[----:B------:R-:W-:Y:S01]  /*20960*/  IMAD.MOV.U32 R146, RZ, RZ, R2 ;  /* 0x000000ffff927224 */ /* 0x000fe200078e0002 */
[----:B------:R-:W-:Y:S01]  /*20970*/  MOV R125, R13 ;  /* 0x0000000d007d7202 */ /* 0x000fe20000000f00 */
[--C-:B-1----:R-:W-:Y:S01]  /*20980*/  IMAD.MOV.U32 R18, RZ, RZ, R248.reuse ;  /* 0x000000ffff127224 */ /* 0x102fe200078e00f8 */
[----:B------:R1:W-:Y:S01]  /*20990*/  STL.64 [R1+0x13e0], R118 ;  /* 0x0013e07601007387 */ /* 0x0003e20000100a00 */
[--C-:B------:R-:W-:Y:S01]  /*209a0*/  IMAD.MOV.U32 R147, RZ, RZ, R25.reuse ;  /* 0x000000ffff937224 */ /* 0x100fe200078e0019 */
[----:B------:R-:W-:Y:S01]  /*209b0*/  MOV R217, R17 ;  /* 0x0000001100d97202 */ /* 0x000fe20000000f00 */
[----:B0-----:R-:W-:Y:S01]  /*209c0*/  IMAD.MOV.U32 R148, RZ, RZ, R248 ;  /* 0x000000ffff947224 */ /* 0x001fe200078e00f8 */
[----:B------:R-:W-:Y:S01]  /*209d0*/  MOV R53, R21 ;  /* 0x0000001500357202 */ /* 0x000fe20000000f00 */
[----:B------:R-:W-:Y:S01]  /*209e0*/  IMAD.MOV.U32 R231, RZ, RZ, R25 ;  /* 0x000000ffffe77224 */ /* 0x000fe200078e0019 */
[----:B------:R-:W-:Y:S01]  /*209f0*/  MOV R40, R26 ;  /* 0x0000001a00287202 */ /* 0x000fe20000000f00 */
[----:B------:R-:W-:Y:S01]  /*20a00*/  IMAD.MOV.U32 R24, RZ, RZ, R2 ;  /* 0x000000ffff187224 */ /* 0x000fe200078e0002 */
[----:B--2---:R-:W-:Y:S01]  /*20a10*/  MOV R98, R248 ;  /* 0x000000f800627202 */ /* 0x004fe20000000f00 */
[----:B------:R-:W-:Y:S01]  /*20a20*/  IMAD.MOV.U32 R99, RZ, RZ, R23 ;  /* 0x000000ffff637224 */ /* 0x000fe200078e0017 */
[----:B------:R-:W-:Y:S01]  /*20a30*/  MOV R81, R23 ;  /* 0x0000001700517202 */ /* 0x000fe20000000f00 */
[----:B------:R-:W-:Y:S01]  /*20a40*/  IMAD.MOV.U32 R67, RZ, RZ, R3 ;  /* 0x000000ffff437224 */ /* 0x000fe200078e0003 */
[----:B------:R-:W-:Y:S01]  /*20a50*/  MOV R209, R25 ;  /* 0x0000001900d17202 */ /* 0x000fe20000000f00 */
[----:B-1----:R-:W-:Y:S01]  /*20a60*/  IMAD.MOV.U32 R118, RZ, RZ, R248 ;  /* 0x000000ffff767224 */ /* 0x002fe200078e00f8 */
[----:B------:R-:W-:Y:S01]  /*20a70*/  MOV R235, R3 ;  /* 0x0000000300eb7202 */ /* 0x000fe20000000f00 */
[----:B------:R-:W-:Y:S01]  /*20a80*/  TEX.LL RZ, R248, R248, R0, UR10, 2D, 0x3 ;  /* 0x28ff0a00f8f87f60 */ /* 0x000fe200089e03ff */
[----:B------:R-:W5:Y:S01]  /*20a90*/  TEX.LL RZ, R90, R2, R0, UR8, 2D, 0x3 ;  /* 0x28ff0800025a7f60 */ /* 0x000f6200089e03ff */
[----:B------:R-:W5:Y:S01]  /*20aa0*/  TEX.LL RZ, R4, R2, R0, UR4, 2D, 0x1 ;  /* 0x28ff040002047f60 */ /* 0x000f6200089e01ff */
        /* <DEDUP_REMOVED lines=44> */
[----:B------:R-:W-:-:S02]  /*20d70*/  IMAD.MOV.U32 R89, RZ, RZ, R7 ;  /* 0x000000ffff597224 */ /* 0x000fc400078e0007 */
[----:B------:R-:W-:Y:S02]  /*20d80*/  IMAD.MOV.U32 R225, RZ, RZ, R9 ;  /* 0x000000ffffe17224 */ /* 0x000fe400078e0009 */
[--C-:B------:R-:W-:Y:S02]  /*20d90*/  IMAD.MOV.U32 R223, RZ, RZ, R11.reuse ;  /* 0x000000ffffdf7224 */ /* 0x100fe400078e000b */
[----:B------:R-:W-:Y:S02]  /*20da0*/  IMAD.MOV.U32 R135, RZ, RZ, R11 ;  /* 0x000000ffff877224 */ /* 0x000fe400078e000b */
        /* <DEDUP_REMOVED lines=10> */
[--C-:B------:R-:W-:Y:S02]  /*20e50*/  IMAD.MOV.U32 R54, RZ, RZ, R26.reuse ;  /* 0x000000ffff367224 */ /* 0x100fe400078e001a */
        /* <DEDUP_REMOVED lines=29> */
[----:B------:R-:W-:Y:S02]  /*21030*/  IMAD.MOV.U32 R184, RZ, RZ, R234 ;  /* 0x000000ffffb87224 */ /* 0x000fe400078e00ea */
[----:B------:R-:W-:Y:S02]  /*21040*/  IMAD.MOV.U32 R143, RZ, RZ, R5 ;  /* 0x000000ffff8f7224 */ /* 0x000fe400078e0005 */
[--C-:B------:R-:W-:Y:S02]  /*21050*/  IMAD.MOV.U32 R203, RZ, RZ, R7.reuse ;  /* 0x000000ffffcb7224 */ /* 0x100fe400078e0007 */
        /* <DEDUP_REMOVED lines=53> */
[----:B------:R-:W-:Y:S02]  /*213b0*/  IMAD.MOV.U32 R175, RZ, RZ, R11 ;  /* 0x000000ffffaf7224 */ /* 0x000fe400078e000b */
        /* <DEDUP_REMOVED lines=9> */
[----:B------:R-:W-:Y:S02]  /*21450*/  IMAD.MOV.U32 R161, RZ, RZ, R25 ;  /* 0x000000ffffa17224 */ /* 0x000fe400078e0019 */
[----:B------:R-:W-:Y:S02]  /*21460*/  IMAD.MOV.U32 R82, RZ, RZ, R36 ;  /* 0x000000ffff527224 */ /* 0x000fe400078e0024 */
[--C-:B------:R-:W-:Y:S02]  /*21470*/  IMAD.MOV.U32 R83, RZ, RZ, R3.reuse ;  /* 0x000000ffff537224 */ /* 0x100fe400078e0003 */
[----:B------:R-:W-:Y:S01]  /*21480*/  IMAD.MOV.U32 R35, RZ, RZ, R3 ;  /* 0x000000ffff237224 */ /* 0x000fe200078e0003 */
[----:B-----5:R0:W-:Y:S04]  /*21490*/  STL.64 [R1+0x9e0], R90 ;  /* 0x0009e05a01007387 */ /* 0x0201e80000100a00 */
[----:B0-----:R-:W2:Y:S04]  /*214a0*/  LDL.LU.64 R90, [R1+0x1430] ;  /* 0x00143000015a7983 */ /* 0x001ea80000300a00 */
[----:B------:R0:W-:Y:S02]  /*214b0*/  STL [R1+0x2b0], R4 ;  /* 0x0002b00401007387 */ /* 0x0001e40000100800 */
[----:B0-----:R0:W5:Y:S01]  /*214c0*/  TEX.LL RZ, R4, R100, R0, UR6, 2D, 0x1 ;  /* 0x28ff060064047f60 */ /* 0x00116200089e01ff */
[----:B--2---:R1:W5:Y:S01]  /*214d0*/  TEX.LL RZ, R91, R90, R0, UR4, 2D, 0x1 ;  /* 0x28ff04005a5b7f60 */ /* 0x00436200089e01ff */
[----:B------:R2:W5:Y:S01]  /*214e0*/  TEX.LL RZ, R250, R250, R0, UR6, 2D, 0x1 ;  /* 0x28ff0600fafa7f60 */ /* 0x00056200089e01ff */
[----:B0-----:R-:W3:Y:S01]  /*214f0*/  LDL.LU.64 R100, [R1+0x1428] ;  /* 0x0014280001647983 */ /* 0x001ee20000300a00 */
[----:B------:R-:W-:-:S04]  /*21500*/  DEPBAR.LE SB5, 0x2 ;  /* 0x0000d0800000791a */ /* 0x000fc80000000000 */
[----:B------:R0:W-:Y:S04]  /*21510*/  STL [R1+0x2ac], R4 ;  /* 0x0002ac0401007387 */ /* 0x0001e80000100800 */
[----:B0-----:R-:W3:Y:S01]  /*21520*/  LDL.LU R4, [R1+0x1424] ;  /* 0x0014240001047983 */ /* 0x001ee20000300800 */
[----:B-1----:R-:W-:-:S03]  /*21530*/  IMAD.MOV.U32 R90, RZ, RZ, R6 ;  /* 0x000000ffff5a7224 */ /* 0x002fc600078e0006 */
[----:B------:R-:W3:Y:S01]  /*21540*/  LDL.LU R6, [R1+0x1420] ;  /* 0x0014200001067983 */ /* 0x000ee20000300800 */
[----:B--2---:R-:W-:-:S03]  /*21550*/  MOV R251, R113 ;  /* 0x0000007100fb7202 */ /* 0x004fc60000000f00 */
[----:B-----5:R0:W-:Y:S04]  /*21560*/  STL [R1+0x2a8], R91 ;  /* 0x0002a85b01007387 */ /* 0x0201e80000100800 */
[----:B------:R1:W-:Y:S01]  /*21570*/  STL [R1+0x2a4], R250 ;  /* 0x0002a4fa01007387 */ /* 0x0003e20000100800 */
[----:B0-----:R-:W-:Y:S02]  /*21580*/  IMAD.MOV.U32 R91, RZ, RZ, R5 ;  /* 0x000000ffff5b7224 */ /* 0x001fe400078e0005 */
[----:B-1----:R-:W-:Y:S02]  /*21590*/  IMAD.MOV.U32 R250, RZ, RZ, R112 ;  /* 0x000000fffffa7224 */ /* 0x002fe400078e0070 */
[----:B---3--:R-:W5:Y:S02]  /*215a0*/  TEX.LL RZ, R112, R4, R0, UR8, 2D, 0x3 ;  /* 0x28ff080004707f60 */ /* 0x008f6400089e03ff */
[----:B------:R-:W-:Y:S01]  /*215b0*/  TEX.LL RZ, R90, R90, R0, UR10, 2D, 0x3 ;  /* 0x28ff0a005a5a7f60 */ /* 0x000fe200089e03ff */
[----:B------:R0:W5:Y:S02]  /*215c0*/  TEX.LL RZ, R4, R100, R0, UR4, 2D, 0x1 ;  /* 0x28ff040064047f60 */ /* 0x00016400089e01ff */
[----:B0-----:R-:W-:Y:S01]  /*215d0*/  IMAD.MOV.U32 R100, RZ, RZ, R8 ;  /* 0x000000ffff647224 */ /* 0x001fe200078e0008 */
[----:B------:R-:W-:-:S04]  /*215e0*/  DEPBAR.LE SB5, 0x1 ;  /* 0x0000d0400000791a */ /* 0x000fc80000000000 */
[----:B------:R0:W-:Y:S04]  /*215f0*/  STL.64 [R1+0x928], R112 ;  /* 0x0009287001007387 */ /* 0x0001e80000100a00 */
[----:B0-----:R-:W2:Y:S04]  /*21600*/  LDL.LU.64 R112, [R1+0x1418] ;  /* 0x0014180001707983 */ /* 0x001ea80000300a00 */
[----:B------:R-:W3:Y:S01]  /*21610*/  LDL.LU R8, [R1+0x1410] ;  /* 0x0014100001087983 */ /* 0x000ee20000300800 */
[----:B------:R-:W-:-:S03]  /*21620*/  IMAD.MOV.U32 R101, RZ, RZ, R7 ;  /* 0x000000ffff657224 */ /* 0x000fc600078e0007 */
[----:B-----5:R0:W-:Y:S02]  /*21630*/  STL [R1+0x2a0], R4 ;  /* 0x0002a00401007387 */ /* 0x0201e40000100800 */
[----:B0-----:R-:W-:Y:S01]  /*21640*/  TEX.LL RZ, R4, R74, R0, UR6, 2D, 0x1 ;  /* 0x28ff06004a047f60 */ /* 0x001fe200089e01ff */
[----:B------:R-:W5:Y:S01]  /*21650*/  TEX.LL RZ, R74, R6, R0, UR8, 2D, 0x3 ;  /* 0x28ff0800064a7f60 */ /* 0x000f6200089e03ff */
[----:B------:R-:W-:Y:S01]  /*21660*/  TEX.LL RZ, R100, R100, R0, UR10, 2D, 0x3 ;  /* 0x28ff0a0064647f60 */ /* 0x000fe200089e03ff */
[----:B-----5:R0:W-:Y:S04]  /*21670*/  STL.64 [R1+0x930], R74 ;  /* 0x0009304a01007387 */ /* 0x0201e80000100a00 */
[----:B0-----:R-:W2:Y:S04]  /*21680*/  LDL.LU.64 R74, [R1+0x1408] ;  /* 0x00140800014a7983 */ /* 0x001ea80000300a00 */
[----:B------:R0:W-:Y:S02]  /*21690*/  STL [R1+0xc], R4 ;  /* 0x00000c0401007387 */ /* 0x0001e40000100800 */
[----:B0-----:R-:W-:Y:S01]  /*216a0*/  IMAD.MOV.U32 R4, RZ, RZ, R251 ;  /* 0x000000ffff047224 */ /* 0x001fe200078e00fb */
[----:B------:R-:W-:Y:S01]  /*216b0*/  MOV R251, R9 ;  /* 0x0000000900fb7202 */ /* 0x000fe20000000f00 */
[----:B--2---:R0:W5:Y:S02]  /*216c0*/  TEX.LL RZ, R6, R74, R0, UR4, 2D, 0x1 ;  /* 0x28ff04004a067f60 */ /* 0x00416400089e01ff */
[----:B0-----:R-:W-:-:S02]  /*216d0*/  IMAD.MOV.U32 R74, RZ, RZ, R4 ;  /* 0x000000ffff4a7224 */ /* 0x001fc400078e0004 */
[----:B------:R-:W-:Y:S01]  /*216e0*/  IMAD.MOV.U32 R75, RZ, RZ, R9 ;  /* 0x000000ffff4b7224 */ /* 0x000fe200078e0009 */
[----:B-----5:R0:W-:Y:S03]  /*216f0*/  STL [R1+0x8], R6 ;  /* 0x0000080601007387 */ /* 0x0201e60000100800 */
[----:B0-----:R-:W-:Y:S02]  /*21700*/  TEX.LL RZ, R6, R74, R0, UR6, 2D, 0x1 ;  /* 0x28ff06004a067f60 */ /* 0x001fe400089e01ff */
[----:B---3--:R-:W5:Y:S02]  /*21710*/  TEX.LL RZ, R74, R8, R0, UR8, 2D, 0x3 ;  /* 0x28ff0800084a7f60 */ /* 0x008f6400089e03ff */
[----:B-----5:R0:W-:Y:S02]  /*21720*/  STL.64 [R1+0x948], R74 ;  /* 0x0009484a01007387 */ /* 0x0201e40000100a00 */
[----:B0-----:R-:W-:Y:S01]  /*21730*/  TEX.LL RZ, R74, R250, R0, UR10, 2D, 0x3 ;  /* 0x28ff0a00fa4a7f60 */ /* 0x001fe200089e03ff */
[----:B------:R0:W-:Y:S01]  /*21740*/  TEX.LL RZ, R4, R112, R0, UR4, 2D, 0x1 ;  /* 0x28ff040070047f60 */ /* 0x0001e200089e01ff */
[----:B------:R-:W-:Y:S01]  /*21750*/  TEX.LL RZ, R251, R246, R0, UR6, 2D, 0x1 ;  /* 0x28ff0600f6fb7f60 */ /* 0x000fe200089e01ff */
[----:B------:R-:W5:Y:S01]  /*21760*/  TEX.LL RZ, R246, R10, R0, UR8, 2D, 0x3 ;  /* 0x28ff08000af67f60 */ /* 0x000f6200089e03ff */
[----:B0-----:R-:W-:-:S02]  /*21770*/  IMAD.MOV.U32 R112, RZ, RZ, R12 ;  /* 0x000000ffff707224 */ /* 0x001fc400078e000c */
[----:B------:R-:W2:Y:S01]  /*21780*/  LDL.LU R12, [R1+0x1400] ;  /* 0x00140000010c7983 */ /* 0x000ea20000300800 */
[----:B------:R-:W-:-:S06]  /*21790*/  IMAD.MOV.U32 R113, RZ, RZ, R11 ;  /* 0x000000ffff717224 */ /* 0x000fcc00078e000b */
[----:B------:R-:W-:Y:S01]  /*217a0*/  TEX.LL RZ, R112, R112, R0, UR10, 2D, 0x3 ;  /* 0x28ff0a0070707f60 */ /* 0x000fe200089e03ff */
[----:B------:R0:W-:Y:S02]  /*217b0*/  TEX.LL RZ, R250, R158, R0, UR4, 2D, 0x1 ;  /* 0x28ff04009efa7f60 */ /* 0x0001e400089e01ff */
[----:B0-----:R-:W-:Y:S02]  /*217c0*/  MOV R158, R14 ;  /* 0x0000000e009e7202 */ /* 0x001fe40000000f00 */
[----:B------:R-:W3:Y:S04]  /*217d0*/  LDL.LU R14, [R1+0x13fc] ;  /* 0x0013fc00010e7983 */ /* 0x000ee80000300800 */
[----:B-----5:R0:W-:Y:S02]  /*217e0*/  STL.64 [R1+0x960], R246 ;  /* 0x000960f601007387 */ /* 0x0201e40000100a00 */
[----:B0-----:R-:W-:Y:S01]  /*217f0*/  TEX.LL RZ, R247, R244, R0, UR6, 2D, 0x1 ;  /* 0x28ff0600f4f77f60 */ /* 0x001fe200089e01ff */
[----:B--2---:R-:W5:Y:S01]  /*21800*/  TEX.LL RZ, R244, R12, R0, UR8, 2D, 0x3 ;  /* 0x28ff08000cf47f60 */ /* 0x004f6200089e03ff */
[----:B------:R-:W-:Y:S01]  /*21810*/  TEX.LL RZ, R158, R158, R0, UR10, 2D, 0x3 ;  /* 0x28ff0a009e9e7f60 */ /* 0x000fe200089e03ff */
[----:B------:R0:W-:Y:S02]  /*21820*/  TEX.LL RZ, R246, R156, R0, UR4, 2D, 0x1 ;  /* 0x28ff04009cf67f60 */ /* 0x0001e400089e01ff */
[----:B0-----:R-:W-:-:S02]  /*21830*/  IMAD.MOV.U32 R156, RZ, RZ, R16 ;  /* 0x000000ffff9c7224 */ /* 0x001fc400078e0010 */
[----:B------:R-:W2:Y:S04]  /*21840*/  LDL.LU R16, [R1+0x13f8] ;  /* 0x0013f80001107983 */ /* 0x000ea80000300800 */
[----:B-----5:R0:W-:Y:S02]  /*21850*/  STL.64 [R1+0x978], R244 ;  /* 0x000978f401007387 */ /* 0x0201e40000100a00 */
[----:B0-----:R-:W-:Y:S01]  /*21860*/  TEX.LL RZ, R245, R242, R0, UR6, 2D, 0x1 ;  /* 0x28ff0600f2f57f60 */ /* 0x001fe200089e01ff */
[----:B---3--:R-:W5:Y:S01]  /*21870*/  TEX.LL RZ, R242, R14, R0, UR8, 2D, 0x3 ;  /* 0x28ff08000ef27f60 */ /* 0x008f6200089e03ff */
[----:B------:R-:W-:Y:S01]  /*21880*/  TEX.LL RZ, R156, R156, R0, UR10, 2D, 0x3 ;  /* 0x28ff0a009c9c7f60 */ /* 0x000fe200089e03ff */
[----:B------:R0:W-:Y:S02]  /*21890*/  TEX.LL RZ, R244, R154, R0, UR4, 2D, 0x1 ;  /* 0x28ff04009af47f60 */ /* 0x0001e400089e01ff */
[----:B0-----:R-:W-:-:S02]  /*218a0*/  IMAD.MOV.U32 R154, RZ, RZ, R18 ;  /* 0x000000ffff9a7224 */ /* 0x001fc400078e0012 */
[----:B------:R-:W3:Y:S04]  /*218b0*/  LDL.LU R18, [R1+0x13f4] ;  /* 0x0013f40001127983 */ /* 0x000ee80000300800 */
[----:B------:R-:W-:Y:S04]  /*218c0*/  STL [R1+0x4], R6 ;  /* 0x0000040601007387 */ /* 0x000fe80000100800 */
[----:B-----5:R0:W-:Y:S02]  /*218d0*/  STL.64 [R1+0x990], R242 ;  /* 0x000990f201007387 */ /* 0x0201e40000100a00 */
[----:B0-----:R-:W-:Y:S01]  /*218e0*/  TEX.LL RZ, R243, R240, R0, UR6, 2D, 0x1 ;  /* 0x28ff0600f0f37f60 */ /* 0x001fe200089e01ff */
[----:B--2---:R-:W5:Y:S01]  /*218f0*/  TEX.LL RZ, R240, R16, R0, UR8, 2D, 0x3 ;  /* 0x28ff080010f07f60 */ /* 0x004f6200089e03ff */
[----:B------:R-:W-:Y:S01]  /*21900*/  TEX.LL RZ, R154, R154, R0, UR10, 2D, 0x3 ;  /* 0x28ff0a009a9a7f60 */ /* 0x000fe200089e03ff */
[----:B------:R0:W-:Y:S01]  /*21910*/  TEX.LL RZ, R242, R152, R0, UR4, 2D, 0x1 ;  /* 0x28ff040098f27f60 */ /* 0x0001e200089e01ff */
[----:B------:R-:W-:Y:S01]  /*21920*/  STL [R1], R4 ;  /* 0x0000000401007387 */ /* 0x000fe20000100800 */
[----:B0-----:R-:W-:-:S03]  /*21930*/  IMAD.MOV.U32 R152, RZ, RZ, R148 ;  /* 0x000000ffff987224 */ /* 0x001fc600078e0094 */
[----:B------:R-:W2:Y:S04]  /*21940*/  LDL.LU R148, [R1+0x13f0] ;  /* 0x0013f00001947983 */ /* 0x000ea80000300800 */
[----:B-----5:R0:W-:Y:S02]  /*21950*/  STL.64 [R1+0x9b0], R240 ;  /* 0x0009b0f001007387 */ /* 0x0201e40000100a00 */
[----:B0-----:R-:W-:Y:S01]  /*21960*/  TEX.LL RZ, R241, R238, R0, UR6, 2D, 0x1 ;  /* 0x28ff0600eef17f60 */ /* 0x001fe200089e01ff */
[----:B---3--:R-:W5:Y:S01]  /*21970*/  TEX.LL RZ, R238, R18, R0, UR8, 2D, 0x3 ;  /* 0x28ff080012ee7f60 */ /* 0x008f6200089e03ff */
[----:B------:R-:W-:Y:S01]  /*21980*/  TEX.LL RZ, R152, R152, R0, UR10, 2D, 0x3 ;  /* 0x28ff0a0098987f60 */ /* 0x000fe200089e03ff */
[----:B------:R0:W-:Y:S01]  /*21990*/  TEX.LL RZ, R240, R150, R0, UR4, 2D, 0x1 ;  /* 0x28ff040096f07f60 */ /* 0x0001e200089e01ff */
[----:B-----5:R1:W-:Y:S02]  /*219a0*/  STL.64 [R1+0x9b8], R238 ;  /* 0x0009b8ee01007387 */ /* 0x0203e40000100a00 */
[----:B-1----:R-:W-:Y:S01]  /*219b0*/  TEX.LL RZ, R239, R236, R0, UR6, 2D, 0x1 ;  /* 0x28ff0600ecef7f60 */ /* 0x002fe200089e01ff */
[----:B------:R-:W5:Y:S01]  /*219c0*/  TEX.LL RZ, R236, R20, R0, UR8, 2D, 0x3 ;  /* 0x28ff080014ec7f60 */ /* 0x000f6200089e03ff */
[----:B0-----:R-:W-:-:S06]  /*219d0*/  IMAD.MOV.U32 R150, RZ, RZ, R252 ;  /* 0x000000ffff967224 */ /* 0x001fcc00078e00fc */
[----:B------:R-:W-:Y:S01]  /*219e0*/  TEX.LL RZ, R150, R150, R0, UR10, 2D, 0x3 ;  /* 0x28ff0a0096967f60 */ /* 0x000fe200089e03ff */
[----:B--2---:R-:W-:Y:S01]  /*219f0*/  TEX.LL RZ, R238, R148, R0, UR4, 2D, 0x1 ;  /* 0x28ff040094ee7f60 */ /* 0x004fe200089e01ff */
[----:B-----5:R0:W-:Y:S02]  /*21a00*/  STL.64 [R1+0x9c0], R236 ;  /* 0x0009c0ec01007387 */ /* 0x0201e40000100a00 */
[----:B0-----:R-:W-:Y:S01]  /*21a10*/  TEX.LL RZ, R237, R232, R0, UR6, 2D, 0x1 ;  /* 0x28ff0600e8ed7f60 */ /* 0x001fe200089e01ff */
[----:B------:R-:W5:Y:S01]  /*21a20*/  TEX.LL RZ, R232, R22, R0, UR8, 2D, 0x3 ;  /* 0x28ff080016e87f60 */ /* 0x000f6200089e03ff */
[----:B------:R0:W-:Y:S01]  /*21a30*/  TEX.LL RZ, R148, R98, R0, UR10, 2D, 0x3 ;  /* 0x28ff0a0062947f60 */ /* 0x0001e200089e03ff */
[----:B------:R-:W-:Y:S01]  /*21a40*/  TEX.LL RZ, R236, R146, R0, UR4, 2D, 0x1 ;  /* 0x28ff040092ec7f60 */ /* 0x000fe200089e01ff */
[----:B-----5:R1:W-:Y:S02]  /*21a50*/  STL.64 [R1+0x9c8], R232 ;  /* 0x0009c8e801007387 */ /* 0x0203e40000100a00 */
[----:B-1----:R-:W-:Y:S01]  /*21a60*/  TEX.LL RZ, R233, R230, R0, UR6, 2D, 0x1 ;  /* 0x28ff0600e6e97f60 */ /* 0x002fe200089e01ff */
[----:B------:R-:W5:Y:S01]  /*21a70*/  TEX.LL RZ, R230, R24, R0, UR8, 2D, 0x3 ;  /* 0x28ff080018e67f60 */ /* 0x000f6200089e03ff */
[----:B------:R1:W-:Y:S01]  /*21a80*/  TEX.LL RZ, R146, R118, R0, UR10, 2D, 0x3 ;  /* 0x28ff0a0076927f60 */ /* 0x0003e200089e03ff */
[----:B0-----:R-:W-:Y:S01]  /*21a90*/  MOV R98, R26 ;  /* 0x0000001a00627202 */ /* 0x001fe20000000f00 */
[----:B------:R-:W-:-:S04]  /*21aa0*/  IMAD.MOV.U32 R99, RZ, RZ, R3 ;  /* 0x000000ffff637224 */ /* 0x000fc800078e0003 */
[----:B------:R-:W-:Y:S01]  /*21ab0*/  TEX.LL RZ, R232, R98, R0, UR4, 2D, 0x1 ;  /* 0x28ff040062e87f60 */ /* 0x000fe200089e01ff */
[----:B-----5:R0:W-:Y:S02]  /*21ac0*/  STL.64 [R1+0x9d0], R230 ;  /* 0x0009d0e601007387 */ /* 0x0201e40000100a00 */
[----:B0-----:R0:W-:Y:S01]  /*21ad0*/  TEX.LL RZ, R231, R228, R0, UR6, 2D, 0x1 ;  /* 0x28ff0600e4e77f60 */ /* 0x0011e200089e01ff */
[----:B------:R-:W-:Y:S01]  /*21ae0*/  TEX.LL RZ, R66, R66, R0, UR10, 2D, 0x3 ;  /* 0x28ff0a0042427f60 */ /* 0x000fe200089e03ff */
[----:B------:R-:W5:Y:S01]  /*21af0*/  TEX.LL RZ, R98, R26, R0, UR8, 2D, 0x3 ;  /* 0x28ff08001a627f60 */ /* 0x000f6200089e03ff */
[--C-:B-1----:R-:W-:Y:S01]  /*21b00*/  IMAD.MOV.U32 R118, RZ, RZ, R26.reuse ;  /* 0x000000ffff767224 */ /* 0x102fe200078e001a */
[----:B------:R-:W-:Y:S01]  /*21b10*/  MOV R119, R5 ;  /* 0x0000000500777202 */ /* 0x000fe20000000f00 */
[----:B0-----:R-:W-:Y:S02]  /*21b20*/  IMAD.MOV.U32 R229, RZ, RZ, R5 ;  /* 0x000000ffffe57224 */ /* 0x001fe400078e0005 */
[----:B------:R-:W-:-:S04]  /*21b30*/  IMAD.MOV.U32 R228, RZ, RZ, R26 ;  /* 0x000000ffffe47224 */ /* 0x000fc800078e001a */
[----:B------:R-:W-:Y:S01]  /*21b40*/  TEX.LL RZ, R230, R228, R0, UR4, 2D, 0x1 ;  /* 0x28ff0400e4e67f60 */ /* 0x000fe200089e01ff */
[----:B------:R0:W-:Y:S01]  /*21b50*/  TEX.LL RZ, R229, R144, R0, UR6, 2D, 0x1 ;  /* 0x28ff060090e57f60 */ /* 0x0001e200089e01ff */
[----:B------:R-:W5:Y:S01]  /*21b60*/  TEX.LL RZ, R118, R118, R0, UR8, 2D, 0x3 ;  /* 0x28ff080076767f60 */ /* 0x000f6200089e03ff */
[----:B------:R-:W-:-:S04]  /*21b70*/  DEPBAR.LE SB5, 0x1 ;  /* 0x0000d0400000791a */ /* 0x000fc80000000000 */
[----:B------:R1:W-:Y:S04]  /*21b80*/  STL.64 [R1+0x920], R98 ;  /* 0x0009206201007387 */ /* 0x0003e80000100a00 */
[----:B-1----:R-:W2:Y:S01]  /*21b90*/  LDL.LU.64 R98, [R1+0x13e8] ;  /* 0x0013e80001627983 */ /* 0x002ea20000300a00 */
[--C-:B0-----:R-:W-:Y:S02]  /*21ba0*/  IMAD.MOV.U32 R144, RZ, RZ, R26.reuse ;  /* 0x000000ffff907224 */ /* 0x101fe400078e001a */
[----:B------:R-:W-:Y:S01]  /*21bb0*/  IMAD.MOV.U32 R145, RZ, RZ, R7 ;  /* 0x000000ffff917224 */ /* 0x000fe200078e0007 */
[----:B-----5:R0:W-:Y:S02]  /*21bc0*/  STL.64 [R1+0x938], R118 ;  /* 0x0009387601007387 */ /* 0x0201e40000100a00 */
[----:B0-----:R-:W-:-:S02]  /*21bd0*/  IMAD.MOV.U32 R118, RZ, RZ, R26 ;  /* 0x000000ffff767224 */ /* 0x001fc400078e001a */
[----:B------:R-:W-:Y:S01]  /*21be0*/  IMAD.MOV.U32 R119, RZ, RZ, R7 ;  /* 0x000000ffff777224 */ /* 0x000fe200078e0007 */
[----:B--2---:R-:W-:Y:S01]  /*21bf0*/  TEX.LL RZ, R98, R98, R0, UR10, 2D, 0x3 ;  /* 0x28ff0a0062627f60 */ /* 0x004fe200089e03ff */
[----:B------:R0:W-:Y:S01]  /*21c00*/  TEX.LL RZ, R228, R144, R0, UR4, 2D, 0x1 ;  /* 0x28ff040090e47f60 */ /* 0x0001e200089e01ff */
[----:B------:R-:W-:Y:S03]  /*21c10*/  TEX.LL RZ, R227, R226, R0, UR6, 2D, 0x1 ;  /* 0x28ff0600e2e37f60 */ /* 0x000fe600089e01ff */
[----:B------:R-:W5:Y:S01]  /*21c20*/  TEX.LL RZ, R118, R118, R0, UR8, 2D, 0x3 ;  /* 0x28ff080076767f60 */ /* 0x000f6200089e03ff */
[----:B------:R-:W-:Y:S01]  /*21c30*/  TEX.LL RZ, R88, R88, R0, UR10, 2D, 0x3 ;  /* 0x28ff0a0058587f60 */ /* 0x000fe200089e03ff */
[----:B0-----:R-:W-:-:S04]  /*21c40*/  MOV R145, R9 ;  /* 0x0000000900917202 */ /* 0x001fc80000000f00 */
[----:B------:R0:W-:Y:S01]  /*21c50*/  TEX.LL RZ, R226, R144, R0, UR4, 2D, 0x1 ;  /* 0x28ff040090e27f60 */ /* 0x0001e200089e01ff */
[----:B------:R-:W-:Y:S01]  /*21c60*/  TEX.LL RZ, R225, R224, R0, UR6, 2D, 0x1 ;  /* 0x28ff0600e0e17f60 */ /* 0x000fe200089e01ff */
[----:B-----5:R1:W-:Y:S02]  /*21c70*/  STL.64 [R1+0x940], R118 ;  /* 0x0009407601007387 */ /* 0x0203e40000100a00 */
[----:B-1----:R-:W-:Y:S02]  /*21c80*/  IMAD.MOV.U32 R118, RZ, RZ, R26 ;  /* 0x000000ffff767224 */ /* 0x002fe400078e001a */
[----:B------:R-:W-:-:S06]  /*21c90*/  IMAD.MOV.U32 R119, RZ, RZ, R9 ;  /* 0x000000ffff777224 */ /* 0x000fcc00078e0009 */
[----:B------:R-:W5:Y:S01]  /*21ca0*/  TEX.LL RZ, R118, R118, R0, UR8, 2D, 0x3 ;  /* 0x28ff080076767f60 */ /* 0x000f6200089e03ff */
[----:B------:R-:W-:Y:S01]  /*21cb0*/  TEX.LL RZ, R108, R108, R0, UR10, 2D, 0x3 ;  /* 0x28ff0a006c6c7f60 */ /* 0x000fe200089e03ff */
[----:B0-----:R-:W-:-:S04]  /*21cc0*/  IMAD.MOV.U32 R145, RZ, RZ, R11 ;  /* 0x000000ffff917224 */ /* 0x001fc800078e000b */
[----:B------:R-:W-:Y:S01]  /*21cd0*/  TEX.LL RZ, R224, R144, R0, UR4, 2D, 0x1 ;  /* 0x28ff040090e07f60 */ /* 0x000fe200089e01ff */
[----:B------:R-:W-:Y:S01]  /*21ce0*/  TEX.LL RZ, R222, R222, R0, UR6, 2D, 0x1 ;  /* 0x28ff0600dede7f60 */ /* 0x000fe200089e01ff */
[----:B-----5:R0:W-:Y:S02]  /*21cf0*/  STL.64 [R1+0x950], R118 ;  /* 0x0009507601007387 */ /* 0x0201e40000100a00 */
[----:B0-----:R-:W-:Y:S01]  /*21d00*/  IMAD.MOV.U32 R118, RZ, RZ, R26 ;  /* 0x000000ffff767224 */ /* 0x001fe200078e001a */
[----:B------:R-:W-:-:S04]  /*21d10*/  MOV R119, R11 ;  /* 0x0000000b00777202 */ /* 0x000fc80000000f00 */
[----:B------:R0:W5:Y:S01]  /*21d20*/  TEX.LL RZ, R144, R118, R0, UR8, 2D, 0x3 ;  /* 0x28ff080076907f60 */ /* 0x00016200089e03ff */
[----:B------:R-:W-:Y:S01]  /*21d30*/  TEX.LL RZ, R134, R134, R0, UR10, 2D, 0x3 ;  /* 0x28ff0a0086867f60 */ /* 0x000fe200089e03ff */
[----:B------:R-:W-:Y:S01]  /*21d40*/  TEX.LL RZ, R65, R64, R0, UR4, 2D, 0x1 ;  /* 0x28ff040040417f60 */ /* 0x000fe200089e01ff */
[----:B------:R-:W-:Y:S01]  /*21d50*/  TEX.LL RZ, R220, R220, R0, UR6, 2D, 0x1 ;  /* 0x28ff0600dcdc7f60 */ /* 0x000fe200089e01ff */
[----:B0-----:R-:W-:Y:S01]  /*21d60*/  IMAD.MOV.U32 R119, RZ, RZ, R13 ;  /* 0x000000ffff777224 */ /* 0x001fe200078e000d */
[----:B-----5:R0:W-:Y:S03]  /*21d70*/  STL.64 [R1+0x958], R144 ;  /* 0x0009589001007387 */ /* 0x0201e60000100a00 */
[----:B0-----:R0:W5:Y:S01]  /*21d80*/  TEX.LL RZ, R144, R118, R0, UR8, 2D, 0x3 ;  /* 0x28ff080076907f60 */ /* 0x00116200089e03ff */
        /* <DEDUP_REMOVED lines=21> */
[----:B0-----:R-:W-:Y:S01]  /*21ee0*/  MOV R119, R21 ;  /* 0x0000001500777202 */ /* 0x001fe20000000f00 */
[----:B-----5:R0:W-:Y:S03]  /*21ef0*/  STL.64 [R1+0x988], R144 ;  /* 0x0009889001007387 */ /* 0x0201e60000100a00 */
[----:B0-----:R0:W5:Y:S01]  /*21f00*/  TEX.LL RZ, R144, R118, R0, UR8, 2D, 0x3 ;  /* 0x28ff080076907f60 */ /* 0x00116200089e03ff */
[----:B------:R-:W-:Y:S01]  /*21f10*/  TEX.LL RZ, R78, R78, R0, UR10, 2D, 0x3 ;  /* 0x28ff0a004e4e7f60 */ /* 0x000fe200089e03ff */
[----:B------:R-:W-:Y:S01]  /*21f20*/  TEX.LL RZ, R41, R40, R0, UR4, 2D, 0x1 ;  /* 0x28ff040028297f60 */ /* 0x000fe200089e01ff */
[----:B------:R-:W-:Y:S01]  /*21f30*/  TEX.LL RZ, R210, R210, R0, UR6, 2D, 0x1 ;  /* 0x28ff0600d2d27f60 */ /* 0x000fe200089e01ff */
[----:B0-----:R-:W-:Y:S01]  /*21f40*/  IMAD.MOV.U32 R119, RZ, RZ, R23 ;  /* 0x000000ffff777224 */ /* 0x001fe200078e0017 */
[----:B-----5:R0:W-:Y:S03]  /*21f50*/  STL.64 [R1+0x998], R144 ;  /* 0x0009989001007387 */ /* 0x0201e60000100a00 */
[----:B0-----:R-:W5:Y:S01]  /*21f60*/  TEX.LL RZ, R144, R118, R0, UR8, 2D, 0x3 ;  /* 0x28ff080076907f60 */ /* 0x001f6200089e03ff */
[----:B------:R-:W-:Y:S01]  /*21f70*/  TEX.LL RZ, R80, R80, R0, UR10, 2D, 0x3 ;  /* 0x28ff0a0050507f60 */ /* 0x000fe200089e03ff */
[----:B------:R-:W-:Y:S01]  /*21f80*/  TEX.LL RZ, R39, R38, R0, UR4, 2D, 0x1 ;  /* 0x28ff040026277f60 */ /* 0x000fe200089e01ff */
[----:B------:R-:W-:Y:S01]  /*21f90*/  TEX.LL RZ, R208, R208, R0, UR6, 2D, 0x1 ;  /* 0x28ff0600d0d07f60 */ /* 0x000fe200089e01ff */
[----:B------:R-:W-:Y:S01]  /*21fa0*/  TEX.LL RZ, R206, R206, R0, UR10, 2D, 0x3 ;  /* 0x28ff0a00cece7f60 */ /* 0x000fe200089e03ff */
[----:B-----5:R0:W-:Y:S01]  /*21fb0*/  STL.64 [R1+0x9a0], R144 ;  /* 0x0009a09001007387 */ /* 0x0201e20000100a00 */
[----:B------:R-:W-:Y:S01]  /*21fc0*/  IMAD.MOV.U32 R118, RZ, RZ, R28 ;  /* 0x000000ffff767224 */ /* 0x000fe200078e001c */
[----:B------:R-:W-:Y:S01]  /*21fd0*/  MOV R119, R3 ;  /* 0x0000000300777202 */ /* 0x000fe20000000f00 */
[----:B0-----:R-:W-:-:S02]  /*21fe0*/  IMAD.MOV.U32 R144, RZ, RZ, R26 ;  /* 0x000000ffff907224 */ /* 0x001fc400078e001a */
[----:B------:R-:W-:-:S06]  /*21ff0*/  IMAD.MOV.U32 R145, RZ, RZ, R25 ;  /* 0x000000ffff917224 */ /* 0x000fcc00078e0019 */
[----:B------:R-:W5:Y:S01]  /*22000*/  TEX.LL RZ, R144, R144, R0, UR8, 2D, 0x3 ;  /* 0x28ff080090907f60 */ /* 0x000f6200089e03ff */
[----:B------:R-:W-:Y:S01]  /*22010*/  TEX.LL RZ, R24, R118, R0, UR4, 2D, 0x1 ;  /* 0x28ff040076187f60 */ /* 0x000fe200089e01ff */
[----:B------:R0:W-:Y:S01]  /*22020*/  TEX.LL RZ, R22, R204, R0, UR6, 2D, 0x1 ;  /* 0x28ff0600cc167f60 */ /* 0x0001e200089e01ff */
[----:B-----5:R1:W-:Y:S02]  /*22030*/  STL.64 [R1+0x9a8], R144 ;  /* 0x0009a89001007387 */ /* 0x0203e40000100a00 */
[----:B-1----:R1:W-:Y:S01]  /*22040*/  TEX.LL RZ, R144, R234, R0, UR10, 2D, 0x3 ;  /* 0x28ff0a00ea907f60 */ /* 0x0023e200089e03ff */
[----:B------:R-:W5:Y:S01]  /*22050*/  TEX.LL RZ, R118, R28, R0, UR8, 2D, 0x3 ;  /* 0x28ff08001c767f60 */ /* 0x000f6200089e03ff */
[--C-:B0-----:R-:W-:Y:S02]  /*22060*/  IMAD.MOV.U32 R204, RZ, RZ, R28.reuse ;  /* 0x000000ffffcc7224 */ /* 0x101fe400078e001c */
[----:B------:R-:W-:Y:S02]  /*22070*/  IMAD.MOV.U32 R205, RZ, RZ, R5 ;  /* 0x000000ffffcd7224 */ /* 0x000fe400078e0005 */
[----:B-1----:R-:W-:-:S02]  /*22080*/  IMAD.MOV.U32 R234, RZ, RZ, R28 ;  /* 0x000000ffffea7224 */ /* 0x002fc400078e001c */
[----:B------:R-:W-:-:S04]  /*22090*/  IMAD.MOV.U32 R235, RZ, RZ, R5 ;  /* 0x000000ffffeb7224 */ /* 0x000fc800078e0005 */
[----:B------:R0:W-:Y:S01]  /*220a0*/  TEX.LL RZ, R18, R234, R0, UR4, 2D, 0x1 ;  /* 0x28ff0400ea127f60 */ /* 0x0001e200089e01ff */
[----:B------:R-:W-:Y:S01]  /*220b0*/  TEX.LL RZ, R142, R142, R0, UR6, 2D, 0x1 ;  /* 0x28ff06008e8e7f60 */ /* 0x000fe200089e01ff */
[----:B------:R-:W5:Y:S01]  /*220c0*/  TEX.LL RZ, R204, R204, R0, UR8, 2D, 0x3 ;  /* 0x28ff0800cccc7f60 */ /* 0x000f6200089e03ff */
[----:B------:R-:W-:-:S04]  /*220d0*/  DEPBAR.LE SB5, 0x1 ;  /* 0x0000d0400000791a */ /* 0x000fc80000000000 */
[----:B------:R1:W-:Y:S04]  /*220e0*/  STL.64 [R1+0x8f8], R118 ;  /* 0x0008f87601007387 */ /* 0x0003e80000100a00 */
[----:B-1----:R-:W2:Y:S01]  /*220f0*/  LDL.LU.64 R118, [R1+0x13e0] ;  /* 0x0013e00001767983 */ /* 0x002ea20000300a00 */
[----:B0-----:R-:W-:-:S03]  /*22100*/  MOV R235, R7 ;  /* 0x0000000700eb7202 */ /* 0x001fc60000000f00 */
[----:B-----5:R0:W-:Y:S02]  /*22110*/  STL.64 [R1+0x8f0], R204 ;  /* 0x0008f0cc01007387 */ /* 0x0201e40000100a00 */
[----:B0-----:R-:W-:Y:S02]  /*22120*/  IMAD.MOV.U32 R204, RZ, RZ, R28 ;  /* 0x000000ffffcc7224 */ /* 0x001fe400078e001c */
[----:B------:R-:W-:Y:S01]  /*22130*/  IMAD.MOV.U32 R205, RZ, RZ, R7 ;  /* 0x000000ffffcd7224 */ /* 0x000fe200078e0007 */
[----:B--2---:R-:W-:Y:S01]  /*22140*/  TEX.LL RZ, R118, R118, R0, UR10, 2D, 0x3 ;  /* 0x28ff0a0076767f60 */ /* 0x004fe200089e03ff */
[----:B------:R0:W-:Y:S01]  /*22150*/  TEX.LL RZ, R16, R234, R0, UR4, 2D, 0x1 ;  /* 0x28ff0400ea107f60 */ /* 0x0001e200089e01ff */
[----:B------:R-:W-:Y:S03]  /*22160*/  TEX.LL RZ, R202, R202, R0, UR6, 2D, 0x1 ;  /* 0x28ff0600caca7f60 */ /* 0x000fe600089e01ff */
[----:B------:R-:W5:Y:S01]  /*22170*/  TEX.LL RZ, R204, R204, R0, UR8, 2D, 0x3 ;  /* 0x28ff0800cccc7f60 */ /* 0x000f6200089e03ff */
[----:B------:R-:W-:Y:S01]  /*22180*/  TEX.LL RZ, R70, R70, R0, UR10, 2D, 0x3 ;  /* 0x28ff0a0046467f60 */ /* 0x000fe200089e03ff */
[----:B0-----:R-:W-:-:S04]  /*22190*/  IMAD.MOV.U32 R235, RZ, RZ, R9 ;  /* 0x000000ffffeb7224 */ /* 0x001fc800078e0009 */
[----:B------:R0:W-:Y:S01]  /*221a0*/  TEX.LL RZ, R12, R234, R0, UR4, 2D, 0x1 ;  /* 0x28ff0400ea0c7f60 */ /* 0x0001e200089e01ff */
[----:B------:R-:W-:Y:S01]  /*221b0*/  TEX.LL RZ, R200, R200, R0, UR6, 2D, 0x1 ;  /* 0x28ff0600c8c87f60 */ /* 0x000fe200089e01ff */
[----:B-----5:R1:W-:Y:S02]  /*221c0*/  STL.64 [R1+0x8e8], R204 ;  /* 0x0008e8cc01007387 */ /* 0x0203e40000100a00 */
[----:B-1----:R-:W-:Y:S01]  /*221d0*/  IMAD.MOV.U32 R204, RZ, RZ, R28 ;  /* 0x000000ffffcc7224 */ /* 0x002fe200078e001c */
[----:B------:R-:W-:-:S06]  /*221e0*/  MOV R205, R9 ;  /* 0x0000000900cd7202 */ /* 0x000fcc0000000f00 */
[----:B------:R-:W5:Y:S01]  /*221f0*/  TEX.LL RZ, R204, R204, R0, UR8, 2D, 0x3 ;  /* 0x28ff0800cccc7f60 */ /* 0x000f6200089e03ff */
[----:B------:R-:W-:Y:S01]  /*22200*/  TEX.LL RZ, R122, R122, R0, UR10, 2D, 0x3 ;  /* 0x28ff0a007a7a7f60 */ /* 0x000fe200089e03ff */
[----:B0-----:R-:W-:-:S04]  /*22210*/  IMAD.MOV.U32 R235, RZ, RZ, R11 ;  /* 0x000000ffffeb7224 */ /* 0x001fc800078e000b */
        /* <DEDUP_REMOVED lines=8> */
[----:B------:R0:W-:Y:S01]  /*222a0*/  TEX.LL RZ, R4, R234, R0, UR4, 2D, 0x1 ;  /* 0x28ff0400ea047f60 */ /* 0x0001e200089e01ff */
[----:B------:R-:W-:Y:S01]  /*222b0*/  TEX.LL RZ, R196, R196, R0, UR6, 2D, 0x1 ;  /* 0x28ff0600c4c47f60 */ /* 0x000fe200089e01ff */
[----:B-----5:R1:W-:Y:S02]  /*222c0*/  STL.64 [R1+0x8d8], R204 ;  /* 0x0008d8cc01007387 */ /* 0x0203e40000100a00 */
[----:B-1----:R-:W-:Y:S01]  /*222d0*/  MOV R204, R28 ;  /* 0x0000001c00cc7202 */ /* 0x002fe20000000f00 */
[----:B------:R-:W-:-:S06]  /*222e0*/  IMAD.MOV.U32 R205, RZ, RZ, R13 ;  /* 0x000000ffffcd7224 */ /* 0x000fcc00078e000d */
        /* <DEDUP_REMOVED lines=27> */
[----:B------:R-:W-:Y:S01]  /*224a0*/  TEX.LL RZ, R20, R234, R0, UR4, 2D, 0x1 ;  /* 0x28ff0400ea147f60 */ /* 0x000fe200089e01ff */
[----:B------:R-:W-:Y:S01]  /*224b0*/  TEX.LL RZ, R188, R188, R0, UR6, 2D, 0x1 ;  /* 0x28ff0600bcbc7f60 */ /* 0x000fe200089e01ff */
[----:B-----5:R0:W-:Y:S02]  /*224c0*/  STL.64 [R1+0x8b0], R204 ;  /* 0x0008b0cc01007387 */ /* 0x0201e40000100a00 */
[----:B0-----:R-:W-:Y:S02]  /*224d0*/  IMAD.MOV.U32 R204, RZ, RZ, R28 ;  /* 0x000000ffffcc7224 */ /* 0x001fe400078e001c */
[----:B------:R-:W-:-:S06]  /*224e0*/  IMAD.MOV.U32 R205, RZ, RZ, R21 ;  /* 0x000000ffffcd7224 */ /* 0x000fcc00078e0015 */
        /* <DEDUP_REMOVED lines=12> */
[----:B------:R-:W-:Y:S01]  /*225b0*/  IMAD.MOV.U32 R40, RZ, RZ, R204 ;  /* 0x000000ffff287224 */ /* 0x000fe200078e00cc */
[----:B------:R-:W-:Y:S02]  /*225c0*/  MOV R38, R205 ;  /* 0x000000cd00267202 */ /* 0x000fe40000000f00 */
[----:B-----5:R0:W-:Y:S01]  /*225d0*/  STL.64 [R1+0x888], R48 ;  /* 0x0008883001007387 */ /* 0x0201e20000100a00 */
[----:B------:R-:W-:-:S03]  /*225e0*/  IMAD.MOV.U32 R44, RZ, RZ, R48 ;  /* 0x000000ffff2c7224 */ /* 0x000fc600078e0030 */
[----:B------:R1:W-:Y:S01]  /*225f0*/  STL.64 [R1+0x878], R42 ;  /* 0x0008782a01007387 */ /* 0x0003e20000100a00 */
[----:B------:R-:W-:Y:S02]  /*22600*/  IMAD.MOV.U32 R56, RZ, RZ, R43 ;  /* 0x000000ffff387224 */ /* 0x000fe400078e002b */
[----:B------:R-:W-:Y:S02]  /*22610*/  IMAD.MOV.U32 R52, RZ, RZ, R42 ;  /* 0x000000ffff347224 */ /* 0x000fe400078e002a */
[----:B0-----:R-:W-:Y:S01]  /*22620*/  IMAD.MOV.U32 R48, RZ, RZ, R49 ;  /* 0x000000ffff307224 */ /* 0x001fe200078e0031 */
[----:B-1----:R-:W-:Y:S01]  /*22630*/  TEX.LL RZ, R43, R106, R0, UR6, 2D, 0x1 ;  /* 0x28ff06006a2b7f60 */ /* 0x002fe200089e01ff */
[----:B------:R-:W-:Y:S01]  /*22640*/  TEX.LL RZ, R45, R60, R0, UR4, 2D, 0x1 ;  /* 0x28ff04003c2d7f60 */ /* 0x000fe200089e01ff */
[----:B------:R-:W-:Y:S01]  /*22650*/  TEX.LL RZ, R32, R32, R0, UR10, 2D, 0x3 ;  /* 0x28ff0a0020207f60 */ /* 0x000fe200089e03ff */
[----:B------:R-:W5:Y:S01]  /*22660*/  TEX.LL RZ, R106, R30, R0, UR8, 2D, 0x3 ;  /* 0x28ff08001e6a7f60 */ /* 0x000f6200089e03ff */
[----:B------:R-:W-:Y:S01]  /*22670*/  TEX.LL RZ, R138, R138, R0, UR6, 2D, 0x1 ;  /* 0x28ff06008a8a7f60 */ /* 0x000fe200089e01ff */
[----:B------:R-:W-:Y:S01]  /*22680*/  MOV R204, R30 ;  /* 0x0000001e00cc7202 */ /* 0x000fe20000000f00 */
[----:B------:R-:W-:-:S04]  /*22690*/  IMAD.MOV.U32 R205, RZ, RZ, R5 ;  /* 0x000000ffffcd7224 */ /* 0x000fc800078e0005 */
[----:B------:R0:W-:Y:S01]  /*226a0*/  TEX.LL RZ, R31, R204, R0, UR4, 2D, 0x1 ;  /* 0x28ff0400cc1f7f60 */ /* 0x0001e200089e01ff */
[----:B------:R-:W-:Y:S01]  /*226b0*/  TEX.LL RZ, R180, R180, R0, UR10, 2D, 0x3 ;  /* 0x28ff0a00b4b47f60 */ /* 0x000fe200089e03ff */
[----:B------:R-:W5:Y:S01]  /*226c0*/  TEX.LL RZ, R46, R46, R0, UR8, 2D, 0x3 ;  /* 0x28ff08002e2e7f60 */ /* 0x000f6200089e03ff */
[----:B------:R-:W-:Y:S01]  /*226d0*/  TEX.LL RZ, R68, R68, R0, UR6, 2D, 0x1 ;  /* 0x28ff060044447f60 */ /* 0x000fe200089e01ff */
[----:B0-----:R-:W-:Y:S01]  /*226e0*/  IMAD.MOV.U32 R205, RZ, RZ, R7 ;  /* 0x000000ffffcd7224 */ /* 0x001fe200078e0007 */
[----:B------:R-:W-:-:S04]  /*226f0*/  DEPBAR.LE SB5, 0x1 ;  /* 0x0000d0400000791a */ /* 0x000fc80000000000 */
[----:B------:R-:W-:Y:S01]  /*22700*/  STL.64 [R1+0x868], R106 ;  /* 0x0008686a01007387 */ /* 0x000fe20000100a00 */
[----:B------:R-:W-:Y:S02]  /*22710*/  IMAD.MOV.U32 R60, RZ, RZ, R106 ;  /* 0x000000ffff3c7224 */ /* 0x000fe400078e006a */
[----:B------:R-:W-:Y:S01]  /*22720*/  IMAD.MOV.U32 R62, RZ, RZ, R107 ;  /* 0x000000ffff3e7224 */ /* 0x000fe200078e006b */
[----:B-----5:R-:W-:Y:S01]  /*22730*/  MOV R42, R46 ;  /* 0x0000002e002a7202 */ /* 0x020fe20000000f00 */
[----:B------:R0:W-:Y:S02]  /*22740*/  STL.64 [R1+0x860], R46 ;  /* 0x0008602e01007387 */ /* 0x0001e40000100a00 */
[----:B0-----:R-:W-:Y:S02]  /*22750*/  IMAD.MOV.U32 R46, RZ, RZ, R47 ;  /* 0x000000ffff2e7224 */ /* 0x001fe400078e002f */
[----:B------:R0:W-:Y:S01]  /*22760*/  TEX.LL RZ, R47, R204, R0, UR4, 2D, 0x1 ;  /* 0x28ff0400cc2f7f60 */ /* 0x0001e200089e01ff */
[----:B------:R-:W-:Y:S01]  /*22770*/  TEX.LL RZ, R178, R178, R0, UR10, 2D, 0x3 ;  /* 0x28ff0a00b2b27f60 */ /* 0x000fe200089e03ff */
[----:B------:R-:W5:Y:S01]  /*22780*/  TEX.LL RZ, R106, R50, R0, UR8, 2D, 0x3 ;  /* 0x28ff0800326a7f60 */ /* 0x000f6200089e03ff */
[----:B------:R-:W-:Y:S01]  /*22790*/  TEX.LL RZ, R140, R140, R0, UR6, 2D, 0x1 ;  /* 0x28ff06008c8c7f60 */ /* 0x000fe200089e01ff */
[----:B0-----:R-:W-:-:S04]  /*227a0*/  IMAD.MOV.U32 R205, RZ, RZ, R9 ;  /* 0x000000ffffcd7224 */ /* 0x001fc800078e0009 */
[----:B------:R0:W-:Y:S01]  /*227b0*/  TEX.LL RZ, R49, R204, R0, UR4, 2D, 0x1 ;  /* 0x28ff0400cc317f60 */ /* 0x0001e200089e01ff */
[----:B------:R-:W-:Y:S01]  /*227c0*/  TEX.LL RZ, R176, R176, R0, UR10, 2D, 0x3 ;  /* 0x28ff0a00b0b07f60 */ /* 0x000fe200089e03ff */
[----:B------:R-:W-:Y:S01]  /*227d0*/  MOV R234, R30 ;  /* 0x0000001e00ea7202 */ /* 0x000fe20000000f00 */
[----:B------:R-:W-:Y:S02]  /*227e0*/  IMAD.MOV.U32 R235, RZ, RZ, R9 ;  /* 0x000000ffffeb7224 */ /* 0x000fe400078e0009 */
[----:B-----5:R-:W-:Y:S01]  /*227f0*/  IMAD.MOV.U32 R50, RZ, RZ, R106 ;  /* 0x000000ffff327224 */ /* 0x020fe200078e006a */
[----:B------:R1:W-:Y:S01]  /*22800*/  STL.64 [R1+0x850], R106 ;  /* 0x0008506a01007387 */ /* 0x0003e20000100a00 */
[----:B------:R-:W-:Y:S02]  /*22810*/  IMAD.MOV.U32 R54, RZ, RZ, R107 ;  /* 0x000000ffff367224 */ /* 0x000fe400078e006b */
[----:B-1----:R1:W5:Y:S01]  /*22820*/  TEX.LL RZ, R106, R234, R0, UR8, 2D, 0x3 ;  /* 0x28ff0800ea6a7f60 */ /* 0x00236200089e03ff */
[----:B------:R-:W-:Y:S01]  /*22830*/  TEX.LL RZ, R86, R86, R0, UR6, 2D, 0x1 ;  /* 0x28ff060056567f60 */ /* 0x000fe200089e01ff */
[----:B0-----:R-:W-:-:S04]  /*22840*/  IMAD.MOV.U32 R205, RZ, RZ, R11 ;  /* 0x000000ffffcd7224 */ /* 0x001fc800078e000b */
[----:B------:R0:W-:Y:S01]  /*22850*/  TEX.LL RZ, R51, R204, R0, UR4, 2D, 0x1 ;  /* 0x28ff0400cc337f60 */ /* 0x0001e200089e01ff */
[----:B------:R-:W-:Y:S01]  /*22860*/  TEX.LL RZ, R174, R174, R0, UR10, 2D, 0x3 ;  /* 0x28ff0a00aeae7f60 */ /* 0x000fe200089e03ff */
[----:B-1----:R-:W-:Y:S01]  /*22870*/  MOV R235, R11 ;  /* 0x0000000b00eb7202 */ /* 0x002fe20000000f00 */
[----:B-----5:R-:W-:Y:S01]  /*22880*/  IMAD.MOV.U32 R58, RZ, RZ, R106 ;  /* 0x000000ffff3a7224 */ /* 0x020fe200078e006a */
[----:B------:R1:W-:Y:S01]  /*22890*/  STL.64 [R1+0x848], R106 ;  /* 0x0008486a01007387 */ /* 0x0003e20000100a00 */
[----:B------:R-:W-:Y:S02]  /*228a0*/  IMAD.MOV.U32 R64, RZ, RZ, R107 ;  /* 0x000000ffff407224 */ /* 0x000fe400078e006b */
[----:B-1----:R-:W5:Y:S01]  /*228b0*/  TEX.LL RZ, R106, R234, R0, UR8, 2D, 0x3 ;  /* 0x28ff0800ea6a7f60 */ /* 0x002f6200089e03ff */
[----:B------:R-:W-:Y:S01]  /*228c0*/  TEX.LL RZ, R57, R84, R0, UR6, 2D, 0x1 ;  /* 0x28ff060054397f60 */ /* 0x000fe200089e01ff */
[----:B0-----:R-:W-:-:S04]  /*228d0*/  IMAD.MOV.U32 R205, RZ, RZ, R13 ;  /* 0x000000ffffcd7224 */ /* 0x001fc800078e000d */
[----:B------:R0:W-:Y:S01]  /*228e0*/  TEX.LL RZ, R61, R204, R0, UR4, 2D, 0x1 ;  /* 0x28ff0400cc3d7f60 */ /* 0x0001e200089e01ff */
[----:B------:R-:W-:Y:S01]  /*228f0*/  TEX.LL RZ, R172, R172, R0, UR10, 2D, 0x3 ;  /* 0x28ff0a00acac7f60 */ /* 0x000fe200089e03ff */
[----:B0-----:R-:W-:Y:S02]  /*22900*/  IMAD.MOV.U32 R205, RZ, RZ, R15 ;  /* 0x000000ffffcd7224 */ /* 0x001fe400078e000f */
[----:B-----5:R-:W-:Y:S01]  /*22910*/  IMAD.MOV.U32 R252, RZ, RZ, R106 ;  /* 0x000000fffffc7224 */ /* 0x020fe200078e006a */
[----:B------:R0:W-:Y:S01]  /*22920*/  STL.64 [R1+0x840], R106 ;  /* 0x0008406a01007387 */ /* 0x0001e20000100a00 */
[----:B------:R-:W-:Y:S02]  /*22930*/  IMAD.MOV.U32 R235, RZ, RZ, R107 ;  /* 0x000000ffffeb7224 */ /* 0x000fe400078e006b */
[----:B0-----:R-:W-:Y:S01]  /*22940*/  IMAD.MOV.U32 R106, RZ, RZ, R30 ;  /* 0x000000ffff6a7224 */ /* 0x001fe200078e001e */
[----:B------:R-:W-:-:S04]  /*22950*/  MOV R107, R13 ;  /* 0x0000000d006b7202 */ /* 0x000fc80000000f00 */
[----:B------:R0:W5:Y:S01]  /*22960*/  TEX.LL RZ, R84, R106, R0, UR8, 2D, 0x3 ;  /* 0x28ff08006a547f60 */ /* 0x00016200089e03ff */
[----:B------:R-:W-:Y:S01]  /*22970*/  TEX.LL RZ, R69, R72, R0, UR6, 2D, 0x1 ;  /* 0x28ff060048457f60 */ /* 0x000fe200089e01ff */
[----:B------:R1:W-:Y:S01]  /*22980*/  TEX.LL RZ, R87, R204, R0, UR4, 2D, 0x1 ;  /* 0x28ff0400cc577f60 */ /* 0x0003e200089e01ff */
[----:B------:R-:W-:Y:S01]  /*22990*/  TEX.LL RZ, R170, R170, R0, UR10, 2D, 0x3 ;  /* 0x28ff0a00aaaa7f60 */ /* 0x000fe200089e03ff */
[----:B0-----:R-:W-:-:S04]  /*229a0*/  IMAD.MOV.U32 R107, RZ, RZ, R15 ;  /* 0x000000ffff6b7224 */ /* 0x001fc800078e000f */
[----:B------:R0:W5:Y:S01]  /*229b0*/  TEX.LL RZ, R72, R106, R0, UR8, 2D, 0x3 ;  /* 0x28ff08006a487f60 */ /* 0x00016200089e03ff */
[----:B------:R-:W-:Y:S01]  /*229c0*/  TEX.LL RZ, R139, R126, R0, UR6, 2D, 0x1 ;  /* 0x28ff06007e8b7f60 */ /* 0x000fe200089e01ff */
[----:B-1----:R-:W-:-:S04]  /*229d0*/  MOV R205, R17 ;  /* 0x0000001100cd7202 */ /* 0x002fc80000000f00 */
[----:B------:R1:W-:Y:S01]  /*229e0*/  TEX.LL RZ, R141, R204, R0, UR4, 2D, 0x1 ;  /* 0x28ff0400cc8d7f60 */ /* 0x0003e200089e01ff */
[----:B------:R-:W-:Y:S01]  /*229f0*/  TEX.LL RZ, R168, R168, R0, UR10, 2D, 0x3 ;  /* 0x28ff0a00a8a87f60 */ /* 0x000fe200089e03ff */
[----:B0-----:R-:W-:Y:S01]  /*22a00*/  IMAD.MOV.U32 R107, RZ, RZ, R17 ;  /* 0x000000ffff6b7224 */ /* 0x001fe200078e0011 */
[----:B------:R-:W-:-:S04]  /*22a10*/  DEPBAR.LE SB5, 0x1 ;  /* 0x0000d0400000791a */ /* 0x000fc80000000000 */
[----:B------:R-:W-:Y:S01]  /*22a20*/  STL.64 [R1+0x828], R84 ;  /* 0x0008285401007387 */ /* 0x000fe20000100a00 */
[----:B------:R-:W-:Y:S02]  /*22a30*/  IMAD.MOV.U32 R234, RZ, RZ, R84 ;  /* 0x000000ffffea7224 */ /* 0x000fe400078e0054 */
[----:B------:R-:W-:Y:S02]  /*22a40*/  IMAD.MOV.U32 R223, RZ, RZ, R85 ;  /* 0x000000ffffdf7224 */ /* 0x000fe400078e0055 */
[----:B-----5:R-:W-:Y:S01]  /*22a50*/  IMAD.MOV.U32 R221, RZ, RZ, R72 ;  /* 0x000000ffffdd7224 */ /* 0x020fe200078e0048 */
[----:B------:R0:W-:Y:S01]  /*22a60*/  STL.64 [R1+0x818], R72 ;  /* 0x0008184801007387 */ /* 0x0001e20000100a00 */
[----:B------:R-:W-:Y:S02]  /*22a70*/  IMAD.MOV.U32 R219, RZ, RZ, R73 ;  /* 0x000000ffffdb7224 */ /* 0x000fe400078e0049 */
[----:B0-----:R0:W5:Y:S01]  /*22a80*/  TEX.LL RZ, R72, R106, R0, UR8, 2D, 0x3 ;  /* 0x28ff08006a487f60 */ /* 0x00116200089e03ff */
[----:B------:R-:W-:Y:S01]  /*22a90*/  TEX.LL RZ, R143, R114, R0, UR6, 2D, 0x1 ;  /* 0x28ff0600728f7f60 */ /* 0x000fe200089e01ff */
[----:B-1----:R-:W-:-:S04]  /*22aa0*/  IMAD.MOV.U32 R205, RZ, RZ, R19 ;  /* 0x000000ffffcd7224 */ /* 0x002fc800078e0013 */
[----:B------:R1:W-:Y:S01]  /*22ab0*/  TEX.LL RZ, R185, R204, R0, UR4, 2D, 0x1 ;  /* 0x28ff0400ccb97f60 */ /* 0x0003e200089e01ff */
[----:B------:R-:W-:Y:S01]  /*22ac0*/  TEX.LL RZ, R166, R166, R0, UR10, 2D, 0x3 ;  /* 0x28ff0a00a6a67f60 */ /* 0x000fe200089e03ff */
[----:B0-----:R-:W-:Y:S01]  /*22ad0*/  IMAD.MOV.U32 R107, RZ, RZ, R19 ;  /* 0x000000ffff6b7224 */ /* 0x001fe200078e0013 */
[----:B-----5:R-:W-:Y:S01]  /*22ae0*/  MOV R217, R72 ;  /* 0x0000004800d97202 */ /* 0x020fe20000000f00 */
[----:B------:R0:W-:Y:S01]  /*22af0*/  STL.64 [R1+0x808], R72 ;  /* 0x0008084801007387 */ /* 0x0001e20000100a00 */
[----:B------:R-:W-:Y:S02]  /*22b00*/  IMAD.MOV.U32 R215, RZ, RZ, R73 ;  /* 0x000000ffffd77224 */ /* 0x000fe400078e0049 */
[----:B0-----:R-:W5:Y:S01]  /*22b10*/  TEX.LL RZ, R72, R106, R0, UR8, 2D, 0x3 ;  /* 0x28ff08006a487f60 */ /* 0x001f6200089e03ff */
[----:B------:R-:W-:Y:S01]  /*22b20*/  TEX.LL RZ, R187, R128, R0, UR6, 2D, 0x1 ;  /* 0x28ff060080bb7f60 */ /* 0x000fe200089e01ff */
[----:B-1----:R-:W-:-:S04]  /*22b30*/  IMAD.MOV.U32 R205, RZ, RZ, R21 ;  /* 0x000000ffffcd7224 */ /* 0x002fc800078e0015 */
[----:B------:R-:W-:Y:S01]  /*22b40*/  TEX.LL RZ, R189, R204, R0, UR4, 2D, 0x1 ;  /* 0x28ff0400ccbd7f60 */ /* 0x000fe200089e01ff */
[----:B------:R-:W-:Y:S01]  /*22b50*/  TEX.LL RZ, R164, R164, R0, UR10, 2D, 0x3 ;  /* 0x28ff0a00a4a47f60 */ /* 0x000fe200089e03ff */
[----:B-----5:R-:W-:Y:S01]  /*22b60*/  IMAD.MOV.U32 R213, RZ, RZ, R72 ;  /* 0x000000ffffd57224 */ /* 0x020fe200078e0048 */
[----:B------:R0:W-:Y:S01]  /*22b70*/  STL.64 [R1+0x7f8], R72 ;  /* 0x0007f84801007387 */ /* 0x0001e20000100a00 */
[----:B------:R-:W-:Y:S01]  /*22b80*/  MOV R211, R73 ;  /* 0x0000004900d37202 */ /* 0x000fe20000000f00 */
[----:B------:R-:W-:Y:S01]  /*22b90*/  IMAD.MOV.U32 R107, RZ, RZ, R23 ;  /* 0x000000ffff6b7224 */ /* 0x000fe200078e0017 */
[----:B0-----:R-:W5:Y:S01]  /*22ba0*/  TEX.LL RZ, R72, R204, R0, UR8, 2D, 0x3 ;  /* 0x28ff0800cc487f60 */ /* 0x001f6200089e03ff */
[----:B------:R-:W-:Y:S02]  /*22bb0*/  TEX.LL RZ, R136, R136, R0, UR6, 2D, 0x1 ;  /* 0x28ff060088887f60 */ /* 0x000fe400089e01ff */
[----:B------:R0:W-:Y:S01]  /*22bc0*/  TEX.LL RZ, R137, R106, R0, UR4, 2D, 0x1 ;  /* 0x28ff04006a897f60 */ /* 0x0001e200089e01ff */
[----:B------:R-:W-:Y:S01]  /*22bd0*/  TEX.LL RZ, R162, R162, R0, UR10, 2D, 0x3 ;  /* 0x28ff0a00a2a27f60 */ /* 0x000fe200089e03ff */
[----:B------:R-:W-:Y:S01]  /*22be0*/  IMAD.MOV.U32 R84, RZ, RZ, R30 ;  /* 0x000000ffff547224 */ /* 0x000fe200078e001e */
[----:B------:R-:W-:Y:S01]  /*22bf0*/  MOV R85, R23 ;  /* 0x0000001700557202 */ /* 0x000fe20000000f00 */
[----:B-----5:R-:W-:Y:S01]  /*22c00*/  IMAD.MOV.U32 R209, RZ, RZ, R72 ;  /* 0x000000ffffd17224 */ /* 0x020fe200078e0048 */
[----:B------:R1:W-:Y:S01]  /*22c10*/  STL.64 [R1+0x7f0], R72 ;  /* 0x0007f04801007387 */ /* 0x0003e20000100a00 */
[----:B------:R-:W-:-:S02]  /*22c20*/  IMAD.MOV.U32 R205, RZ, RZ, R73 ;  /* 0x000000ffffcd7224 */ /* 0x000fc400078e0049 */
[----:B-1----:R1:W5:Y:S01]  /*22c30*/  TEX.LL RZ, R72, R84, R0, UR8, 2D, 0x3 ;  /* 0x28ff080054487f60 */ /* 0x00236200089e03ff */
[----:B------:R-:W-:Y:S01]  /*22c40*/  TEX.LL RZ, R132, R132, R0, UR6, 2D, 0x1 ;  /* 0x28ff060084847f60 */ /* 0x000fe200089e01ff */
[----:B0-----:R-:W-:-:S04]  /*22c50*/  IMAD.MOV.U32 R107, RZ, RZ, R25 ;  /* 0x000000ffff6b7224 */ /* 0x001fc800078e0019 */
[----:B------:R0:W-:Y:S01]  /*22c60*/  TEX.LL RZ, R133, R106, R0, UR4, 2D, 0x1 ;  /* 0x28ff04006a857f60 */ /* 0x0001e200089e01ff */
[----:B------:R-:W-:Y:S01]  /*22c70*/  TEX.LL RZ, R160, R160, R0, UR10, 2D, 0x3 ;  /* 0x28ff0a00a0a07f60 */ /* 0x000fe200089e03ff */
[----:B-1----:R-:W-:Y:S02]  /*22c80*/  IMAD.MOV.U32 R85, RZ, RZ, R25 ;  /* 0x000000ffff557224 */ /* 0x002fe400078e0019 */
[----:B-----5:R-:W-:Y:S01]  /*22c90*/  IMAD.MOV.U32 R204, RZ, RZ, R72 ;  /* 0x000000ffffcc7224 */ /* 0x020fe200078e0048 */
[----:B------:R1:W-:Y:S01]  /*22ca0*/  STL.64 [R1+0x7e0], R72 ;  /* 0x0007e04801007387 */ /* 0x0003e20000100a00 */
[----:B------:R-:W-:Y:S02]  /*22cb0*/  IMAD.MOV.U32 R203, RZ, RZ, R73 ;  /* 0x000000ffffcb7224 */ /* 0x000fe400078e0049 */
[----:B-1----:R-:W5:Y:S01]  /*22cc0*/  TEX.LL RZ, R72, R84, R0, UR8, 2D, 0x3 ;  /* 0x28ff080054487f60 */ /* 0x002f6200089e03ff */
[----:B------:R-:W-:Y:S01]  /*22cd0*/  TEX.LL RZ, R191, R82, R0, UR6, 2D, 0x1 ;  /* 0x28ff060052bf7f60 */ /* 0x000fe200089e01ff */
[----:B0-----:R-:W-:Y:S01]  /*22ce0*/  MOV R106, R34 ;  /* 0x00000022006a7202 */ /* 0x001fe20000000f00 */
[----:B------:R-:W-:-:S04]  /*22cf0*/  IMAD.MOV.U32 R107, RZ, RZ, R3 ;  /* 0x000000ffff6b7224 */ /* 0x000fc800078e0003 */
[----:B------:R-:W-:Y:S01]  /*22d00*/  TEX.LL RZ, R193, R106, R0, UR4, 2D, 0x1 ;  /* 0x28ff04006ac17f60 */ /* 0x000fe200089e01ff */
[----:B-----5:R-:W-:Y:S01]  /*22d10*/  IMAD.MOV.U32 R201, RZ, RZ, R72 ;  /* 0x000000ffffc97224 */ /* 0x020fe200078e0048 */
[----:B------:R0:W-:Y:S01]  /*22d20*/  STL.64 [R1+0x7d8], R72 ;  /* 0x0007d84801007387 */ /* 0x0001e20000100a00 */
[----:B------:R-:W-:Y:S02]  /*22d30*/  IMAD.MOV.U32 R199, RZ, RZ, R73 ;  /* 0x000000ffffc77224 */ /* 0x000fe400078e0049 */
[----:B0-----:R-:W5:Y:S02]  /*22d40*/  TEX.LL RZ, R72, R34, R0, UR8, 2D, 0x3 ;  /* 0x28ff080022487f60 */ /* 0x001f6400089e03ff */
[----:B-----5:R-:W-:Y:S01]  /*22d50*/  IMAD.MOV.U32 R197, RZ, RZ, R72 ;  /* 0x000000ffffc57224 */ /* 0x020fe200078e0048 */
[----:B------:R0:W-:Y:S01]  /*22d60*/  STL.64 [R1+0x7d0], R72 ;  /* 0x0007d04801007387 */ /* 0x0001e20000100a00 */
[----:B------:R-:W-:Y:S02]  /*22d70*/  MOV R195, R73 ;  /* 0x0000004900c37202 */ /* 0x000fe40000000f00 */
[----:B0-----:R0:W-:Y:S01]  /*22d80*/  TEX.LL RZ, R72, R36, R0, UR10, 2D, 0x3 ;  /* 0x28ff0a0024487f60 */ /* 0x0011e200089e03ff */
[----:B------:R-:W-:Y:S04]  /*22d90*/  STL [R1+0x13d8], R25 ;  /* 0x0013d81901007387 */ /* 0x000fe80000100800 */
[----:B------:R-:W-:Y:S04]  /*22da0*/  STL [R1+0x13d4], R23 ;  /* 0x0013d41701007387 */ /* 0x000fe80000100800 */
[----:B------:R1:W-:Y:S01]  /*22db0*/  STL [R1+0x13d0], R21 ;  /* 0x0013d01501007387 */ /* 0x0003e20000100800 */
[----:B------:R-:W-:-:S03]  /*22dc0*/  IMAD.MOV.U32 R35, RZ, RZ, R5 ;  /* 0x000000ffff237224 */ /* 0x000fc600078e0005 */
[----:B-1----:R-:W2:Y:S04]  /*22dd0*/  LDL.LU R21, [R1+0x2a8] ;  /* 0x0002a80001157983 */ /* 0x002ea80000300800 */
[----:B------:R1:W-:Y:S01]  /*22de0*/  STL [R1+0x13cc], R19 ;  /* 0x0013cc1301007387 */ /* 0x0003e20000100800 */
[----:B0-----:R-:W-:-:S03]  /*22df0*/  IMAD.MOV.U32 R37, RZ, RZ, R5 ;  /* 0x000000ffff257224 */ /* 0x001fc600078e0005 */
[----:B-1----:R-:W3:Y:S04]  /*22e00*/  LDL.LU R19, [R1+0x2ac] ;  /* 0x0002ac0001137983 */ /* 0x002ee80000300800 */
[----:B------:R0:W-:Y:S01]  /*22e10*/  STL [R1+0x13c8], R17 ;  /* 0x0013c81101007387 */ /* 0x0001e20000100800 */
[----:B------:R-:W5:Y:S01]  /*22e20*/  TEX.LL RZ, R23, R36, R0, UR6, 2D, 0x1 ;  /* 0x28ff060024177f60 */ /* 0x000f6200089e01ff */
[----:B------:R-:W5:Y:S02]  /*22e30*/  TEX.LL RZ, R25, R34, R0, UR4, 2D, 0x1 ;  /* 0x28ff040022197f60 */ /* 0x000f6400089e01ff */
[----:B0-----:R-:W2:Y:S04]  /*22e40*/  LDL R17, [R1+0x92c] ;  /* 0x00092c0001117983 */ /* 0x001ea80000100800 */
[----:B------:R0:W-:Y:S04]  /*22e50*/  STL [R1+0x13c4], R15 ;  /* 0x0013c40f01007387 */ /* 0x0001e80000100800 */
[----:B0-----:R-:W3:Y:S04]  /*22e60*/  LDL R15, [R1+0x928] ;  /* 0x00092800010f7983 */ /* 0x001ee80000100800 */
[----:B------:R0:W-:Y:S01]  /*22e70*/  STL [R1+0x13c0], R13 ;  /* 0x0013c00d01007387 */ /* 0x0001e20000100800 */
[----:B------:R-:W-:-:S03]  /*22e80*/  IMAD.MOV.U32 R83, RZ, RZ, R7 ;  /* 0x000000ffff537224 */ /* 0x000fc600078e0007 */
[----:B0-----:R-:W2:Y:S04]  /*22e90*/  LDL.LU R13, [R1+0x2a4] ;  /* 0x0002a400010d7983 */ /* 0x001ea80000300800 */
[----:B------:R0:W-:Y:S01]  /*22ea0*/  STL [R1+0x13bc], R3 ;  /* 0x0013bc0301007387 */ /* 0x0001e20000100800 */
[----:B------:R-:W-:Y:S01]  /*22eb0*/  IMAD.MOV.U32 R84, RZ, RZ, R34 ;  /* 0x000000ffff547224 */ /* 0x000fe200078e0022 */
[----:B------:R-:W-:Y:S02]  /*22ec0*/  MOV R85, R7 ;  /* 0x0000000700557202 */ /* 0x000fe40000000f00 */
[----:B0-----:R-:W2:Y:S04]  /*22ed0*/  LDL.LU R3, [R1+0x2b0] ;  /* 0x0002b00001037983 */ /* 0x001ea80000300800 */
[----:B------:R0:W-:Y:S01]  /*22ee0*/  STL [R1+0x1208], R2 ;  /* 0x0012080201007387 */ /* 0x0001e20000100800 */
[----:B------:R-:W5:Y:S01]  /*22ef0*/  TEX.LL RZ, R35, R82, R0, UR6, 2D, 0x1 ;  /* 0x28ff060052237f60 */ /* 0x000f6200089e01ff */
[----:B------:R-:W5:Y:S02]  /*22f00*/  TEX.LL RZ, R37, R84, R0, UR4, 2D, 0x1 ;  /* 0x28ff040054257f60 */ /* 0x000f6400089e01ff */
[----:B0-----:R-:W2:Y:S04]  /*22f10*/  LDL R2, [R1+0x9e4] ;  /* 0x0009e40001027983 */ /* 0x001ea80000100800 */
[----:B------:R0:W-:Y:S04]  /*22f20*/  STL [R1+0xc4c], R30 ;  /* 0x000c4c1e01007387 */ /* 0x0001e80000100800 */
[----:B0-----:R-:W2:Y:S04]  /*22f30*/  LDL.LU R30, [R1+0xc] ;  /* 0x00000c00011e7983 */ /* 0x001ea80000300800 */
[----:B------:R0:W-:Y:S04]  /*22f40*/  STL [R1+0xc48], R28 ;  /* 0x000c481c01007387 */ /* 0x0001e80000100800 */
[----:B0-----:R-:W2:Y:S04]  /*22f50*/  LDL.LU R28, [R1+0x2a0] ;  /* 0x0002a000011c7983 */ /* 0x001ea80000300800 */
[----:B------:R0:W-:Y:S04]  /*22f60*/  STL [R1+0xc44], R26 ;  /* 0x000c441a01007387 */ /* 0x0001e80000100800 */
[----:B0-----:R-:W2:Y:S01]  /*22f70*/  LDL R26, [R1+0x9e0] ;  /* 0x0009e000011a7983 */ /* 0x001ea20000100800 */
[----:B------:R-:W-:Y:S01]  /*22f80*/  IMAD.MOV.U32 R106, RZ, RZ, R36 ;  /* 0x000000ffff6a7224 */ /* 0x000fe200078e0024 */
[----:B------:R-:W-:Y:S01]  /*22f90*/  MOV R126, R36 ;  /* 0x00000024007e7202 */ /* 0x000fe20000000f00 */
[----:B------:R-:W-:-:S02]  /*22fa0*/  IMAD.MOV.U32 R107, RZ, RZ, R9 ;  /* 0x000000ffff6b7224 */ /* 0x000fc400078e0009 */
[--C-:B------:R-:W-:Y:S02]  /*22fb0*/  IMAD.MOV.U32 R114, RZ, RZ, R34.reuse ;  /* 0x000000ffff727224 */ /* 0x100fe400078e0022 */
[----:B------:R-:W-:Y:S02]  /*22fc0*/  IMAD.MOV.U32 R115, RZ, RZ, R9 ;  /* 0x000000ffff737224 */ /* 0x000fe400078e0009 */
[--C-:B------:R-:W-:Y:S01]  /*22fd0*/  IMAD.MOV.U32 R127, RZ, RZ, R11.reuse ;  /* 0x000000ffff7f7224 */ /* 0x100fe200078e000b */
[----:B------:R-:W5:Y:S01]  /*22fe0*/  TEX.LL RZ, R85, R106, R0, UR6, 2D, 0x1 ;  /* 0x28ff06006a557f60 */ /* 0x000f6200089e01ff */
[----:B------:R-:W5:Y:S01]  /*22ff0*/  TEX.LL RZ, R84, R114, R0, UR4, 2D, 0x1 ;  /* 0x28ff040072547f60 */ /* 0x000f6200089e01ff */
[----:B------:R-:W-:Y:S02]  /*23000*/  IMAD.MOV.U32 R128, RZ, RZ, R34 ;  /* 0x000000ffff807224 */ /* 0x000fe400078e0022 */
[----:B------:R-:W-:Y:S01]  /*23010*/  IMAD.MOV.U32 R129, RZ, RZ, R11 ;  /* 0x000000ffff817224 */ /* 0x000fe200078e000b */
[----:B------:R-:W5:Y:S03]  /*23020*/  TEX.LL RZ, R83, R126, R0, UR6, 2D, 0x1 ;  /* 0x28ff06007e537f60 */ /* 0x000f6600089e01ff */
[----:B------:R2:W5:Y:S01]  /*23030*/  TEX.LL RZ, R82, R128, R0, UR4, 2D, 0x1 ;  /* 0x28ff040080527f60 */ /* 0x00056200089e01ff */
[----:B------:R-:W-:-:S04]  /*23040*/  DEPBAR.LE SB5, 0x6 ;  /* 0x0000d1800000791a */ /* 0x000fc80000000000 */
[----:B------:R0:W-:Y:S04]  /*23050*/  STL [R1+0x900], R23 ;  /* 0x0009001701007387 */ /* 0x0001e80000100800 */
[----:B0-----:R-:W2:Y:S04]  /*23060*/  LDL R23, [R1+0x930] ;  /* 0x0009300001177983 */ /* 0x001ea80000100800 */
[----:B------:R0:W-:Y:S04]  /*23070*/  STL [R1+0x8c4], R25 ;  /* 0x0008c41901007387 */ /* 0x0001e80000100800 */
[----:B0-----:R-:W2:Y:S01]  /*23080*/  LDL R25, [R1+0x934] ;  /* 0x0009340001197983 */ /* 0x001ea20000100800 */
[----:B---3--:R-:W-:-:S02]  /*23090*/  LOP3.LUT R90, R90, R15, RZ, 0x3c, !PT ;  /* 0x0000000f5a5a7212 */ /* 0x008fc400078e3cff */
[----:B--2---:R-:W-:Y:S01]  /*230a0*/  LOP3.LUT R0, R3, 0xff, RZ, 0xc0, !PT ;  /* 0x000000ff03007812 */ /* 0x004fe200078ec0ff */
[----:B------:R-:W-:-:S04]  /*230b0*/  DEPBAR.LE SB5, 0x4 ;  /* 0x0000d1000000791a */ /* 0x000fc80000000000 */
[----:B------:R-:W-:Y:S04]  /*230c0*/  STL [R1+0x908], R35 ;  /* 0x0009082301007387 */ /* 0x000fe80000100800 */
[----:B------:R0:W-:Y:S01]  /*230d0*/  STL [R1+0x904], R37 ;  /* 0x0009042501007387 */ /* 0x0001e20000100800 */
[----:B------:R-:W-:-:S03]  /*230e0*/  LOP3.LUT R249, R249, R2, RZ, 0x3c, !PT ;  /* 0x00000002f9f97212 */ /* 0x000fc600078e3cff */
[----:B------:R-:W2:Y:S01]  /*230f0*/  LDL.LU R2, [R1+0x8] ;  /* 0x0000080001027983 */ /* 0x000ea20000300800 */
[----:B0-----:R-:W-:Y:S02]  /*23100*/  LOP3.LUT R37, R19, 0xff, RZ, 0xc0, !PT ;  /* 0x000000ff13257812 */ /* 0x001fe400078ec0ff */
[----:B------:R-:W-:Y:S01]  /*23110*/  POPC R249, R249 ;  /* 0x000000f900f97309 */ /* 0x000fe20000000000 */
[----:B------:R-:W3:Y:S01]  /*23120*/  LDL.LU R3, [R1+0x4] ;  /* 0x0000040001037983 */ /* 0x000ee20000300800 */
[----:B------:R-:W-:-:S03]  /*23130*/  VABSDIFF.U32 R37, R0, R37, RZ ;  /* 0x0000002500257214 */ /* 0x000fc600000e00ff */
[----:B------:R0:W-:Y:S04]  /*23140*/  STL [R1+0xb6c], R0 ;  /* 0x000b6c0001007387 */ /* 0x0001e80000100800 */
[----:B------:R-:W3:Y:S01]  /*23150*/  LDL R19, [R1+0x948] ;  /* 0x0009480001137983 */ /* 0x000ee20000100800 */
[----:B0-----:R-:W-:-:S03]  /*23160*/  LOP3.LUT R0, R21, 0xff, RZ, 0xc0, !PT ;  /* 0x000000ff15007812 */ /* 0x001fc600078ec0ff */
[----:B------:R-:W3:Y:S01]  /*23170*/  LDL R21, [R1+0x94c] ;  /* 0x00094c0001157983 */ /* 0x000ee20000100800 */
[----:B------:R-:W-:-:S04]  /*23180*/  LOP3.LUT R248, R248, R26, RZ, 0x3c, !PT ;  /* 0x0000001af8f87212 */ /* 0x000fc800078e3cff */
[----:B------:R-:W0:Y:S01]  /*23190*/  POPC R35, R248 ;  /* 0x000000f800237309 */ /* 0x000e220000000000 */
[----:B------:R1:W-:Y:S01]  /*231a0*/  STL [R1+0xb74], R0 ;  /* 0x000b740001007387 */ /* 0x0003e20000100800 */
[----:B------:R-:W-:Y:S01]  /*231b0*/  LOP3.LUT R91, R91, R17, RZ, 0x3c, !PT ;  /* 0x000000115b5b7212 */ /* 0x000fe200078e3cff */
[----:B0-----:R-:W-:-:S04]  /*231c0*/  IMAD.IADD R35, R35, 0x1, R249 ;  /* 0x0000000123237824 */ /* 0x001fc800078e02f9 */
[----:B------:R-:W-:Y:S01]  /*231d0*/  IMAD R35, R35, 0x9, R37 ;  /* 0x0000000923237824 */ /* 0x000fe200078e0225 */
[----:B------:R-:W-:Y:S02]  /*231e0*/  LOP3.LUT R37, R13, 0xff, RZ, 0xc0, !PT ;  /* 0x000000ff0d257812 */ /* 0x000fe400078ec0ff */
[----:B------:R-:W3:Y:S04]  /*231f0*/  LDL.LU R13, [R1] ;  /* 0x00000000010d7983 */ /* 0x000ee80000300800 */
[----:B------:R-:W3:Y:S04]  /*23200*/  LDL R15, [R1+0x960] ;  /* 0x00096000010f7983 */ /* 0x000ee80000100800 */
[----:B------:R-:W3:Y:S01]  /*23210*/  LDL R17, [R1+0x964] ;  /* 0x0009640001117983 */ /* 0x000ee20000100800 */
[----:B------:R-:W-:Y:S01]  /*23220*/  VABSDIFF.U32 R37, R0, R37, RZ ;  /* 0x0000002500257214 */ /* 0x000fe200000e00ff */
[----:B------:R-:W-:Y:S03]  /*23230*/  POPC R91, R91 ;  /* 0x0000005b005b7309 */ /* 0x000fe60000000000 */
[----:B------:R-:W-:-:S05]  /*23240*/  IADD3 R35, PT, PT, R35, R37, RZ ;  /* 0x0000002523237210 */ /* 0x000fca0007ffe0ff */
[----:B------:R-:W0:Y:S01]  /*23250*/  POPC R37, R90 ;  /* 0x0000005a00257309 */ /* 0x000e220000000000 */
[----:B-1----:R-:W-:Y:S01]  /*23260*/  LOP3.LUT R0, R28, 0xff, RZ, 0xc0, !PT ;  /* 0x000000ff1c007812 */ /* 0x002fe200078ec0ff */
[----:B------:R-:W-:-:S04]  /*23270*/  DEPBAR.LE SB5, 0x3 ;  /* 0x0000d0c00000791a */ /* 0x000fc80000000000 */
[----:B------:R-:W-:Y:S01]  /*23280*/  STL [R1+0x910], R85 ;  /* 0x0009105501007387 */ /* 0x000fe20000100800 */
[----:B0-----:R-:W-:-:S04]  /*23290*/  IMAD.IADD R37, R37, 0x1, R91 ;  /* 0x0000000125257824 */ /* 0x001fc800078e025b */
[----:B------:R-:W-:Y:S01]  /*232a0*/  IMAD R35, R37, 0x9, R35 ;  /* 0x0000000925237824 */ /* 0x000fe200078e0223 */
[----:B------:R-:W-:-:S04]  /*232b0*/  LOP3.LUT R37, R30, 0xff, RZ, 0xc0, !PT ;  /* 0x000000ff1e257812 */ /* 0x000fc800078ec0ff */
[----:B------:R-:W-:Y:S01]  /*232c0*/  VABSDIFF.U32 R37, R0, R37, RZ ;  /* 0x0000002500257214 */ /* 0x000fe200000e00ff */
[----:B------:R-:W-:-:S04]  /*232d0*/  DEPBAR.LE SB5, 0x1 ;  /* 0x0000d0400000791a */ /* 0x000fc80000000000 */
[----:B------:R-:W-:Y:S01]  /*232e0*/  STL [R1+0x90c], R84 ;  /* 0x00090c5401007387 */ /* 0x000fe20000100800 */
[----:B------:R-:W-:-:S03]  /*232f0*/  IMAD.IADD R35, R35, 0x1, R37 ;  /* 0x0000000123237824 */ /* 0x000fc600078e0225 */
[----:B------:R-:W-:Y:S04]  /*23300*/  STL [R1+0x918], R83 ;  /* 0x0009185301007387 */ /* 0x000fe80000100800 */
[----:B-----5:R-:W-:Y:S04]  /*23310*/  STL [R1+0x914], R82 ;  /* 0x0009145201007387 */ /* 0x020fe80000100800 */
[----:B------:R2:W-:Y:S01]  /*23320*/  STL [R1+0xb70], R0 ;  /* 0x000b700001007387 */ /* 0x0005e20000100800 */
[----:B------:R-:W-:-:S03]  /*23330*/  LOP3.LUT R100, R100, R23, RZ, 0x3c, !PT ;  /* 0x0000001764647212 */ /* 0x000fc600078e3cff */
[----:B------:R-:W3:Y:S01]  /*23340*/  LDL R23, [R1+0x978] ;  /* 0x0009780001177983 */ /* 0x000ee20000100800 */
[----:B------:R-:W-:Y:S01]  /*23350*/  POPC R37, R100 ;  /* 0x0000006400257309 */ /* 0x000fe20000000000 */
[----:B------:R-:W-:Y:S02]  /*23360*/  LOP3.LUT R101, R101, R25, RZ, 0x3c, !PT ;  /* 0x0000001965657212 */ /* 0x000fe400078e3cff */
[----:B------:R-:W3:Y:S05]  /*23370*/  LDL R25, [R1+0x97c] ;  /* 0x00097c0001197983 */ /* 0x000eea0000100800 */
[----:B------:R-:W0:Y:S02]  /*23380*/  POPC R101, R101 ;  /* 0x0000006500657309 */ /* 0x000e240000000000 */
[----:B0-----:R-:W-:-:S04]  /*23390*/  IMAD.IADD R37, R37, 0x1, R101 ;  /* 0x0000000125257824 */ /* 0x001fc800078e0265 */
[----:B------:R-:W-:Y:S01]  /*233a0*/  IMAD R35, R37, 0x9, R35 ;  /* 0x0000000925237824 */ /* 0x000fe200078e0223 */
[----:B--2---:R-:W-:-:S05]  /*233b0*/  LOP3.LUT R0, R2, 0xff, RZ, 0xc0, !PT ;  /* 0x000000ff02007812 */ /* 0x004fca00078ec0ff */
[----:B------:R0:W-:Y:S01]  /*233c0*/  STL [R1+0xb68], R0 ;  /* 0x000b680001007387 */ /* 0x0001e20000100800 */
[----:B---3--:R-:W-:-:S03]  /*233d0*/  LOP3.LUT R74, R74, R19, RZ, 0x3c, !PT ;  /* 0x000000134a4a7212 */ /* 0x008fc600078e3cff */
[----:B------:R-:W2:Y:S01]  /*233e0*/  LDL R19, [R1+0x990] ;  /* 0x0009900001137983 */ /* 0x000ea20000100800 */
[----:B------:R-:W-:-:S03]  /*233f0*/  LOP3.LUT R75, R75, R21, RZ, 0x3c, !PT ;  /* 0x000000154b4b7212 */ /* 0x000fc600078e3cff */
[----:B------:R-:W3:Y:S01]  /*23400*/  LDL R21, [R1+0x994] ;  /* 0x0009940001157983 */ /* 0x000ee20000100800 */
[----:B------:R-:W-:-:S04]  /*23410*/  LOP3.LUT R37, R3, 0xff, RZ, 0xc0, !PT ;  /* 0x000000ff03257812 */ /* 0x000fc800078ec0ff */
[----:B------:R-:W-:Y:S02]  /*23420*/  VABSDIFF.U32 R37, R0, R37, RZ ;  /* 0x0000002500257214 */ /* 0x000fe400000e00ff */
[----:B0-----:R-:W-:Y:S02]  /*23430*/  LOP3.LUT R0, R13, 0xff, RZ, 0xc0, !PT ;  /* 0x000000ff0d007812 */ /* 0x001fe400078ec0ff */
[----:B------:R-:W-:-:S03]  /*23440*/  LOP3.LUT R112, R112, R15, RZ, 0x3c, !PT ;  /* 0x0000000f70707212 */ /* 0x000fc600078e3cff */
[----:B------:R0:W-:Y:S01]  /*23450*/  STL [R1+0xb80], R0 ;  /* 0x000b800001007387 */ /* 0x0001e20000100800 */
[----:B------:R-:W-:-:S03]  /*23460*/  LOP3.LUT R113, R113, R17, RZ, 0x3c, !PT ;  /* 0x0000001171717212 */ /* 0x000fc600078e3cff */
[----:B------:R-:W3:Y:S04]  /*23470*/  LDL R15, [R1+0x9b0] ;  /* 0x0009b000010f7983 */ /* 0x000ee80000100800 */
[----:B------:R-:W3:Y:S01]  /*23480*/  LDL R17, [R1+0x9b4] ;  /* 0x0009b40001117983 */ /* 0x000ee20000100800 */
[----:B------:R-:W-:-:S04]  /*23490*/  LOP3.LUT R251, R251, 0xff, RZ, 0xc0, !PT ;  /* 0x000000fffbfb7812 */ /* 0x000fc800078ec0ff */
[----:B------:R-:W-:Y:S02]  /*234a0*/  VABSDIFF.U32 R251, R0, R251, RZ ;  /* 0x000000fb00fb7214 */ /* 0x000fe400000e00ff */
[----:B0-----:R-:W-:Y:S02]  /*234b0*/  LOP3.LUT R0, R250, 0xff, RZ, 0xc0, !PT ;  /* 0x000000fffa007812 */ /* 0x001fe400078ec0ff */
[----:B------:R-:W-:-:S03]  /*234c0*/  LOP3.LUT R247, R247, 0xff, RZ, 0xc0, !PT ;  /* 0x000000fff7f77812 */ /* 0x000fc600078ec0ff */
[----:B------:R0:W-:Y:S01]  /*234d0*/  STL [R1+0xb90], R0 ;  /* 0x000b900001007387 */ /* 0x0001e20000100800 */
[----:B------:R-:W-:Y:S02]  /*234e0*/  VABSDIFF.U32 R247, R0, R247, RZ ;  /* 0x000000f700f77214 */ /* 0x000fe400000e00ff */
[----:B0-----:R-:W-:Y:S02]  /*234f0*/  LOP3.LUT R0, R246, 0xff, RZ, 0xc0, !PT ;  /* 0x000000fff6007812 */ /* 0x001fe400078ec0ff */
[----:B------:R-:W-:-:S04]  /*23500*/  LOP3.LUT R245, R245, 0xff, RZ, 0xc0, !PT ;  /* 0x000000fff5f57812 */ /* 0x000fc800078ec0ff */
[----:B------:R-:W-:Y:S02]  /*23510*/  VABSDIFF.U32 R245, R0, R245, RZ ;  /* 0x000000f500f57214 */ /* 0x000fe400000e00ff */
[----:B------:R-:W-:Y:S02]  /*23520*/  LOP3.LUT R158, R158, R23, RZ, 0x3c, !PT ;  /* 0x000000179e9e7212 */ /* 0x000fe400078e3cff */
[----:B------:R-:W3:Y:S01]  /*23530*/  LDL R23, [R1+0x9b8] ;  /* 0x0009b80001177983 */ /* 0x000ee20000100800 */
[----:B------:R-:W-:-:S03]  /*23540*/  LOP3.LUT R159, R159, R25, RZ, 0x3c, !PT ;  /* 0x000000199f9f7212 */ /* 0x000fc600078e3cff */
[----:B------:R-:W3:Y:S04]  /*23550*/  LDL R25, [R1+0x9bc] ;  /* 0x0009bc0001197983 */ /* 0x000ee80000100800 */
[----:B------:R0:W-:Y:S02]  /*23560*/  STL [R1+0xba0], R0 ;  /* 0x000ba00001007387 */ /* 0x0001e40000100800 */
[----:B0-----:R-:W-:Y:S02]  /*23570*/  LOP3.LUT R0, R244, 0xff, RZ, 0xc0, !PT ;  /* 0x000000fff4007812 */ /* 0x001fe400078ec0ff */
[----:B--2---:R-:W-:Y:S02]  /*23580*/  LOP3.LUT R156, R156, R19, RZ, 0x3c, !PT ;  /* 0x000000139c9c7212 */ /* 0x004fe400078e3cff */
[----:B------:R-:W2:Y:S01]  /*23590*/  LDL R19, [R1+0x9c0] ;  /* 0x0009c00001137983 */ /* 0x000ea20000100800 */
[----:B---3--:R-:W-:-:S03]  /*235a0*/  LOP3.LUT R157, R157, R21, RZ, 0x3c, !PT ;  /* 0x000000159d9d7212 */ /* 0x008fc600078e3cff */
[----:B------:R-:W3:Y:S04]  /*235b0*/  LDL R21, [R1+0x9c4] ;  /* 0x0009c40001157983 */ /* 0x000ee80000100800 */
[----:B------:R0:W-:Y:S01]  /*235c0*/  STL [R1+0xbb4], R0 ;  /* 0x000bb40001007387 */ /* 0x0001e20000100800 */
[----:B------:R-:W-:-:S03]  /*235d0*/  LOP3.LUT R154, R154, R15, RZ, 0x3c, !PT ;  /* 0x0000000f9a9a7212 */ /* 0x000fc600078e3cff */
[----:B------:R-:W3:Y:S01]  /*235e0*/  LDL R15, [R1+0x9c8] ;  /* 0x0009c800010f7983 */ /* 0x000ee20000100800 */
[----:B------:R-:W-:-:S03]  /*235f0*/  LOP3.LUT R155, R155, R17, RZ, 0x3c, !PT ;  /* 0x000000119b9b7212 */ /* 0x000fc600078e3cff */
        /* <DEDUP_REMOVED lines=129> */
[----:B------:R-:W-:Y:S01]  /*23e10*/  VABSDIFF.U32 R22, R0, R22, RZ ;  /* 0x0000001600167214 */ /* 0x000fe200000e00ff */
[----:B------:R-:W-:Y:S01]  /*23e20*/  IMAD.IADD R35, R35, 0x1, R37 ;  /* 0x0000000123237824 */ /* 0x000fe200078e0225 */
        /* <DEDUP_REMOVED lines=15> */
[----:B------:R-:W-:Y:S08]  /*23f20*/  POPC R37, R74 ;  /* 0x0000004a00257309 */ /* 0x000ff00000000000 */
[----:B------:R-:W1:Y:S08]  /*23f30*/  POPC R75, R75 ;  /* 0x0000004b004b7309 */ /* 0x000e700000000000 */
[----:B------:R-:W-:Y:S01]  /*23f40*/  POPC R113, R113 ;  /* 0x0000007100717309 */ /* 0x000fe20000000000 */
[----:B-1----:R-:W-:-:S05]  /*23f50*/  IADD3 R37, PT, PT, R37, R75, RZ ;  /* 0x0000004b25257210 */ /* 0x002fca0007ffe0ff */
[----:B------:R-:W-:Y:S02]  /*23f60*/  IMAD R35, R37, 0x9, R35 ;  /* 0x0000000925237824 */ /* 0x000fe400078e0223 */
[----:B------:R-:W1:Y:S02]  /*23f70*/  POPC R37, R112 ;  /* 0x0000007000257309 */ /* 0x000e640000000000 */
[----:B------:R-:W-:-:S06]  /*23f80*/  IMAD.IADD R35, R35, 0x1, R251 ;  /* 0x0000000123237824 */ /* 0x000fcc00078e02fb */
[----:B------:R-:W-:Y:S01]  /*23f90*/  POPC R159, R159 ;  /* 0x0000009f009f7309 */ /* 0x000fe20000000000 */
[----:B-1----:R-:W-:-:S04]  /*23fa0*/  IMAD.IADD R37, R37, 0x1, R113 ;  /* 0x0000000125257824 */ /* 0x002fc800078e0271 */
[----:B------:R-:W-:-:S03]  /*23fb0*/  IMAD R35, R37, 0x9, R35 ;  /* 0x0000000925237824 */ /* 0x000fc600078e0223 */
[----:B------:R-:W1:Y:S01]  /*23fc0*/  POPC R37, R158 ;  /* 0x0000009e00257309 */ /* 0x000e620000000000 */
[----:B------:R-:W-:-:S07]  /*23fd0*/  IMAD.IADD R35, R35, 0x1, R247 ;  /* 0x0000000123237824 */ /* 0x000fce00078e02f7 */
[----:B------:R-:W-:Y:S01]  /*23fe0*/  POPC R157, R157 ;  /* 0x0000009d009d7309 */ /* 0x000fe20000000000 */
[----:B-1----:R-:W-:-:S04]  /*23ff0*/  IMAD.IADD R37, R37, 0x1, R159 ;  /* 0x0000000125257824 */ /* 0x002fc800078e029f */
[----:B------:R-:W-:-:S03]  /*24000*/  IMAD R35, R37, 0x9, R35 ;  /* 0x0000000925237824 */ /* 0x000fc600078e0223 */
[----:B------:R-:W1:Y:S02]  /*24010*/  POPC R37, R156 ;  /* 0x0000009c00257309 */ /* 0x000e640000000000 */
[----:B------:R-:W-:-:S06]  /*24020*/  IADD3 R35, PT, PT, R35, R245, RZ ;  /* 0x000000f523237210 */ /* 0x000fcc0007ffe0ff */
        /* <DEDUP_REMOVED lines=8> */
[----:B------:R-:W1:Y:S01]  /*240b0*/  POPC R37, R152 ;  /* 0x0000009800257309 */ /* 0x000e620000000000 */
[----:B------:R-:W-:-:S07]  /*240c0*/  IMAD.IADD R35, R35, 0x1, R241 ;  /* 0x0000000123237824 */ /* 0x000fce00078e02f1 */
        /* <DEDUP_REMOVED lines=9> */
[----:B------:R-:W-:-:S04]  /*24160*/  LOP3.LUT R142, R142, 0xff, RZ, 0xc0, !PT ;  /* 0x000000ff8e8e7812 */ /* 0x000fc800078ec0ff */
[----:B------:R-:W-:Y:S02]  /*24170*/  VABSDIFF.U32 R142, R0, R142, RZ ;  /* 0x0000008e008e7214 */ /* 0x000fe400000e00ff */
[----:B0-----:R-:W-:Y:S02]  /*24180*/  LOP3.LUT R0, R16, 0xff, RZ, 0xc0, !PT ;  /* 0x000000ff10007812 */ /* 0x001fe400078ec0ff */
[----:B------:R-:W-:Y:S01]  /*24190*/  LOP3.LUT R202, R202, 0xff, RZ, 0xc0, !PT ;  /* 0x000000ffcaca7812 */ /* 0x000fe200078ec0ff */
[----:B------:R-:W-:Y:S01]  /*241a0*/  IMAD.IADD R35, R35, 0x1, R237 ;  /* 0x0000000123237824 */ /* 0x000fe200078e02ed */
[----:B------:R-:W-:Y:S01]  /*241b0*/  LOP3.LUT R70, R70, R23, RZ, 0x3c, !PT ;  /* 0x0000001746467212 */ /* 0x000fe200078e3cff */
[----:B------:R0:W-:Y:S01]  /*241c0*/  STL [R1+0xb5c], R0 ;  /* 0x000b5c0001007387 */ /* 0x0001e20000100800 */
[----:B-1----:R-:W-:Y:S01]  /*241d0*/  IMAD.IADD R37, R37, 0x1, R149 ;  /* 0x0000000125257824 */ /* 0x002fe200078e0295 */
[----:B------:R-:W-:Y:S02]  /*241e0*/  VABSDIFF.U32 R202, R0, R202, RZ ;  /* 0x000000ca00ca7214 */ /* 0x000fe400000e00ff */
[----:B------:R-:W3:Y:S01]  /*241f0*/  LDL R23, [R1+0x8d4] ;  /* 0x0008d40001177983 */ /* 0x000ee20000100800 */
[----:B------:R-:W-:Y:S01]  /*24200*/  POPC R147, R147 ;  /* 0x0000009300937309 */ /* 0x000fe20000000000 */
[----:B------:R-:W-:Y:S01]  /*24210*/  IMAD R35, R37, 0x9, R35 ;  /* 0x0000000925237824 */ /* 0x000fe200078e0223 */
[----:B------:R-:W-:-:S02]  /*24220*/  LOP3.LUT R71, R71, R25, RZ, 0x3c, !PT ;  /* 0x0000001947477212 */ /* 0x000fc400078e3cff */
[----:B0-----:R-:W-:Y:S01]  /*24230*/  LOP3.LUT R0, R12, 0xff, RZ, 0xc0, !PT ;  /* 0x000000ff0c007812 */ /* 0x001fe200078ec0ff */
[----:B------:R-:W3:Y:S03]  /*24240*/  LDL R25, [R1+0x8d0] ;  /* 0x0008d00001197983 */ /* 0x000ee60000100800 */
[----:B------:R-:W0:Y:S01]  /*24250*/  POPC R37, R146 ;  /* 0x0000009200257309 */ /* 0x000e220000000000 */
[----:B------:R1:W-:Y:S01]  /*24260*/  STL [R1+0xb58], R0 ;  /* 0x000b580001007387 */ /* 0x0003e20000100800 */
[----:B------:R-:W-:Y:S02]  /*24270*/  LOP3.LUT R200, R200, 0xff, RZ, 0xc0, !PT ;  /* 0x000000ffc8c87812 */ /* 0x000fe400078ec0ff */
[----:B------:R-:W-:Y:S02]  /*24280*/  IADD3 R35, PT, PT, R35, R233, RZ ;  /* 0x000000e923237210 */ /* 0x000fe40007ffe0ff */
[----:B------:R-:W-:-:S02]  /*24290*/  VABSDIFF.U32 R200, R0, R200, RZ ;  /* 0x000000c800c87214 */ /* 0x000fc400000e00ff */
[----:B------:R-:W-:Y:S01]  /*242a0*/  POPC R67, R67 ;  /* 0x0000004300437309 */ /* 0x000fe20000000000 */
[----:B0-----:R-:W-:Y:S01]  /*242b0*/  IMAD.IADD R37, R37, 0x1, R147 ;  /* 0x0000000125257824 */ /* 0x001fe200078e0293 */
[----:B-1----:R-:W-:-:S03]  /*242c0*/  LOP3.LUT R0, R8, 0xff, RZ, 0xc0, !PT ;  /* 0x000000ff08007812 */ /* 0x002fc600078ec0ff */
[----:B------:R-:W-:-:S03]  /*242d0*/  IMAD R35, R37, 0x9, R35 ;  /* 0x0000000925237824 */ /* 0x000fc600078e0223 */
[----:B------:R-:W0:Y:S01]  /*242e0*/  POPC R37, R66 ;  /* 0x0000004200257309 */ /* 0x000e220000000000 */
[----:B--2---:R-:W-:Y:S02]  /*242f0*/  LOP3.LUT R122, R122, R19, RZ, 0x3c, !PT ;  /* 0x000000137a7a7212 */ /* 0x004fe400078e3cff */
[----:B------:R-:W2:Y:S01]  /*24300*/  LDL R19, [R1+0x8cc] ;  /* 0x0008cc0001137983 */ /* 0x000ea20000100800 */
[----:B---3--:R-:W-:-:S03]  /*24310*/  LOP3.LUT R123, R123, R21, RZ, 0x3c, !PT ;  /* 0x000000157b7b7212 */ /* 0x008fc600078e3cff */
[----:B------:R-:W3:Y:S04]  /*24320*/  LDL R21, [R1+0x8c8] ;  /* 0x0008c80001157983 */ /* 0x000ee80000100800 */
[----:B------:R1:W-:Y:S01]  /*24330*/  STL [R1+0xb54], R0 ;  /* 0x000b540001007387 */ /* 0x0003e20000100800 */
[----:B0-----:R-:W-:Y:S02]  /*24340*/  IMAD.IADD R37, R37, 0x1, R67 ;  /* 0x0000000125257824 */ /* 0x001fe400078e0243 */
[----:B------:R-:W-:Y:S01]  /*24350*/  IMAD.IADD R35, R35, 0x1, R231 ;  /* 0x0000000123237824 */ /* 0x000fe200078e02e7 */
[----:B------:R-:W-:Y:S01]  /*24360*/  POPC R99, R99 ;  /* 0x0000006300637309 */ /* 0x000fe20000000000 */
[----:B------:R-:W-:Y:S02]  /*24370*/  LOP3.LUT R198, R198, 0xff, RZ, 0xc0, !PT ;  /* 0x000000ffc6c67812 */ /* 0x000fe400078ec0ff */
[----:B------:R-:W-:-:S05]  /*24380*/  IMAD R35, R37, 0x9, R35 ;  /* 0x0000000925237824 */ /* 0x000fca00078e0223 */
[----:B------:R-:W0:Y:S01]  /*24390*/  POPC R37, R98 ;  /* 0x0000006200257309 */ /* 0x000e220000000000 */
[----:B------:R-:W-:Y:S02]  /*243a0*/  VABSDIFF.U32 R198, R0, R198, RZ ;  /* 0x000000c600c67214 */ /* 0x000fe400000e00ff */
[----:B-1----:R-:W-:Y:S02]  /*243b0*/  LOP3.LUT R0, R4, 0xff, RZ, 0xc0, !PT ;  /* 0x000000ff04007812 */ /* 0x002fe400078ec0ff */
[----:B------:R-:W-:Y:S02]  /*243c0*/  LOP3.LUT R76, R76, R15, RZ, 0x3c, !PT ;  /* 0x0000000f4c4c7212 */ /* 0x000fe400078e3cff */
[----:B------:R-:W3:Y:S01]  /*243d0*/  LDL R15, [R1+0x8bc] ;  /* 0x0008bc00010f7983 */ /* 0x000ee20000100800 */
[----:B------:R-:W-:-:S03]  /*243e0*/  LOP3.LUT R77, R77, R17, RZ, 0x3c, !PT ;  /* 0x000000114d4d7212 */ /* 0x000fc600078e3cff */
[----:B------:R-:W3:Y:S04]  /*243f0*/  LDL R17, [R1+0x8b8] ;  /* 0x0008b80001117983 */ /* 0x000ee80000100800 */
[----:B------:R1:W-:Y:S04]  /*24400*/  STL [R1+0xb50], R0 ;  /* 0x000b500001007387 */ /* 0x0003e80000100800 */
[----:B------:R-:W3:Y:S04]  /*24410*/  LDL R13, [R1+0x8b0] ;  /* 0x0008b000010d7983 */ /* 0x000ee80000100800 */
[----:B------:R-:W3:Y:S01]  /*24420*/  LDL R3, [R1+0x8b4] ;  /* 0x0008b40001037983 */ /* 0x000ee20000100800 */
[----:B0-----:R-:W-:Y:S01]  /*24430*/  IADD3 R37, PT, PT, R37, R99, RZ ;  /* 0x0000006325257210 */ /* 0x001fe20007ffe0ff */
[----:B------:R-:W-:Y:S01]  /*24440*/  IMAD.IADD R35, R35, 0x1, R229 ;  /* 0x0000000123237824 */ /* 0x000fe200078e02e5 */
[----:B------:R-:W-:Y:S03]  /*24450*/  POPC R89, R89 ;  /* 0x0000005900597309 */ /* 0x000fe60000000000 */
[----:B------:R-:W-:-:S05]  /*24460*/  IMAD R35, R37, 0x9, R35 ;  /* 0x0000000925237824 */ /* 0x000fca00078e0223 */
        /* <DEDUP_REMOVED lines=8> */
[----:B0-----:R-:W-:-:S04]  /*244f0*/  IMAD.IADD R37, R37, 0x1, R109 ;  /* 0x0000000125257824 */ /* 0x001fc800078e026d */
[----:B------:R-:W-:-:S03]  /*24500*/  IMAD R35, R37, 0x9, R35 ;  /* 0x0000000925237824 */ /* 0x000fc600078e0223 */
[----:B------:R-:W0:Y:S02]  /*24510*/  POPC R37, R134 ;  /* 0x0000008600257309 */ /* 0x000e240000000000 */
[----:B------:R-:W-:-:S06]  /*24520*/  IADD3 R35, PT, PT, R35, R222, RZ ;  /* 0x000000de23237210 */ /* 0x000fcc0007ffe0ff */
        /* <DEDUP_REMOVED lines=33> */
[----:B------:R-:W0:Y:S08]  /*24740*/  POPC R37, R206 ;  /* 0x000000ce00257309 */ /* 0x000e300000000000 */
[----:B------:R-:W-:Y:S01]  /*24750*/  POPC R24, R144 ;  /* 0x0000009000187309 */ /* 0x000fe20000000000 */
[----:B------:R-:W-:-:S07]  /*24760*/  IMAD.IADD R35, R35, 0x1, R208 ;  /* 0x0000000123237824 */ /* 0x000fce00078e02d0 */
[----:B------:R-:W1:Y:S01]  /*24770*/  POPC R145, R145 ;  /* 0x0000009100917309 */ /* 0x000e620000000000 */
[----:B0-----:R-:W-:-:S07]  /*24780*/  IADD3 R37, PT, PT, R37, R207, RZ ;  /* 0x000000cf25257210 */ /* 0x001fce0007ffe0ff */
[----:B------:R-:W-:Y:S01]  /*24790*/  POPC R18, R118 ;  /* 0x0000007600127309 */ /* 0x000fe20000000000 */
[----:B------:R-:W-:-:S07]  /*247a0*/  IMAD R35, R37, 0x9, R35 ;  /* 0x0000000925237824 */ /* 0x000fce00078e0223 */
[----:B------:R-:W0:Y:S01]  /*247b0*/  POPC R119, R119 ;  /* 0x0000007700777309 */ /* 0x000e220000000000 */
[----:B------:R-:W-:Y:S02]  /*247c0*/  IMAD.IADD R22, R35, 0x1, R22 ;  /* 0x0000000123167824 */ /* 0x000fe400078e0216 */
[----:B-1----:R-:W-:-:S04]  /*247d0*/  IMAD.IADD R24, R24, 0x1, R145 ;  /* 0x0000000118187824 */ /* 0x002fc800078e0291 */
[----:B------:R-:W-:Y:S01]  /*247e0*/  IMAD R22, R24, 0x9, R22 ;  /* 0x0000000918167824 */ /* 0x000fe200078e0216 */
[----:B------:R-:W-:Y:S03]  /*247f0*/  POPC R16, R70 ;  /* 0x0000004600107309 */ /* 0x000fe60000000000 */
[----:B------:R-:W-:-:S05]  /*24800*/  IMAD.IADD R22, R22, 0x1, R142 ;  /* 0x0000000116167824 */ /* 0x000fca00078e028e */
[----:B------:R-:W1:Y:S01]  /*24810*/  POPC R71, R71 ;  /* 0x0000004700477309 */ /* 0x000e620000000000 */
[----:B0-----:R-:W-:-:S04]  /*24820*/  IMAD.IADD R18, R18, 0x1, R119 ;  /* 0x0000000112127824 */ /* 0x001fc800078e0277 */
[----:B------:R-:W-:-:S03]  /*24830*/  IMAD R18, R18, 0x9, R22 ;  /* 0x0000000912127824 */ /* 0x000fc600078e0216 */
[----:B------:R-:W-:Y:S02]  /*24840*/  POPC R12, R122 ;  /* 0x0000007a000c7309 */ /* 0x000fe40000000000 */
[----:B------:R-:W-:-:S06]  /*24850*/  IADD3 R18, PT, PT, R18, R202, RZ ;  /* 0x000000ca12127210 */ /* 0x000fcc0007ffe0ff */
[----:B------:R-:W0:Y:S01]  /*24860*/  POPC R123, R123 ;  /* 0x0000007b007b7309 */ /* 0x000e220000000000 */
[----:B-1----:R-:W-:Y:S01]  /*24870*/  IMAD.IADD R16, R16, 0x1, R71 ;  /* 0x0000000110107824 */ /* 0x002fe200078e0247 */
[----:B------:R-:W-:-:S06]  /*24880*/  LOP3.LUT R97, R97, R23, RZ, 0x3c, !PT ;  /* 0x0000001761617212 */ /* 0x000fcc00078e3cff */
[----:B------:R-:W-:Y:S01]  /*24890*/  POPC R8, R76 ;  /* 0x0000004c00087309 */ /* 0x000fe20000000000 */
[----:B------:R-:W-:Y:S01]  /*248a0*/  IMAD R16, R16, 0x9, R18 ;  /* 0x0000000910107824 */ /* 0x000fe200078e0212 */
[----:B------:R-:W-:Y:S02]  /*248b0*/  LOP3.LUT R96, R96, R25, RZ, 0x3c, !PT ;  /* 0x0000001960607212 */ /* 0x000fe400078e3cff */
[----:B------:R-:W-:-:S04]  /*248c0*/  LOP3.LUT R196, R196, 0xff, RZ, 0xc0, !PT ;  /* 0x000000ffc4c47812 */ /* 0x000fc800078ec0ff */
[----:B------:R-:W1:Y:S01]  /*248d0*/  POPC R77, R77 ;  /* 0x0000004d004d7309 */ /* 0x000e620000000000 */
[----:B------:R-:W-:Y:S02]  /*248e0*/  IMAD.IADD R16, R16, 0x1, R200 ;  /* 0x0000000110107824 */ /* 0x000fe400078e02c8 */
[----:B0-----:R-:W-:Y:S01]  /*248f0*/  IMAD.IADD R12, R12, 0x1, R123 ;  /* 0x000000010c0c7824 */ /* 0x001fe200078e027b */
[----:B--2---:R-:W-:Y:S01]  /*24900*/  LOP3.LUT R111, R111, R19, RZ, 0x3c, !PT ;  /* 0x000000136f6f7212 */ /* 0x004fe200078e3cff */
[----:B------:R-:W2:Y:S03]  /*24910*/  LDL.LU R25, [R1+0x13d8] ;  /* 0x0013d80001197983 */ /* 0x000ea60000300800 */
[----:B------:R-:W-:Y:S01]  /*24920*/  POPC R4, R96 ;  /* 0x0000006000047309 */ /* 0x000fe20000000000 */
[----:B------:R-:W-:Y:S01]  /*24930*/  IMAD R12, R12, 0x9, R16 ;  /* 0x000000090c0c7824 */ /* 0x000fe200078e0210 */
[----:B---3--:R-:W-:Y:S01]  /*24940*/  LOP3.LUT R110, R110, R21, RZ, 0x3c, !PT ;  /* 0x000000156e6e7212 */ /* 0x008fe200078e3cff */
[----:B------:R-:W3:Y:S05]  /*24950*/  LDL.LU R23, [R1+0x13d4] ;  /* 0x0013d40001177983 */ /* 0x000eea0000300800 */
[----:B------:R-:W0:Y:S01]  /*24960*/  POPC R97, R97 ;  /* 0x0000006100617309 */ /* 0x000e220000000000 */
[----:B------:R-:W-:Y:S01]  /*24970*/  VABSDIFF.U32 R196, R0, R196, RZ ;  /* 0x000000c400c47214 */ /* 0x000fe200000e00ff */
[----:B------:R-:W-:Y:S01]  /*24980*/  IMAD.IADD R12, R12, 0x1, R198 ;  /* 0x000000010c0c7824 */ /* 0x000fe200078e02c6 */
[----:B-1----:R-:W-:-:S02]  /*24990*/  IADD3 R8, PT, PT, R8, R77, RZ ;  /* 0x0000004d08087210 */ /* 0x002fc40007ffe0ff */
[----:B------:R-:W-:-:S03]  /*249a0*/  LOP3.LUT R0, R6, 0xff, RZ, 0xc0, !PT ;  /* 0x000000ff06007812 */ /* 0x000fc600078ec0ff */
[----:B------:R-:W-:Y:S01]  /*249b0*/  POPC R6, R110 ;  /* 0x0000006e00067309 */ /* 0x000fe20000000000 */
[----:B------:R-:W-:-:S07]  /*249c0*/  IMAD R8, R8, 0x9, R12 ;  /* 0x0000000908087824 */ /* 0x000fce00078e020c */
[----:B------:R-:W1:Y:S01]  /*249d0*/  POPC R111, R111 ;  /* 0x0000006f006f7309 */ /* 0x000e620000000000 */
[----:B------:R-:W-:Y:S01]  /*249e0*/  LOP3.LUT R194, R194, 0xff, RZ, 0xc0, !PT ;  /* 0x000000ffc2c27812 */ /* 0x000fe200078ec0ff */
[----:B------:R-:W-:Y:S02]  /*249f0*/  IMAD.IADD R8, R8, 0x1, R196 ;  /* 0x0000000108087824 */ /* 0x000fe400078e02c4 */
[----:B0-----:R-:W-:Y:S01]  /*24a00*/  IMAD.IADD R4, R4, 0x1, R97 ;  /* 0x0000000104047824 */ /* 0x001fe200078e0261 */
[----:B------:R-:W-:-:S03]  /*24a10*/  VABSDIFF.U32 R194, R0, R194, RZ ;  /* 0x000000c200c27214 */ /* 0x000fc600000e00ff */
[----:B------:R-:W-:Y:S01]  /*24a20*/  IMAD R4, R4, 0x9, R8 ;  /* 0x0000000904047824 */ /* 0x000fe200078e0208 */
[----:B------:R-:W-:Y:S02]  /*24a30*/  LOP3.LUT R93, R93, R15, RZ, 0x3c, !PT ;  /* 0x0000000f5d5d7212 */ /* 0x000fe400078e3cff */
[----:B------:R-:W-:Y:S01]  /*24a40*/  LOP3.LUT R92, R92, R17, RZ, 0x3c, !PT ;  /* 0x000000115c5c7212 */ /* 0x000fe200078e3cff */
[----:B------:R-:W-:Y:S02]  /*24a50*/  IMAD.IADD R4, R4, 0x1, R194 ;  /* 0x0000000104047824 */ /* 0x000fe400078e02c2 */
[----:B-1----:R-:W-:Y:S01]  /*24a60*/  IMAD.IADD R6, R6, 0x1, R111 ;  /* 0x0000000106067824 */ /* 0x002fe200078e026f */
[----:B------:R-:W-:Y:S03]  /*24a70*/  POPC R93, R93 ;  /* 0x0000005d005d7309 */ /* 0x000fe60000000000 */
[----:B------:R-:W-:-:S05]  /*24a80*/  IMAD R4, R6, 0x9, R4 ;  /* 0x0000000906047824 */ /* 0x000fca00078e0204 */
[----:B------:R-:W0:Y:S01]  /*24a90*/  POPC R6, R92 ;  /* 0x0000005c00067309 */ /* 0x000e220000000000 */
[----:B------:R1:W-:Y:S01]  /*24aa0*/  STL [R1+0xb4c], R0 ;  /* 0x000b4c0001007387 */ /* 0x0003e20000100800 */
[----:B------:R-:W-:-:S03]  /*24ab0*/  LOP3.LUT R192, R192, 0xff, RZ, 0xc0, !PT ;  /* 0x000000ffc0c07812 */ /* 0x000fc600078ec0ff */
[----:B------:R-:W3:Y:S01]  /*24ac0*/  LDL.LU R21, [R1+0x13d0] ;  /* 0x0013d00001157983 */ /* 0x000ee20000300800 */
[----:B------:R-:W-:-:S03]  /*24ad0*/  LOP3.LUT R190, R190, 0xff, RZ, 0xc0, !PT ;  /* 0x000000ffbebe7812 */ /* 0x000fc600078ec0ff */
[----:B------:R-:W3:Y:S01]  /*24ae0*/  LDL.LU R19, [R1+0x13cc] ;  /* 0x0013cc0001137983 */ /* 0x000ee20000300800 */
[----:B-1----:R-:W-:-:S04]  /*24af0*/  LOP3.LUT R0, R10, 0xff, RZ, 0xc0, !PT ;  /* 0x000000ff0a007812 */ /* 0x002fc800078ec0ff */
[----:B------:R-:W-:Y:S01]  /*24b00*/  VABSDIFF.U32 R192, R0, R192, RZ ;  /* 0x000000c000c07214 */ /* 0x000fe200000e00ff */
[----:B------:R1:W-:Y:S01]  /*24b10*/  STL [R1+0xb48], R0 ;  /* 0x000b480001007387 */ /* 0x0003e20000100800 */
[----:B0-----:R-:W-:Y:S02]  /*24b20*/  IMAD.IADD R35, R6, 0x1, R93 ;  /* 0x0000000106237824 */ /* 0x001fe400078e025d */
[----:B------:R-:W-:Y:S01]  /*24b30*/  IADD3 R4, PT, PT, R4, R192, RZ ;  /* 0x000000c004047210 */ /* 0x000fe20007ffe0ff */
[----:B------:R-:W3:Y:S01]  /*24b40*/  LDL.LU R17, [R1+0x13c8] ;  /* 0x0013c80001117983 */ /* 0x000ee20000300800 */
[----:B-1----:R-:W-:-:S03]  /*24b50*/  LOP3.LUT R0, R14, 0xff, RZ, 0xc0, !PT ;  /* 0x000000ff0e007812 */ /* 0x002fc600078ec0ff */
[----:B------:R-:W-:Y:S01]  /*24b60*/  IMAD R4, R35, 0x9, R4 ;  /* 0x0000000923047824 */ /* 0x000fe200078e0204 */
[----:B------:R-:W-:Y:S01]  /*24b70*/  LOP3.LUT R120, R120, R13, RZ, 0x3c, !PT ;  /* 0x0000000d78787212 */ /* 0x000fe200078e3cff */
[----:B------:R-:W3:Y:S01]  /*24b80*/  LDL.LU R15, [R1+0x13c4] ;  /* 0x0013c400010f7983 */ /* 0x000ee20000300800 */
[----:B------:R-:W-:Y:S02]  /*24b90*/  VABSDIFF.U32 R35, R0, R190, RZ ;  /* 0x000000be00237214 */ /* 0x000fe400000e00ff */
[----:B------:R-:W-:Y:S01]  /*24ba0*/  LOP3.LUT R121, R121, R3, RZ, 0x3c, !PT ;  /* 0x0000000379797212 */ /* 0x000fe200078e3cff */
[----:B------:R-:W-:Y:S02]  /*24bb0*/  POPC R6, R120 ;  /* 0x0000007800067309 */ /* 0x000fe40000000000 */
[----:B------:R-:W-:-:S06]  /*24bc0*/  IMAD.IADD R4, R4, 0x1, R35 ;  /* 0x0000000104047824 */ /* 0x000fcc00078e0223 */
[----:B------:R-:W0:Y:S01]  /*24bd0*/  POPC R35, R121 ;  /* 0x0000007900237309 */ /* 0x000e220000000000 */
[----:B------:R1:W-:Y:S01]  /*24be0*/  STL [R1+0xb44], R0 ;  /* 0x000b440001007387 */ /* 0x0003e20000100800 */
[----:B------:R-:W-:Y:S02]  /*24bf0*/  LOP3.LUT R188, R188, 0xff, RZ, 0xc0, !PT ;  /* 0x000000ffbcbc7812 */ /* 0x000fe400078ec0ff */
[----:B------:R-:W-:Y:S01]  /*24c00*/  LOP3.LUT R130, R130, R40, RZ, 0x3c, !PT ;  /* 0x0000002882827212 */ /* 0x000fe200078e3cff */
[----:B------:R-:W3:Y:S01]  /*24c10*/  LDL.LU R13, [R1+0x13c0] ;  /* 0x0013c000010d7983 */ /* 0x000ee20000300800 */
[----:B------:R-:W-:-:S03]  /*24c20*/  LOP3.LUT R131, R131, R38, RZ, 0x3c, !PT ;  /* 0x0000002683837212 */ /* 0x000fc600078e3cff */
        /* <DEDUP_REMOVED lines=10> */
[----:B------:R-:W-:Y:S01]  /*24cd0*/  LOP3.LUT R116, R116, R44, RZ, 0x3c, !PT ;  /* 0x0000002c74747212 */ /* 0x000fe200078e3cff */
[----:B------:R-:W3:Y:S01]  /*24ce0*/  LDL.LU R40, [R1+0x13b8] ;  /* 0x0013b80001287983 */ /* 0x000ee20000300800 */
[----:B------:R-:W-:-:S03]  /*24cf0*/  LOP3.LUT R117, R117, R48, RZ, 0x3c, !PT ;  /* 0x0000003075757212 */ /* 0x000fc600078e3cff */
[----:B------:R-:W3:Y:S01]  /*24d00*/  LDL.LU R38, [R1+0x13b4] ;  /* 0x0013b40001267983 */ /* 0x000ee20000300800 */
[----:B-1----:R-:W-:Y:S02]  /*24d10*/  LOP3.LUT R0, R27, 0xff, RZ, 0xc0, !PT ;  /* 0x000000ff1b007812 */ /* 0x002fe400078ec0ff */
[----:B0-----:R-:W-:Y:S02]  /*24d20*/  IADD3 R35, PT, PT, R6, R35, RZ ;  /* 0x0000002306237210 */ /* 0x001fe40007ffe0ff */
[----:B------:R-:W-:-:S03]  /*24d30*/  VABSDIFF.U32 R27, R0, R186, RZ ;  /* 0x000000ba001b7214 */ /* 0x000fc600000e00ff */
[----:B------:R-:W-:Y:S01]  /*24d40*/  IMAD R4, R35, 0x9, R4 ;  /* 0x0000000923047824 */ /* 0x000fe200078e0204 */
[----:B------:R-:W-:Y:S03]  /*24d50*/  POPC R6, R116 ;  /* 0x0000007400067309 */ /* 0x000fe60000000000 */
[----:B------:R-:W-:-:S05]  /*24d60*/  IMAD.IADD R4, R4, 0x1, R27 ;  /* 0x0000000104047824 */ /* 0x000fca00078e021b */
[----:B------:R-:W0:Y:S01]  /*24d70*/  POPC R27, R117 ;  /* 0x00000075001b7309 */ /* 0x000e220000000000 */
[----:B------:R1:W-:Y:S01]  /*24d80*/  STL [R1+0xb38], R0 ;  /* 0x000b380001007387 */ /* 0x0003e20000100800 */
[----:B------:R-:W-:Y:S02]  /*24d90*/  LOP3.LUT R184, R184, 0xff, RZ, 0xc0, !PT ;  /* 0x000000ffb8b87812 */ /* 0x000fe400078ec0ff */
        /* <DEDUP_REMOVED lines=12> */
[----:B------:R-:W-:Y:S01]  /*24e60*/  LOP3.LUT R33, R33, R62, RZ, 0x3c, !PT ;  /* 0x0000003e21217212 */ /* 0x000fe200078e3cff */
[----:B------:R1:W-:Y:S01]  /*24e70*/  STL [R1+0xb3c], R0 ;  /* 0x000b3c0001007387 */ /* 0x0003e20000100800 */
[----:B------:R-:W-:-:S03]  /*24e80*/  LOP3.LUT R43, R43, 0xff, RZ, 0xc0, !PT ;  /* 0x000000ff2b2b7812 */ /* 0x000fc600078ec0ff */
[----:B------:R-:W3:Y:S01]  /*24e90*/  LDL.LU R52, [R1+0x13a8] ;  /* 0x0013a80001347983 */ /* 0x000ee20000300800 */
[----:B------:R-:W-:-:S03]  /*24ea0*/  LOP3.LUT R138, R138, 0xff, RZ, 0xc0, !PT ;  /* 0x000000ff8a8a7812 */ /* 0x000fc600078ec0ff */
[----:B------:R-:W3:Y:S01]  /*24eb0*/  LDL.LU R56, [R1+0x13a4] ;  /* 0x0013a40001387983 */ /* 0x000ee20000300800 */
[----:B0-----:R-:W-:Y:S02]  /*24ec0*/  IMAD.IADD R27, R6, 0x1, R27 ;  /* 0x00000001061b7824 */ /* 0x001fe400078e021b */
[----:B------:R-:W-:Y:S02]  /*24ed0*/  POPC R6, R32 ;  /* 0x0000002000067309 */ /* 0x000fe40000000000 */
[----:B------:R-:W-:-:S06]  /*24ee0*/  IMAD R4, R27, 0x9, R4 ;  /* 0x000000091b047824 */ /* 0x000fcc00078e0204 */
[----:B------:R-:W0:Y:S01]  /*24ef0*/  POPC R27, R33 ;  /* 0x00000021001b7309 */ /* 0x000e220000000000 */
[----:B-1----:R-:W-:-:S04]  /*24f00*/  LOP3.LUT R0, R45, 0xff, RZ, 0xc0, !PT ;  /* 0x000000ff2d007812 */ /* 0x002fc800078ec0ff */
[----:B------:R-:W-:Y:S01]  /*24f10*/  VABSDIFF.U32 R43, R0, R43, RZ ;  /* 0x0000002b002b7214 */ /* 0x000fe200000e00ff */
[----:B------:R1:W-:Y:S03]  /*24f20*/  STL [R1+0xb34], R0 ;  /* 0x000b340001007387 */ /* 0x0003e60000100800 */
[----:B------:R-:W-:Y:S01]  /*24f30*/  IADD3 R4, PT, PT, R4, R43, RZ ;  /* 0x0000002b04047210 */ /* 0x000fe20007ffe0ff */
[----:B------:R-:W3:Y:S01]  /*24f40*/  LDL.LU R60, [R1+0x13a0] ;  /* 0x0013a000013c7983 */ /* 0x000ee20000300800 */
[----:B------:R-:W-:Y:S02]  /*24f50*/  LOP3.LUT R180, R180, R42, RZ, 0x3c, !PT ;  /* 0x0000002ab4b47212 */ /* 0x000fe400078e3cff */
[----:B------:R-:W-:Y:S01]  /*24f60*/  LOP3.LUT R181, R181, R46, RZ, 0x3c, !PT ;  /* 0x0000002eb5b57212 */ /* 0x000fe200078e3cff */
[----:B------:R-:W3:Y:S01]  /*24f70*/  LDL.LU R62, [R1+0x139c] ;  /* 0x00139c00013e7983 */ /* 0x000ee20000300800 */
[----:B0-----:R-:W-:Y:S01]  /*24f80*/  IMAD.IADD R27, R6, 0x1, R27 ;  /* 0x00000001061b7824 */ /* 0x001fe200078e021b */
[----:B-1----:R-:W-:-:S03]  /*24f90*/  LOP3.LUT R0, R31, 0xff, RZ, 0xc0, !PT ;  /* 0x000000ff1f007812 */ /* 0x002fc600078ec0ff */
        /* <DEDUP_REMOVED lines=47> */
[----:B0-----:R-:W-:-:S05]  /*25290*/  IMAD.IADD R27, R6, 0x1, R27 ;  /* 0x00000001061b7824 */ /* 0x001fca00078e021b */
[----:B------:R-:W-:Y:S01]  /*252a0*/  POPC R6, R172 ;  /* 0x000000ac00067309 */ /* 0x000fe20000000000 */
[----:B------:R-:W-:-:S07]  /*252b0*/  IMAD R4, R27, 0x9, R4 ;  /* 0x000000091b047824 */ /* 0x000fce00078e0204 */
[----:B------:R-:W0:Y:S01]  /*252c0*/  POPC R27, R173 ;  /* 0x000000ad001b7309 */ /* 0x000e220000000000 */
[----:B------:R-:W-:Y:S02]  /*252d0*/  LOP3.LUT R57, R57, 0xff, RZ, 0xc0, !PT ;  /* 0x000000ff39397812 */ /* 0x000fe400078ec0ff */
[----:B-1----:R-:W-:-:S04]  /*252e0*/  LOP3.LUT R0, R61, 0xff, RZ, 0xc0, !PT ;  /* 0x000000ff3d007812 */ /* 0x002fc800078ec0ff */
[----:B------:R-:W-:Y:S02]  /*252f0*/  VABSDIFF.U32 R57, R0, R57, RZ ;  /* 0x0000003900397214 */ /* 0x000fe400000e00ff */
[----:B------:R-:W-:Y:S02]  /*25300*/  LOP3.LUT R170, R170, R221, RZ, 0x3c, !PT ;  /* 0x000000ddaaaa7212 */ /* 0x000fe400078e3cff */
[----:B------:R-:W-:Y:S02]  /*25310*/  IADD3 R4, PT, PT, R4, R57, RZ ;  /* 0x0000003904047210 */ /* 0x000fe40007ffe0ff */
[----:B------:R-:W-:Y:S01]  /*25320*/  LOP3.LUT R171, R171, R219, RZ, 0x3c, !PT ;  /* 0x000000dbabab7212 */ /* 0x000fe200078e3cff */
[----:B0-----:R-:W-:Y:S02]  /*25330*/  IMAD.IADD R27, R6, 0x1, R27 ;  /* 0x00000001061b7824 */ /* 0x001fe400078e021b */
        /* <DEDUP_REMOVED lines=28> */
[----:B------:R-:W-:Y:S02]  /*25500*/  VABSDIFF.U32 R143, R0, R143, RZ ;  /* 0x0000008f008f7214 */ /* 0x000fe400000e00ff */
[----:B------:R-:W-:Y:S02]  /*25510*/  LOP3.LUT R164, R164, R209, RZ, 0x3c, !PT ;  /* 0x000000d1a4a47212 */ /* 0x000fe400078e3cff */
[----:B------:R-:W-:Y:S01]  /*25520*/  LOP3.LUT R165, R165, R205, RZ, 0x3c, !PT ;  /* 0x000000cda5a57212 */ /* 0x000fe200078e3cff */
[----:B------:R-:W-:Y:S02]  /*25530*/  IMAD.IADD R4, R4, 0x1, R143 ;  /* 0x0000000104047824 */ /* 0x000fe400078e028f */
[----:B-1----:R-:W-:Y:S02]  /*25540*/  IMAD.IADD R27, R6, 0x1, R27 ;  /* 0x00000001061b7824 */ /* 0x002fe400078e021b */
[----:B------:R-:W-:Y:S02]  /*25550*/  POPC R6, R164 ;  /* 0x000000a400067309 */ /* 0x000fe40000000000 */
[----:B------:R-:W-:Y:S01]  /*25560*/  IMAD R4, R27, 0x9, R4 ;  /* 0x000000091b047824 */ /* 0x000fe200078e0204 */
[----:B------:R0:W-:Y:S05]  /*25570*/  STL [R1+0xb14], R0 ;  /* 0x000b140001007387 */ /* 0x0001ea0000100800 */
        /* <DEDUP_REMOVED lines=13> */
[----:B------:R-:W-:Y:S01]  /*25650*/  POPC R6, R162 ;  /* 0x000000a200067309 */ /* 0x000fe20000000000 */
[----:B------:R-:W-:-:S07]  /*25660*/  IADD3 R4, PT, PT, R4, R27, RZ ;  /* 0x0000001b04047210 */ /* 0x000fce0007ffe0ff */
        /* <DEDUP_REMOVED lines=16> */
[----:B0-----:R-:W-:-:S03]  /*25770*/  IMAD.IADD R27, R6, 0x1, R27 ;  /* 0x00000001061b7824 */ /* 0x001fc600078e021b */
[----:B------:R-:W-:Y:S01]  /*25780*/  VABSDIFF.U32 R191, R0, R191, RZ ;  /* 0x000000bf00bf7214 */ /* 0x000fe200000e00ff */
[----:B------:R-:W-:Y:S01]  /*25790*/  IMAD R4, R27, 0x9, R4 ;  /* 0x000000091b047824 */ /* 0x000fe200078e0204 */
[----:B------:R-:W-:Y:S01]  /*257a0*/  LOP3.LUT R73, R73, R195, RZ, 0x3c, !PT ;  /* 0x000000c349497212 */ /* 0x000fe200078e3cff */
[----:B------:R0:W-:Y:S03]  /*257b0*/  STL [R1+0xb04], R0 ;  /* 0x000b040001007387 */ /* 0x0001e60000100800 */
[----:B------:R-:W-:Y:S01]  /*257c0*/  POPC R27, R73 ;  /* 0x00000049001b7309 */ /* 0x000fe20000000000 */
[----:B0-----:R-:W-:-:S07]  /*257d0*/  IMAD.IADD R0, R4, 0x1, R191 ;  /* 0x0000000104007824 */ /* 0x001fce00078e02bf */
[----:B------:R-:W0:Y:S01]  /*257e0*/  POPC R4, R72 ;  /* 0x0000004800047309 */ /* 0x000e220000000000 */
[----:B------:R0:W-:Y:S04]  /*257f0*/  STL [R1+0x9d8], R0 ;  /* 0x0009d80001007387 */ /* 0x0001e80000100800 */
[----:B------:R-:W-:Y:S01]  /*25800*/  STL [R1+0x30], R36 ;  /* 0x0000302401007387 */ /* 0x000fe20000100800 */
[----:B0-----:R-:W-:Y:S01]  /*25810*/  IADD3 R0, PT, PT, R4, R27, RZ ;  /* 0x0000001b04007210 */ /* 0x001fe20007ffe0ff */
[----:B------:R-:W-:-:S04]  /*25820*/  IMAD.MOV.U32 R12, RZ, RZ, R36 ;  /* 0x000000ffff0c7224 */ /* 0x000fc800078e0024 */
[----:B------:R0:W-:Y:S01]  /*25830*/  STL [R1+0x91c], R0 ;  /* 0x00091c0001007387 */ /* 0x0001e20000100800 */
[----:B------:R-:W-:-:S03]  /*25840*/  IMAD.MOV.U32 R14, RZ, RZ, R36 ;  /* 0x000000ffff0e7224 */ /* 0x000fc600078e0024 */
[----:B------:R-:W-:Y:S01]  /*25850*/  STL [R1+0x28], R36 ;  /* 0x0000282401007387 */ /* 0x000fe20000100800 */
[--C-:B0-----:R-:W-:Y:S02]  /*25860*/  IMAD.MOV.U32 R0, RZ, RZ, R36.reuse ;  /* 0x000000ffff007224 */ /* 0x101fe400078e0024 */
[----:B------:R-:W-:-:S03]  /*25870*/  IMAD.MOV.U32 R68, RZ, RZ, R36 ;  /* 0x000000ffff447224 */ /* 0x000fc600078e0024 */
[----:B------:R-:W-:Y:S01]  /*25880*/  STL [R1+0x1378], R0 ;  /* 0x0013780001007387 */ /* 0x000fe20000100800 */
[----:B------:R-:W-:-:S03]  /*25890*/  IMAD.MOV.U32 R250, RZ, RZ, R36 ;  /* 0x000000fffffa7224 */ /* 0x000fc600078e0024 */
[----:B------:R-:W-:Y:S01]  /*258a0*/  STL [R1+0x20], R36 ;  /* 0x0000202401007387 */ /* 0x000fe20000100800 */
[----:B------:R-:W-:-:S03]  /*258b0*/  IMAD.MOV.U32 R248, RZ, RZ, R36 ;  /* 0x000000fffff87224 */ /* 0x000fc600078e0024 */
[----:B------:R-:W-:Y:S01]  /*258c0*/  STL [R1+0x1370], R12 ;  /* 0x0013700c01007387 */ /* 0x000fe20000100800 */
[----:B------:R-:W-:Y:S01]  /*258d0*/  MOV R246, R36 ;  /* 0x0000002400f67202 */ /* 0x000fe20000000f00 */
[----:B--2---:R-:W-:Y:S02]  /*258e0*/  IMAD.MOV.U32 R247, RZ, RZ, R25 ;  /* 0x000000fffff77224 */ /* 0x004fe400078e0019 */
[----:B------:R-:W-:Y:S01]  /*258f0*/  STL [R1+0x18], R36 ;  /* 0x0000182401007387 */ /* 0x000fe20000100800 */
[-C--:B---3--:R-:W-:Y:S01]  /*25900*/  MOV R244, R40.reuse ;  /* 0x0000002800f47202 */ /* 0x088fe20000000f00 */
[----:B------:R-:W-:Y:S02]  /*25910*/  IMAD.MOV.U32 R245, RZ, RZ, R7 ;  /* 0x000000fffff57224 */ /* 0x000fe400078e0007 */
[----:B------:R-:W-:Y:S04]  /*25920*/  STL [R1+0x1374], R14 ;  /* 0x0013740e01007387 */ /* 0x000fe80000100800 */
[----:B------:R-:W-:Y:S04]  /*25930*/  STL [R1+0x137c], R12 ;  /* 0x00137c0c01007387 */ /* 0x000fe80000100800 */
[----:B------:R-:W-:Y:S04]  /*25940*/  STL [R1+0x1380], R68 ;  /* 0x0013804401007387 */ /* 0x000fe80000100800 */
[----:B------:R-:W-:Y:S04]  /*25950*/  STL [R1+0x8], R36 ;  /* 0x0000082401007387 */ /* 0x000fe80000100800 */
[----:B------:R-:W-:Y:S04]  /*25960*/  STL [R1+0x1338], R250 ;  /* 0x001338fa01007387 */ /* 0x000fe80000100800 */
[----:B------:R-:W-:Y:S01]  /*25970*/  STL [R1+0x133c], R248 ;  /* 0x00133cf801007387 */ /* 0x000fe20000100800 */
[----:B------:R-:W-:-:S03]  /*25980*/  MOV R242, R40 ;  /* 0x0000002800f27202 */ /* 0x000fc60000000f00 */
[----:B------:R0:W-:Y:S01]  /*25990*/  STL.64 [R1+0x1340], R246 ;  /* 0x001340f601007387 */ /* 0x0001e20000100a00 */
[----:B------:R-:W-:-:S03]  /*259a0*/  IMAD.MOV.U32 R243, RZ, RZ, R9 ;  /* 0x000000fffff37224 */ /* 0x000fc600078e0009 */
[----:B------:R1:W-:Y:S01]  /*259b0*/  STL.64 [R1+0x1348], R244 ;  /* 0x001348f401007387 */ /* 0x0003e20000100a00 */
[----:B------:R-:W-:Y:S01]  /*259c0*/  MOV R240, R40 ;  /* 0x0000002800f07202 */ /* 0x000fe20000000f00 */
[--C-:B------:R-:W-:Y:S01]  /*259d0*/  IMAD.MOV.U32 R241, RZ, RZ, R11.reuse ;  /* 0x000000fffff17224 */ /* 0x100fe200078e000b */
[----:B------:R-:W-:Y:S01]  /*259e0*/  MOV R83, R5 ;  /* 0x0000000500537202 */ /* 0x000fe20000000f00 */
[----:B------:R-:W-:Y:S02]  /*259f0*/  IMAD.MOV.U32 R82, RZ, RZ, R44 ;  /* 0x000000ffff527224 */ /* 0x000fe400078e002c */
[--C-:B0-----:R-:W-:Y:S02]  /*25a00*/  IMAD.MOV.U32 R246, RZ, RZ, R38.reuse ;  /* 0x000000fffff67224 */ /* 0x101fe400078e0026 */
[----:B------:R-:W-:Y:S02]  /*25a10*/  IMAD.MOV.U32 R247, RZ, RZ, R11 ;  /* 0x000000fffff77224 */ /* 0x000fe400078e000b */
[----:B-1----:R-:W-:-:S02]  /*25a20*/  IMAD.MOV.U32 R244, RZ, RZ, R38 ;  /* 0x000000fffff47224 */ /* 0x002fc400078e0026 */
[----:B------:R-:W-:Y:S02]  /*25a30*/  IMAD.MOV.U32 R245, RZ, RZ, R9 ;  /* 0x000000fffff57224 */ /* 0x000fe400078e0009 */
[--C-:B------:R-:W-:Y:S02]  /*25a40*/  IMAD.MOV.U32 R90, RZ, RZ, R44.reuse ;  /* 0x000000ffff5a7224 */ /* 0x100fe400078e002c */
[----:B------:R-:W-:Y:S01]  /*25a50*/  IMAD.MOV.U32 R91, RZ, RZ, R11 ;  /* 0x000000ffff5b7224 */ /* 0x000fe200078e000b */
[----:B------:R-:W-:Y:S01]  /*25a60*/  STL.64 [R1+0x1360], R244 ;  /* 0x001360f401007387 */ /* 0x000fe20000100a00 */
[--C-:B------:R-:W-:Y:S01]  /*25a70*/  IMAD.MOV.U32 R94, RZ, RZ, R44.reuse ;  /* 0x000000ffff5e7224 */ /* 0x100fe200078e002c */
[-C--:B------:R-:W-:Y:S01]  /*25a80*/  MOV R96, R44.reuse ;  /* 0x0000002c00607202 */ /* 0x080fe20000000f00 */
[----:B------:R-:W-:Y:S01]  /*25a90*/  IMAD.MOV.U32 R95, RZ, RZ, R15 ;  /* 0x000000ffff5f7224 */ /* 0x000fe200078e000f */
[----:B------:R-:W-:Y:S01]  /*25aa0*/  STL.64 [R1+0x1350], R242 ;  /* 0x001350f201007387 */ /* 0x000fe20000100a00 */
[----:B------:R-:W-:Y:S01]  /*25ab0*/  IMAD.MOV.U32 R97, RZ, RZ, R17 ;  /* 0x000000ffff617224 */ /* 0x000fe200078e0011 */
[----:B------:R-:W-:Y:S01]  /*25ac0*/  MOV R100, R44 ;  /* 0x0000002c00647202 */ /* 0x000fe20000000f00 */
[----:B------:R-:W-:Y:S01]  /*25ad0*/  IMAD.MOV.U32 R98, RZ, RZ, R44 ;  /* 0x000000ffff627224 */ /* 0x000fe200078e002c */
[----:B------:R-:W-:Y:S01]  /*25ae0*/  STL.64 [R1+0x1368], R246 ;  /* 0x001368f601007387 */ /* 0x000fe20000100a00 */
[----:B------:R-:W-:-:S02]  /*25af0*/  IMAD.MOV.U32 R99, RZ, RZ, R19 ;  /* 0x000000ffff637224 */ /* 0x000fc400078e0013 */
[----:B------:R-:W-:Y:S01]  /*25b00*/  IMAD.MOV.U32 R101, RZ, RZ, R21 ;  /* 0x000000ffff657224 */ /* 0x000fe200078e0015 */
[----:B------:R0:W-:Y:S01]  /*25b10*/  STL.64 [R1+0x1358], R240 ;  /* 0x001358f001007387 */ /* 0x0001e20000100a00 */
[--C-:B------:R-:W-:Y:S02]  /*25b20*/  IMAD.MOV.U32 R102, RZ, RZ, R44.reuse ;  /* 0x000000ffff667224 */ /* 0x100fe400078e002c */
[----:B------:R-:W-:Y:S01]  /*25b30*/  IMAD.MOV.U32 R103, RZ, RZ, R23 ;  /* 0x000000ffff677224 */ /* 0x000fe200078e0017 */
[----:B------:R-:W-:Y:S01]  /*25b40*/  STL.64 [R1+0x1330], R82 ;  /* 0x0013305201007387 */ /* 0x000fe20000100a00 */
[----:B------:R-:W-:Y:S02]  /*25b50*/  IMAD.MOV.U32 R104, RZ, RZ, R44 ;  /* 0x000000ffff687224 */ /* 0x000fe400078e002c */
[----:B------:R-:W-:Y:S01]  /*25b60*/  IMAD.MOV.U32 R105, RZ, RZ, R25 ;  /* 0x000000ffff697224 */ /* 0x000fe200078e0019 */
[----:B------:R-:W-:Y:S01]  /*25b70*/  STL.64 [R1+0x1328], R90 ;  /* 0x0013285a01007387 */ /* 0x000fe20000100a00 */
[----:B------:R-:W-:-:S03]  /*25b80*/  IMAD.MOV.U32 R106, RZ, RZ, R48 ;  /* 0x000000ffff6a7224 */ /* 0x000fc600078e0030 */
[----:B------:R-:W-:Y:S01]  /*25b90*/  STL.64 [R1+0x1320], R94 ;  /* 0x0013205e01007387 */ /* 0x000fe20000100a00 */
[----:B------:R-:W-:Y:S01]  /*25ba0*/  IMAD.MOV.U32 R107, RZ, RZ, R5 ;  /* 0x000000ffff6b7224 */ /* 0x000fe200078e0005 */
[----:B------:R-:W-:Y:S02]  /*25bb0*/  MOV R109, R7 ;  /* 0x00000007006d7202 */ /* 0x000fe40000000f00 */
[----:B------:R-:W-:Y:S01]  /*25bc0*/  STL.64 [R1+0x1318], R96 ;  /* 0x0013186001007387 */ /* 0x000fe20000100a00 */
[----:B------:R-:W-:-:S03]  /*25bd0*/  IMAD.MOV.U32 R108, RZ, RZ, R48 ;  /* 0x000000ffff6c7224 */ /* 0x000fc600078e0030 */
[----:B------:R-:W-:Y:S01]  /*25be0*/  STL.64 [R1+0x1310], R98 ;  /* 0x0013106201007387 */ /* 0x000fe20000100a00 */
[----:B------:R-:W-:Y:S01]  /*25bf0*/  IMAD.MOV.U32 R110, RZ, RZ, R48 ;  /* 0x000000ffff6e7224 */ /* 0x000fe200078e0030 */
[----:B------:R-:W-:Y:S01]  /*25c00*/  MOV R112, R48 ;  /* 0x0000003000707202 */ /* 0x000fe20000000f00 */
[----:B------:R-:W-:Y:S01]  /*25c10*/  IMAD.MOV.U32 R111, RZ, RZ, R9 ;  /* 0x000000ffff6f7224 */ /* 0x000fe200078e0009 */
[----:B------:R-:W-:Y:S01]  /*25c20*/  STL.64 [R1+0x1308], R100 ;  /* 0x0013086401007387 */ /* 0x000fe20000100a00 */
[----:B------:R-:W-:-:S03]  /*25c30*/  IMAD.MOV.U32 R113, RZ, RZ, R11 ;  /* 0x000000ffff717224 */ /* 0x000fc600078e000b */
[----:B------:R1:W-:Y:S01]  /*25c40*/  STL.64 [R1+0x1300], R102 ;  /* 0x0013006601007387 */ /* 0x0003e20000100a00 */
[--C-:B------:R-:W-:Y:S02]  /*25c50*/  IMAD.MOV.U32 R116, RZ, RZ, R48.reuse ;  /* 0x000000ffff747224 */ /* 0x100fe400078e0030 */
[--C-:B------:R-:W-:Y:S01]  /*25c60*/  IMAD.MOV.U32 R117, RZ, RZ, R15.reuse ;  /* 0x000000ffff757224 */ /* 0x100fe200078e000f */
[----:B------:R-:W-:Y:S01]  /*25c70*/  STL.64 [R1+0x12f8], R104 ;  /* 0x0012f86801007387 */ /* 0x000fe20000100a00 */
[--C-:B------:R-:W-:Y:S01]  /*25c80*/  IMAD.MOV.U32 R118, RZ, RZ, R48.reuse ;  /* 0x000000ffff767224 */ /* 0x100fe200078e0030 */
[----:B------:R-:W-:Y:S01]  /*25c90*/  MOV R130, R48 ;  /* 0x0000003000827202 */ /* 0x000fe20000000f00 */
[----:B------:R-:W-:Y:S01]  /*25ca0*/  IMAD.MOV.U32 R119, RZ, RZ, R15 ;  /* 0x000000ffff777224 */ /* 0x000fe200078e000f */
[----:B------:R-:W-:Y:S01]  /*25cb0*/  STL [R1+0xa4], R3 ;  /* 0x0000a40301007387 */ /* 0x000fe20000100800 */
[----:B------:R-:W-:-:S03]  /*25cc0*/  IMAD.MOV.U32 R132, RZ, RZ, R48 ;  /* 0x000000ffff847224 */ /* 0x000fc600078e0030 */
[----:B------:R-:W-:Y:S01]  /*25cd0*/  STL.64 [R1+0x12f0], R106 ;  /* 0x0012f06a01007387 */ /* 0x000fe20000100a00 */
[----:B------:R-:W-:-:S03]  /*25ce0*/  IMAD.MOV.U32 R134, RZ, RZ, R48 ;  /* 0x000000ffff867224 */ /* 0x000fc600078e0030 */
[----:B------:R-:W-:Y:S01]  /*25cf0*/  STL.64 [R1+0x12e8], R108 ;  /* 0x0012e86c01007387 */ /* 0x000fe20000100a00 */
[----:B------:R-:W-:-:S03]  /*25d00*/  IMAD.MOV.U32 R154, RZ, RZ, R52 ;  /* 0x000000ffff9a7224 */ /* 0x000fc600078e0034 */
[----:B------:R-:W-:Y:S01]  /*25d10*/  STL.64 [R1+0x12d8], R110 ;  /* 0x0012d86e01007387 */ /* 0x000fe20000100a00 */
[----:B------:R-:W-:-:S03]  /*25d20*/  MOV R155, R13 ;  /* 0x0000000d009b7202 */ /* 0x000fc60000000f00 */
[----:B------:R-:W-:Y:S01]  /*25d30*/  STL.64 [R1+0x12e0], R112 ;  /* 0x0012e07001007387 */ /* 0x000fe20000100a00 */
[----:B------:R-:W-:-:S03]  /*25d40*/  IMAD.MOV.U32 R156, RZ, RZ, R52 ;  /* 0x000000ffff9c7224 */ /* 0x000fc600078e0034 */
[----:B------:R2:W-:Y:S01]  /*25d50*/  STL.64 [R1+0x12c8], R116 ;  /* 0x0012c87401007387 */ /* 0x0005e20000100a00 */
[----:B------:R-:W-:-:S03]  /*25d60*/  IMAD.MOV.U32 R157, RZ, RZ, R15 ;  /* 0x000000ffff9d7224 */ /* 0x000fc600078e000f */
[----:B------:R3:W-:Y:S04]  /*25d70*/  STL.64 [R1+0x12d0], R118 ;  /* 0x0012d07601007387 */ /* 0x0007e80000100a00 */
[----:B------:R-:W-:Y:S01]  /*25d80*/  STL [R1+0x12c4], R130 ;  /* 0x0012c48201007387 */ /* 0x000fe20000100800 */
[----:B------:R-:W-:-:S03]  /*25d90*/  IMAD.MOV.U32 R158, RZ, RZ, R52 ;  /* 0x000000ffff9e7224 */ /* 0x000fc600078e0034 */
[----:B------:R-:W-:Y:S01]  /*25da0*/  STL [R1+0x12c0], R132 ;  /* 0x0012c08401007387 */ /* 0x000fe20000100800 */
[----:B------:R-:W-:-:S03]  /*25db0*/  IMAD.MOV.U32 R159, RZ, RZ, R17 ;  /* 0x000000ffff9f7224 */ /* 0x000fc600078e0011 */
[----:B------:R-:W-:Y:S01]  /*25dc0*/  STL [R1+0x12bc], R134 ;  /* 0x0012bc8601007387 */ /* 0x000fe20000100800 */
        /* <DEDUP_REMOVED lines=15> */
[----:B------:R-:W-:-:S03]  /*25ec0*/  IMAD.MOV.U32 R68, RZ, RZ, R3 ;  /* 0x000000ffff447224 */ /* 0x000fc600078e0003 */
[----:B------:R-:W-:Y:S04]  /*25ed0*/  STL [R1+0x138], R60 ;  /* 0x0001383c01007387 */ /* 0x000fe80000100800 */
[----:B------:R-:W-:Y:S01]  /*25ee0*/  STL [R1+0x170], R60 ;  /* 0x0001703c01007387 */ /* 0x000fe20000100800 */
[----:B------:R-:W-:-:S03]  /*25ef0*/  IMAD.MOV.U32 R12, RZ, RZ, R3 ;  /* 0x000000ffff0c7224 */ /* 0x000fc600078e0003 */
[----:B------:R-:W-:Y:S04]  /*25f00*/  STL [R1+0x178], R60 ;  /* 0x0001783c01007387 */ /* 0x000fe80000100800 */
[----:B------:R-:W-:Y:S04]  /*25f10*/  STL [R1+0x180], R60 ;  /* 0x0001803c01007387 */ /* 0x000fe80000100800 */
[----:B------:R-:W-:Y:S01]  /*25f20*/  STL [R1+0x188], R60 ;  /* 0x0001883c01007387 */ /* 0x000fe20000100800 */
[----:B0-----:R-:W-:-:S03]  /*25f30*/  IMAD.MOV.U32 R240, RZ, RZ, R68 ;  /* 0x000000fffff07224 */ /* 0x001fc600078e0044 */
[----:B------:R-:W-:Y:S04]  /*25f40*/  STL [R1+0x190], R60 ;  /* 0x0001903c01007387 */ /* 0x000fe80000100800 */
[----:B------:R-:W-:Y:S01]  /*25f50*/  STL [R1+0x1c0], R60 ;  /* 0x0001c03c01007387 */ /* 0x000fe20000100800 */
[----:B------:R-:W-:-:S03]  /*25f60*/  IMAD.MOV.U32 R243, RZ, RZ, R12 ;  /* 0x000000fffff37224 */ /* 0x000fc600078e000c */
[----:B------:R-:W-:Y:S04]  /*25f70*/  STL [R1+0x1d8], R60 ;  /* 0x0001d83c01007387 */ /* 0x000fe80000100800 */
[----:B------:R-:W-:Y:S04]  /*25f80*/  STL [R1+0x1264], R3 ;  /* 0x0012640301007387 */ /* 0x000fe80000100800 */
[----:B------:R-:W3:Y:S04]  /*25f90*/  LDL.LU R68, [R1+0x1380] ;  /* 0x0013800001447983 */ /* 0x000ee80000300800 */
[----:B------:R-:W3:Y:S04]  /*25fa0*/  LDL.LU R242, [R1+0x30] ;  /* 0x0000300001f27983 */ /* 0x000ee80000300800 */
[----:B------:R-:W3:Y:S01]  /*25fb0*/  LDL.LU R12, [R1+0x137c] ;  /* 0x00137c00010c7983 */ /* 0x000ee20000300800 */
[----:B-1----:R-:W-:-:S02]  /*25fc0*/  IMAD.MOV.U32 R103, RZ, RZ, R48 ;  /* 0x000000ffff677224 */ /* 0x002fc400078e0030 */
[----:B------:R-:W-:Y:S02]  /*25fd0*/  IMAD.MOV.U32 R95, RZ, RZ, R44 ;  /* 0x000000ffff5f7224 */ /* 0x000fe400078e002c */
[----:B------:R-:W-:Y:S02]  /*25fe0*/  IMAD.MOV.U32 R0, RZ, RZ, R40 ;  /* 0x000000ffff007224 */ /* 0x000fe400078e0028 */
[--C-:B------:R-:W-:Y:S01]  /*25ff0*/  IMAD.MOV.U32 R83, RZ, RZ, R44.reuse ;  /* 0x000000ffff537224 */ /* 0x100fe200078e002c */
[----:B------:R-:W-:Y:S01]  /*26000*/  MOV R99, R44 ;  /* 0x0000002c00637202 */ /* 0x000fe20000000f00 */
[----:B--2---:R-:W-:Y:S01]  /*26010*/  IMAD.MOV.U32 R116, RZ, RZ, R103 ;  /* 0x000000ffff747224 */ /* 0x004fe200078e0067 */
[----:B------:R-:W2:Y:S01]  /*26020*/  LDL.LU R241, [R1+0x28] ;  /* 0x0000280001f17983 */ /* 0x000ea20000300800 */
[----:B------:R-:W-:Y:S02]  /*26030*/  IMAD.MOV.U32 R103, RZ, RZ, R95 ;  /* 0x000000ffff677224 */ /* 0x000fe400078e005f */
[----:B------:R-:W-:-:S02]  /*26040*/  IMAD.MOV.U32 R91, RZ, RZ, R44 ;  /* 0x000000ffff5b7224 */ /* 0x000fc400078e002c */
[----:B------:R-:W-:Y:S02]  /*26050*/  IMAD.MOV.U32 R101, RZ, RZ, R48 ;  /* 0x000000ffff657224 */ /* 0x000fe400078e0030 */
[----:B------:R-:W-:Y:S01]  /*26060*/  IMAD.MOV.U32 R95, RZ, RZ, R83 ;  /* 0x000000ffff5f7224 */ /* 0x000fe200078e0053 */
[----:B------:R-:W-:Y:S01]  /*26070*/  MOV R83, R0 ;  /* 0x0000000000537202 */ /* 0x000fe20000000f00 */
[----:B------:R-:W-:Y:S01]  /*26080*/  IMAD.MOV.U32 R112, RZ, RZ, R82 ;  /* 0x000000ffff707224 */ /* 0x000fe200078e0052 */
[----:B------:R-:W2:Y:S01]  /*26090*/  LDL.LU R0, [R1+0x1378] ;  /* 0x0013780001007983 */ /* 0x000ea20000300800 */
[----:B------:R-:W-:Y:S01]  /*260a0*/  IMAD.MOV.U32 R111, RZ, RZ, R101 ;  /* 0x000000ffff6f7224 */ /* 0x000fe200078e0065 */
[----:B------:R-:W-:Y:S01]  /*260b0*/  MOV R101, R94 ;  /* 0x0000005e00657202 */ /* 0x000fe20000000f00 */
[----:B------:R-:W-:Y:S02]  /*260c0*/  IMAD.MOV.U32 R109, RZ, RZ, R99 ;  /* 0x000000ffff6d7224 */ /* 0x000fe400078e0063 */
[----:B------:R-:W-:-:S02]  /*260d0*/  IMAD.MOV.U32 R82, RZ, RZ, R14 ;  /* 0x000000ffff527224 */ /* 0x000fc400078e000e */
[----:B------:R-:W-:Y:S01]  /*260e0*/  IMAD.MOV.U32 R99, RZ, RZ, R91 ;  /* 0x000000ffff637224 */ /* 0x000fe200078e005b */
[----:B------:R-:W2:Y:S04]  /*260f0*/  LDL.LU R14, [R1+0x1374] ;  /* 0x00137400010e7983 */ /* 0x000ea80000300800 */
[----:B------:R-:W2:Y:S01]  /*26100*/  LDL.LU R91, [R1+0x8] ;  /* 0x00000800015b7983 */ /* 0x000ea20000300800 */
[----:B---3--:R-:W-:-:S03]  /*26110*/  IMAD.MOV.U32 R94, RZ, RZ, R12 ;  /* 0x000000ffff5e7224 */ /* 0x008fc600078e000c */
[----:B------:R-:W3:Y:S01]  /*26120*/  LDL.LU R12, [R1+0x1370] ;  /* 0x00137000010c7983 */ /* 0x000ee20000300800 */
[----:B------:R-:W-:Y:S01]  /*26130*/  IMAD.MOV.U32 R100, RZ, RZ, R48 ;  /* 0x000000ffff647224 */ /* 0x000fe200078e0030 */
[----:B------:R-:W-:Y:S01]  /*26140*/  MOV R246, R34 ;  /* 0x0000002200f67202 */ /* 0x000fe20000000f00 */
[----:B------:R-:W-:-:S03]  /*26150*/  IMAD.MOV.U32 R247, RZ, RZ, R13 ;  /* 0x000000fffff77224 */ /* 0x000fc600078e000d */
[----:B------:R-:W-:Y:S01]  /*26160*/  MOV R110, R100 ;  /* 0x00000064006e7202 */ /* 0x000fe20000000f00 */
[----:B------:R-:W-:Y:S02]  /*26170*/  IMAD.MOV.U32 R244, RZ, RZ, R34 ;  /* 0x000000fffff47224 */ /* 0x000fe400078e0022 */
[----:B------:R-:W-:Y:S02]  /*26180*/  IMAD.MOV.U32 R245, RZ, RZ, R15 ;  /* 0x000000fffff57224 */ /* 0x000fe400078e000f */
[----:B--2---:R-:W-:Y:S02]  /*26190*/  IMAD.MOV.U32 R100, RZ, RZ, R0 ;  /* 0x000000ffff647224 */ /* 0x004fe400078e0000 */
[----:B------:R-:W-:-:S04]  /*261a0*/  IMAD.MOV.U32 R0, RZ, RZ, -0x3e000000 ;  /* 0xc2000000ff007424 */ /* 0x000fc800078e00ff */
[----:B---3--:R-:W5:Y:S01]  /*261b0*/  TEX.LL RZ, R113, R12, R0, UR6, 2D, 0x1 ;  /* 0x28ff06000c717f60 */ /* 0x008f6200089e01ff */
[----:B------:R0:W5:Y:S01]  /*261c0*/  TEX.LL RZ, R108, R246, R0, UR4, 2D, 0x1 ;  /* 0x28ff0400f66c7f60 */ /* 0x00016200089e01ff */
[----:B------:R-:W5:Y:S01]  /*261d0*/  TEX.LL RZ, R14, R14, R0, UR6, 2D, 0x1 ;  /* 0x28ff06000e0e7f60 */ /* 0x000f6200089e01ff */
[----:B------:R1:W5:Y:S01]  /*261e0*/  TEX.LL RZ, R12, R244, R0, UR4, 2D, 0x1 ;  /* 0x28ff0400f40c7f60 */ /* 0x00036200089e01ff */
[----:B------:R-:W-:Y:S02]  /*261f0*/  IMAD.MOV.U32 R69, RZ, RZ, R17 ;  /* 0x000000ffff457224 */ /* 0x000fe400078e0011 */
[----:B------:R-:W-:Y:S02]  /*26200*/  IMAD.MOV.U32 R102, RZ, RZ, R48 ;  /* 0x000000ffff667224 */ /* 0x000fe400078e0030 */
[----:B------:R2:W5:Y:S01]  /*26210*/  TEX.LL RZ, R106, R68, R0, UR6, 2D, 0x1 ;  /* 0x28ff0600446a7f60 */ /* 0x00056200089e01ff */
[----:B------:R-:W-:Y:S01]  /*26220*/  MOV R104, R48 ;  /* 0x0000003000687202 */ /* 0x000fe20000000f00 */
[----:B------:R-:W-:Y:S01]  /*26230*/  IMAD.MOV.U32 R119, RZ, RZ, R102 ;  /* 0x000000ffff777224 */ /* 0x000fe200078e0066 */
[----:B------:R-:W-:Y:S01]  /*26240*/  MOV R66, R36 ;  /* 0x0000002400427202 */ /* 0x000fe20000000f00 */
[----:B------:R-:W-:-:S02]  /*26250*/  IMAD.MOV.U32 R67, RZ, RZ, R19 ;  /* 0x000000ffff437224 */ /* 0x000fc400078e0013 */
[----:B0-----:R-:W-:Y:S02]  /*26260*/  IMAD.MOV.U32 R247, RZ, RZ, R17 ;  /* 0x000000fffff77224 */ /* 0x001fe400078e0011 */
[----:B------:R-:W-:Y:S02]  /*26270*/  IMAD.MOV.U32 R97, RZ, RZ, R44 ;  /* 0x000000ffff617224 */ /* 0x000fe400078e002c */
[----:B------:R0:W5:Y:S01]  /*26280*/  TEX.LL RZ, R102, R246, R0, UR4, 2D, 0x1 ;  /* 0x28ff0400f6667f60 */ /* 0x00016200089e01ff */
[----:B-1----:R-:W-:Y:S02]  /*26290*/  MOV R245, R19 ;  /* 0x0000001300f57202 */ /* 0x002fe40000000f00 */
[----:B------:R-:W-:Y:S01]  /*262a0*/  MOV R117, R104 ;  /* 0x0000006800757202 */ /* 0x000fe20000000f00 */
[----:B--2---:R-:W-:Y:S01]  /*262b0*/  IMAD.MOV.U32 R69, RZ, RZ, R240 ;  /* 0x000000ffff457224 */ /* 0x004fe200078e00f0 */
[----:B------:R1:W5:Y:S01]  /*262c0*/  TEX.LL RZ, R104, R66, R0, UR6, 2D, 0x1 ;  /* 0x28ff060042687f60 */ /* 0x00036200089e01ff */
[----:B------:R2:W5:Y:S01]  /*262d0*/  TEX.LL RZ, R240, R244, R0, UR4, 2D, 0x1 ;  /* 0x28ff0400f4f07f60 */ /* 0x00056200089e01ff */
[----:B------:R-:W-:-:S02]  /*262e0*/  IMAD.MOV.U32 R20, RZ, RZ, R36 ;  /* 0x000000ffff147224 */ /* 0x000fc400078e0024 */
[----:B------:R-:W-:Y:S02]  /*262f0*/  IMAD.MOV.U32 R107, RZ, RZ, R97 ;  /* 0x000000ffff6b7224 */ /* 0x000fe400078e0061 */
[----:B------:R-:W-:Y:S01]  /*26300*/  IMAD.MOV.U32 R105, RZ, RZ, R96 ;  /* 0x000000ffff697224 */ /* 0x000fe200078e0060 */
[----:B------:R-:W3:Y:S01]  /*26310*/  LDL.LU R97, [R1+0x18] ;  /* 0x0000180001617983 */ /* 0x000ee20000300800 */
[----:B------:R-:W-:Y:S01]  /*26320*/  IMAD.MOV.U32 R22, RZ, RZ, R36 ;  /* 0x000000ffff167224 */ /* 0x000fe200078e0024 */
[----:B------:R-:W5:Y:S02]  /*26330*/  TEX.LL RZ, R118, R20, R0, UR6, 2D, 0x1 ;  /* 0x28ff060014767f60 */ /* 0x000f6400089e01ff */
[----:B------:R-:W3:Y:S04]  /*26340*/  LDL.LU R96, [R1+0x20] ;  /* 0x0000200001607983 */ /* 0x000ee80000300800 */
[----:B0-----:R-:W3:Y:S01]  /*26350*/  LDL.LU.64 R246, [R1+0x1368] ;  /* 0x0013680001f67983 */ /* 0x001ee20000300a00 */
[----:B-1----:R-:W-:-:S02]  /*26360*/  IMAD.MOV.U32 R66, RZ, RZ, R34 ;  /* 0x000000ffff427224 */ /* 0x002fc400078e0022 */
[----:B------:R-:W-:Y:S02]  /*26370*/  IMAD.MOV.U32 R67, RZ, RZ, R21 ;  /* 0x000000ffff437224 */ /* 0x000fe400078e0015 */
[----:B------:R-:W-:Y:S01]  /*26380*/  IMAD.MOV.U32 R24, RZ, RZ, R36 ;  /* 0x000000ffff187224 */ /* 0x000fe200078e0024 */
[----:B------:R-:W-:-:S04]  /*26390*/  DEPBAR.LE SB5, 0x7 ;  /* 0x0000d1c00000791a */ /* 0x000fc80000000000 */
[----:B------:R0:W-:Y:S02]  /*263a0*/  STL [R1+0x7b0], R113 ;  /* 0x0007b07101007387 */ /* 0x0001e40000100800 */
[----:B0-----:R0:W5:Y:S02]  /*263b0*/  TEX.LL RZ, R113, R66, R0, UR4, 2D, 0x1 ;  /* 0x28ff040042717f60 */ /* 0x00116400089e01ff */
[----:B------:R1:W-:Y:S02]  /*263c0*/  STL [R1+0x168], R108 ;  /* 0x0001686c01007387 */ /* 0x0003e40000100800 */
[----:B-1----:R-:W5:Y:S02]  /*263d0*/  TEX.LL RZ, R108, R22, R0, UR6, 2D, 0x1 ;  /* 0x28ff0600166c7f60 */ /* 0x002f6400089e01ff */
[----:B--2---:R-:W2:Y:S01]  /*263e0*/  LDL.LU.64 R244, [R1+0x1360] ;  /* 0x0013600001f47983 */ /* 0x004ea20000300a00 */
[----:B0-----:R-:W-:Y:S01]  /*263f0*/  IMAD.MOV.U32 R67, RZ, RZ, R23 ;  /* 0x000000ffff437224 */ /* 0x001fe200078e0017 */
[----:B------:R-:W-:-:S04]  /*26400*/  DEPBAR.LE SB5, 0x7 ;  /* 0x0000d1c00000791a */ /* 0x000fc80000000000 */
[----:B------:R0:W-:Y:S02]  /*26410*/  STL [R1+0x16c], R14 ;  /* 0x00016c0e01007387 */ /* 0x0001e40000100800 */
[----:B0-----:R-:W5:Y:S02]  /*26420*/  TEX.LL RZ, R14, R66, R0, UR4, 2D, 0x1 ;  /* 0x28ff0400420e7f60 */ /* 0x001f6400089e01ff */
[----:B------:R0:W-:Y:S02]  /*26430*/  STL [R1+0x160], R12 ;  /* 0x0001600c01007387 */ /* 0x0001e40000100800 */
[----:B0-----:R-:W5:Y:S01]  /*26440*/  TEX.LL RZ, R12, R24, R0, UR6, 2D, 0x1 ;  /* 0x28ff0600180c7f60 */ /* 0x001f6200089e01ff */
[----:B------:R-:W-:Y:S01]  /*26450*/  IMAD.MOV.U32 R35, RZ, RZ, R25 ;  /* 0x000000ffff237224 */ /* 0x000fe200078e0019 */
[----:B------:R-:W-:Y:S01]  /*26460*/  MOV R68, R40 ;  /* 0x0000002800447202 */ /* 0x000fe20000000f00 */
[----:B------:R-:W-:-:S04]  /*26470*/  DEPBAR.LE SB5, 0x8 ;  /* 0x0000d2000000791a */ /* 0x000fc80000000000 */
[----:B------:R0:W-:Y:S01]  /*26480*/  STL [R1+0x164], R106 ;  /* 0x0001646a01007387 */ /* 0x0001e20000100800 */
[----:B------:R-:W-:Y:S01]  /*26490*/  IMAD.MOV.U32 R4, RZ, RZ, R40 ;  /* 0x000000ffff047224 */ /* 0x000fe200078e0028 */
[----:B0-----:R-:W5:Y:S01]  /*264a0*/  TEX.LL RZ, R106, R34, R0, UR4, 2D, 0x1 ;  /* 0x28ff0400226a7f60 */ /* 0x001f6200089e01ff */
[----:B------:R0:W5:Y:S01]  /*264b0*/  TEX.LL RZ, R69, R68, R0, UR6, 2D, 0x1 ;  /* 0x28ff060044457f60 */ /* 0x00016200089e01ff */
[----:B------:R-:W-:-:S04]  /*264c0*/  DEPBAR.LE SB5, 0x8 ;  /* 0x0000d2000000791a */ /* 0x000fc80000000000 */
[----:B------:R1:W-:Y:S01]  /*264d0*/  STL [R1+0x158], R102 ;  /* 0x0001586601007387 */ /* 0x0003e20000100800 */
[----:B------:R-:W-:-:S03]  /*264e0*/  IMAD.MOV.U32 R6, RZ, RZ, R40 ;  /* 0x000000ffff067224 */ /* 0x000fc600078e0028 */
[----:B------:R3:W-:Y:S01]  /*264f0*/  STL [R1+0x15c], R104 ;  /* 0x00015c6801007387 */ /* 0x0007e20000100800 */
[----:B-1----:R-:W-:Y:S02]  /*26500*/  IMAD.MOV.U32 R102, RZ, RZ, R242 ;  /* 0x000000ffff667224 */ /* 0x002fe400078e00f2 */
[----:B------:R-:W-:Y:S02]  /*26510*/  IMAD.MOV.U32 R242, RZ, RZ, R38 ;  /* 0x000000fffff27224 */ /* 0x000fe400078e0026 */
[----:B0-----:R-:W-:Y:S02]  /*26520*/  IMAD.MOV.U32 R68, RZ, RZ, R241 ;  /* 0x000000ffff447224 */ /* 0x001fe400078e00f1 */
[----:B---3--:R0:W5:Y:S01]  /*26530*/  TEX.LL RZ, R104, R242, R0, UR4, 2D, 0x1 ;  /* 0x28ff0400f2687f60 */ /* 0x00816200089e01ff */
[----:B------:R-:W5:Y:S01]  /*26540*/  TEX.LL RZ, R35, R4, R0, UR6, 2D, 0x1 ;  /* 0x28ff060004237f60 */ /* 0x000f6200089e01ff */
[----:B------:R-:W-:-:S04]  /*26550*/  DEPBAR.LE SB5, 0x9 ;  /* 0x0000d2400000791a */ /* 0x000fc80000000000 */
[----:B------:R1:W-:Y:S01]  /*26560*/  STL [R1+0x150], R240 ;  /* 0x000150f001007387 */ /* 0x0003e20000100800 */
[----:B------:R-:W-:Y:S02]  /*26570*/  IMAD.MOV.U32 R241, RZ, RZ, R5 ;  /* 0x000000fffff17224 */ /* 0x000fe400078e0005 */
[--C-:B------:R-:W-:Y:S01]  /*26580*/  IMAD.MOV.U32 R8, RZ, RZ, R40.reuse ;  /* 0x000000ffff087224 */ /* 0x100fe200078e0028 */
[----:B-1----:R-:W-:Y:S01]  /*26590*/  MOV R240, R38 ;  /* 0x0000002600f07202 */ /* 0x002fe20000000f00 */
[----:B------:R-:W-:-:S03]  /*265a0*/  IMAD.MOV.U32 R10, RZ, RZ, R40 ;  /* 0x000000ffff0a7224 */ /* 0x000fc600078e0028 */
[----:B------:R-:W5:Y:S01]  /*265b0*/  TEX.LL RZ, R24, R240, R0, UR4, 2D, 0x1 ;  /* 0x28ff0400f0187f60 */ /* 0x000f6200089e01ff */
[----:B------:R-:W5:Y:S01]  /*265c0*/  TEX.LL RZ, R22, R6, R0, UR6, 2D, 0x1 ;  /* 0x28ff060006167f60 */ /* 0x000f6200089e01ff */
[----:B0-----:R-:W-:Y:S02]  /*265d0*/  IMAD.MOV.U32 R243, RZ, RZ, R7 ;  /* 0x000000fffff37224 */ /* 0x001fe400078e0007 */
[----:B------:R-:W-:Y:S02]  /*265e0*/  IMAD.MOV.U32 R32, RZ, RZ, R40 ;  /* 0x000000ffff207224 */ /* 0x000fe400078e0028 */
[----:B------:R-:W5:Y:S01]  /*265f0*/  TEX.LL RZ, R20, R242, R0, UR4, 2D, 0x1 ;  /* 0x28ff0400f2147f60 */ /* 0x000f6200089e01ff */
[----:B------:R-:W-:-:S04]  /*26600*/  DEPBAR.LE SB5, 0xb ;  /* 0x0000d2c00000791a */ /* 0x000fc80000000000 */
[----:B------:R0:W-:Y:S01]  /*26610*/  STL [R1+0x154], R118 ;  /* 0x0001547601007387 */ /* 0x0001e20000100800 */
[----:B------:R-:W-:Y:S02]  /*26620*/  IMAD.MOV.U32 R33, RZ, RZ, R13 ;  /* 0x000000ffff217224 */ /* 0x000fe400078e000d */
[----:B------:R-:W-:Y:S01]  /*26630*/  IMAD.MOV.U32 R70, RZ, RZ, R40 ;  /* 0x000000ffff467224 */ /* 0x000fe200078e0028 */
[----:B0-----:R-:W5:Y:S01]  /*26640*/  TEX.LL RZ, R118, R8, R0, UR6, 2D, 0x1 ;  /* 0x28ff060008767f60 */ /* 0x001f6200089e01ff */
[----:B------:R-:W-:Y:S01]  /*26650*/  IMAD.MOV.U32 R71, RZ, RZ, R15 ;  /* 0x000000ffff477224 */ /* 0x000fe200078e000f */
[----:B------:R-:W-:-:S04]  /*26660*/  DEPBAR.LE SB5, 0xa ;  /* 0x0000d2800000791a */ /* 0x000fc80000000000 */
[----:B------:R2:W-:Y:S02]  /*26670*/  STL [R1+0x148], R113 ;  /* 0x0001487101007387 */ /* 0x0005e40000100800 */
[----:B--2---:R-:W5:Y:S02]  /*26680*/  TEX.LL RZ, R113, R244, R0, UR4, 2D, 0x1 ;  /* 0x28ff0400f4717f60 */ /* 0x004f6400089e01ff */
[----:B------:R0:W-:Y:S02]  /*26690*/  STL [R1+0x7b4], R108 ;  /* 0x0007b46c01007387 */ /* 0x0001e40000100800 */
[----:B0-----:R-:W5:Y:S01]  /*266a0*/  TEX.LL RZ, R108, R10, R0, UR6, 2D, 0x1 ;  /* 0x28ff06000a6c7f60 */ /* 0x001f6200089e01ff */
[----:B------:R-:W-:-:S04]  /*266b0*/  DEPBAR.LE SB5, 0xa ;  /* 0x0000d2800000791a */ /* 0x000fc80000000000 */
[----:B------:R0:W-:Y:S02]  /*266c0*/  STL [R1+0x144], R14 ;  /* 0x0001440e01007387 */ /* 0x0001e40000100800 */
[----:B0-----:R-:W5:Y:S02]  /*266d0*/  TEX.LL RZ, R14, R246, R0, UR4, 2D, 0x1 ;  /* 0x28ff0400f60e7f60 */ /* 0x001f6400089e01ff */
[----:B------:R0:W-:Y:S02]  /*266e0*/  STL [R1+0x7bc], R12 ;  /* 0x0007bc0c01007387 */ /* 0x0001e40000100800 */
[----:B0-----:R0:W5:Y:S02]  /*266f0*/  TEX.LL RZ, R12, R32, R0, UR6, 2D, 0x1 ;  /* 0x28ff0600200c7f60 */ /* 0x00116400089e01ff */
[----:B0-----:R-:W-:Y:S01]  /*26700*/  IMAD.MOV.U32 R32, RZ, RZ, R38 ;  /* 0x000000ffff207224 */ /* 0x001fe200078e0026 */
[----:B------:R-:W2:Y:S03]  /*26710*/  LDL.LU.64 R240, [R1+0x1358] ;  /* 0x0013580001f07983 */ /* 0x000ea60000300a00 */
[----:B------:R-:W5:Y:S01]  /*26720*/  TEX.LL RZ, R6, R32, R0, UR4, 2D, 0x1 ;  /* 0x28ff040020067f60 */ /* 0x000f6200089e01ff */
[----:B------:R0:W5:Y:S01]  /*26730*/  TEX.LL RZ, R4, R70, R0, UR6, 2D, 0x1 ;  /* 0x28ff060046047f60 */ /* 0x00016200089e01ff */
[----:B------:R-:W3:Y:S01]  /*26740*/  LDL.LU.64 R242, [R1+0x1350] ;  /* 0x0013500001f27983 */ /* 0x000ee20000300a00 */
[----:B------:R-:W-:-:S03]  /*26750*/  MOV R16, R40 ;  /* 0x0000002800107202 */ /* 0x000fc60000000f00 */
[----:B------:R-:W2:Y:S01]  /*26760*/  LDL.LU.64 R244, [R1+0x1348] ;  /* 0x0013480001f47983 */ /* 0x000ea20000300a00 */
[----:B------:R-:W-:-:S03]  /*26770*/  IMAD.MOV.U32 R18, RZ, RZ, R40 ;  /* 0x000000ffff127224 */ /* 0x000fc600078e0028 */
[----:B------:R-:W3:Y:S01]  /*26780*/  LDL.LU.64 R246, [R1+0x1340] ;  /* 0x0013400001f67983 */ /* 0x000ee20000300a00 */
[----:B------:R-:W-:-:S04]  /*26790*/  DEPBAR.LE SB5, 0xd ;  /* 0x0000d3400000791a */ /* 0x000fc80000000000 */
[----:B------:R1:W-:Y:S01]  /*267a0*/  STL [R1+0x7b8], R106 ;  /* 0x0007b86a01007387 */ /* 0x0003e20000100800 */
[----:B0-----:R-:W-:Y:S01]  /*267b0*/  MOV R70, R38 ;  /* 0x0000002600467202 */ /* 0x001fe20000000f00 */
[----:B------:R-:W-:Y:S01]  /*267c0*/  IMAD.MOV.U32 R33, RZ, RZ, R17 ;  /* 0x000000ffff217224 */ /* 0x000fe200078e0011 */
[----:B------:R-:W-:-:S04]  /*267d0*/  DEPBAR.LE SB5, 0xc ;  /* 0x0000d3000000791a */ /* 0x000fc80000000000 */
[----:B------:R0:W-:Y:S01]  /*267e0*/  STL [R1+0x7c4], R69 ;  /* 0x0007c44501007387 */ /* 0x0001e20000100800 */
[----:B------:R-:W-:Y:S01]  /*267f0*/  IMAD.MOV.U32 R36, RZ, RZ, R40 ;  /* 0x000000ffff247224 */ /* 0x000fe200078e0028 */
[----:B-1----:R1:W5:Y:S01]  /*26800*/  TEX.LL RZ, R106, R70, R0, UR4, 2D, 0x1 ;  /* 0x28ff0400466a7f60 */ /* 0x00236200089e01ff */
[----:B------:R-:W-:Y:S01]  /*26810*/  IMAD.MOV.U32 R37, RZ, RZ, R21 ;  /* 0x000000ffff257224 */ /* 0x000fe200078e0015 */
[----:B0-----:R-:W5:Y:S01]  /*26820*/  TEX.LL RZ, R69, R16, R0, UR6, 2D, 0x1 ;  /* 0x28ff060010457f60 */ /* 0x001f6200089e01ff */
[----:B------:R0:W5:Y:S01]  /*26830*/  TEX.LL RZ, R8, R32, R0, UR4, 2D, 0x1 ;  /* 0x28ff040020087f60 */ /* 0x00016200089e01ff */
[----:B------:R-:W-:-:S04]  /*26840*/  DEPBAR.LE SB5, 0xe ;  /* 0x0000d3800000791a */ /* 0x000fc80000000000 */
[----:B------:R0:W-:Y:S01]  /*26850*/  STL [R1+0x7c0], R104 ;  /* 0x0007c06801007387 */ /* 0x0001e20000100800 */
[----:B------:R-:W-:Y:S01]  /*26860*/  MOV R72, R40 ;  /* 0x0000002800487202 */ /* 0x000fe20000000f00 */
[----:B------:R-:W-:Y:S02]  /*26870*/  IMAD.MOV.U32 R73, RZ, RZ, R23 ;  /* 0x000000ffff497224 */ /* 0x000fe400078e0017 */
[----:B-1----:R-:W-:Y:S01]  /*26880*/  IMAD.MOV.U32 R71, RZ, RZ, R19 ;  /* 0x000000ffff477224 */ /* 0x002fe200078e0013 */
[----:B0-----:R-:W-:Y:S01]  /*26890*/  TEX.LL RZ, R104, R18, R0, UR6, 2D, 0x1 ;  /* 0x28ff060012687f60 */ /* 0x001fe200089e01ff */
[----:B------:R-:W-:-:S04]  /*268a0*/  DEPBAR.LE SB5, 0xd ;  /* 0x0000d3400000791a */ /* 0x000fc80000000000 */
[----:B------:R0:W-:Y:S01]  /*268b0*/  STL [R1+0x7cc], R35 ;  /* 0x0007cc2301007387 */ /* 0x0001e20000100800 */
[----:B------:R-:W-:Y:S01]  /*268c0*/  IMAD.MOV.U32 R33, RZ, RZ, R21 ;  /* 0x000000ffff217224 */ /* 0x000fe200078e0015 */
[----:B------:R-:W-:Y:S01]  /*268d0*/  MOV R78, R40 ;  /* 0x00000028004e7202 */ /* 0x000fe20000000f00 */
[----:B------:R-:W-:Y:S01]  /*268e0*/  IMAD.MOV.U32 R79, RZ, RZ, R25 ;  /* 0x000000ffff4f7224 */ /* 0x000fe200078e0019 */
[----:B0-----:R0:W-:Y:S01]  /*268f0*/  TEX.LL RZ, R35, R70, R0, UR4, 2D, 0x1 ;  /* 0x28ff040046237f60 */ /* 0x0011e200089e01ff */
[----:B------:R-:W-:-:S04]  /*26900*/  DEPBAR.LE SB5, 0xc ;  /* 0x0000d3000000791a */ /* 0x000fc80000000000 */
[----:B------:R1:W-:Y:S01]  /*26910*/  STL [R1+0x7c8], R24 ;  /* 0x0007c81801007387 */ /* 0x0003e20000100800 */
[--C-:B------:R-:W-:Y:S02]  /*26920*/  IMAD.MOV.U32 R248, RZ, RZ, R3.reuse ;  /* 0x000000fffff87224 */ /* 0x100fe400078e0003 */
[----:B------:R-:W-:Y:S01]  /*26930*/  IMAD.MOV.U32 R250, RZ, RZ, R3 ;  /* 0x000000fffffa7224 */ /* 0x000fe200078e0003 */
[----:B-1----:R-:W-:Y:S01]  /*26940*/  TEX.LL RZ, R24, R36, R0, UR6, 2D, 0x1 ;  /* 0x28ff060024187f60 */ /* 0x002fe200089e01ff */
[----:B------:R-:W-:-:S04]  /*26950*/  DEPBAR.LE SB5, 0xb ;  /* 0x0000d2c00000791a */ /* 0x000fc80000000000 */
[----:B------:R1:W-:Y:S01]  /*26960*/  STL [R1+0x7ec], R22 ;  /* 0x0007ec1601007387 */ /* 0x0003e20000100800 */
[----:B------:R-:W-:Y:S01]  /*26970*/  IMAD.MOV.U32 R80, RZ, RZ, R44 ;  /* 0x000000ffff507224 */ /* 0x000fe200078e002c */
[----:B-1----:R1:W-:Y:S01]  /*26980*/  TEX.LL RZ, R22, R32, R0, UR4, 2D, 0x1 ;  /* 0x28ff040020167f60 */ /* 0x0023e200089e01ff */
[----:B0-----:R-:W-:Y:S01]  /*26990*/  IMAD.MOV.U32 R71, RZ, RZ, R23 ;  /* 0x000000ffff477224 */ /* 0x001fe200078e0017 */
[----:B------:R-:W-:-:S04]  /*269a0*/  DEPBAR.LE SB5, 0xa ;  /* 0x0000d2800000791a */ /* 0x000fc80000000000 */
[----:B------:R0:W-:Y:S01]  /*269b0*/  STL [R1+0x7e8], R20 ;  /* 0x0007e81401007387 */ /* 0x0001e20000100800 */
[----:B------:R-:W-:Y:S01]  /*269c0*/  IMAD.MOV.U32 R81, RZ, RZ, R5 ;  /* 0x000000ffff517224 */ /* 0x000fe200078e0005 */
[----:B0-----:R-:W-:Y:S01]  /*269d0*/  TEX.LL RZ, R20, R72, R0, UR6, 2D, 0x1 ;  /* 0x28ff060048147f60 */ /* 0x001fe200089e01ff */
[----:B------:R0:W-:Y:S01]  /*269e0*/  TEX.LL RZ, R18, R70, R0, UR4, 2D, 0x1 ;  /* 0x28ff040046127f60 */ /* 0x0001e200089e01ff */
[----:B------:R-:W-:Y:S01]  /*269f0*/  TEX.LL RZ, R10, R78, R0, UR6, 2D, 0x1 ;  /* 0x28ff06004e0a7f60 */ /* 0x000fe200089e01ff */
[----:B------:R-:W-:-:S04]  /*26a00*/  DEPBAR.LE SB5, 0x9 ;  /* 0x0000d2400000791a */ /* 0x000fc80000000000 */
[----:B------:R-:W-:Y:S01]  /*26a10*/  STL [R1+0x804], R118 ;  /* 0x0008047601007387 */ /* 0x000fe20000100800 */
[----:B-1----:R-:W-:-:S04]  /*26a20*/  IMAD.MOV.U32 R33, RZ, RZ, R25 ;  /* 0x000000ffff217224 */ /* 0x002fc800078e0019 */
[----:B------:R1:W-:Y:S01]  /*26a30*/  TEX.LL RZ, R16, R32, R0, UR4, 2D, 0x1 ;  /* 0x28ff040020107f60 */ /* 0x0003e200089e01ff */
[----:B------:R-:W-:Y:S01]  /*26a40*/  MOV R37, R248 ;  /* 0x000000f800257202 */ /* 0x000fe20000000f00 */
[----:B------:R-:W-:Y:S02]  /*26a50*/  IMAD.MOV.U32 R36, RZ, RZ, R44 ;  /* 0x000000ffff247224 */ /* 0x000fe400078e002c */
[----:B0-----:R-:W-:Y:S02]  /*26a60*/  IMAD.MOV.U32 R71, RZ, RZ, R250 ;  /* 0x000000ffff477224 */ /* 0x001fe400078e00fa */
[--C-:B------:R-:W-:Y:S02]  /*26a70*/  IMAD.MOV.U32 R70, RZ, RZ, R42.reuse ;  /* 0x000000ffff467224 */ /* 0x100fe400078e002a */
[----:B-1----:R-:W-:Y:S01]  /*26a80*/  IMAD.MOV.U32 R32, RZ, RZ, R42 ;  /* 0x000000ffff207224 */ /* 0x002fe200078e002a */
[----:B------:R-:W-:Y:S01]  /*26a90*/  MOV R33, R5 ;  /* 0x0000000500217202 */ /* 0x000fe20000000f00 */
[----:B------:R-:W-:Y:S01]  /*26aa0*/  IMAD.MOV.U32 R67, RZ, RZ, R5 ;  /* 0x000000ffff437224 */ /* 0x000fe200078e0005 */
[----:B------:R-:W-:-:S04]  /*26ab0*/  DEPBAR.LE SB5, 0x7 ;  /* 0x0000d1c00000791a */ /* 0x000fc80000000000 */
[----:B------:R-:W-:Y:S04]  /*26ac0*/  STL [R1+0x800], R113 ;  /* 0x0008007101007387 */ /* 0x000fe80000100800 */
[----:B------:R-:W-:Y:S04]  /*26ad0*/  STL [R1+0x814], R108 ;  /* 0x0008146c01007387 */ /* 0x000fe80000100800 */
[----:B------:R-:W2:Y:S01]  /*26ae0*/  LDL.LU R248, [R1+0x133c] ;  /* 0x00133c0001f87983 */ /* 0x000ea20000300800 */
[----:B------:R-:W-:-:S04]  /*26af0*/  DEPBAR.LE SB5, 0x5 ;  /* 0x0000d1400000791a */ /* 0x000fc80000000000 */
[----:B------:R0:W-:Y:S02]  /*26b00*/  STL [R1+0x810], R14 ;  /* 0x0008100e01007387 */ /* 0x0001e40000100800 */
[----:B0-----:R-:W-:Y:S02]  /*26b10*/  TEX.LL RZ, R14, R36, R0, UR6, 2D, 0x1 ;  /* 0x28ff0600240e7f60 */ /* 0x001fe400089e01ff */
[----:B------:R0:W-:Y:S04]  /*26b20*/  STL [R1+0x830], R12 ;  /* 0x0008300c01007387 */ /* 0x0001e80000100800 */
[----:B------:R-:W3:Y:S01]  /*26b30*/  LDL.LU R250, [R1+0x1338] ;  /* 0x0013380001fa7983 */ /* 0x000ee20000300800 */
[----:B0-----:R-:W-:Y:S01]  /*26b40*/  TEX.LL RZ, R12, R70, R0, UR4, 2D, 0x1 ;  /* 0x28ff0400460c7f60 */ /* 0x001fe200089e01ff */
[----:B------:R-:W-:-:S04]  /*26b50*/  DEPBAR.LE SB5, 0x3 ;  /* 0x0000d0c00000791a */ /* 0x000fc80000000000 */
[----:B------:R0:W-:Y:S04]  /*26b60*/  STL [R1+0x824], R6 ;  /* 0x0008240601007387 */ /* 0x0001e80000100800 */
[----:B------:R1:W-:Y:S01]  /*26b70*/  STL [R1+0x838], R4 ;  /* 0x0008380401007387 */ /* 0x0003e20000100800 */
[----:B0-----:R-:W-:Y:S01]  /*26b80*/  TEX.LL RZ, R6, R80, R0, UR6, 2D, 0x1 ;  /* 0x28ff060050067f60 */ /* 0x001fe200089e01ff */
[----:B-1----:R0:W-:Y:S02]  /*26b90*/  TEX.LL RZ, R4, R32, R0, UR4, 2D, 0x1 ;  /* 0x28ff040020047f60 */ /* 0x0021e400089e01ff */
[----:B0-----:R-:W-:-:S06]  /*26ba0*/  IMAD.MOV.U32 R32, RZ, RZ, R102 ;  /* 0x000000ffff207224 */ /* 0x001fcc00078e0066 */
[----:B------:R-:W-:Y:S01]  /*26bb0*/  TEX.LL RZ, R32, R32, R0, UR10, 2D, 0x3 ;  /* 0x28ff0a0020207f60 */ /* 0x000fe200089e03ff */
[----:B------:R-:W5:Y:S01]  /*26bc0*/  TEX.LL RZ, R36, R66, R0, UR8, 2D, 0x3 ;  /* 0x28ff080042247f60 */ /* 0x000f6200089e03ff */
[----:B------:R-:W-:-:S04]  /*26bd0*/  DEPBAR.LE SB5, 0x1 ;  /* 0x0000d0400000791a */ /* 0x000fc80000000000 */
[----:B------:R-:W-:Y:S04]  /*26be0*/  STL [R1+0x834], R106 ;  /* 0x0008346a01007387 */ /* 0x000fe80000100800 */
[----:B------:R0:W-:Y:S04]  /*26bf0*/  STL [R1+0x858], R69 ;  /* 0x0008584501007387 */ /* 0x0001e80000100800 */
[----:B------:R1:W-:Y:S01]  /*26c00*/  STL [R1+0x83c], R8 ;  /* 0x00083c0801007387 */ /* 0x0003e20000100800 */
[----:B0-----:R-:W-:-:S03]  /*26c10*/  IMAD.MOV.U32 R69, RZ, RZ, R7 ;  /* 0x000000ffff457224 */ /* 0x001fc600078e0007 */
[----:B-----5:R0:W-:Y:S01]  /*26c20*/  STL.64 [R1+0x7a0], R36 ;  /* 0x0007a02401007387 */ /* 0x0201e20000100a00 */
[----:B-1----:R-:W-:Y:S02]  /*26c30*/  IMAD.MOV.U32 R8, RZ, RZ, R36 ;  /* 0x000000ffff087224 */ /* 0x002fe400078e0024 */
[----:B0-----:R0:W-:Y:S01]  /*26c40*/  TEX.LL RZ, R36, R68, R0, UR10, 2D, 0x3 ;  /* 0x28ff0a0044247f60 */ /* 0x0011e200089e03ff */
[----:B------:R-:W-:Y:S01]  /*26c50*/  MOV R70, R34 ;  /* 0x0000002200467202 */ /* 0x000fe20000000f00 */
[----:B------:R-:W-:-:S06]  /*26c60*/  IMAD.MOV.U32 R71, RZ, RZ, R7 ;  /* 0x000000ffff477224 */ /* 0x000fcc00078e0007 */
[----:B------:R-:W5:Y:S01]  /*26c70*/  TEX.LL RZ, R70, R70, R0, UR8, 2D, 0x3 ;  /* 0x28ff080046467f60 */ /* 0x000f6200089e03ff */
[----:B------:R-:W-:Y:S02]  /*26c80*/  IMAD.MOV.U32 R66, RZ, RZ, R100 ;  /* 0x000000ffff427224 */ /* 0x000fe400078e0064 */
[----:B------:R-:W-:-:S04]  /*26c90*/  IMAD.MOV.U32 R67, RZ, RZ, R9 ;  /* 0x000000ffff437224 */ /* 0x000fc800078e0009 */
[----:B------:R1:W5:Y:S01]  /*26ca0*/  TEX.LL RZ, R80, R66, R0, UR10, 2D, 0x3 ;  /* 0x28ff0a0042507f60 */ /* 0x00036200089e03ff */
[----:B------:R-:W-:Y:S01]  /*26cb0*/  STL [R1+0x870], R104 ;  /* 0x0008706801007387 */ /* 0x000fe20000100800 */
[----:B0-----:R-:W-:Y:S02]  /*26cc0*/  IMAD.MOV.U32 R68, RZ, RZ, R34 ;  /* 0x000000ffff447224 */ /* 0x001fe400078e0022 */
[----:B------:R-:W-:Y:S01]  /*26cd0*/  IMAD.MOV.U32 R69, RZ, RZ, R9 ;  /* 0x000000ffff457224 */ /* 0x000fe200078e0009 */
[----:B------:R-:W-:Y:S04]  /*26ce0*/  STL [R1+0x85c], R35 ;  /* 0x00085c2301007387 */ /* 0x000fe80000100800 */
[----:B------:R-:W-:Y:S01]  /*26cf0*/  STL [R1+0x880], R24 ;  /* 0x0008801801007387 */ /* 0x000fe20000100800 */
[----:B------:R0:W5:Y:S03]  /*26d00*/  TEX.LL RZ, R72, R68, R0, UR8, 2D, 0x3 ;  /* 0x28ff080044487f60 */ /* 0x00016600089e03ff */
[----:B------:R-:W-:Y:S04]  /*26d10*/  STL [R1+0x874], R22 ;  /* 0x0008741601007387 */ /* 0x000fe80000100800 */
[----:B------:R2:W-:Y:S01]  /*26d20*/  STL [R1+0x890], R20 ;  /* 0x0008901401007387 */ /* 0x0005e20000100800 */
[----:B-1----:R-:W-:-:S02]  /*26d30*/  IMAD.MOV.U32 R66, RZ, RZ, R96 ;  /* 0x000000ffff427224 */ /* 0x002fc400078e0060 */
[----:B------:R-:W-:Y:S01]  /*26d40*/  IMAD.MOV.U32 R67, RZ, RZ, R11 ;  /* 0x000000ffff437224 */ /* 0x000fe200078e000b */
[----:B------:R-:W-:Y:S01]  /*26d50*/  STL [R1+0x884], R18 ;  /* 0x0008841201007387 */ /* 0x000fe20000100800 */
[----:B------:R-:W-:Y:S02]  /*26d60*/  IMAD.MOV.U32 R96, RZ, RZ, R34 ;  /* 0x000000ffff607224 */ /* 0x000fe400078e0022 */
[----:B0-----:R-:W-:Y:S02]  /*26d70*/  IMAD.MOV.U32 R68, RZ, RZ, R97 ;  /* 0x000000ffff447224 */ /* 0x001fe400078e0061 */
[--C-:B------:R-:W-:Y:S01]  /*26d80*/  IMAD.MOV.U32 R69, RZ, RZ, R13.reuse ;  /* 0x000000ffff457224 */ /* 0x100fe200078e000d */
[----:B------:R-:W-:Y:S01]  /*26d90*/  TEX.LL RZ, R66, R66, R0, UR10, 2D, 0x3 ;  /* 0x28ff0a0042427f60 */ /* 0x000fe200089e03ff */
[----:B------:R-:W-:Y:S01]  /*26da0*/  IMAD.MOV.U32 R97, RZ, RZ, R13 ;  /* 0x000000ffff617224 */ /* 0x000fe200078e000d */
[----:B------:R-:W-:-:S04]  /*26db0*/  DEPBAR.LE SB5, 0x2 ;  /* 0x0000d0800000791a */ /* 0x000fc80000000000 */
[----:B------:R0:W-:Y:S01]  /*26dc0*/  STL.64 [R1+0x798], R70 ;  /* 0x0007984601007387 */ /* 0x0001e20000100a00 */
[----:B--2---:R-:W-:-:S03]  /*26dd0*/  MOV R20, R70 ;  /* 0x0000004600147202 */ /* 0x004fc60000000f00 */
[----:B------:R1:W-:Y:S04]  /*26de0*/  STL [R1+0x8a0], R10 ;  /* 0x0008a00a01007387 */ /* 0x0003e80000100800 */
[----:B------:R-:W-:Y:S01]  /*26df0*/  STL [R1+0x894], R16 ;  /* 0x0008941001007387 */ /* 0x000fe20000100800 */
[----:B0-----:R-:W-:Y:S01]  /*26e00*/  MOV R70, R34 ;  /* 0x0000002200467202 */ /* 0x001fe20000000f00 */
[----:B-1----:R-:W-:Y:S02]  /*26e10*/  IMAD.MOV.U32 R10, RZ, RZ, R71 ;  /* 0x000000ffff0a7224 */ /* 0x002fe400078e0047 */
[----:B------:R-:W-:Y:S01]  /*26e20*/  IMAD.MOV.U32 R71, RZ, RZ, R11 ;  /* 0x000000ffff477224 */ /* 0x000fe200078e000b */
[----:B------:R-:W-:Y:S03]  /*26e30*/  STL [R1+0x8a8], R14 ;  /* 0x0008a80e01007387 */ /* 0x000fe60000100800 */
[----:B------:R0:W5:Y:S01]  /*26e40*/  TEX.LL RZ, R78, R70, R0, UR8, 2D, 0x3 ;  /* 0x28ff0800464e7f60 */ /* 0x00016200089e03ff */
[----:B------:R-:W-:Y:S01]  /*26e50*/  TEX.LL RZ, R68, R68, R0, UR10, 2D, 0x3 ;  /* 0x28ff0a0044447f60 */ /* 0x000fe200089e03ff */
[----:B------:R-:W-:Y:S04]  /*26e60*/  STL [R1+0x8a4], R12 ;  /* 0x0008a40c01007387 */ /* 0x000fe80000100800 */
[----:B------:R-:W-:Y:S04]  /*26e70*/  STL [R1+0x8c0], R6 ;  /* 0x0008c00601007387 */ /* 0x000fe80000100800 */
[----:B------:R-:W-:Y:S01]  /*26e80*/  STL [R1+0x8ac], R4 ;  /* 0x0008ac0401007387 */ /* 0x000fe20000100800 */
[----:B------:R-:W-:-:S04]  /*26e90*/  DEPBAR.LE SB5, 0x2 ;  /* 0x0000d0800000791a */ /* 0x000fc80000000000 */
[----:B------:R1:W-:Y:S02]  /*26ea0*/  STL.64 [R1+0x28], R80 ;  /* 0x0000285001007387 */ /* 0x0003e40000100a00 */
[----:B-1----:R1:W5:Y:S01]  /*26eb0*/  TEX.LL RZ, R80, R96, R0, UR8, 2D, 0x3 ;  /* 0x28ff080060507f60 */ /* 0x00236200089e03ff */
[----:B0-----:R-:W-:Y:S01]  /*26ec0*/  MOV R70, R94 ;  /* 0x0000005e00467202 */ /* 0x001fe20000000f00 */
[----:B------:R-:W-:Y:S01]  /*26ed0*/  IMAD.MOV.U32 R71, RZ, RZ, R15 ;  /* 0x000000ffff477224 */ /* 0x000fe200078e000f */
[----:B------:R-:W-:-:S04]  /*26ee0*/  DEPBAR.LE SB5, 0x2 ;  /* 0x0000d0800000791a */ /* 0x000fc80000000000 */
[----:B------:R0:W-:Y:S01]  /*26ef0*/  STL.64 [R1+0x790], R72 ;  /* 0x0007904801007387 */ /* 0x0001e20000100a00 */
[----:B------:R-:W-:Y:S01]  /*26f00*/  TEX.LL RZ, R70, R70, R0, UR10, 2D, 0x3 ;  /* 0x28ff0a0046467f60 */ /* 0x000fe200089e03ff */
[----:B0-----:R-:W-:Y:S01]  /*26f10*/  IMAD.MOV.U32 R72, RZ, RZ, R91 ;  /* 0x000000ffff487224 */ /* 0x001fe200078e005b */
[----:B------:R-:W-:Y:S01]  /*26f20*/  MOV R73, R17 ;  /* 0x0000001100497202 */ /* 0x000fe20000000f00 */
[----:B-1----:R-:W-:Y:S01]  /*26f30*/  IMAD.MOV.U32 R97, RZ, RZ, R17 ;  /* 0x000000ffff617224 */ /* 0x002fe200078e0011 */
[----:B------:R-:W-:-:S04]  /*26f40*/  DEPBAR.LE SB5, 0x1 ;  /* 0x0000d0400000791a */ /* 0x000fc80000000000 */
[----:B------:R0:W-:Y:S02]  /*26f50*/  STL.64 [R1+0x788], R78 ;  /* 0x0007884e01007387 */ /* 0x0001e40000100a00 */
[----:B0-----:R-:W-:Y:S02]  /*26f60*/  IMAD.MOV.U32 R78, RZ, RZ, R34 ;  /* 0x000000ffff4e7224 */ /* 0x001fe400078e0022 */
[----:B------:R-:W-:Y:S01]  /*26f70*/  IMAD.MOV.U32 R79, RZ, RZ, R15 ;  /* 0x000000ffff4f7224 */ /* 0x000fe200078e000f */
[----:B-----5:R0:W-:Y:S03]  /*26f80*/  STL.64 [R1+0x780], R80 ;  /* 0x0007805001007387 */ /* 0x0201e60000100a00 */
[----:B0-----:R0:W5:Y:S01]  /*26f90*/  TEX.LL RZ, R80, R78, R0, UR8, 2D, 0x3 ;  /* 0x28ff08004e507f60 */ /* 0x00116200089e03ff */
[----:B------:R-:W-:Y:S01]  /*26fa0*/  TEX.LL RZ, R72, R72, R0, UR10, 2D, 0x3 ;  /* 0x28ff0a0048487f60 */ /* 0x000fe200089e03ff */
[----:B------:R-:W5:Y:S01]  /*26fb0*/  TEX.LL RZ, R96, R96, R0, UR8, 2D, 0x3 ;  /* 0x28ff080060607f60 */ /* 0x000f6200089e03ff */
[----:B------:R-:W-:-:S02]  /*26fc0*/  IMAD.MOV.U32 R251, RZ, RZ, R21 ;  /* 0x000000fffffb7224 */ /* 0x000fc400078e0015 */
[----:B0-----:R-:W-:Y:S02]  /*26fd0*/  IMAD.MOV.U32 R78, RZ, RZ, R82 ;  /* 0x000000ffff4e7224 */ /* 0x001fe400078e0052 */
[----:B------:R-:W-:-:S06]  /*26fe0*/  IMAD.MOV.U32 R79, RZ, RZ, R19 ;  /* 0x000000ffff4f7224 */ /* 0x000fcc00078e0013 */
[----:B------:R-:W-:Y:S01]  /*26ff0*/  TEX.LL RZ, R78, R78, R0, UR10, 2D, 0x3 ;  /* 0x28ff0a004e4e7f60 */ /* 0x000fe200089e03ff */
[----:B-----5:R0:W-:Y:S04]  /*27000*/  STL.64 [R1+0x778], R80 ;  /* 0x0007785001007387 */ /* 0x0201e80000100a00 */
[----:B------:R1:W-:Y:S01]  /*27010*/  STL.64 [R1+0x2e8], R96 ;  /* 0x0002e86001007387 */ /* 0x0003e20000100a00 */
[--C-:B0-----:R-:W-:Y:S01]  /*27020*/  IMAD.MOV.U32 R80, RZ, RZ, R34.reuse ;  /* 0x000000ffff507224 */ /* 0x101fe200078e0022 */
[----:B------:R-:W-:Y:S01]  /*27030*/  MOV R81, R19 ;  /* 0x0000001300517202 */ /* 0x000fe20000000f00 */
[----:B-1----:R-:W-:Y:S02]  /*27040*/  IMAD.MOV.U32 R96, RZ, RZ, R34 ;  /* 0x000000ffff607224 */ /* 0x002fe400078e0022 */
[----:B------:R-:W-:-:S03]  /*27050*/  IMAD.MOV.U32 R97, RZ, RZ, R21 ;  /* 0x000000ffff617224 */ /* 0x000fc600078e0015 */
[----:B------:R-:W5:Y:S01]  /*27060*/  TEX.LL RZ, R80, R80, R0, UR8, 2D, 0x3 ;  /* 0x28ff080050507f60 */ /* 0x000f6200089e03ff */
[----:B---3--:R-:W-:Y:S02]  /*27070*/  TEX.LL RZ, R250, R250, R0, UR10, 2D, 0x3 ;  /* 0x28ff0a00fafa7f60 */ /* 0x008fe400089e03ff */
[----:B------:R-:W5:Y:S01]  /*27080*/  TEX.LL RZ, R96, R96, R0, UR8, 2D, 0x3 ;  /* 0x28ff080060607f60 */ /* 0x000f6200089e03ff */
[----:B------:R-:W-:Y:S01]  /*27090*/  MOV R249, R23 ;  /* 0x0000001700f97202 */ /* 0x000fe20000000f00 */
[----:B------:R-:W-:Y:S02]  /*270a0*/  IMAD.MOV.U32 R41, RZ, RZ, R3 ;  /* 0x000000ffff297224 */ /* 0x000fe400078e0003 */
[----:B------:R-:W-:-:S03]  /*270b0*/  IMAD.MOV.U32 R84, RZ, RZ, R44 ;  /* 0x000000ffff547224 */ /* 0x000fc600078e002c */
[----:B------:R-:W-:Y:S01]  /*270c0*/  TEX.LL RZ, R248, R248, R0, UR10, 2D, 0x3 ;  /* 0x28ff0a00f8f87f60 */ /* 0x000fe200089e03ff */
[----:B------:R-:W-:Y:S01]  /*270d0*/  IMAD.MOV.U32 R85, RZ, RZ, R7 ;  /* 0x000000ffff557224 */ /* 0x000fe200078e0007 */
[----:B------:R-:W-:Y:S01]  /*270e0*/  MOV R39, R3 ;  /* 0x0000000300277202 */ /* 0x000fe20000000f00 */
[--C-:B------:R-:W-:Y:S02]  /*270f0*/  IMAD.MOV.U32 R238, RZ, RZ, R40.reuse ;  /* 0x000000ffffee7224 */ /* 0x100fe400078e0028 */
[--C-:B------:R-:W-:Y:S02]  /*27100*/  IMAD.MOV.U32 R236, RZ, RZ, R40.reuse ;  /* 0x000000ffffec7224 */ /* 0x100fe400078e0028 */
[--C-:B------:R-:W-:Y:S02]  /*27110*/  IMAD.MOV.U32 R234, RZ, RZ, R40.reuse ;  /* 0x000000ffffea7224 */ /* 0x100fe400078e0028 */
[--C-:B------:R-:W-:Y:S02]  /*27120*/  IMAD.MOV.U32 R232, RZ, RZ, R40.reuse ;  /* 0x000000ffffe87224 */ /* 0x100fe400078e0028 */
[----:B------:R-:W-:-:S02]  /*27130*/  IMAD.MOV.U32 R230, RZ, RZ, R40 ;  /* 0x000000ffffe67224 */ /* 0x000fc400078e0028 */
[--C-:B------:R-:W-:Y:S02]  /*27140*/  IMAD.MOV.U32 R74, RZ, RZ, R40.reuse ;  /* 0x000000ffff4a7224 */ /* 0x100fe400078e0028 */
[----:B------:R-:W-:Y:S01]  /*27150*/  IMAD.MOV.U32 R76, RZ, RZ, R40 ;  /* 0x000000ffff4c7224 */ /* 0x000fe200078e0028 */
[----:B-----5:R0:W-:Y:S04]  /*27160*/  STL.64 [R1+0x2e0], R80 ;  /* 0x0002e05001007387 */ /* 0x0201e80000100a00 */
[----:B------:R1:W-:Y:S01]  /*27170*/  STL.64 [R1+0x2d8], R96 ;  /* 0x0002d86001007387 */ /* 0x0003e20000100a00 */
[----:B0-----:R-:W-:Y:S02]  /*27180*/  IMAD.MOV.U32 R80, RZ, RZ, R34 ;  /* 0x000000ffff507224 */ /* 0x001fe400078e0022 */
[----:B------:R-:W-:Y:S01]  /*27190*/  IMAD.MOV.U32 R81, RZ, RZ, R23 ;  /* 0x000000ffff517224 */ /* 0x000fe200078e0017 */
[----:B-1----:R-:W-:Y:S01]  /*271a0*/  MOV R96, R34 ;  /* 0x0000002200607202 */ /* 0x002fe20000000f00 */
[----:B------:R-:W-:-:S04]  /*271b0*/  IMAD.MOV.U32 R97, RZ, RZ, R25 ;  /* 0x000000ffff617224 */ /* 0x000fc800078e0019 */
[----:B------:R-:W5:Y:S01]  /*271c0*/  TEX.LL RZ, R80, R80, R0, UR8, 2D, 0x3 ;  /* 0x28ff080050507f60 */ /* 0x000f6200089e03ff */
[----:B------:R-:W-:Y:S01]  /*271d0*/  TEX.LL RZ, R246, R246, R0, UR10, 2D, 0x3 ;  /* 0x28ff0a00f6f67f60 */ /* 0x000fe200089e03ff */
[----:B------:R-:W5:Y:S01]  /*271e0*/  TEX.LL RZ, R96, R96, R0, UR8, 2D, 0x3 ;  /* 0x28ff080060607f60 */ /* 0x000f6200089e03ff */
[----:B------:R-:W-:Y:S01]  /*271f0*/  TEX.LL RZ, R40, R40, R0, UR10, 2D, 0x3 ;  /* 0x28ff0a0028287f60 */ /* 0x000fe200089e03ff */
[----:B------:R-:W-:Y:S01]  /*27200*/  TEX.LL RZ, R4, R84, R0, UR6, 2D, 0x1 ;  /* 0x28ff060054047f60 */ /* 0x000fe200089e01ff */
[----:B------:R-:W5:Y:S01]  /*27210*/  TEX.LL RZ, R84, R38, R0, UR8, 2D, 0x3 ;  /* 0x28ff080026547f60 */ /* 0x000f6200089e03ff */
[----:B------:R-:W-:Y:S01]  /*27220*/  IMAD.MOV.U32 R82, RZ, RZ, R38 ;  /* 0x000000ffff527224 */ /* 0x000fe200078e0026 */
[----:B------:R-:W-:-:S04]  /*27230*/  DEPBAR.LE SB5, 0x1 ;  /* 0x0000d0400000791a */ /* 0x000fc80000000000 */
[----:B------:R0:W-:Y:S04]  /*27240*/  STL.64 [R1+0x2d0], R80 ;  /* 0x0002d05001007387 */ /* 0x0001e80000100a00 */
[----:B------:R1:W-:Y:S01]  /*27250*/  STL.64 [R1+0x2c8], R96 ;  /* 0x0002c86001007387 */ /* 0x0003e20000100a00 */
[----:B0-----:R-:W-:Y:S02]  /*27260*/  IMAD.MOV.U32 R80, RZ, RZ, R83 ;  /* 0x000000ffff507224 */ /* 0x001fe400078e0053 */
[----:B------:R-:W-:Y:S02]  /*27270*/  IMAD.MOV.U32 R81, RZ, RZ, R5 ;  /* 0x000000ffff517224 */ /* 0x000fe400078e0005 */
[----:B-1----:R-:W-:Y:S01]  /*27280*/  IMAD.MOV.U32 R96, RZ, RZ, R38 ;  /* 0x000000ffff607224 */ /* 0x002fe200078e0026 */
[----:B------:R-:W-:Y:S01]  /*27290*/  MOV R97, R5 ;  /* 0x0000000500617202 */ /* 0x000fe20000000f00 */
[----:B------:R-:W-:-:S02]  /*272a0*/  IMAD.MOV.U32 R83, RZ, RZ, R7 ;  /* 0x000000ffff537224 */ /* 0x000fc400078e0007 */
[----:B------:R-:W-:Y:S01]  /*272b0*/  TEX.LL RZ, R80, R80, R0, UR10, 2D, 0x3 ;  /* 0x28ff0a0050507f60 */ /* 0x000fe200089e03ff */
[----:B-----5:R0:W-:Y:S02]  /*272c0*/  STL.64 [R1+0x7a8], R84 ;  /* 0x0007a85401007387 */ /* 0x0201e40000100a00 */
[----:B0-----:R-:W5:Y:S01]  /*272d0*/  TEX.LL RZ, R84, R96, R0, UR8, 2D, 0x3 ;  /* 0x28ff080060547f60 */ /* 0x001f6200089e03ff */
[----:B------:R-:W-:Y:S01]  /*272e0*/  TEX.LL RZ, R244, R244, R0, UR10, 2D, 0x3 ;  /* 0x28ff0a00f4f47f60 */ /* 0x000fe200089e03ff */
[----:B------:R0:W5:Y:S01]  /*272f0*/  TEX.LL RZ, R96, R82, R0, UR8, 2D, 0x3 ;  /* 0x28ff080052607f60 */ /* 0x00016200089e03ff */
[----:B------:R-:W-:Y:S01]  /*27300*/  TEX.LL RZ, R242, R242, R0, UR10, 2D, 0x3 ;  /* 0x28ff0a00f2f27f60 */ /* 0x000fe200089e03ff */
[----:B0-----:R-:W-:-:S06]  /*27310*/  IMAD.MOV.U32 R83, RZ, RZ, R9 ;  /* 0x000000ffff537224 */ /* 0x001fcc00078e0009 */
[----:B------:R-:W5:Y:S01]  /*27320*/  TEX.LL RZ, R82, R82, R0, UR8, 2D, 0x3 ;  /* 0x28ff080052527f60 */ /* 0x000f6200089e03ff */
[----:B------:R-:W-:Y:S01]  /*27330*/  TEX.LL RZ, R240, R240, R0, UR10, 2D, 0x3 ;  /* 0x28ff0a00f0f07f60 */ /* 0x000fe200089e03ff */
[----:B------:R-:W-:Y:S01]  /*27340*/  IMAD.MOV.U32 R91, RZ, RZ, R11 ;  /* 0x000000ffff5b7224 */ /* 0x000fe200078e000b */
[----:B------:R-:W-:-:S04]  /*27350*/  DEPBAR.LE SB5, 0x1 ;  /* 0x0000d0400000791a */ /* 0x000fc80000000000 */
[----:B------:R-:W-:Y:S04]  /*27360*/  STL.64 [R1+0x310], R84 ;  /* 0x0003105401007387 */ /* 0x000fe80000100a00 */
[----:B------:R0:W-:Y:S02]  /*27370*/  STL.64 [R1+0x308], R96 ;  /* 0x0003086001007387 */ /* 0x0001e40000100a00 */
[----:B0-----:R-:W-:Y:S02]  /*27380*/  IMAD.MOV.U32 R96, RZ, RZ, R90 ;  /* 0x000000ffff607224 */ /* 0x001fe400078e005a */
[----:B------:R-:W-:-:S06]  /*27390*/  IMAD.MOV.U32 R90, RZ, RZ, R38 ;  /* 0x000000ffff5a7224 */ /* 0x000fcc00078e0026 */
[----:B------:R-:W5:Y:S01]  /*273a0*/  TEX.LL RZ, R90, R90, R0, UR8, 2D, 0x3 ;  /* 0x28ff08005a5a7f60 */ /* 0x000f6200089e03ff */
[----:B------:R-:W-:Y:S01]  /*273b0*/  MOV R239, R13 ;  /* 0x0000000d00ef7202 */ /* 0x000fe20000000f00 */
[----:B------:R-:W-:-:S04]  /*273c0*/  DEPBAR.LE SB5, 0x1 ;  /* 0x0000d0400000791a */ /* 0x000fc80000000000 */
[----:B------:R0:W-:Y:S01]  /*273d0*/  STL.64 [R1+0x300], R82 ;  /* 0x0003005201007387 */ /* 0x0001e20000100a00 */
[----:B------:R-:W-:Y:S01]  /*273e0*/  IMAD.MOV.U32 R237, RZ, RZ, R15 ;  /* 0x000000ffffed7224 */ /* 0x000fe200078e000f */
[----:B------:R-:W-:Y:S01]  /*273f0*/  TEX.LL RZ, R238, R238, R0, UR10, 2D, 0x3 ;  /* 0x28ff0a00eeee7f60 */ /* 0x000fe200089e03ff */
[----:B0-----:R-:W-:Y:S01]  /*27400*/  IMAD.MOV.U32 R82, RZ, RZ, R38 ;  /* 0x000000ffff527224 */ /* 0x001fe200078e0026 */
[----:B------:R-:W-:-:S06]  /*27410*/  MOV R83, R13 ;  /* 0x0000000d00537202 */ /* 0x000fcc0000000f00 */
[----:B------:R-:W5:Y:S01]  /*27420*/  TEX.LL RZ, R82, R82, R0, UR8, 2D, 0x3 ;  /* 0x28ff080052527f60 */ /* 0x000f6200089e03ff */
[----:B------:R-:W-:Y:S01]  /*27430*/  TEX.LL RZ, R236, R236, R0, UR10, 2D, 0x3 ;  /* 0x28ff0a00ecec7f60 */ /* 0x000fe200089e03ff */
[----:B------:R-:W-:Y:S01]  /*27440*/  STL [R1+0x820], R4 ;  /* 0x0008200401007387 */ /* 0x000fe20000100800 */
[----:B------:R-:W-:-:S04]  /*27450*/  DEPBAR.LE SB5, 0x1 ;  /* 0x0000d0400000791a */ /* 0x000fc80000000000 */
[----:B------:R0:W-:Y:S02]  /*27460*/  STL.64 [R1+0x2f8], R90 ;  /* 0x0002f85a01007387 */ /* 0x0001e40000100a00 */
[----:B0-----:R-:W-:Y:S02]  /*27470*/  IMAD.MOV.U32 R90, RZ, RZ, R38 ;  /* 0x000000ffff5a7224 */ /* 0x001fe400078e0026 */
[----:B------:R-:W-:-:S06]  /*27480*/  IMAD.MOV.U32 R91, RZ, RZ, R15 ;  /* 0x000000ffff5b7224 */ /* 0x000fcc00078e000f */
[----:B------:R-:W5:Y:S01]  /*27490*/  TEX.LL RZ, R90, R90, R0, UR8, 2D, 0x3 ;  /* 0x28ff08005a5a7f60 */ /* 0x000f6200089e03ff */
[----:B------:R-:W-:Y:S01]  /*274a0*/  IMAD.MOV.U32 R235, RZ, RZ, R17 ;  /* 0x000000ffffeb7224 */ /* 0x000fe200078e0011 */
[----:B------:R-:W-:-:S04]  /*274b0*/  DEPBAR.LE SB5, 0x1 ;  /* 0x0000d0400000791a */ /* 0x000fc80000000000 */
[----:B------:R0:W-:Y:S01]  /*274c0*/  STL.64 [R1+0x2f0], R82 ;  /* 0x0002f05201007387 */ /* 0x0001e20000100a00 */
[----:B------:R-:W-:Y:S01]  /*274d0*/  MOV R233, R19 ;  /* 0x0000001300e97202 */ /* 0x000fe20000000f00 */
[----:B------:R-:W-:Y:S01]  /*274e0*/  TEX.LL RZ, R234, R234, R0, UR10, 2D, 0x3 ;  /* 0x28ff0a00eaea7f60 */ /* 0x000fe200089e03ff */
[----:B0-----:R-:W-:Y:S02]  /*274f0*/  IMAD.MOV.U32 R82, RZ, RZ, R38 ;  /* 0x000000ffff527224 */ /* 0x001fe400078e0026 */
[----:B------:R-:W-:-:S06]  /*27500*/  IMAD.MOV.U32 R83, RZ, RZ, R17 ;  /* 0x000000ffff537224 */ /* 0x000fcc00078e0011 */
[----:B------:R-:W5:Y:S01]  /*27510*/  TEX.LL RZ, R82, R82, R0, UR8, 2D, 0x3 ;  /* 0x28ff080052527f60 */ /* 0x000f6200089e03ff */
[----:B------:R-:W-:Y:S01]  /*27520*/  TEX.LL RZ, R232, R232, R0, UR10, 2D, 0x3 ;  /* 0x28ff0a00e8e87f60 */ /* 0x000fe200089e03ff */
[----:B------:R-:W-:-:S04]  /*27530*/  DEPBAR.LE SB5, 0x1 ;  /* 0x0000d0400000791a */ /* 0x000fc80000000000 */
[----:B------:R0:W-:Y:S02]  /*27540*/  STL.64 [R1+0x2c0], R90 ;  /* 0x0002c05a01007387 */ /* 0x0001e40000100a00 */
[----:B0-----:R-:W-:Y:S01]  /*27550*/  MOV R90, R38 ;  /* 0x00000026005a7202 */ /* 0x001fe20000000f00 */
[----:B------:R-:W-:-:S06]  /*27560*/  IMAD.MOV.U32 R91, RZ, RZ, R19 ;  /* 0x000000ffff5b7224 */ /* 0x000fcc00078e0013 */
[----:B------:R-:W5:Y:S01]  /*27570*/  TEX.LL RZ, R90, R90, R0, UR8, 2D, 0x3 ;  /* 0x28ff08005a5a7f60 */ /* 0x000f6200089e03ff */
[----:B------:R-:W-:Y:S01]  /*27580*/  IMAD.MOV.U32 R231, RZ, RZ, R21 ;  /* 0x000000ffffe77224 */ /* 0x000fe200078e0015 */
[----:B------:R-:W-:-:S04]  /*27590*/  DEPBAR.LE SB5, 0x1 ;  /* 0x0000d0400000791a */ /* 0x000fc80000000000 */
[----:B------:R0:W-:Y:S01]  /*275a0*/  STL.64 [R1+0x318], R82 ;  /* 0x0003185201007387 */ /* 0x0001e20000100a00 */
[----:B------:R-:W-:Y:S01]  /*275b0*/  TEX.LL RZ, R230, R230, R0, UR10, 2D, 0x3 ;  /* 0x28ff0a00e6e67f60 */ /* 0x000fe200089e03ff */
[----:B------:R-:W-:Y:S02]  /*275c0*/  IMAD.MOV.U32 R75, RZ, RZ, R23 ;  /* 0x000000ffff4b7224 */ /* 0x000fe400078e0017 */
[----:B0-----:R-:W-:Y:S02]  /*275d0*/  IMAD.MOV.U32 R82, RZ, RZ, R38 ;  /* 0x000000ffff527224 */ /* 0x001fe400078e0026 */
[----:B------:R-:W-:Y:S01]  /*275e0*/  IMAD.MOV.U32 R83, RZ, RZ, R21 ;  /* 0x000000ffff537224 */ /* 0x000fe200078e0015 */
[----:B-----5:R0:W-:Y:S03]  /*275f0*/  STL.64 [R1+0x328], R90 ;  /* 0x0003285a01007387 */ /* 0x0201e60000100a00 */
[----:B0-----:R0:W5:Y:S01]  /*27600*/  TEX.LL RZ, R90, R82, R0, UR8, 2D, 0x3 ;  /* 0x28ff0800525a7f60 */ /* 0x00116200089e03ff */
[----:B------:R-:W-:Y:S01]  /*27610*/  TEX.LL RZ, R74, R74, R0, UR10, 2D, 0x3 ;  /* 0x28ff0a004a4a7f60 */ /* 0x000fe200089e03ff */
[----:B0-----:R-:W-:-:S06]  /*27620*/  IMAD.MOV.U32 R83, RZ, RZ, R23 ;  /* 0x000000ffff537224 */ /* 0x001fcc00078e0017 */
[----:B------:R-:W5:Y:S01]  /*27630*/  TEX.LL RZ, R82, R82, R0, UR8, 2D, 0x3 ;  /* 0x28ff080052527f60 */ /* 0x000f6200089e03ff */
[----:B------:R-:W-:Y:S02]  /*27640*/  IMAD.MOV.U32 R77, RZ, RZ, R25 ;  /* 0x000000ffff4d7224 */ /* 0x000fe400078e0019 */
[----:B------:R-:W-:Y:S01]  /*27650*/  IMAD.MOV.U32 R45, RZ, RZ, R3 ;  /* 0x000000ffff2d7224 */ /* 0x000fe200078e0003 */
[----:B------:R-:W-:Y:S01]  /*27660*/  MOV R85, R7 ;  /* 0x0000000700557202 */ /* 0x000fe20000000f00 */
[----:B------:R-:W-:Y:S01]  /*27670*/  IMAD.MOV.U32 R84, RZ, RZ, R42 ;  /* 0x000000ffff547224 */ /* 0x000fe200078e002a */
[----:B------:R-:W-:Y:S01]  /*27680*/  MOV R43, R3 ;  /* 0x00000003002b7202 */ /* 0x000fe20000000f00 */
[----:B------:R-:W-:Y:S01]  /*27690*/  TEX.LL RZ, R76, R76, R0, UR10, 2D, 0x3 ;  /* 0x28ff0a004c4c7f60 */ /* 0x000fe200089e03ff */
[--C-:B------:R-:W-:Y:S01]  /*276a0*/  IMAD.MOV.U32 R86, RZ, RZ, R44.reuse ;  /* 0x000000ffff567224 */ /* 0x100fe200078e002c */
[----:B------:R-:W-:Y:S01]  /*276b0*/  MOV R88, R44 ;  /* 0x0000002c00587202 */ /* 0x000fe20000000f00 */
[----:B------:R-:W-:Y:S01]  /*276c0*/  IMAD.MOV.U32 R92, RZ, RZ, R44 ;  /* 0x000000ffff5c7224 */ /* 0x000fe200078e002c */
[----:B------:R-:W-:-:S04]  /*276d0*/  DEPBAR.LE SB5, 0x1 ;  /* 0x0000d0400000791a */ /* 0x000fc80000000000 */
[----:B------:R0:W-:Y:S02]  /*276e0*/  STL.64 [R1+0x330], R90 ;  /* 0x0003305a01007387 */ /* 0x0001e40000100a00 */
[----:B0-----:R-:W-:Y:S01]  /*276f0*/  MOV R90, R38 ;  /* 0x00000026005a7202 */ /* 0x001fe20000000f00 */
[----:B------:R-:W-:-:S06]  /*27700*/  IMAD.MOV.U32 R91, RZ, RZ, R25 ;  /* 0x000000ffff5b7224 */ /* 0x000fcc00078e0019 */
[----:B------:R-:W5:Y:S01]  /*27710*/  TEX.LL RZ, R90, R90, R0, UR8, 2D, 0x3 ;  /* 0x28ff08005a5a7f60 */ /* 0x000f6200089e03ff */
[----:B------:R-:W-:Y:S01]  /*27720*/  TEX.LL RZ, R44, R44, R0, UR10, 2D, 0x3 ;  /* 0x28ff0a002c2c7f60 */ /* 0x000fe200089e03ff */
[----:B------:R-:W-:Y:S01]  /*27730*/  TEX.LL RZ, R16, R84, R0, UR4, 2D, 0x1 ;  /* 0x28ff040054107f60 */ /* 0x000fe200089e01ff */
[----:B------:R-:W5:Y:S01]  /*27740*/  TEX.LL RZ, R84, R42, R0, UR8, 2D, 0x3 ;  /* 0x28ff08002a547f60 */ /* 0x000f6200089e03ff */
[----:B------:R-:W-:-:S04]  /*27750*/  DEPBAR.LE SB5, 0x2 ;  /* 0x0000d0800000791a */ /* 0x000fc80000000000 */
[----:B------:R0:W-:Y:S04]  /*27760*/  STL.64 [R1+0x338], R82 ;  /* 0x0003385201007387 */ /* 0x0001e80000100a00 */
[----:B0-----:R-:W2:Y:S01]  /*27770*/  LDL.LU.64 R82, [R1+0x1330] ;  /* 0x0013300001527983 */ /* 0x001ea20000300a00 */
[----:B------:R-:W-:Y:S01]  /*27780*/  IMAD.MOV.U32 R87, RZ, RZ, R7 ;  /* 0x000000ffff577224 */ /* 0x000fe200078e0007 */
[----:B------:R-:W-:-:S04]  /*27790*/  DEPBAR.LE SB5, 0x1 ;  /* 0x0000d0400000791a */ /* 0x000fc80000000000 */
[----:B------:R0:W-:Y:S02]  /*277a0*/  STL.64 [R1+0x340], R90 ;  /* 0x0003405a01007387 */ /* 0x0001e40000100a00 */
[----:B0-----:R-:W-:Y:S02]  /*277b0*/  IMAD.MOV.U32 R90, RZ, RZ, R42 ;  /* 0x000000ffff5a7224 */ /* 0x001fe400078e002a */
[----:B------:R-:W-:Y:S01]  /*277c0*/  IMAD.MOV.U32 R91, RZ, RZ, R5 ;  /* 0x000000ffff5b7224 */ /* 0x000fe200078e0005 */
[----:B--2---:R-:W-:Y:S01]  /*277d0*/  TEX.LL RZ, R82, R82, R0, UR10, 2D, 0x3 ;  /* 0x28ff0a0052527f60 */ /* 0x004fe200089e03ff */
[----:B-----5:R0:W-:Y:S02]  /*277e0*/  STL.64 [R1+0x350], R84 ;  /* 0x0003505401007387 */ /* 0x0201e40000100a00 */
[----:B0-----:R0:W5:Y:S01]  /*277f0*/  TEX.LL RZ, R84, R90, R0, UR8, 2D, 0x3 ;  /* 0x28ff08005a547f60 */ /* 0x00116200089e03ff */
[----:B------:R-:W-:Y:S01]  /*27800*/  TEX.LL RZ, R86, R86, R0, UR10, 2D, 0x3 ;  /* 0x28ff0a0056567f60 */ /* 0x000fe200089e03ff */
[----:B0-----:R-:W-:-:S06]  /*27810*/  IMAD.MOV.U32 R91, RZ, RZ, R7 ;  /* 0x000000ffff5b7224 */ /* 0x001fcc00078e0007 */
[----:B------:R-:W5:Y:S01]  /*27820*/  TEX.LL RZ, R90, R90, R0, UR8, 2D, 0x3 ;  /* 0x28ff08005a5a7f60 */ /* 0x000f6200089e03ff */
[--C-:B------:R-:W-:Y:S02]  /*27830*/  IMAD.MOV.U32 R89, RZ, RZ, R9.reuse ;  /* 0x000000ffff597224 */ /* 0x100fe400078e0009 */
[----:B------:R-:W-:Y:S02]  /*27840*/  IMAD.MOV.U32 R113, RZ, RZ, R9 ;  /* 0x000000ffff717224 */ /* 0x000fe400078e0009 */
[----:B------:R0:W-:Y:S01]  /*27850*/  TEX.LL RZ, R14, R88, R0, UR6, 2D, 0x1 ;  /* 0x28ff0600580e7f60 */ /* 0x0001e200089e01ff */
[----:B------:R-:W-:-:S04]  /*27860*/  DEPBAR.LE SB5, 0x1 ;  /* 0x0000d0400000791a */ /* 0x000fc80000000000 */
[----:B------:R1:W-:Y:S02]  /*27870*/  STL.64 [R1+0x360], R84 ;  /* 0x0003605401007387 */ /* 0x0003e40000100a00 */
[----:B-1----:R-:W-:Y:S01]  /*27880*/  MOV R84, R42 ;  /* 0x0000002a00547202 */ /* 0x002fe20000000f00 */
[----:B------:R-:W-:-:S04]  /*27890*/  IMAD.MOV.U32 R85, RZ, RZ, R9 ;  /* 0x000000ffff557224 */ /* 0x000fc800078e0009 */
[----:B------:R-:W-:Y:S02]  /*278a0*/  TEX.LL RZ, R12, R84, R0, UR4, 2D, 0x1 ;  /* 0x28ff0400540c7f60 */ /* 0x000fe400089e01ff */
[----:B------:R1:W-:Y:S01]  /*278b0*/  TEX.LL RZ, R84, R112, R0, UR10, 2D, 0x3 ;  /* 0x28ff0a0070547f60 */ /* 0x0003e200089e03ff */
[--C-:B0-----:R-:W-:Y:S01]  /*278c0*/  IMAD.MOV.U32 R88, RZ, RZ, R42.reuse ;  /* 0x000000ffff587224 */ /* 0x101fe200078e002a */
[----:B-----5:R0:W-:Y:S05]  /*278d0*/  STL.64 [R1+0x358], R90 ;  /* 0x0003585a01007387 */ /* 0x0201ea0000100a00 */
[----:B------:R-:W5:Y:S01]  /*278e0*/  TEX.LL RZ, R88, R88, R0, UR8, 2D, 0x3 ;  /* 0x28ff080058587f60 */ /* 0x000f6200089e03ff */
[----:B0-----:R-:W2:Y:S01]  /*278f0*/  LDL.LU.64 R90, [R1+0x1328] ;  /* 0x00132800015a7983 */ /* 0x001ea20000300a00 */
[--C-:B-1----:R-:W-:Y:S01]  /*27900*/  IMAD.MOV.U32 R112, RZ, RZ, R42.reuse ;  /* 0x000000ffff707224 */ /* 0x102fe200078e002a */
[----:B------:R-:W-:Y:S01]  /*27910*/  MOV R113, R11 ;  /* 0x0000000b00717202 */ /* 0x000fe20000000f00 */
[----:B------:R-:W-:Y:S01]  /*27920*/  IMAD.MOV.U32 R97, RZ, RZ, R11 ;  /* 0x000000ffff617224 */ /* 0x000fe200078e000b */
[----:B--2---:R0:W-:Y:S02]  /*27930*/  TEX.LL RZ, R6, R90, R0, UR6, 2D, 0x1 ;  /* 0x28ff06005a067f60 */ /* 0x0041e400089e01ff */
[----:B------:R-:W-:Y:S01]  /*27940*/  TEX.LL RZ, R4, R112, R0, UR4, 2D, 0x1 ;  /* 0x28ff040070047f60 */ /* 0x000fe200089e01ff */
[----:B-----5:R1:W-:Y:S02]  /*27950*/  STL.64 [R1+0x320], R88 ;  /* 0x0003205801007387 */ /* 0x0203e40000100a00 */
[----:B-1----:R1:W-:Y:S01]  /*27960*/  TEX.LL RZ, R88, R96, R0, UR10, 2D, 0x3 ;  /* 0x28ff0a0060587f60 */ /* 0x0023e200089e03ff */
[----:B------:R-:W-:-:S02]  /*27970*/  IMAD.MOV.U32 R94, RZ, RZ, R42 ;  /* 0x000000ffff5e7224 */ /* 0x000fc400078e002a */
[----:B0-----:R-:W-:Y:S02]  /*27980*/  IMAD.MOV.U32 R90, RZ, RZ, R95 ;  /* 0x000000ffff5a7224 */ /* 0x001fe400078e005f */
[----:B------:R-:W-:-:S06]  /*27990*/  IMAD.MOV.U32 R95, RZ, RZ, R11 ;  /* 0x000000ffff5f7224 */ /* 0x000fcc00078e000b */
[----:B------:R-:W5:Y:S01]  /*279a0*/  TEX.LL RZ, R94, R94, R0, UR8, 2D, 0x3 ;  /* 0x28ff08005e5e7f60 */ /* 0x000f6200089e03ff */
[----:B------:R-:W-:Y:S01]  /*279b0*/  MOV R93, R13 ;  /* 0x0000000d005d7202 */ /* 0x000fe20000000f00 */
[----:B------:R0:W-:Y:S01]  /*279c0*/  STL [R1+0x140], R16 ;  /* 0x0001401001007387 */ /* 0x0001e20000100800 */
[----:B-1----:R-:W-:Y:S01]  /*279d0*/  MOV R96, R42 ;  /* 0x0000002a00607202 */ /* 0x002fe20000000f00 */
[--C-:B------:R-:W-:Y:S01]  /*279e0*/  IMAD.MOV.U32 R97, RZ, RZ, R13.reuse ;  /* 0x000000ffff617224 */ /* 0x100fe200078e000d */
[----:B------:R1:W-:Y:S03]  /*279f0*/  TEX.LL RZ, R18, R92, R0, UR6, 2D, 0x1 ;  /* 0x28ff06005c127f60 */ /* 0x0003e600089e01ff */
[----:B0-----:R-:W-:Y:S01]  /*27a00*/  TEX.LL RZ, R16, R96, R0, UR4, 2D, 0x1 ;  /* 0x28ff040060107f60 */ /* 0x001fe200089e01ff */
[----:B------:R-:W-:-:S06]  /*27a10*/  IMAD.MOV.U32 R91, RZ, RZ, R13 ;  /* 0x000000ffff5b7224 */ /* 0x000fcc00078e000d */
[----:B------:R-:W-:Y:S01]  /*27a20*/  TEX.LL RZ, R90, R90, R0, UR10, 2D, 0x3 ;  /* 0x28ff0a005a5a7f60 */ /* 0x000fe200089e03ff */
[----:B------:R-:W5:Y:S01]  /*27a30*/  TEX.LL RZ, R96, R96, R0, UR8, 2D, 0x3 ;  /* 0x28ff080060607f60 */ /* 0x000f6200089e03ff */
[----:B------:R-:W-:-:S04]  /*27a40*/  DEPBAR.LE SB5, 0x1 ;  /* 0x0000d0400000791a */ /* 0x000fc80000000000 */
[----:B------:R0:W-:Y:S04]  /*27a50*/  STL.64 [R1+0x2b8], R94 ;  /* 0x0002b85e01007387 */ /* 0x0001e80000100a00 */
[----:B0-----:R-:W2:Y:S01]  /*27a60*/  LDL.LU.64 R94, [R1+0x1320] ;  /* 0x00132000015e7983 */ /* 0x001ea20000300a00 */
[----:B-1----:R-:W-:Y:S01]  /*27a70*/  IMAD.MOV.U32 R92, RZ, RZ, R42 ;  /* 0x000000ffff5c7224 */ /* 0x002fe200078e002a */
[----:B------:R-:W-:Y:S01]  /*27a80*/  MOV R93, R15 ;  /* 0x0000000f005d7202 */ /* 0x000fe20000000f00 */
[----:B------:R-:W-:Y:S01]  /*27a90*/  IMAD.MOV.U32 R98, RZ, RZ, R3 ;  /* 0x000000ffff627224 */ /* 0x000fe200078e0003 */
[----:B------:R2:W-:Y:S03]  /*27aa0*/  STL [R1+0x54], R14 ;  /* 0x0000540e01007387 */ /* 0x0005e60000100800 */
[----:B------:R-:W-:Y:S01]  /*27ab0*/  IMAD.MOV.U32 R113, RZ, RZ, R98 ;  /* 0x000000ffff717224 */ /* 0x000fe200078e0062 */
[----:B--2---:R-:W-:Y:S01]  /*27ac0*/  TEX.LL RZ, R14, R94, R0, UR6, 2D, 0x1 ;  /* 0x28ff06005e0e7f60 */ /* 0x004fe200089e01ff */
[----:B------:R0:W-:Y:S02]  /*27ad0*/  STL [R1+0x4c], R12 ;  /* 0x00004c0c01007387 */ /* 0x0001e40000100800 */
[----:B0-----:R0:W-:Y:S01]  /*27ae0*/  TEX.LL RZ, R12, R92, R0, UR4, 2D, 0x1 ;  /* 0x28ff04005c0c7f60 */ /* 0x0011e200089e01ff */
[----:B------:R-:W-:Y:S01]  /*27af0*/  IMAD.MOV.U32 R98, RZ, RZ, R42 ;  /* 0x000000ffff627224 */ /* 0x000fe200078e002a */
[----:B-----5:R1:W-:Y:S04]  /*27b00*/  STL.64 [R1+0x218], R96 ;  /* 0x0002186001007387 */ /* 0x0203e80000100a00 */
[----:B-1----:R-:W2:Y:S01]  /*27b10*/  LDL.LU.64 R96, [R1+0x1318] ;  /* 0x0013180001607983 */ /* 0x002ea20000300a00 */
[----:B0-----:R-:W-:-:S02]  /*27b20*/  IMAD.MOV.U32 R92, RZ, RZ, R99 ;  /* 0x000000ffff5c7224 */ /* 0x001fc400078e0063 */
[----:B------:R-:W-:-:S04]  /*27b30*/  IMAD.MOV.U32 R99, RZ, RZ, R15 ;  /* 0x000000ffff637224 */ /* 0x000fc800078e000f */
[----:B------:R-:W-:Y:S02]  /*27b40*/  TEX.LL RZ, R92, R92, R0, UR10, 2D, 0x3 ;  /* 0x28ff0a005c5c7f60 */ /* 0x000fe400089e03ff */
[----:B------:R-:W5:Y:S01]  /*27b50*/  TEX.LL RZ, R98, R98, R0, UR8, 2D, 0x3 ;  /* 0x28ff080062627f60 */ /* 0x000f6200089e03ff */
[--C-:B------:R-:W-:Y:S01]  /*27b60*/  IMAD.MOV.U32 R94, RZ, RZ, R42.reuse ;  /* 0x000000ffff5e7224 */ /* 0x100fe200078e002a */
[----:B------:R-:W-:Y:S01]  /*27b70*/  MOV R95, R17 ;  /* 0x00000011005f7202 */ /* 0x000fe20000000f00 */
[----:B------:R2:W-:Y:S04]  /*27b80*/  STL [R1+0x5c], R6 ;  /* 0x00005c0601007387 */ /* 0x0005e80000100800 */
[----:B------:R0:W-:Y:S01]  /*27b90*/  STL [R1+0x50], R4 ;  /* 0x0000500401007387 */ /* 0x0001e20000100800 */
[----:B--2---:R-:W-:Y:S01]  /*27ba0*/  TEX.LL RZ, R6, R96, R0, UR6, 2D, 0x1 ;  /* 0x28ff060060067f60 */ /* 0x004fe200089e01ff */
[----:B0-----:R0:W-:Y:S01]  /*27bb0*/  TEX.LL RZ, R4, R94, R0, UR4, 2D, 0x1 ;  /* 0x28ff04005e047f60 */ /* 0x0011e200089e01ff */
[----:B------:R-:W-:Y:S01]  /*27bc0*/  IMAD.MOV.U32 R100, RZ, RZ, R42 ;  /* 0x000000ffff647224 */ /* 0x000fe200078e002a */
[----:B-----5:R1:W-:Y:S01]  /*27bd0*/  STL.64 [R1+0x390], R98 ;  /* 0x0003906201007387 */ /* 0x0203e20000100a00 */
[----:B0-----:R-:W-:-:S02]  /*27be0*/  IMAD.MOV.U32 R94, RZ, RZ, R101 ;  /* 0x000000ffff5e7224 */ /* 0x001fc400078e0065 */
[----:B------:R-:W-:Y:S01]  /*27bf0*/  IMAD.MOV.U32 R101, RZ, RZ, R17 ;  /* 0x000000ffff657224 */ /* 0x000fe200078e0011 */
[----:B-1----:R-:W2:Y:S03]  /*27c00*/  LDL.LU.64 R98, [R1+0x1310] ;  /* 0x0013100001627983 */ /* 0x002ea60000300a00 */
        /* <DEDUP_REMOVED lines=41> */
[----:B------:R-:W-:Y:S01]  /*27ea0*/  IMAD.MOV.U32 R102, RZ, RZ, R42 ;  /* 0x000000ffff667224 */ /* 0x000fe200078e002a */
[----:B------:R-:W-:Y:S01]  /*27eb0*/  MOV R103, R25 ;  /* 0x0000001900677202 */ /* 0x000fe20000000f00 */
[----:B------:R0:W-:Y:S04]  /*27ec0*/  STL [R1+0x7c], R18 ;  /* 0x00007c1201007387 */ /* 0x0001e80000100800 */
[----:B------:R-:W-:Y:S01]  /*27ed0*/  STL [R1+0x70], R16 ;  /* 0x0000701001007387 */ /* 0x000fe20000100800 */
[----:B--2---:R1:W-:Y:S01]  /*27ee0*/  TEX.LL RZ, R22, R104, R0, UR6, 2D, 0x1 ;  /* 0x28ff060068167f60 */ /* 0x0043e200089e01ff */
[----:B0-----:R0:W-:Y:S02]  /*27ef0*/  TEX.LL RZ, R18, R102, R0, UR4, 2D, 0x1 ;  /* 0x28ff040066127f60 */ /* 0x0011e400089e01ff */
[----:B-----5:R2:W-:Y:S04]  /*27f00*/  STL.64 [R1+0x370], R106 ;  /* 0x0003706a01007387 */ /* 0x0205e80000100a00 */
[----:B--2---:R-:W2:Y:S04]  /*27f10*/  LDL.LU.64 R106, [R1+0x12f0] ;  /* 0x0012f000016a7983 */ /* 0x004ea80000300a00 */
[----:B-1----:R-:W3:Y:S01]  /*27f20*/  LDL.LU R105, [R1+0xa4] ;  /* 0x0000a40001697983 */ /* 0x002ee20000300800 */
[----:B0-----:R-:W-:-:S02]  /*27f30*/  IMAD.MOV.U32 R102, RZ, RZ, R109 ;  /* 0x000000ffff667224 */ /* 0x001fc400078e006d */
[----:B------:R-:W-:Y:S02]  /*27f40*/  IMAD.MOV.U32 R108, RZ, RZ, R42 ;  /* 0x000000ffff6c7224 */ /* 0x000fe400078e002a */
[----:B------:R-:W-:Y:S01]  /*27f50*/  IMAD.MOV.U32 R109, RZ, RZ, R25 ;  /* 0x000000ffff6d7224 */ /* 0x000fe200078e0019 */
[----:B------:R-:W-:Y:S01]  /*27f60*/  MOV R49, R3 ;  /* 0x0000000300317202 */ /* 0x000fe20000000f00 */
[--C-:B------:R-:W-:Y:S01]  /*27f70*/  IMAD.MOV.U32 R104, RZ, RZ, R48.reuse ;  /* 0x000000ffff687224 */ /* 0x100fe200078e0030 */
[----:B------:R-:W-:Y:S01]  /*27f80*/  MOV R112, R46 ;  /* 0x0000002e00707202 */ /* 0x000fe20000000f00 */
[----:B------:R-:W-:Y:S01]  /*27f90*/  TEX.LL RZ, R102, R102, R0, UR10, 2D, 0x3 ;  /* 0x28ff0a0066667f60 */ /* 0x000fe200089e03ff */
[----:B------:R-:W-:Y:S01]  /*27fa0*/  IMAD.MOV.U32 R47, RZ, RZ, R3 ;  /* 0x000000ffff2f7224 */ /* 0x000fe200078e0003 */
[----:B------:R-:W5:Y:S01]  /*27fb0*/  TEX.LL RZ, R108, R108, R0, UR8, 2D, 0x3 ;  /* 0x28ff08006c6c7f60 */ /* 0x000f6200089e03ff */
[----:B------:R0:W-:Y:S01]  /*27fc0*/  STL [R1+0x84], R14 ;  /* 0x0000840e01007387 */ /* 0x0001e20000100800 */
[--C-:B------:R-:W-:Y:S01]  /*27fd0*/  IMAD.MOV.U32 R114, RZ, RZ, R48.reuse ;  /* 0x000000ffff727224 */ /* 0x100fe200078e0030 */
[----:B------:R-:W-:Y:S01]  /*27fe0*/  MOV R120, R48 ;  /* 0x0000003000787202 */ /* 0x000fe20000000f00 */
[----:B------:R-:W-:-:S02]  /*27ff0*/  IMAD.MOV.U32 R122, RZ, RZ, R48 ;  /* 0x000000ffff7a7224 */ /* 0x000fc400078e0030 */
[--C-:B------:R-:W-:Y:S02]  /*28000*/  IMAD.MOV.U32 R124, RZ, RZ, R48.reuse ;  /* 0x000000ffff7c7224 */ /* 0x100fe400078e0030 */
[--C-:B------:R-:W-:Y:S02]  /*28010*/  IMAD.MOV.U32 R126, RZ, RZ, R48.reuse ;  /* 0x000000ffff7e7224 */ /* 0x100fe400078e0030 */
[--C-:B------:R-:W-:Y:S02]  /*28020*/  IMAD.MOV.U32 R128, RZ, RZ, R48.reuse ;  /* 0x000000ffff807224 */ /* 0x100fe400078e0030 */
[--C-:B------:R-:W-:Y:S02]  /*28030*/  IMAD.MOV.U32 R136, RZ, RZ, R48.reuse ;  /* 0x000000ffff887224 */ /* 0x100fe400078e0030 */
[----:B------:R-:W-:Y:S01]  /*28040*/  IMAD.MOV.U32 R138, RZ, RZ, R48 ;  /* 0x000000ffff8a7224 */ /* 0x000fe200078e0030 */
[----:B---3--:R1:W-:Y:S01]  /*28050*/  TEX.LL RZ, R16, R104, R0, UR6, 2D, 0x1 ;  /* 0x28ff060068107f60 */ /* 0x0083e200089e01ff */
[----:B0-----:R-:W-:Y:S01]  /*28060*/  TEX.LL RZ, R14, R112, R0, UR4, 2D, 0x1 ;  /* 0x28ff0400700e7f60 */ /* 0x001fe200089e01ff */
[----:B------:R-:W-:Y:S01]  /*28070*/  TEX.LL RZ, R48, R48, R0, UR10, 2D, 0x3 ;  /* 0x28ff0a0030307f60 */ /* 0x000fe200089e03ff */
[----:B------:R-:W5:Y:S01]  /*28080*/  TEX.LL RZ, R112, R46, R0, UR8, 2D, 0x3 ;  /* 0x28ff08002e707f60 */ /* 0x000f6200089e03ff */
[----:B------:R2:W-:Y:S02]  /*28090*/  STL [R1+0x78], R12 ;  /* 0x0000780c01007387 */ /* 0x0005e40000100800 */
[----:B--2---:R0:W-:Y:S01]  /*280a0*/  TEX.LL RZ, R12, R106, R0, UR6, 2D, 0x1 ;  /* 0x28ff06006a0c7f60 */ /* 0x0041e200089e01ff */
[----:B------:R-:W-:-:S04]  /*280b0*/  DEPBAR.LE SB5, 0x1 ;  /* 0x0000d0400000791a */ /* 0x000fc80000000000 */
[----:B------:R2:W-:Y:S01]  /*280c0*/  STL.64 [R1+0x368], R108 ;  /* 0x0003686c01007387 */ /* 0x0005e20000100a00 */
[----:B-1----:R-:W-:Y:S02]  /*280d0*/  IMAD.MOV.U32 R104, RZ, RZ, R110 ;  /* 0x000000ffff687224 */ /* 0x002fe400078e006e */
[--C-:B------:R-:W-:Y:S01]  /*280e0*/  IMAD.MOV.U32 R105, RZ, RZ, R5.reuse ;  /* 0x000000ffff697224 */ /* 0x100fe200078e0005 */
[----:B--2---:R-:W2:Y:S04]  /*280f0*/  LDL.LU.64 R108, [R1+0x12e8] ;  /* 0x0012e800016c7983 */ /* 0x004ea80000300a00 */
[----:B------:R-:W-:Y:S01]  /*28100*/  STL [R1+0x8c], R6 ;  /* 0x00008c0601007387 */ /* 0x000fe20000100800 */
[----:B0-----:R-:W-:Y:S01]  /*28110*/  MOV R106, R46 ;  /* 0x0000002e006a7202 */ /* 0x001fe20000000f00 */
[----:B------:R-:W-:-:S02]  /*28120*/  IMAD.MOV.U32 R107, RZ, RZ, R5 ;  /* 0x000000ffff6b7224 */ /* 0x000fc400078e0005 */
[----:B------:R-:W-:Y:S04]  /*28130*/  STL [R1+0x80], R4 ;  /* 0x0000800401007387 */ /* 0x000fe80000100800 */
[----:B-----5:R0:W-:Y:S02]  /*28140*/  STL.64 [R1+0x3a0], R112 ;  /* 0x0003a07001007387 */ /* 0x0201e40000100a00 */
[----:B0-----:R-:W-:Y:S02]  /*28150*/  IMAD.MOV.U32 R112, RZ, RZ, R46 ;  /* 0x000000ffff707224 */ /* 0x001fe400078e002e */
[----:B------:R-:W-:-:S04]  /*28160*/  IMAD.MOV.U32 R113, RZ, RZ, R5 ;  /* 0x000000ffff717224 */ /* 0x000fc800078e0005 */
[----:B------:R0:W-:Y:S01]  /*28170*/  TEX.LL RZ, R6, R112, R0, UR4, 2D, 0x1 ;  /* 0x28ff040070067f60 */ /* 0x0001e200089e01ff */
[----:B------:R-:W-:Y:S01]  /*28180*/  TEX.LL RZ, R104, R104, R0, UR10, 2D, 0x3 ;  /* 0x28ff0a0068687f60 */ /* 0x000fe200089e03ff */
[----:B------:R-:W5:Y:S01]  /*28190*/  TEX.LL RZ, R106, R106, R0, UR8, 2D, 0x3 ;  /* 0x28ff08006a6a7f60 */ /* 0x000f6200089e03ff */
[----:B--2---:R1:W-:Y:S01]  /*281a0*/  TEX.LL RZ, R4, R108, R0, UR6, 2D, 0x1 ;  /* 0x28ff06006c047f60 */ /* 0x0043e200089e01ff */
[--C-:B------:R-:W-:Y:S01]  /*281b0*/  IMAD.MOV.U32 R110, RZ, RZ, R46.reuse ;  /* 0x000000ffff6e7224 */ /* 0x100fe200078e002e */
[----:B0-----:R-:W2:Y:S04]  /*281c0*/  LDL.LU.64 R112, [R1+0x12e0] ;  /* 0x0012e00001707983 */ /* 0x001ea80000300a00 */
[----:B------:R-:W-:Y:S01]  /*281d0*/  STL [R1+0x94], R22 ;  /* 0x0000941601007387 */ /* 0x000fe20000100800 */
[----:B-1----:R-:W-:-:S02]  /*281e0*/  IMAD.MOV.U32 R108, RZ, RZ, R46 ;  /* 0x000000ffff6c7224 */ /* 0x002fc400078e002e */
[----:B------:R-:W-:Y:S01]  /*281f0*/  IMAD.MOV.U32 R109, RZ, RZ, R7 ;  /* 0x000000ffff6d7224 */ /* 0x000fe200078e0007 */
[----:B-----5:R0:W-:Y:S04]  /*28200*/  STL.64 [R1+0x398], R106 ;  /* 0x0003986a01007387 */ /* 0x0201e80000100a00 */
[----:B------:R1:W-:Y:S01]  /*28210*/  STL [R1+0x88], R18 ;  /* 0x0000881201007387 */ /* 0x0003e20000100800 */
[----:B0-----:R-:W-:Y:S01]  /*28220*/  IMAD.MOV.U32 R106, RZ, RZ, R111 ;  /* 0x000000ffff6a7224 */ /* 0x001fe200078e006f */
[----:B------:R-:W-:Y:S01]  /*28230*/  MOV R107, R7 ;  /* 0x00000007006b7202 */ /* 0x000fe20000000f00 */
[----:B------:R-:W-:-:S04]  /*28240*/  IMAD.MOV.U32 R111, RZ, RZ, R7 ;  /* 0x000000ffff6f7224 */ /* 0x000fc800078e0007 */
[----:B-1----:R0:W-:Y:S01]  /*28250*/  TEX.LL RZ, R18, R110, R0, UR4, 2D, 0x1 ;  /* 0x28ff04006e127f60 */ /* 0x0021e200089e01ff */
[----:B------:R-:W-:Y:S01]  /*28260*/  TEX.LL RZ, R106, R106, R0, UR10, 2D, 0x3 ;  /* 0x28ff0a006a6a7f60 */ /* 0x000fe200089e03ff */
[----:B------:R-:W5:Y:S01]  /*28270*/  TEX.LL RZ, R108, R108, R0, UR8, 2D, 0x3 ;  /* 0x28ff08006c6c7f60 */ /* 0x000f6200089e03ff */
[----:B0-----:R-:W3:Y:S01]  /*28280*/  LDL.LU.64 R110, [R1+0x12d8] ;  /* 0x0012d800016e7983 */ /* 0x001ee20000300a00 */
[----:B------:R-:W-:-:S03]  /*28290*/  IMAD.MOV.U32 R118, RZ, RZ, R46 ;  /* 0x000000ffff767224 */ /* 0x000fc600078e002e */
[----:B-----5:R0:W-:Y:S04]  /*282a0*/  STL.64 [R1+0x348], R108 ;  /* 0x0003486c01007387 */ /* 0x0201e80000100a00 */
[----:B------:R3:W-:Y:S04]  /*282b0*/  STL [R1+0x98], R16 ;  /* 0x0000981001007387 */ /* 0x0007e80000100800 */
[----:B------:R1:W-:Y:S01]  /*282c0*/  STL [R1+0x90], R14 ;  /* 0x0000900e01007387 */ /* 0x0003e20000100800 */
[----:B0-----:R-:W-:Y:S01]  /*282d0*/  IMAD.MOV.U32 R108, RZ, RZ, R119 ;  /* 0x000000ffff6c7224 */ /* 0x001fe200078e0077 */
[----:B------:R-:W-:Y:S01]  /*282e0*/  MOV R109, R9 ;  /* 0x00000009006d7202 */ /* 0x000fe20000000f00 */
[----:B------:R-:W-:Y:S01]  /*282f0*/  IMAD.MOV.U32 R119, RZ, RZ, R9 ;  /* 0x000000ffff777224 */ /* 0x000fe200078e0009 */
[----:B---3--:R0:W-:Y:S02]  /*28300*/  TEX.LL RZ, R16, R110, R0, UR6, 2D, 0x1 ;  /* 0x28ff06006e107f60 */ /* 0x0081e400089e01ff */
[----:B0-----:R-:W-:-:S02]  /*28310*/  IMAD.MOV.U32 R110, RZ, RZ, R46 ;  /* 0x000000ffff6e7224 */ /* 0x001fc400078e002e */
[----:B------:R-:W-:-:S04]  /*28320*/  IMAD.MOV.U32 R111, RZ, RZ, R9 ;  /* 0x000000ffff6f7224 */ /* 0x000fc800078e0009 */
[----:B-1----:R0:W-:Y:S01]  /*28330*/  TEX.LL RZ, R14, R110, R0, UR4, 2D, 0x1 ;  /* 0x28ff04006e0e7f60 */ /* 0x0021e200089e01ff */
[----:B------:R-:W-:Y:S01]  /*28340*/  TEX.LL RZ, R108, R108, R0, UR10, 2D, 0x3 ;  /* 0x28ff0a006c6c7f60 */ /* 0x000fe200089e03ff */
[----:B------:R-:W5:Y:S01]  /*28350*/  TEX.LL RZ, R118, R118, R0, UR8, 2D, 0x3 ;  /* 0x28ff080076767f60 */ /* 0x000f6200089e03ff */
[----:B------:R2:W-:Y:S02]  /*28360*/  STL [R1+0xa4], R12 ;  /* 0x0000a40c01007387 */ /* 0x0005e40000100800 */
[----:B--2---:R1:W-:Y:S01]  /*28370*/  TEX.LL RZ, R12, R112, R0, UR6, 2D, 0x1 ;  /* 0x28ff0600700c7f60 */ /* 0x0043e200089e01ff */
[----:B0-----:R-:W-:Y:S02]  /*28380*/  IMAD.MOV.U32 R110, RZ, RZ, R116 ;  /* 0x000000ffff6e7224 */ /* 0x001fe400078e0074 */
[----:B------:R-:W-:Y:S02]  /*28390*/  IMAD.MOV.U32 R111, RZ, RZ, R11 ;  /* 0x000000ffff6f7224 */ /* 0x000fe400078e000b */
[----:B-1----:R-:W-:-:S02]  /*283a0*/  IMAD.MOV.U32 R112, RZ, RZ, R46 ;  /* 0x000000ffff707224 */ /* 0x002fc400078e002e */
[--C-:B------:R-:W-:Y:S01]  /*283b0*/  IMAD.MOV.U32 R113, RZ, RZ, R11.reuse ;  /* 0x000000ffff717224 */ /* 0x100fe200078e000b */
[----:B-----5:R0:W-:Y:S04]  /*283c0*/  STL.64 [R1+0x2b0], R118 ;  /* 0x0002b07601007387 */ /* 0x0201e80000100a00 */
[----:B------:R1:W-:Y:S01]  /*283d0*/  STL [R1+0x9c], R6 ;  /* 0x00009c0601007387 */ /* 0x0003e20000100800 */
[----:B0-----:R-:W-:Y:S01]  /*283e0*/  MOV R118, R46 ;  /* 0x0000002e00767202 */ /* 0x001fe20000000f00 */
[----:B------:R-:W-:-:S04]  /*283f0*/  IMAD.MOV.U32 R119, RZ, RZ, R11 ;  /* 0x000000ffff777224 */ /* 0x000fc800078e000b */
[----:B-1----:R0:W-:Y:S01]  /*28400*/  TEX.LL RZ, R6, R118, R0, UR4, 2D, 0x1 ;  /* 0x28ff040076067f60 */ /* 0x0021e200089e01ff */
[----:B------:R-:W-:Y:S01]  /*28410*/  TEX.LL RZ, R110, R110, R0, UR10, 2D, 0x3 ;  /* 0x28ff0a006e6e7f60 */ /* 0x000fe200089e03ff */
[----:B------:R-:W5:Y:S01]  /*28420*/  TEX.LL RZ, R112, R112, R0, UR8, 2D, 0x3 ;  /* 0x28ff080070707f60 */ /* 0x000f6200089e03ff */
[--C-:B------:R-:W-:Y:S01]  /*28430*/  IMAD.MOV.U32 R115, RZ, RZ, R13.reuse ;  /* 0x000000ffff737224 */ /* 0x100fe200078e000d */
[----:B------:R1:W-:Y:S03]  /*28440*/  STL [R1+0xac], R4 ;  /* 0x0000ac0401007387 */ /* 0x0003e60000100800 */
[----:B-1----:R1:W-:Y:S01]  /*28450*/  TEX.LL RZ, R4, R114, R0, UR6, 2D, 0x1 ;  /* 0x28ff060072047f60 */ /* 0x0023e200089e01ff */
[----:B0-----:R-:W2:Y:S01]  /*28460*/  LDL.LU.64 R118, [R1+0x12d0] ;  /* 0x0012d00001767983 */ /* 0x001ea20000300a00 */
[--C-:B------:R-:W-:Y:S02]  /*28470*/  IMAD.MOV.U32 R116, RZ, RZ, R46.reuse ;  /* 0x000000ffff747224 */ /* 0x100fe400078e002e */
[----:B-1----:R-:W-:Y:S01]  /*28480*/  IMAD.MOV.U32 R114, RZ, RZ, R46 ;  /* 0x000000ffff727224 */ /* 0x002fe200078e002e */
[----:B-----5:R0:W-:Y:S04]  /*28490*/  STL.64 [R1+0x210], R112 ;  /* 0x0002107001007387 */ /* 0x0201e80000100a00 */
[----:B------:R-:W-:Y:S01]  /*284a0*/  STL [R1+0xa0], R18 ;  /* 0x0000a01201007387 */ /* 0x000fe20000100800 */
[----:B0-----:R-:W-:Y:S01]  /*284b0*/  MOV R112, R117 ;  /* 0x0000007500707202 */ /* 0x001fe20000000f00 */
[----:B------:R-:W-:-:S02]  /*284c0*/  IMAD.MOV.U32 R113, RZ, RZ, R13 ;  /* 0x000000ffff717224 */ /* 0x000fc400078e000d */
[----:B------:R-:W-:-:S04]  /*284d0*/  IMAD.MOV.U32 R117, RZ, RZ, R13 ;  /* 0x000000ffff757224 */ /* 0x000fc800078e000d */
[----:B------:R0:W-:Y:S01]  /*284e0*/  TEX.LL RZ, R22, R116, R0, UR4, 2D, 0x1 ;  /* 0x28ff040074167f60 */ /* 0x0001e200089e01ff */
[----:B------:R-:W-:Y:S01]  /*284f0*/  TEX.LL RZ, R112, R112, R0, UR10, 2D, 0x3 ;  /* 0x28ff0a0070707f60 */ /* 0x000fe200089e03ff */
[----:B------:R-:W5:Y:S01]  /*28500*/  TEX.LL RZ, R114, R114, R0, UR8, 2D, 0x3 ;  /* 0x28ff080072727f60 */ /* 0x000f6200089e03ff */
[----:B0-----:R-:W3:Y:S04]  /*28510*/  LDL.LU.64 R116, [R1+0x12c8] ;  /* 0x0012c80001747983 */ /* 0x001ee80000300a00 */
[----:B-----5:R0:W-:Y:S04]  /*28520*/  STL.64 [R1+0x208], R114 ;  /* 0x0002087201007387 */ /* 0x0201e80000100a00 */
[----:B------:R1:W-:Y:S01]  /*28530*/  STL [R1+0xb4], R16 ;  /* 0x0000b41001007387 */ /* 0x0003e20000100800 */
[----:B0-----:R-:W-:Y:S01]  /*28540*/  MOV R114, R46 ;  /* 0x0000002e00727202 */ /* 0x001fe20000000f00 */
[----:B------:R-:W-:Y:S01]  /*28550*/  IMAD.MOV.U32 R115, RZ, RZ, R15 ;  /* 0x000000ffff737224 */ /* 0x000fe200078e000f */
[----:B---3--:R0:W-:Y:S02]  /*28560*/  TEX.LL RZ, R18, R116, R0, UR6, 2D, 0x1 ;  /* 0x28ff060074127f60 */ /* 0x0081e400089e01ff */
[----:B0-----:R-:W-:-:S02]  /*28570*/  IMAD.MOV.U32 R116, RZ, RZ, R46 ;  /* 0x000000ffff747224 */ /* 0x001fc400078e002e */
[----:B------:R-:W-:-:S04]  /*28580*/  IMAD.MOV.U32 R117, RZ, RZ, R15 ;  /* 0x000000ffff757224 */ /* 0x000fc800078e000f */
[----:B-1----:R0:W-:Y:S01]  /*28590*/  TEX.LL RZ, R16, R116, R0, UR4, 2D, 0x1 ;  /* 0x28ff040074107f60 */ /* 0x0021e200089e01ff */
[----:B--2---:R-:W-:Y:S01]  /*285a0*/  TEX.LL RZ, R118, R118, R0, UR10, 2D, 0x3 ;  /* 0x28ff0a0076767f60 */ /* 0x004fe200089e03ff */
[----:B------:R-:W5:Y:S01]  /*285b0*/  TEX.LL RZ, R114, R114, R0, UR8, 2D, 0x3 ;  /* 0x28ff080072727f60 */ /* 0x000f6200089e03ff */
[--C-:B------:R-:W-:Y:S01]  /*285c0*/  IMAD.MOV.U32 R121, RZ, RZ, R17.reuse ;  /* 0x000000ffff797224 */ /* 0x100fe200078e0011 */
[----:B------:R1:W-:Y:S01]  /*285d0*/  STL [R1+0xa8], R14 ;  /* 0x0000a80e01007387 */ /* 0x0003e20000100800 */
[----:B------:R-:W-:-:S03]  /*285e0*/  IMAD.MOV.U32 R123, RZ, RZ, R17 ;  /* 0x000000ffff7b7224 */ /* 0x000fc600078e0011 */
[----:B------:R2:W-:Y:S01]  /*285f0*/  STL [R1+0xbc], R12 ;  /* 0x0000bc0c01007387 */ /* 0x0005e20000100800 */
[----:B-1----:R-:W-:Y:S01]  /*28600*/  TEX.LL RZ, R14, R120, R0, UR6, 2D, 0x1 ;  /* 0x28ff0600780e7f60 */ /* 0x002fe200089e01ff */
[----:B0-----:R-:W-:-:S04]  /*28610*/  IMAD.MOV.U32 R117, RZ, RZ, R17 ;  /* 0x000000ffff757224 */ /* 0x001fc800078e0011 */
[----:B--2---:R0:W-:Y:S01]  /*28620*/  TEX.LL RZ, R12, R116, R0, UR4, 2D, 0x1 ;  /* 0x28ff0400740c7f60 */ /* 0x0041e200089e01ff */
[----:B------:R-:W-:Y:S01]  /*28630*/  TEX.LL RZ, R122, R122, R0, UR10, 2D, 0x3 ;  /* 0x28ff0a007a7a7f60 */ /* 0x000fe200089e03ff */
[----:B-----5:R1:W-:Y:S02]  /*28640*/  STL.64 [R1+0x200], R114 ;  /* 0x0002007201007387 */ /* 0x0203e40000100a00 */
[----:B-1----:R-:W-:Y:S01]  /*28650*/  MOV R114, R46 ;  /* 0x0000002e00727202 */ /* 0x002fe20000000f00 */
[----:B------:R-:W-:-:S04]  /*28660*/  IMAD.MOV.U32 R115, RZ, RZ, R17 ;  /* 0x000000ffff737224 */ /* 0x000fc800078e0011 */
[----:B------:R1:W5:Y:S01]  /*28670*/  TEX.LL RZ, R120, R114, R0, UR8, 2D, 0x3 ;  /* 0x28ff080072787f60 */ /* 0x00036200089e03ff */
[----:B------:R-:W-:Y:S01]  /*28680*/  MOV R125, R19 ;  /* 0x00000013007d7202 */ /* 0x000fe20000000f00 */
[--C-:B------:R-:W-:Y:S02]  /*28690*/  IMAD.MOV.U32 R127, RZ, RZ, R19.reuse ;  /* 0x000000ffff7f7224 */ /* 0x100fe400078e0013 */
[--C-:B0-----:R-:W-:Y:S01]  /*286a0*/  IMAD.MOV.U32 R117, RZ, RZ, R19.reuse ;  /* 0x000000ffff757224 */ /* 0x101fe200078e0013 */
[----:B------:R0:W-:Y:S04]  /*286b0*/  STL [R1+0xb0], R6 ;  /* 0x0000b00601007387 */ /* 0x0001e80000100800 */
[----:B------:R2:W-:Y:S01]  /*286c0*/  STL [R1+0xc4], R4 ;  /* 0x0000c40401007387 */ /* 0x0005e20000100800 */
[----:B------:R-:W-:Y:S01]  /*286d0*/  MOV R130, R3 ;  /* 0x0000000300827202 */ /* 0x000fe20000000f00 */
[----:B-1----:R-:W-:Y:S01]  /*286e0*/  IMAD.MOV.U32 R115, RZ, RZ, R19 ;  /* 0x000000ffff737224 */ /* 0x002fe200078e0013 */
[----:B0-----:R0:W-:Y:S01]  /*286f0*/  TEX.LL RZ, R6, R124, R0, UR6, 2D, 0x1 ;  /* 0x28ff06007c067f60 */ /* 0x0011e200089e01ff */
[----:B--2---:R1:W-:Y:S01]  /*28700*/  TEX.LL RZ, R4, R116, R0, UR4, 2D, 0x1 ;  /* 0x28ff040074047f60 */ /* 0x0043e200089e01ff */
[----:B------:R-:W-:Y:S03]  /*28710*/  TEX.LL RZ, R126, R126, R0, UR10, 2D, 0x3 ;  /* 0x28ff0a007e7e7f60 */ /* 0x000fe600089e03ff */
[----:B------:R-:W5:Y:S01]  /*28720*/  TEX.LL RZ, R114, R114, R0, UR8, 2D, 0x3 ;  /* 0x28ff080072727f60 */ /* 0x000f6200089e03ff */
[----:B------:R-:W-:-:S04]  /*28730*/  DEPBAR.LE SB5, 0x1 ;  /* 0x0000d0400000791a */ /* 0x000fc80000000000 */
[----:B------:R2:W-:Y:S04]  /*28740*/  STL.64 [R1+0x1f8], R120 ;  /* 0x0001f87801007387 */ /* 0x0005e80000100a00 */
[----:B------:R3:W-:Y:S01]  /*28750*/  STL [R1+0xb8], R22 ;  /* 0x0000b81601007387 */ /* 0x0007e20000100800 */
[----:B--2---:R-:W-:-:S03]  /*28760*/  IMAD.MOV.U32 R121, RZ, RZ, R130 ;  /* 0x000000ffff797224 */ /* 0x004fc600078e0082 */
[----:B------:R-:W2:Y:S01]  /*28770*/  LDL.LU R130, [R1+0x12c4] ;  /* 0x0012c40001827983 */ /* 0x000ea20000300800 */
[----:B------:R-:W-:Y:S01]  /*28780*/  IMAD.MOV.U32 R132, RZ, RZ, R3 ;  /* 0x000000ffff847224 */ /* 0x000fe200078e0003 */
[----:B0-----:R-:W-:Y:S01]  /*28790*/  MOV R124, R46 ;  /* 0x0000002e007c7202 */ /* 0x001fe20000000f00 */
[--C-:B------:R-:W-:Y:S02]  /*287a0*/  IMAD.MOV.U32 R129, RZ, RZ, R21.reuse ;  /* 0x000000ffff817224 */ /* 0x100fe400078e0015 */
[--C-:B------:R-:W-:Y:S02]  /*287b0*/  IMAD.MOV.U32 R125, RZ, RZ, R21.reuse ;  /* 0x000000ffff7d7224 */ /* 0x100fe400078e0015 */
[----:B-1----:R-:W-:Y:S02]  /*287c0*/  IMAD.MOV.U32 R117, RZ, RZ, R132 ;  /* 0x000000ffff757224 */ /* 0x002fe400078e0084 */
[----:B------:R-:W2:Y:S01]  /*287d0*/  LDL.LU R132, [R1+0x12c0] ;  /* 0x0012c00001847983 */ /* 0x000ea20000300800 */
[----:B------:R-:W-:Y:S01]  /*287e0*/  IMAD.MOV.U32 R131, RZ, RZ, R21 ;  /* 0x000000ffff837224 */ /* 0x000fe200078e0015 */
[----:B---3--:R0:W-:Y:S02]  /*287f0*/  TEX.LL RZ, R22, R128, R0, UR6, 2D, 0x1 ;  /* 0x28ff060080167f60 */ /* 0x0081e400089e01ff */
[----:B-----5:R-:W-:Y:S04]  /*28800*/  STL.64 [R1+0x1f0], R114 ;  /* 0x0001f07201007387 */ /* 0x020fe80000100a00 */
[----:B------:R1:W-:Y:S01]  /*28810*/  STL [R1+0xcc], R18 ;  /* 0x0000cc1201007387 */ /* 0x0003e20000100800 */
[----:B------:R-:W-:Y:S01]  /*28820*/  IMAD.MOV.U32 R134, RZ, RZ, R52 ;  /* 0x000000ffff867224 */ /* 0x000fe200078e0034 */
[----:B-1----:R1:W-:Y:S01]  /*28830*/  TEX.LL RZ, R18, R124, R0, UR4, 2D, 0x1 ;  /* 0x28ff04007c127f60 */ /* 0x0023e200089e01ff */
[----:B0-----:R-:W-:-:S02]  /*28840*/  IMAD.MOV.U32 R128, RZ, RZ, R46 ;  /* 0x000000ffff807224 */ /* 0x001fc400078e002e */
[----:B------:R-:W-:Y:S02]  /*28850*/  IMAD.MOV.U32 R114, RZ, RZ, R134 ;  /* 0x000000ffff727224 */ /* 0x000fe400078e0086 */
[----:B------:R-:W3:Y:S01]  /*28860*/  LDL.LU R134, [R1+0x12bc] ;  /* 0x0012bc0001867983 */ /* 0x000ee20000300800 */
[----:B--2---:R-:W-:Y:S01]  /*28870*/  TEX.LL RZ, R130, R130, R0, UR10, 2D, 0x3 ;  /* 0x28ff0a0082827f60 */ /* 0x004fe200089e03ff */
[----:B------:R-:W5:Y:S01]  /*28880*/  TEX.LL RZ, R128, R128, R0, UR8, 2D, 0x3 ;  /* 0x28ff080080807f60 */ /* 0x000f6200089e03ff */
[----:B------:R-:W-:Y:S01]  /*28890*/  IMAD.MOV.U32 R133, RZ, RZ, R23 ;  /* 0x000000ffff857224 */ /* 0x000fe200078e0017 */
[-C--:B-1----:R-:W-:Y:S01]  /*288a0*/  MOV R125, R23.reuse ;  /* 0x00000017007d7202 */ /* 0x082fe20000000f00 */
[----:B------:R0:W-:Y:S01]  /*288b0*/  STL [R1+0xc0], R16 ;  /* 0x0000c01001007387 */ /* 0x0001e20000100800 */
[----:B------:R-:W-:Y:S01]  /*288c0*/  MOV R135, R23 ;  /* 0x0000001700877202 */ /* 0x000fe20000000f00 */
[--C-:B------:R-:W-:Y:S01]  /*288d0*/  IMAD.MOV.U32 R139, RZ, RZ, R25.reuse ;  /* 0x000000ffff8b7224 */ /* 0x100fe200078e0019 */
[----:B0-----:R-:W5:Y:S01]  /*288e0*/  TEX.LL RZ, R16, R132, R0, UR6, 2D, 0x1 ;  /* 0x28ff060084107f60 */ /* 0x001f6200089e01ff */
[----:B------:R0:W-:Y:S01]  /*288f0*/  STL [R1+0x3a8], R14 ;  /* 0x0003a80e01007387 */ /* 0x0001e20000100800 */
[----:B------:R-:W-:Y:S01]  /*28900*/  IMAD.MOV.U32 R137, RZ, RZ, R25 ;  /* 0x000000ffff897224 */ /* 0x000fe200078e0019 */
[----:B0-----:R0:W5:Y:S02]  /*28910*/  TEX.LL RZ, R14, R124, R0, UR4, 2D, 0x1 ;  /* 0x28ff04007c0e7f60 */ /* 0x00116400089e01ff */
[----:B------:R-:W-:Y:S01]  /*28920*/  STL [R1+0xc8], R12 ;  /* 0x0000c80c01007387 */ /* 0x000fe20000100800 */
[----:B---3--:R-:W-:Y:S01]  /*28930*/  TEX.LL RZ, R134, R134, R0, UR10, 2D, 0x3 ;  /* 0x28ff0a0086867f60 */ /* 0x008fe200089e03ff */
[----:B------:R-:W-:-:S02]  /*28940*/  IMAD.MOV.U32 R53, RZ, RZ, R3 ;  /* 0x000000ffff357224 */ /* 0x000fc400078e0003 */
[----:B0-----:R-:W-:Y:S02]  /*28950*/  IMAD.MOV.U32 R125, RZ, RZ, R25 ;  /* 0x000000ffff7d7224 */ /* 0x001fe400078e0019 */
[----:B------:R-:W-:Y:S01]  /*28960*/  IMAD.MOV.U32 R51, RZ, RZ, R3 ;  /* 0x000000ffff337224 */ /* 0x000fe200078e0003 */
[----:B------:R-:W-:Y:S01]  /*28970*/  MOV R141, R5 ;  /* 0x00000005008d7202 */ /* 0x000fe20000000f00 */
        /* <DEDUP_REMOVED lines=14> */
[----:B------:R-:W-:-:S04]  /*28a60*/  DEPBAR.LE SB5, 0x2 ;  /* 0x0000d0800000791a */ /* 0x000fc80000000000 */
[----:B------:R0:W-:Y:S02]  /*28a70*/  STL.64 [R1+0x1e8], R128 ;  /* 0x0001e88001007387 */ /* 0x0001e40000100a00 */
[----:B0-----:R-:W-:Y:S02]  /*28a80*/  IMAD.MOV.U32 R128, RZ, RZ, R46 ;  /* 0x000000ffff807224 */ /* 0x001fe400078e002e */
[----:B------:R-:W-:-:S04]  /*28a90*/  IMAD.MOV.U32 R129, RZ, RZ, R23 ;  /* 0x000000ffff817224 */ /* 0x000fc800078e0017 */
[----:B------:R-:W5:Y:S01]  /*28aa0*/  TEX.LL RZ, R132, R128, R0, UR8, 2D, 0x3 ;  /* 0x28ff080080847f60 */ /* 0x000f6200089e03ff */
[----:B------:R-:W5:Y:S01]  /*28ab0*/  TEX.LL RZ, R12, R138, R0, UR6, 2D, 0x1 ;  /* 0x28ff06008a0c7f60 */ /* 0x000f6200089e01ff */
[----:B------:R-:W5:Y:S01]  /*28ac0*/  TEX.LL RZ, R35, R124, R0, UR4, 2D, 0x1 ;  /* 0x28ff04007c237f60 */ /* 0x000f6200089e01ff */
[----:B------:R-:W-:Y:S01]  /*28ad0*/  TEX.LL RZ, R136, R136, R0, UR10, 2D, 0x3 ;  /* 0x28ff0a0088887f60 */ /* 0x000fe200089e03ff */
[----:B------:R-:W5:Y:S01]  /*28ae0*/  TEX.LL RZ, R128, R124, R0, UR8, 2D, 0x3 ;  /* 0x28ff08007c807f60 */ /* 0x000f6200089e03ff */
[----:B------:R-:W-:Y:S01]  /*28af0*/  IMAD.MOV.U32 R120, RZ, RZ, R52 ;  /* 0x000000ffff787224 */ /* 0x000fe200078e0034 */
[----:B------:R-:W-:Y:S01]  /*28b00*/  MOV R116, R50 ;  /* 0x0000003200747202 */ /* 0x000fe20000000f00 */
[----:B------:R0:W-:Y:S04]  /*28b10*/  STL [R1+0x3b0], R6 ;  /* 0x0003b00601007387 */ /* 0x0001e80000100800 */
[----:B------:R1:W-:Y:S01]  /*28b20*/  STL [R1+0x14c], R4 ;  /* 0x00014c0401007387 */ /* 0x0003e20000100800 */
[----:B0-----:R-:W5:Y:S01]  /*28b30*/  TEX.LL RZ, R6, R120, R0, UR6, 2D, 0x1 ;  /* 0x28ff060078067f60 */ /* 0x001f6200089e01ff */
[----:B-1----:R0:W5:Y:S01]  /*28b40*/  TEX.LL RZ, R4, R116, R0, UR4, 2D, 0x1 ;  /* 0x28ff040074047f60 */ /* 0x00216200089e01ff */
[----:B------:R-:W-:Y:S01]  /*28b50*/  TEX.LL RZ, R52, R52, R0, UR10, 2D, 0x3 ;  /* 0x28ff0a0034347f60 */ /* 0x000fe200089e03ff */
[----:B------:R-:W5:Y:S01]  /*28b60*/  TEX.LL RZ, R124, R50, R0, UR8, 2D, 0x3 ;  /* 0x28ff0800327c7f60 */ /* 0x000f6200089e03ff */
[----:B------:R-:W5:Y:S01]  /*28b70*/  TEX.LL RZ, R24, R140, R0, UR6, 2D, 0x1 ;  /* 0x28ff06008c187f60 */ /* 0x000f6200089e01ff */
[----:B------:R1:W-:Y:S01]  /*28b80*/  STL [R1+0x3b8], R22 ;  /* 0x0003b81601007387 */ /* 0x0003e20000100800 */
[----:B0-----:R-:W-:-:S04]  /*28b90*/  IMAD.MOV.U32 R117, RZ, RZ, R5 ;  /* 0x000000ffff757224 */ /* 0x001fc800078e0005 */
[----:B-1----:R0:W5:Y:S01]  /*28ba0*/  TEX.LL RZ, R22, R116, R0, UR4, 2D, 0x1 ;  /* 0x28ff040074167f60 */ /* 0x00216200089e01ff */
[--C-:B------:R-:W-:Y:S02]  /*28bb0*/  IMAD.MOV.U32 R143, RZ, RZ, R5.reuse ;  /* 0x000000ffff8f7224 */ /* 0x100fe400078e0005 */
[----:B------:R-:W-:Y:S02]  /*28bc0*/  IMAD.MOV.U32 R120, RZ, RZ, R50 ;  /* 0x000000ffff787224 */ /* 0x000fe400078e0032 */
[----:B------:R-:W-:Y:S02]  /*28bd0*/  IMAD.MOV.U32 R121, RZ, RZ, R5 ;  /* 0x000000ffff797224 */ /* 0x000fe400078e0005 */
[--C-:B------:R-:W-:Y:S01]  /*28be0*/  IMAD.MOV.U32 R145, RZ, RZ, R7.reuse ;  /* 0x000000ffff917224 */ /* 0x100fe200078e0007 */
[----:B------:R-:W-:Y:S01]  /*28bf0*/  TEX.LL RZ, R142, R142, R0, UR10, 2D, 0x3 ;  /* 0x28ff0a008e8e7f60 */ /* 0x000fe200089e03ff */
[----:B------:R1:W5:Y:S01]  /*28c00*/  TEX.LL RZ, R138, R120, R0, UR8, 2D, 0x3 ;  /* 0x28ff0800788a7f60 */ /* 0x00036200089e03ff */
[----:B------:R-:W-:Y:S01]  /*28c10*/  IMAD.MOV.U32 R147, RZ, RZ, R7 ;  /* 0x000000ffff937224 */ /* 0x000fe200078e0007 */
[----:B------:R2:W-:Y:S01]  /*28c20*/  STL [R1+0x3ac], R18 ;  /* 0x0003ac1201007387 */ /* 0x0005e20000100800 */
[----:B------:R-:W-:-:S02]  /*28c30*/  IMAD.MOV.U32 R149, RZ, RZ, R9 ;  /* 0x000000ffff957224 */ /* 0x000fc400078e0009 */
[----:B0-----:R-:W-:Y:S01]  /*28c40*/  IMAD.MOV.U32 R117, RZ, RZ, R7 ;  /* 0x000000ffff757224 */ /* 0x001fe200078e0007 */
[----:B------:R-:W-:Y:S01]  /*28c50*/  MOV R151, R9 ;  /* 0x0000000900977202 */ /* 0x000fe20000000f00 */
[----:B--2---:R-:W5:Y:S01]  /*28c60*/  TEX.LL RZ, R18, R144, R0, UR6, 2D, 0x1 ;  /* 0x28ff060090127f60 */ /* 0x004f6200089e01ff */
[----:B------:R-:W-:-:S04]  /*28c70*/  DEPBAR.LE SB5, 0xc ;  /* 0x0000d3000000791a */ /* 0x000fc80000000000 */
[----:B------:R0:W-:Y:S01]  /*28c80*/  STL [R1+0x3c0], R16 ;  /* 0x0003c01001007387 */ /* 0x0001e20000100800 */
[----:B------:R-:W-:Y:S01]  /*28c90*/  IMAD.MOV.U32 R153, RZ, RZ, R11 ;  /* 0x000000ffff997224 */ /* 0x000fe200078e000b */
[----:B0-----:R0:W5:Y:S01]  /*28ca0*/  TEX.LL RZ, R16, R116, R0, UR4, 2D, 0x1 ;  /* 0x28ff040074107f60 */ /* 0x00116200089e01ff */
[----:B------:R-:W-:Y:S01]  /*28cb0*/  TEX.LL RZ, R146, R146, R0, UR10, 2D, 0x3 ;  /* 0x28ff0a0092927f60 */ /* 0x000fe200089e03ff */
[----:B-1----:R-:W-:Y:S01]  /*28cc0*/  MOV R121, R7 ;  /* 0x0000000700797202 */ /* 0x002fe20000000f00 */
[----:B------:R-:W-:-:S04]  /*28cd0*/  DEPBAR.LE SB5, 0xc ;  /* 0x0000d3000000791a */ /* 0x000fc80000000000 */
[----:B------:R1:W-:Y:S01]  /*28ce0*/  STL [R1+0x3b4], R14 ;  /* 0x0003b40e01007387 */ /* 0x0003e20000100800 */
[----:B------:R2:W5:Y:S01]  /*28cf0*/  TEX.LL RZ, R144, R120, R0, UR8, 2D, 0x3 ;  /* 0x28ff080078907f60 */ /* 0x00056200089e03ff */
[----:B-1----:R-:W-:Y:S01]  /*28d00*/  TEX.LL RZ, R14, R148, R0, UR6, 2D, 0x1 ;  /* 0x28ff0600940e7f60 */ /* 0x002fe200089e01ff */
[----:B0-----:R-:W-:Y:S01]  /*28d10*/  IMAD.MOV.U32 R117, RZ, RZ, R9 ;  /* 0x000000ffff757224 */ /* 0x001fe200078e0009 */
[----:B------:R-:W-:-:S04]  /*28d20*/  DEPBAR.LE SB5, 0xb ;  /* 0x0000d2c00000791a */ /* 0x000fc80000000000 */
[----:B------:R-:W-:Y:S04]  /*28d30*/  STL.64 [R1+0x1e0], R132 ;  /* 0x0001e08401007387 */ /* 0x000fe80000100a00 */
[----:B------:R0:W-:Y:S02]  /*28d40*/  STL [R1+0x3c4], R12 ;  /* 0x0003c40c01007387 */ /* 0x0001e40000100800 */
[----:B0-----:R0:W-:Y:S01]  /*28d50*/  TEX.LL RZ, R12, R116, R0, UR4, 2D, 0x1 ;  /* 0x28ff0400740c7f60 */ /* 0x0011e200089e01ff */
[----:B------:R-:W-:Y:S01]  /*28d60*/  TEX.LL RZ, R150, R150, R0, UR10, 2D, 0x3 ;  /* 0x28ff0a0096967f60 */ /* 0x000fe200089e03ff */
[----:B--2---:R-:W-:Y:S01]  /*28d70*/  IMAD.MOV.U32 R121, RZ, RZ, R9 ;  /* 0x000000ffff797224 */ /* 0x004fe200078e0009 */
[----:B------:R-:W-:-:S04]  /*28d80*/  DEPBAR.LE SB5, 0xa ;  /* 0x0000d2800000791a */ /* 0x000fc80000000000 */
[----:B------:R-:W-:Y:S01]  /*28d90*/  STL [R1+0x3bc], R35 ;  /* 0x0003bc2301007387 */ /* 0x000fe20000100800 */
[----:B------:R-:W-:Y:S01]  /*28da0*/  IMAD.MOV.U32 R115, RZ, RZ, R11 ;  /* 0x000000ffff737224 */ /* 0x000fe200078e000b */
[----:B------:R-:W5:Y:S01]  /*28db0*/  TEX.LL RZ, R140, R120, R0, UR8, 2D, 0x3 ;  /* 0x28ff0800788c7f60 */ /* 0x000f6200089e03ff */
[----:B------:R-:W-:-:S04]  /*28dc0*/  DEPBAR.LE SB5, 0x9 ;  /* 0x0000d2400000791a */ /* 0x000fc80000000000 */
[----:B------:R-:W-:Y:S04]  /*28dd0*/  STL.64 [R1+0x1d0], R128 ;  /* 0x0001d08001007387 */ /* 0x000fe80000100a00 */
[----:B------:R1:W-:Y:S01]  /*28de0*/  STL [R1+0xd4], R6 ;  /* 0x0000d40601007387 */ /* 0x0003e20000100800 */
[----:B0-----:R-:W-:Y:S01]  /*28df0*/  IMAD.MOV.U32 R117, RZ, RZ, R11 ;  /* 0x000000ffff757224 */ /* 0x001fe200078e000b */
[----:B-1----:R0:W-:Y:S01]  /*28e00*/  TEX.LL RZ, R6, R152, R0, UR6, 2D, 0x1 ;  /* 0x28ff060098067f60 */ /* 0x0021e200089e01ff */
[----:B------:R-:W-:-:S04]  /*28e10*/  DEPBAR.LE SB5, 0x8 ;  /* 0x0000d2000000791a */ /* 0x000fc80000000000 */
[----:B------:R1:W-:Y:S02]  /*28e20*/  STL [R1+0xd0], R4 ;  /* 0x0000d00401007387 */ /* 0x0003e40000100800 */
[----:B-1----:R1:W-:Y:S01]  /*28e30*/  TEX.LL RZ, R4, R116, R0, UR4, 2D, 0x1 ;  /* 0x28ff040074047f60 */ /* 0x0023e200089e01ff */
[----:B------:R-:W-:Y:S01]  /*28e40*/  TEX.LL RZ, R114, R114, R0, UR10, 2D, 0x3 ;  /* 0x28ff0a0072727f60 */ /* 0x000fe200089e03ff */
[----:B------:R-:W-:Y:S02]  /*28e50*/  IMAD.MOV.U32 R128, RZ, RZ, R155 ;  /* 0x000000ffff807224 */ /* 0x000fe400078e009b */
[----:B------:R-:W-:Y:S01]  /*28e60*/  IMAD.MOV.U32 R132, RZ, RZ, R154 ;  /* 0x000000ffff847224 */ /* 0x000fe200078e009a */
[----:B0-----:R-:W-:Y:S01]  /*28e70*/  MOV R152, R50 ;  /* 0x0000003200987202 */ /* 0x001fe20000000f00 */
[----:B-1----:R-:W2:Y:S01]  /*28e80*/  LDL.LU R116, [R1+0xf0] ;  /* 0x0000f00001747983 */ /* 0x002ea20000300800 */
[----:B------:R-:W-:-:S04]  /*28e90*/  DEPBAR.LE SB5, 0x6 ;  /* 0x0000d1800000791a */ /* 0x000fc80000000000 */
[----:B------:R0:W-:Y:S04]  /*28ea0*/  STL.64 [R1+0x1c8], R124 ;  /* 0x0001c87c01007387 */ /* 0x0001e80000100a00 */
[----:B------:R-:W3:Y:S04]  /*28eb0*/  LDL.LU R120, [R1+0xf8] ;  /* 0x0000f80001787983 */ /* 0x000ee80000300800 */
[----:B------:R-:W-:Y:S01]  /*28ec0*/  STL [R1+0x3d0], R24 ;  /* 0x0003d01801007387 */ /* 0x000fe20000100800 */
[----:B------:R-:W-:-:S04]  /*28ed0*/  DEPBAR.LE SB5, 0x5 ;  /* 0x0000d1400000791a */ /* 0x000fc80000000000 */
[----:B------:R-:W-:Y:S01]  /*28ee0*/  STL [R1+0x3c8], R22 ;  /* 0x0003c81601007387 */ /* 0x000fe20000100800 */
[----:B0-----:R-:W-:-:S03]  /*28ef0*/  MOV R124, R159 ;  /* 0x0000009f007c7202 */ /* 0x001fc60000000f00 */
[----:B------:R-:W3:Y:S04]  /*28f00*/  LDL.LU R159, [R1+0x12b8] ;  /* 0x0012b800019f7983 */ /* 0x000ee80000300800 */
[----:B------:R-:W2:Y:S01]  /*28f10*/  LDL.LU R155, [R1+0x12b4] ;  /* 0x0012b400019b7983 */ /* 0x000ea20000300800 */
[----:B------:R-:W5:Y:S03]  /*28f20*/  TEX.LL RZ, R152, R152, R0, UR8, 2D, 0x3 ;  /* 0x28ff080098987f60 */ /* 0x000f6600089e03ff */
[----:B------:R-:W2:Y:S01]  /*28f30*/  LDL.LU R154, [R1+0x12b0] ;  /* 0x0012b000019a7983 */ /* 0x000ea20000300800 */
[----:B------:R-:W-:Y:S01]  /*28f40*/  IMAD.MOV.U32 R157, RZ, RZ, R3 ;  /* 0x000000ffff9d7224 */ /* 0x000fe200078e0003 */
[----:B------:R-:W-:-:S04]  /*28f50*/  DEPBAR.LE SB5, 0x4 ;  /* 0x0000d1000000791a */ /* 0x000fc80000000000 */
[----:B------:R0:W-:Y:S01]  /*28f60*/  STL.64 [R1+0x1b8], R138 ;  /* 0x0001b88a01007387 */ /* 0x0001e20000100a00 */
[----:B------:R-:W-:-:S03]  /*28f70*/  IMAD.MOV.U32 R156, RZ, RZ, R3 ;  /* 0x000000ffff9c7224 */ /* 0x000fc600078e0003 */
[----:B------:R-:W-:Y:S01]  /*28f80*/  STL [R1+0x3d8], R18 ;  /* 0x0003d81201007387 */ /* 0x000fe20000100800 */
[----:B0-----:R-:W-:-:S03]  /*28f90*/  IMAD.MOV.U32 R138, RZ, RZ, R158 ;  /* 0x000000ffff8a7224 */ /* 0x001fc600078e009e */
[----:B------:R-:W3:Y:S01]  /*28fa0*/  LDL.LU R158, [R1+0x12ac] ;  /* 0x0012ac00019e7983 */ /* 0x000ee20000300800 */
[----:B------:R-:W-:-:S04]  /*28fb0*/  DEPBAR.LE SB5, 0x2 ;  /* 0x0000d0800000791a */ /* 0x000fc80000000000 */
[----:B------:R-:W-:Y:S04]  /*28fc0*/  STL [R1+0x3cc], R16 ;  /* 0x0003cc1001007387 */ /* 0x000fe80000100800 */
[----:B------:R0:W-:Y:S01]  /*28fd0*/  STL.64 [R1+0x1b0], R144 ;  /* 0x0001b09001007387 */ /* 0x0001e20000100a00 */
[----:B------:R-:W-:Y:S02]  /*28fe0*/  IMAD.MOV.U32 R148, RZ, RZ, R50 ;  /* 0x000000ffff947224 */ /* 0x000fe400078e0032 */
[----:B0-----:R-:W-:Y:S02]  /*28ff0*/  IMAD.MOV.U32 R145, RZ, RZ, R157 ;  /* 0x000000ffff917224 */ /* 0x001fe400078e009d */
[----:B------:R-:W3:Y:S01]  /*29000*/  LDL.LU R157, [R1+0x12a8] ;  /* 0x0012a800019d7983 */ /* 0x000ee20000300800 */
[----:B------:R-:W-:Y:S01]  /*29010*/  IMAD.MOV.U32 R149, RZ, RZ, R13 ;  /* 0x000000ffff957224 */ /* 0x000fe200078e000d */
[----:B------:R-:W-:-:S04]  /*29020*/  DEPBAR.LE SB5, 0x1 ;  /* 0x0000d0400000791a */ /* 0x000fc80000000000 */
[----:B------:R0:W-:Y:S04]  /*29030*/  STL.64 [R1+0x198], R140 ;  /* 0x0001988c01007387 */ /* 0x0001e80000100a00 */
[----:B------:R1:W-:Y:S04]  /*29040*/  STL [R1+0x3e0], R14 ;  /* 0x0003e00e01007387 */ /* 0x0003e80000100800 */
[----:B------:R-:W-:Y:S01]  /*29050*/  STL [R1+0x3d4], R12 ;  /* 0x0003d40c01007387 */ /* 0x000fe20000100800 */
[----:B0-----:R-:W-:-:S03]  /*29060*/  IMAD.MOV.U32 R141, RZ, RZ, R156 ;  /* 0x000000ffff8d7224 */ /* 0x001fc600078e009c */
[----:B------:R-:W3:Y:S01]  /*29070*/  LDL.LU R156, [R1+0x12a4] ;  /* 0x0012a400019c7983 */ /* 0x000ee20000300800 */
[----:B--2---:R-:W-:Y:S01]  /*29080*/  TEX.LL RZ, R16, R154, R0, UR6, 2D, 0x1 ;  /* 0x28ff06009a107f60 */ /* 0x004fe200089e01ff */
[----:B-1----:R0:W-:Y:S01]  /*29090*/  TEX.LL RZ, R14, R148, R0, UR4, 2D, 0x1 ;  /* 0x28ff0400940e7f60 */ /* 0x0021e200089e01ff */
[----:B------:R-:W-:Y:S01]  /*290a0*/  MOV R117, R13 ;  /* 0x0000000d00757202 */ /* 0x000fe20000000f00 */
[----:B-----5:R1:W-:Y:S05]  /*290b0*/  STL.64 [R1+0x428], R152 ;  /* 0x0004289801007387 */ /* 0x0203ea0000100a00 */
[----:B------:R-:W-:Y:S01]  /*290c0*/  TEX.LL RZ, R116, R116, R0, UR10, 2D, 0x3 ;  /* 0x28ff0a0074747f60 */ /* 0x000fe200089e03ff */
[----:B-1----:R-:W-:-:S02]  /*290d0*/  IMAD.MOV.U32 R152, RZ, RZ, R50 ;  /* 0x000000ffff987224 */ /* 0x002fc400078e0032 */
[----:B------:R-:W-:-:S04]  /*290e0*/  IMAD.MOV.U32 R153, RZ, RZ, R13 ;  /* 0x000000ffff997224 */ /* 0x000fc800078e000d */
[----:B------:R1:W5:Y:S01]  /*290f0*/  TEX.LL RZ, R154, R152, R0, UR8, 2D, 0x3 ;  /* 0x28ff0800989a7f60 */ /* 0x00036200089e03ff */
[--C-:B0-----:R-:W-:Y:S01]  /*29100*/  IMAD.MOV.U32 R149, RZ, RZ, R15.reuse ;  /* 0x000000ffff957224 */ /* 0x101fe200078e000f */
[----:B------:R0:W-:Y:S04]  /*29110*/  STL [R1+0x3e4], R6 ;  /* 0x0003e40601007387 */ /* 0x0001e80000100800 */
[----:B------:R2:W-:Y:S01]  /*29120*/  STL [R1+0x3dc], R4 ;  /* 0x0003dc0401007387 */ /* 0x0005e20000100800 */
[----:B---3--:R-:W5:Y:S01]  /*29130*/  TEX.LL RZ, R12, R156, R0, UR6, 2D, 0x1 ;  /* 0x28ff06009c0c7f60 */ /* 0x008f6200089e01ff */
[----:B0-----:R0:W5:Y:S01]  /*29140*/  TEX.LL RZ, R6, R148, R0, UR4, 2D, 0x1 ;  /* 0x28ff040094067f60 */ /* 0x00116200089e01ff */
[--C-:B------:R-:W-:Y:S02]  /*29150*/  IMAD.MOV.U32 R121, RZ, RZ, R15.reuse ;  /* 0x000000ffff797224 */ /* 0x100fe400078e000f */
[----:B-1----:R-:W-:-:S04]  /*29160*/  IMAD.MOV.U32 R153, RZ, RZ, R15 ;  /* 0x000000ffff997224 */ /* 0x002fc800078e000f */
[----:B------:R-:W-:Y:S01]  /*29170*/  TEX.LL RZ, R120, R120, R0, UR10, 2D, 0x3 ;  /* 0x28ff0a0078787f60 */ /* 0x000fe200089e03ff */
[----:B------:R1:W5:Y:S01]  /*29180*/  TEX.LL RZ, R156, R152, R0, UR8, 2D, 0x3 ;  /* 0x28ff0800989c7f60 */ /* 0x00036200089e03ff */
[----:B------:R-:W5:Y:S01]  /*29190*/  TEX.LL RZ, R24, R158, R0, UR6, 2D, 0x1 ;  /* 0x28ff06009e187f60 */ /* 0x000f6200089e01ff */
[----:B0-----:R-:W-:-:S04]  /*291a0*/  MOV R149, R17 ;  /* 0x0000001100957202 */ /* 0x001fc80000000f00 */
[----:B--2---:R0:W5:Y:S01]  /*291b0*/  TEX.LL RZ, R4, R148, R0, UR4, 2D, 0x1 ;  /* 0x28ff040094047f60 */ /* 0x00416200089e01ff */
[--C-:B------:R-:W-:Y:S02]  /*291c0*/  IMAD.MOV.U32 R125, RZ, RZ, R17.reuse ;  /* 0x000000ffff7d7224 */ /* 0x100fe400078e0011 */
[----:B-1----:R-:W-:-:S04]  /*291d0*/  IMAD.MOV.U32 R153, RZ, RZ, R17 ;  /* 0x000000ffff997224 */ /* 0x002fc800078e0011 */
[----:B------:R-:W-:Y:S01]  /*291e0*/  TEX.LL RZ, R124, R124, R0, UR10, 2D, 0x3 ;  /* 0x28ff0a007c7c7f60 */ /* 0x000fe200089e03ff */
[----:B------:R-:W-:-:S04]  /*291f0*/  DEPBAR.LE SB5, 0x5 ;  /* 0x0000d1400000791a */ /* 0x000fc80000000000 */
[----:B------:R1:W-:Y:S02]  /*29200*/  STL.64 [R1+0x460], R154 ;  /* 0x0004609a01007387 */ /* 0x0003e40000100a00 */
[----:B-1----:R1:W5:Y:S01]  /*29210*/  TEX.LL RZ, R154, R152, R0, UR8, 2D, 0x3 ;  /* 0x28ff0800989a7f60 */ /* 0x00236200089e03ff */
[--C-:B------:R-:W-:Y:S02]  /*29220*/  IMAD.MOV.U32 R161, RZ, RZ, R19.reuse ;  /* 0x000000ffffa17224 */ /* 0x100fe400078e0013 */
[--C-:B0-----:R-:W-:Y:S02]  /*29230*/  IMAD.MOV.U32 R149, RZ, RZ, R19.reuse ;  /* 0x000000ffff957224 */ /* 0x101fe400078e0013 */
[----:B------:R-:W5:Y:S02]  /*29240*/  TEX.LL RZ, R22, R160, R0, UR6, 2D, 0x1 ;  /* 0x28ff0600a0167f60 */ /* 0x000f6400089e01ff */
[----:B------:R0:W5:Y:S01]  /*29250*/  TEX.LL RZ, R18, R148, R0, UR4, 2D, 0x1 ;  /* 0x28ff040094127f60 */ /* 0x00016200089e01ff */
[----:B------:R-:W-:Y:S01]  /*29260*/  IMAD.MOV.U32 R129, RZ, RZ, R19 ;  /* 0x000000ffff817224 */ /* 0x000fe200078e0013 */
[----:B------:R-:W-:Y:S01]  /*29270*/  MOV R163, R21 ;  /* 0x0000001500a37202 */ /* 0x000fe20000000f00 */
[----:B------:R2:W-:Y:S04]  /*29280*/  STL [R1+0x3e8], R16 ;  /* 0x0003e81001007387 */ /* 0x0005e80000100800 */
[----:B------:R-:W-:Y:S01]  /*29290*/  TEX.LL RZ, R128, R128, R0, UR10, 2D, 0x3 ;  /* 0x28ff0a0080807f60 */ /* 0x000fe200089e03ff */
[----:B-1----:R-:W-:Y:S01]  /*292a0*/  MOV R153, R19 ;  /* 0x0000001300997202 */ /* 0x002fe20000000f00 */
[----:B------:R1:W-:Y:S03]  /*292b0*/  STL [R1+0xe8], R14 ;  /* 0x0000e80e01007387 */ /* 0x0003e60000100800 */
[----:B------:R3:W5:Y:S01]  /*292c0*/  TEX.LL RZ, R158, R152, R0, UR8, 2D, 0x3 ;  /* 0x28ff0800989e7f60 */ /* 0x00076200089e03ff */
[----:B--2---:R-:W5:Y:S01]  /*292d0*/  TEX.LL RZ, R16, R162, R0, UR6, 2D, 0x1 ;  /* 0x28ff0600a2107f60 */ /* 0x004f6200089e01ff */
[----:B0-----:R-:W-:-:S04]  /*292e0*/  IMAD.MOV.U32 R149, RZ, RZ, R21 ;  /* 0x000000ffff957224 */ /* 0x001fc800078e0015 */
[----:B-1----:R0:W5:Y:S01]  /*292f0*/  TEX.LL RZ, R14, R148, R0, UR4, 2D, 0x1 ;  /* 0x28ff0400940e7f60 */ /* 0x00216200089e01ff */
[----:B------:R-:W-:Y:S02]  /*29300*/  IMAD.MOV.U32 R133, RZ, RZ, R21 ;  /* 0x000000ffff857224 */ /* 0x000fe400078e0015 */
[----:B------:R-:W-:-:S04]  /*29310*/  IMAD.MOV.U32 R165, RZ, RZ, R23 ;  /* 0x000000ffffa57224 */ /* 0x000fc800078e0017 */
[----:B------:R-:W-:Y:S01]  /*29320*/  TEX.LL RZ, R132, R132, R0, UR10, 2D, 0x3 ;  /* 0x28ff0a0084847f60 */ /* 0x000fe200089e03ff */
[----:B---3--:R-:W-:Y:S02]  /*29330*/  IMAD.MOV.U32 R153, RZ, RZ, R21 ;  /* 0x000000ffff997224 */ /* 0x008fe400078e0015 */
[----:B0-----:R-:W-:Y:S01]  /*29340*/  IMAD.MOV.U32 R149, RZ, RZ, R23 ;  /* 0x000000ffff957224 */ /* 0x001fe200078e0017 */
[----:B------:R-:W-:Y:S01]  /*29350*/  MOV R169, R25 ;  /* 0x0000001900a97202 */ /* 0x000fe20000000f00 */
[----:B------:R-:W-:-:S04]  /*29360*/  DEPBAR.LE SB5, 0x8 ;  /* 0x0000d2000000791a */ /* 0x000fc80000000000 */
[----:B------:R-:W-:Y:S04]  /*29370*/  STL [R1+0xf4], R12 ;  /* 0x0000f40c01007387 */ /* 0x000fe80000100800 */
[----:B------:R-:W-:Y:S04]  /*29380*/  STL [R1+0xec], R6 ;  /* 0x0000ec0601007387 */ /* 0x000fe80000100800 */
[----:B------:R0:W-:Y:S02]  /*29390*/  STL.64 [R1+0x470], R156 ;  /* 0x0004709c01007387 */ /* 0x0001e40000100a00 */
[----:B0-----:R0:W5:Y:S01]  /*293a0*/  TEX.LL RZ, R156, R152, R0, UR8, 2D, 0x3 ;  /* 0x28ff0800989c7f60 */ /* 0x00116200089e03ff */
[----:B------:R-:W5:Y:S01]  /*293b0*/  TEX.LL RZ, R12, R164, R0, UR6, 2D, 0x1 ;  /* 0x28ff0600a40c7f60 */ /* 0x000f6200089e01ff */
[----:B------:R1:W5:Y:S01]  /*293c0*/  TEX.LL RZ, R6, R148, R0, UR4, 2D, 0x1 ;  /* 0x28ff040094067f60 */ /* 0x00036200089e01ff */
[----:B------:R-:W-:Y:S01]  /*293d0*/  MOV R139, R23 ;  /* 0x00000017008b7202 */ /* 0x000fe20000000f00 */
[----:B------:R-:W-:-:S04]  /*293e0*/  DEPBAR.LE SB5, 0x9 ;  /* 0x0000d2400000791a */ /* 0x000fc80000000000 */
[----:B------:R-:W-:Y:S04]  /*293f0*/  STL [R1+0xfc], R24 ;  /* 0x0000fc1801007387 */ /* 0x000fe80000100800 */
[----:B------:R-:W-:Y:S01]  /*29400*/  STL [R1+0xf0], R4 ;  /* 0x0000f00401007387 */ /* 0x000fe20000100800 */
[----:B------:R-:W-:Y:S01]  /*29410*/  TEX.LL RZ, R138, R138, R0, UR10, 2D, 0x3 ;  /* 0x28ff0a008a8a7f60 */ /* 0x000fe200089e03ff */
[----:B0-----:R-:W-:Y:S02]  /*29420*/  IMAD.MOV.U32 R153, RZ, RZ, R23 ;  /* 0x000000ffff997224 */ /* 0x001fe400078e0017 */
[----:B-1----:R-:W-:Y:S01]  /*29430*/  IMAD.MOV.U32 R149, RZ, RZ, R25 ;  /* 0x000000ffff957224 */ /* 0x002fe200078e0019 */
[----:B------:R-:W-:-:S04]  /*29440*/  DEPBAR.LE SB5, 0x8 ;  /* 0x0000d2000000791a */ /* 0x000fc80000000000 */
[----:B------:R0:W-:Y:S02]  /*29450*/  STL.64 [R1+0x480], R154 ;  /* 0x0004809a01007387 */ /* 0x0001e40000100a00 */
[----:B0-----:R-:W5:Y:S01]  /*29460*/  TEX.LL RZ, R154, R152, R0, UR8, 2D, 0x3 ;  /* 0x28ff0800989a7f60 */ /* 0x001f6200089e03ff */
[----:B------:R-:W5:Y:S01]  /*29470*/  TEX.LL RZ, R24, R168, R0, UR6, 2D, 0x1 ;  /* 0x28ff0600a8187f60 */ /* 0x000f6200089e01ff */
[----:B------:R-:W5:Y:S01]  /*29480*/  TEX.LL RZ, R4, R148, R0, UR4, 2D, 0x1 ;  /* 0x28ff040094047f60 */ /* 0x000f6200089e01ff */
[----:B------:R-:W-:Y:S01]  /*29490*/  IMAD.MOV.U32 R167, RZ, RZ, R25 ;  /* 0x000000ffffa77224 */ /* 0x000fe200078e0019 */
[----:B------:R-:W-:Y:S01]  /*294a0*/  MOV R57, R3 ;  /* 0x0000000300397202 */ /* 0x000fe20000000f00 */
[----:B------:R-:W-:Y:S02]  /*294b0*/  IMAD.MOV.U32 R144, RZ, RZ, R54 ;  /* 0x000000ffff907224 */ /* 0x000fe400078e0036 */
[----:B------:R-:W-:Y:S01]  /*294c0*/  IMAD.MOV.U32 R140, RZ, RZ, R56 ;  /* 0x000000ffff8c7224 */ /* 0x000fe200078e0038 */
[----:B------:R-:W-:-:S04]  /*294d0*/  DEPBAR.LE SB5, 0xa ;  /* 0x0000d2800000791a */ /* 0x000fc80000000000 */
[----:B------:R0:W-:Y:S01]  /*294e0*/  STL [R1+0x104], R22 ;  /* 0x0001041601007387 */ /* 0x0001e20000100800 */
[----:B------:R-:W-:Y:S01]  /*294f0*/  TEX.LL RZ, R166, R166, R0, UR10, 2D, 0x3 ;  /* 0x28ff0a00a6a67f60 */ /* 0x000fe200089e03ff */
[----:B------:R-:W5:Y:S01]  /*29500*/  TEX.LL RZ, R148, R148, R0, UR8, 2D, 0x3 ;  /* 0x28ff080094947f60 */ /* 0x000f6200089e03ff */
[----:B------:R-:W-:Y:S01]  /*29510*/  IMAD.MOV.U32 R55, RZ, RZ, R3 ;  /* 0x000000ffff377224 */ /* 0x000fe200078e0003 */
[----:B------:R-:W-:-:S04]  /*29520*/  DEPBAR.LE SB5, 0xa ;  /* 0x0000d2800000791a */ /* 0x000fc80000000000 */
[----:B------:R1:W-:Y:S01]  /*29530*/  STL [R1+0xf8], R18 ;  /* 0x0000f81201007387 */ /* 0x0003e20000100800 */
[--C-:B------:R-:W-:Y:S01]  /*29540*/  IMAD.MOV.U32 R170, RZ, RZ, R56.reuse ;  /* 0x000000ffffaa7224 */ /* 0x100fe200078e0038 */
[-C--:B------:R-:W-:Y:S01]  /*29550*/  MOV R174, R56.reuse ;  /* 0x0000003800ae7202 */ /* 0x080fe20000000f00 */
[--C-:B------:R-:W-:Y:S01]  /*29560*/  IMAD.MOV.U32 R172, RZ, RZ, R56.reuse ;  /* 0x000000ffffac7224 */ /* 0x100fe200078e0038 */
[-C--:B------:R-:W-:Y:S01]  /*29570*/  MOV R184, R56.reuse ;  /* 0x0000003800b87202 */ /* 0x080fe20000000f00 */
[--C-:B------:R-:W-:Y:S01]  /*29580*/  IMAD.MOV.U32 R176, RZ, RZ, R56.reuse ;  /* 0x000000ffffb07224 */ /* 0x100fe200078e0038 */
[----:B0-----:R0:W5:Y:S01]  /*29590*/  TEX.LL RZ, R22, R144, R0, UR4, 2D, 0x1 ;  /* 0x28ff040090167f60 */ /* 0x00116200089e01ff */
[--C-:B------:R-:W-:Y:S01]  /*295a0*/  IMAD.MOV.U32 R178, RZ, RZ, R56.reuse ;  /* 0x000000ffffb27224 */ /* 0x100fe200078e0038 */
[-C--:B------:R-:W-:Y:S01]  /*295b0*/  MOV R194, R56.reuse ;  /* 0x0000003800c27202 */ /* 0x080fe20000000f00 */
[--C-:B------:R-:W-:Y:S01]  /*295c0*/  IMAD.MOV.U32 R180, RZ, RZ, R56.reuse ;  /* 0x000000ffffb47224 */ /* 0x100fe200078e0038 */
[----:B------:R-:W-:Y:S01]  /*295d0*/  MOV R204, R56 ;  /* 0x0000003800cc7202 */ /* 0x000fe20000000f00 */
[--C-:B------:R-:W-:Y:S01]  /*295e0*/  IMAD.MOV.U32 R182, RZ, RZ, R56.reuse ;  /* 0x000000ffffb67224 */ /* 0x100fe200078e0038 */
[----:B-1----:R1:W5:Y:S01]  /*295f0*/  TEX.LL RZ, R18, R140, R0, UR6, 2D, 0x1 ;  /* 0x28ff06008c127f60 */ /* 0x00236200089e01ff */
        /* <DEDUP_REMOVED lines=12> */
[----:B------:R-:W-:Y:S01]  /*296c0*/  TEX.LL RZ, R56, R56, R0, UR10, 2D, 0x3 ;  /* 0x28ff0a0038387f60 */ /* 0x000fe200089e03ff */
[----:B------:R-:W5:Y:S01]  /*296d0*/  TEX.LL RZ, R160, R54, R0, UR8, 2D, 0x3 ;  /* 0x28ff080036a07f60 */ /* 0x000f6200089e03ff */
[----:B0-----:R-:W-:Y:S01]  /*296e0*/  MOV R145, R5 ;  /* 0x0000000500917202 */ /* 0x001fe20000000f00 */
[----:B------:R-:W-:Y:S01]  /*296f0*/  IMAD.MOV.U32 R171, RZ, RZ, R5 ;  /* 0x000000ffffab7224 */ /* 0x000fe200078e0005 */
[----:B------:R-:W-:-:S04]  /*29700*/  DEPBAR.LE SB5, 0xc ;  /* 0x0000d3000000791a */ /* 0x000fc80000000000 */
[----:B------:R-:W-:Y:S01]  /*29710*/  STL.64 [R1+0x490], R158 ;  /* 0x0004909e01007387 */ /* 0x000fe20000100a00 */
[----:B-1----:R-:W-:Y:S02]  /*29720*/  IMAD.MOV.U32 R140, RZ, RZ, R54 ;  /* 0x000000ffff8c7224 */ /* 0x002fe400078e0036 */
[----:B------:R-:W-:Y:S01]  /*29730*/  IMAD.MOV.U32 R141, RZ, RZ, R5 ;  /* 0x000000ffff8d7224 */ /* 0x000fe200078e0005 */
[----:B------:R-:W-:-:S04]  /*29740*/  DEPBAR.LE SB5, 0xa ;  /* 0x0000d2800000791a */ /* 0x000fc80000000000 */
[----:B------:R0:W-:Y:S01]  /*29750*/  STL [R1+0x108], R16 ;  /* 0x0001081001007387 */ /* 0x0001e20000100800 */
[----:B------:R-:W-:-:S03]  /*29760*/  IMAD.MOV.U32 R173, RZ, RZ, R5 ;  /* 0x000000ffffad7224 */ /* 0x000fc600078e0005 */
[----:B------:R1:W-:Y:S01]  /*29770*/  STL [R1+0x100], R14 ;  /* 0x0001000e01007387 */ /* 0x0003e20000100800 */
[--C-:B------:R-:W-:Y:S01]  /*29780*/  IMAD.MOV.U32 R175, RZ, RZ, R7.reuse ;  /* 0x000000ffffaf7224 */ /* 0x100fe200078e0007 */
[----:B0-----:R0:W5:Y:S01]  /*29790*/  TEX.LL RZ, R16, R144, R0, UR4, 2D, 0x1 ;  /* 0x28ff040090107f60 */ /* 0x00116200089e01ff */
[----:B-1----:R-:W5:Y:S01]  /*297a0*/  TEX.LL RZ, R14, R170, R0, UR6, 2D, 0x1 ;  /* 0x28ff0600aa0e7f60 */ /* 0x002f6200089e01ff */
[----:B------:R1:W5:Y:S01]  /*297b0*/  TEX.LL RZ, R152, R140, R0, UR8, 2D, 0x3 ;  /* 0x28ff08008c987f60 */ /* 0x00036200089e03ff */
[----:B------:R-:W-:Y:S01]  /*297c0*/  TEX.LL RZ, R172, R172, R0, UR10, 2D, 0x3 ;  /* 0x28ff0a00acac7f60 */ /* 0x000fe200089e03ff */
[--C-:B------:R-:W-:Y:S01]  /*297d0*/  IMAD.MOV.U32 R177, RZ, RZ, R7.reuse ;  /* 0x000000ffffb17224 */ /* 0x100fe200078e0007 */
[----:B------:R-:W-:Y:S01]  /*297e0*/  MOV R179, R9 ;  /* 0x0000000900b37202 */ /* 0x000fe20000000f00 */
[--C-:B0-----:R-:W-:Y:S02]  /*297f0*/  IMAD.MOV.U32 R145, RZ, RZ, R7.reuse ;  /* 0x000000ffff917224 */ /* 0x101fe400078e0007 */
[----:B-1----:R-:W-:Y:S01]  /*29800*/  IMAD.MOV.U32 R141, RZ, RZ, R7 ;  /* 0x000000ffff8d7224 */ /* 0x002fe200078e0007 */
[----:B------:R-:W-:-:S04]  /*29810*/  DEPBAR.LE SB5, 0xa ;  /* 0x0000d2800000791a */ /* 0x000fc80000000000 */
[----:B------:R-:W-:Y:S04]  /*29820*/  STL.64 [R1+0x4a0], R156 ;  /* 0x0004a09c01007387 */ /* 0x000fe80000100a00 */
[----:B------:R0:W-:Y:S04]  /*29830*/  STL [R1+0xe4], R12 ;  /* 0x0000e40c01007387 */ /* 0x0001e80000100800 */
[----:B------:R1:W-:Y:S01]  /*29840*/  STL [R1+0xe0], R6 ;  /* 0x0000e00601007387 */ /* 0x0003e20000100800 */
[----:B0-----:R0:W5:Y:S01]  /*29850*/  TEX.LL RZ, R12, R144, R0, UR4, 2D, 0x1 ;  /* 0x28ff0400900c7f60 */ /* 0x00116200089e01ff */
[----:B-1----:R-:W5:Y:S01]  /*29860*/  TEX.LL RZ, R6, R174, R0, UR6, 2D, 0x1 ;  /* 0x28ff0600ae067f60 */ /* 0x002f6200089e01ff */
[----:B------:R1:W5:Y:S01]  /*29870*/  TEX.LL RZ, R158, R140, R0, UR8, 2D, 0x3 ;  /* 0x28ff08008c9e7f60 */ /* 0x00036200089e03ff */
[----:B------:R-:W-:Y:S01]  /*29880*/  TEX.LL RZ, R176, R176, R0, UR10, 2D, 0x3 ;  /* 0x28ff0a00b0b07f60 */ /* 0x000fe200089e03ff */
[----:B0-----:R-:W-:Y:S01]  /*29890*/  MOV R145, R9 ;  /* 0x0000000900917202 */ /* 0x001fe20000000f00 */
[----:B------:R-:W-:-:S04]  /*298a0*/  DEPBAR.LE SB5, 0xa ;  /* 0x0000d2800000791a */ /* 0x000fc80000000000 */
[----:B------:R-:W-:Y:S04]  /*298b0*/  STL.64 [R1+0x4b0], R154 ;  /* 0x0004b09a01007387 */ /* 0x000fe80000100a00 */
[----:B------:R0:W-:Y:S04]  /*298c0*/  STL [R1+0x10c], R24 ;  /* 0x00010c1801007387 */ /* 0x0001e80000100800 */
[----:B------:R2:W-:Y:S01]  /*298d0*/  STL [R1+0xdc], R4 ;  /* 0x0000dc0401007387 */ /* 0x0005e20000100800 */
[----:B0-----:R0:W5:Y:S01]  /*298e0*/  TEX.LL RZ, R24, R144, R0, UR4, 2D, 0x1 ;  /* 0x28ff040090187f60 */ /* 0x00116200089e01ff */
[----:B--2---:R-:W5:Y:S01]  /*298f0*/  TEX.LL RZ, R4, R178, R0, UR6, 2D, 0x1 ;  /* 0x28ff0600b2047f60 */ /* 0x004f6200089e01ff */
[----:B-1----:R-:W-:-:S02]  /*29900*/  IMAD.MOV.U32 R141, RZ, RZ, R9 ;  /* 0x000000ffff8d7224 */ /* 0x002fc400078e0009 */
[----:B------:R-:W-:Y:S02]  /*29910*/  IMAD.MOV.U32 R181, RZ, RZ, R9 ;  /* 0x000000ffffb57224 */ /* 0x000fe400078e0009 */
[----:B------:R1:W5:Y:S01]  /*29920*/  TEX.LL RZ, R156, R140, R0, UR8, 2D, 0x3 ;  /* 0x28ff08008c9c7f60 */ /* 0x00036200089e03ff */
[----:B------:R-:W-:Y:S01]  /*29930*/  IMAD.MOV.U32 R183, RZ, RZ, R11 ;  /* 0x000000ffffb77224 */ /* 0x000fe200078e000b */
[----:B------:R-:W-:-:S04]  /*29940*/  DEPBAR.LE SB5, 0xc ;  /* 0x0000d3000000791a */ /* 0x000fc80000000000 */
[----:B------:R-:W-:Y:S01]  /*29950*/  STL.64 [R1+0x4c0], R148 ;  /* 0x0004c09401007387 */ /* 0x000fe20000100a00 */
[--C-:B------:R-:W-:Y:S01]  /*29960*/  IMAD.MOV.U32 R185, RZ, RZ, R11.reuse ;  /* 0x000000ffffb97224 */ /* 0x100fe200078e000b */
[----:B------:R-:W-:Y:S01]  /*29970*/  TEX.LL RZ, R180, R180, R0, UR10, 2D, 0x3 ;  /* 0x28ff0a00b4b47f60 */ /* 0x000fe200089e03ff */
[----:B0-----:R-:W-:Y:S01]  /*29980*/  IMAD.MOV.U32 R145, RZ, RZ, R11 ;  /* 0x000000ffff917224 */ /* 0x001fe200078e000b */
[----:B------:R-:W-:-:S04]  /*29990*/  DEPBAR.LE SB5, 0xa ;  /* 0x0000d2800000791a */ /* 0x000fc80000000000 */
[----:B------:R0:W-:Y:S04]  /*299a0*/  STL [R1+0x3ec], R22 ;  /* 0x0003ec1601007387 */ /* 0x0001e80000100800 */
[----:B------:R2:W-:Y:S01]  /*299b0*/  STL [R1+0xd8], R18 ;  /* 0x0000d81201007387 */ /* 0x0005e20000100800 */
[----:B-1----:R-:W-:Y:S01]  /*299c0*/  IMAD.MOV.U32 R141, RZ, RZ, R11 ;  /* 0x000000ffff8d7224 */ /* 0x002fe200078e000b */
[----:B0-----:R-:W5:Y:S01]  /*299d0*/  TEX.LL RZ, R22, R144, R0, UR4, 2D, 0x1 ;  /* 0x28ff040090167f60 */ /* 0x001f6200089e01ff */
[----:B--2---:R-:W5:Y:S02]  /*299e0*/  TEX.LL RZ, R18, R182, R0, UR6, 2D, 0x1 ;  /* 0x28ff0600b6127f60 */ /* 0x004f6400089e01ff */
[----:B------:R-:W5:Y:S01]  /*299f0*/  TEX.LL RZ, R154, R140, R0, UR8, 2D, 0x3 ;  /* 0x28ff08008c9a7f60 */ /* 0x000f6200089e03ff */
[----:B------:R-:W-:Y:S01]  /*29a00*/  TEX.LL RZ, R184, R184, R0, UR10, 2D, 0x3 ;  /* 0x28ff0a00b8b87f60 */ /* 0x000fe200089e03ff */
[----:B------:R-:W-:Y:S01]  /*29a10*/  IMAD.MOV.U32 R148, RZ, RZ, R54 ;  /* 0x000000ffff947224 */ /* 0x000fe200078e0036 */
[----:B------:R-:W-:Y:S01]  /*29a20*/  MOV R149, R13 ;  /* 0x0000000d00957202 */ /* 0x000fe20000000f00 */
[----:B------:R-:W-:-:S04]  /*29a30*/  DEPBAR.LE SB5, 0xc ;  /* 0x0000d3000000791a */ /* 0x000fc80000000000 */
[----:B------:R-:W-:Y:S01]  /*29a40*/  STL.64 [R1+0x4d0], R160 ;  /* 0x0004d0a001007387 */ /* 0x000fe20000100a00 */
[----:B------:R-:W-:Y:S01]  /*29a50*/  IMAD.MOV.U32 R187, RZ, RZ, R13 ;  /* 0x000000ffffbb7224 */ /* 0x000fe200078e000d */
[----:B------:R-:W-:Y:S01]  /*29a60*/  MOV R189, R13 ;  /* 0x0000000d00bd7202 */ /* 0x000fe20000000f00 */
[--C-:B------:R-:W-:Y:S02]  /*29a70*/  IMAD.MOV.U32 R191, RZ, RZ, R15.reuse ;  /* 0x000000ffffbf7224 */ /* 0x100fe400078e000f */
[----:B------:R-:W-:Y:S01]  /*29a80*/  IMAD.MOV.U32 R193, RZ, RZ, R15 ;  /* 0x000000ffffc17224 */ /* 0x000fe200078e000f */
[----:B------:R-:W-:-:S04]  /*29a90*/  DEPBAR.LE SB5, 0xa ;  /* 0x0000d2800000791a */ /* 0x000fc80000000000 */
[----:B------:R0:W-:Y:S04]  /*29aa0*/  STL [R1+0x3f4], R16 ;  /* 0x0003f41001007387 */ /* 0x0001e80000100800 */
[----:B------:R1:W-:Y:S01]  /*29ab0*/  STL [R1+0x118], R14 ;  /* 0x0001180e01007387 */ /* 0x0003e20000100800 */
[----:B0-----:R0:W5:Y:S01]  /*29ac0*/  TEX.LL RZ, R16, R148, R0, UR4, 2D, 0x1 ;  /* 0x28ff040094107f60 */ /* 0x00116200089e01ff */
[----:B------:R-:W-:-:S04]  /*29ad0*/  DEPBAR.LE SB5, 0xa ;  /* 0x0000d2800000791a */ /* 0x000fc80000000000 */
[----:B------:R2:W-:Y:S01]  /*29ae0*/  STL.64 [R1+0x4e0], R152 ;  /* 0x0004e09801007387 */ /* 0x0005e20000100a00 */
[----:B-1----:R-:W5:Y:S01]  /*29af0*/  TEX.LL RZ, R14, R186, R0, UR6, 2D, 0x1 ;  /* 0x28ff0600ba0e7f60 */ /* 0x002f6200089e01ff */
[----:B--2---:R-:W-:Y:S02]  /*29b00*/  IMAD.MOV.U32 R152, RZ, RZ, R54 ;  /* 0x000000ffff987224 */ /* 0x004fe400078e0036 */
[----:B------:R-:W-:Y:S01]  /*29b10*/  IMAD.MOV.U32 R153, RZ, RZ, R13 ;  /* 0x000000ffff997224 */ /* 0x000fe200078e000d */
[----:B0-----:R-:W-:-:S03]  /*29b20*/  MOV R149, R15 ;  /* 0x0000000f00957202 */ /* 0x001fc60000000f00 */
[----:B------:R0:W5:Y:S01]  /*29b30*/  TEX.LL RZ, R160, R152, R0, UR8, 2D, 0x3 ;  /* 0x28ff080098a07f60 */ /* 0x00016200089e03ff */
[----:B------:R-:W-:Y:S01]  /*29b40*/  TEX.LL RZ, R188, R188, R0, UR10, 2D, 0x3 ;  /* 0x28ff0a00bcbc7f60 */ /* 0x000fe200089e03ff */
[----:B------:R-:W-:-:S04]  /*29b50*/  DEPBAR.LE SB5, 0xa ;  /* 0x0000d2800000791a */ /* 0x000fc80000000000 */
[----:B------:R1:W-:Y:S04]  /*29b60*/  STL [R1+0x3fc], R12 ;  /* 0x0003fc0c01007387 */ /* 0x0003e80000100800 */
[----:B------:R2:W-:Y:S01]  /*29b70*/  STL [R1+0x11c], R6 ;  /* 0x00011c0601007387 */ /* 0x0005e20000100800 */
[----:B-1----:R1:W5:Y:S01]  /*29b80*/  TEX.LL RZ, R12, R148, R0, UR4, 2D, 0x1 ;  /* 0x28ff0400940c7f60 */ /* 0x00236200089e01ff */
[----:B0-----:R-:W-:Y:S01]  /*29b90*/  IMAD.MOV.U32 R153, RZ, RZ, R15 ;  /* 0x000000ffff997224 */ /* 0x001fe200078e000f */
[----:B------:R-:W-:-:S04]  /*29ba0*/  DEPBAR.LE SB5, 0xa ;  /* 0x0000d2800000791a */ /* 0x000fc80000000000 */
[----:B------:R0:W-:Y:S01]  /*29bb0*/  STL.64 [R1+0x4f8], R158 ;  /* 0x0004f89e01007387 */ /* 0x0001e20000100a00 */
[----:B--2---:R-:W5:Y:S01]  /*29bc0*/  TEX.LL RZ, R6, R190, R0, UR6, 2D, 0x1 ;  /* 0x28ff0600be067f60 */ /* 0x004f6200089e01ff */
[----:B0-----:R0:W5:Y:S01]  /*29bd0*/  TEX.LL RZ, R158, R152, R0, UR8, 2D, 0x3 ;  /* 0x28ff0800989e7f60 */ /* 0x00116200089e03ff */
[----:B------:R-:W-:Y:S01]  /*29be0*/  TEX.LL RZ, R192, R192, R0, UR10, 2D, 0x3 ;  /* 0x28ff0a00c0c07f60 */ /* 0x000fe200089e03ff */
[----:B-1----:R-:W-:Y:S01]  /*29bf0*/  IMAD.MOV.U32 R149, RZ, RZ, R17 ;  /* 0x000000ffff957224 */ /* 0x002fe200078e0011 */
[----:B------:R-:W-:-:S04]  /*29c00*/  DEPBAR.LE SB5, 0xa ;  /* 0x0000d2800000791a */ /* 0x000fc80000000000 */
[----:B------:R-:W-:Y:S04]  /*29c10*/  STL [R1+0x404], R24 ;  /* 0x0004041801007387 */ /* 0x000fe80000100800 */
[----:B------:R1:W-:Y:S02]  /*29c20*/  STL [R1+0x3f0], R4 ;  /* 0x0003f00401007387 */ /* 0x0003e40000100800 */
[----:B-1----:R1:W5:Y:S01]  /*29c30*/  TEX.LL RZ, R4, R148, R0, UR4, 2D, 0x1 ;  /* 0x28ff040094047f60 */ /* 0x00236200089e01ff */
[--C-:B------:R-:W-:Y:S02]  /*29c40*/  IMAD.MOV.U32 R195, RZ, RZ, R17.reuse ;  /* 0x000000ffffc37224 */ /* 0x100fe400078e0011 */
[--C-:B------:R-:W-:Y:S02]  /*29c50*/  IMAD.MOV.U32 R197, RZ, RZ, R17.reuse ;  /* 0x000000ffffc57224 */ /* 0x100fe400078e0011 */
[----:B0-----:R-:W-:Y:S01]  /*29c60*/  IMAD.MOV.U32 R153, RZ, RZ, R17 ;  /* 0x000000ffff997224 */ /* 0x001fe200078e0011 */
[----:B------:R-:W-:-:S04]  /*29c70*/  DEPBAR.LE SB5, 0xa ;  /* 0x0000d2800000791a */ /* 0x000fc80000000000 */
[----:B------:R0:W-:Y:S01]  /*29c80*/  STL.64 [R1+0x500], R156 ;  /* 0x0005009c01007387 */ /* 0x0001e20000100a00 */
[----:B------:R-:W5:Y:S01]  /*29c90*/  TEX.LL RZ, R24, R194, R0, UR6, 2D, 0x1 ;  /* 0x28ff0600c2187f60 */ /* 0x000f6200089e01ff */
[----:B------:R-:W-:Y:S01]  /*29ca0*/  MOV R199, R19 ;  /* 0x0000001300c77202 */ /* 0x000fe20000000f00 */
[--C-:B------:R-:W-:Y:S02]  /*29cb0*/  IMAD.MOV.U32 R201, RZ, RZ, R19.reuse ;  /* 0x000000ffffc97224 */ /* 0x100fe400078e0013 */
[----:B-1----:R-:W-:Y:S01]  /*29cc0*/  IMAD.MOV.U32 R149, RZ, RZ, R19 ;  /* 0x000000ffff957224 */ /* 0x002fe200078e0013 */
[----:B0-----:R0:W5:Y:S01]  /*29cd0*/  TEX.LL RZ, R156, R152, R0, UR8, 2D, 0x3 ;  /* 0x28ff0800989c7f60 */ /* 0x00116200089e03ff */
[----:B------:R-:W-:Y:S01]  /*29ce0*/  TEX.LL RZ, R196, R196, R0, UR10, 2D, 0x3 ;  /* 0x28ff0a00c4c47f60 */ /* 0x000fe200089e03ff */
[----:B------:R-:W-:-:S04]  /*29cf0*/  DEPBAR.LE SB5, 0xa ;  /* 0x0000d2800000791a */ /* 0x000fc80000000000 */
[----:B------:R1:W-:Y:S01]  /*29d00*/  STL [R1+0x40c], R22 ;  /* 0x00040c1601007387 */ /* 0x0003e20000100800 */
[----:B------:R-:W-:-:S03]  /*29d10*/  IMAD.MOV.U32 R203, RZ, RZ, R21 ;  /* 0x000000ffffcb7224 */ /* 0x000fc600078e0015 */
[----:B------:R2:W-:Y:S01]  /*29d20*/  STL [R1+0x3f8], R18 ;  /* 0x0003f81201007387 */ /* 0x0005e20000100800 */
[----:B-1----:R1:W5:Y:S01]  /*29d30*/  TEX.LL RZ, R22, R148, R0, UR4, 2D, 0x1 ;  /* 0x28ff040094167f60 */ /* 0x00236200089e01ff */
[----:B------:R-:W-:-:S04]  /*29d40*/  DEPBAR.LE SB5, 0xa ;  /* 0x0000d2800000791a */ /* 0x000fc80000000000 */
[----:B------:R3:W-:Y:S01]  /*29d50*/  STL.64 [R1+0x510], R154 ;  /* 0x0005109a01007387 */ /* 0x0007e20000100a00 */
[----:B0-----:R-:W-:Y:S01]  /*29d60*/  MOV R153, R19 ;  /* 0x0000001300997202 */ /* 0x001fe20000000f00 */
[----:B--2---:R-:W5:Y:S01]  /*29d70*/  TEX.LL RZ, R18, R198, R0, UR6, 2D, 0x1 ;  /* 0x28ff0600c6127f60 */ /* 0x004f6200089e01ff */
[--C-:B------:R-:W-:Y:S02]  /*29d80*/  IMAD.MOV.U32 R205, RZ, RZ, R21.reuse ;  /* 0x000000ffffcd7224 */ /* 0x100fe400078e0015 */
[----:B---3--:R0:W5:Y:S01]  /*29d90*/  TEX.LL RZ, R154, R152, R0, UR8, 2D, 0x3 ;  /* 0x28ff0800989a7f60 */ /* 0x00816200089e03ff */
[----:B------:R-:W-:Y:S01]  /*29da0*/  TEX.LL RZ, R200, R200, R0, UR10, 2D, 0x3 ;  /* 0x28ff0a00c8c87f60 */ /* 0x000fe200089e03ff */
[----:B-1----:R-:W-:Y:S01]  /*29db0*/  IMAD.MOV.U32 R149, RZ, RZ, R21 ;  /* 0x000000ffff957224 */ /* 0x002fe200078e0015 */
[----:B------:R-:W-:-:S04]  /*29dc0*/  DEPBAR.LE SB5, 0xb ;  /* 0x0000d2c00000791a */ /* 0x000fc80000000000 */
[----:B------:R1:W-:Y:S01]  /*29dd0*/  STL [R1+0x414], R16 ;  /* 0x0004141001007387 */ /* 0x0003e20000100800 */
[----:B------:R-:W-:Y:S01]  /*29de0*/  IMAD.MOV.U32 R28, RZ, RZ, R3 ;  /* 0x000000ffff1c7224 */ /* 0x000fe200078e0003 */
[----:B------:R-:W-:Y:S01]  /*29df0*/  MOV R209, R23 ;  /* 0x0000001700d17202 */ /* 0x000fe20000000f00 */
[----:B------:R-:W-:Y:S01]  /*29e00*/  IMAD.MOV.U32 R207, RZ, RZ, R23 ;  /* 0x000000ffffcf7224 */ /* 0x000fe200078e0017 */
[----:B-1----:R1:W5:Y:S01]  /*29e10*/  TEX.LL RZ, R16, R148, R0, UR4, 2D, 0x1 ;  /* 0x28ff040094107f60 */ /* 0x00236200089e01ff */
[----:B0-----:R-:W-:Y:S01]  /*29e20*/  IMAD.MOV.U32 R153, RZ, RZ, R21 ;  /* 0x000000ffff997224 */ /* 0x001fe200078e0015 */
[----:B------:R-:W-:-:S04]  /*29e30*/  DEPBAR.LE SB5, 0xa ;  /* 0x0000d2800000791a */ /* 0x000fc80000000000 */
[----:B------:R0:W-:Y:S01]  /*29e40*/  STL [R1+0x400], R14 ;  /* 0x0004000e01007387 */ /* 0x0001e20000100800 */
[----:B------:R-:W-:-:S03]  /*29e50*/  IMAD.MOV.U32 R141, RZ, RZ, R28 ;  /* 0x000000ffff8d7224 */ /* 0x000fc600078e001c */
[----:B------:R-:W-:Y:S01]  /*29e60*/  STL.64 [R1+0x528], R160 ;  /* 0x000528a001007387 */ /* 0x000fe20000100a00 */
[----:B0-----:R-:W5:Y:S01]  /*29e70*/  TEX.LL RZ, R14, R202, R0, UR6, 2D, 0x1 ;  /* 0x28ff0600ca0e7f60 */ /* 0x001f6200089e01ff */
[----:B------:R0:W5:Y:S01]  /*29e80*/  TEX.LL RZ, R162, R152, R0, UR8, 2D, 0x3 ;  /* 0x28ff080098a27f60 */ /* 0x00016200089e03ff */
[----:B------:R-:W-:Y:S01]  /*29e90*/  TEX.LL RZ, R204, R204, R0, UR10, 2D, 0x3 ;  /* 0x28ff0a00cccc7f60 */ /* 0x000fe200089e03ff */
[----:B-1----:R-:W-:Y:S02]  /*29ea0*/  IMAD.MOV.U32 R149, RZ, RZ, R23 ;  /* 0x000000ffff957224 */ /* 0x002fe400078e0017 */
[----:B------:R-:W-:Y:S01]  /*29eb0*/  IMAD.MOV.U32 R213, RZ, RZ, R25 ;  /* 0x000000ffffd57224 */ /* 0x000fe200078e0019 */
[----:B------:R-:W-:-:S04]  /*29ec0*/  DEPBAR.LE SB5, 0xb ;  /* 0x0000d2c00000791a */ /* 0x000fc80000000000 */
[----:B------:R1:W-:Y:S02]  /*29ed0*/  STL [R1+0x41c], R12 ;  /* 0x00041c0c01007387 */ /* 0x0003e40000100800 */
[----:B-1----:R1:W5:Y:S01]  /*29ee0*/  TEX.LL RZ, R12, R148, R0, UR4, 2D, 0x1 ;  /* 0x28ff0400940c7f60 */ /* 0x00236200089e01ff */
[----:B------:R-:W5:Y:S01]  /*29ef0*/  TEX.LL RZ, R28, R206, R0, UR6, 2D, 0x1 ;  /* 0x28ff0600ce1c7f60 */ /* 0x000f6200089e01ff */
[----:B0-----:R-:W-:Y:S01]  /*29f00*/  IMAD.MOV.U32 R153, RZ, RZ, R23 ;  /* 0x000000ffff997224 */ /* 0x001fe200078e0017 */
[----:B------:R-:W-:-:S04]  /*29f10*/  DEPBAR.LE SB5, 0xc ;  /* 0x0000d3000000791a */ /* 0x000fc80000000000 */
[----:B------:R0:W-:Y:S01]  /*29f20*/  STL [R1+0x408], R6 ;  /* 0x0004080601007387 */ /* 0x0001e20000100800 */
[----:B------:R-:W5:Y:S01]  /*29f30*/  TEX.LL RZ, R160, R152, R0, UR8, 2D, 0x3 ;  /* 0x28ff080098a07f60 */ /* 0x000f6200089e03ff */
[----:B------:R-:W-:Y:S01]  /*29f40*/  TEX.LL RZ, R208, R208, R0, UR10, 2D, 0x3 ;  /* 0x28ff0a00d0d07f60 */ /* 0x000fe200089e03ff */
[----:B------:R-:W-:-:S04]  /*29f50*/  DEPBAR.LE SB5, 0xc ;  /* 0x0000d3000000791a */ /* 0x000fc80000000000 */
[----:B------:R-:W-:Y:S01]  /*29f60*/  STL.64 [R1+0x538], R158 ;  /* 0x0005389e01007387 */ /* 0x000fe20000100a00 */
[----:B-1----:R-:W-:-:S04]  /*29f70*/  MOV R149, R25 ;  /* 0x0000001900957202 */ /* 0x002fc80000000f00 */
[----:B0-----:R-:W5:Y:S01]  /*29f80*/  TEX.LL RZ, R6, R148, R0, UR4, 2D, 0x1 ;  /* 0x28ff040094067f60 */ /* 0x001f6200089e01ff */
[----:B------:R-:W-:-:S04]  /*29f90*/  DEPBAR.LE SB5, 0xc ;  /* 0x0000d3000000791a */ /* 0x000fc80000000000 */
[----:B------:R0:W-:Y:S02]  /*29fa0*/  STL [R1+0x420], R4 ;  /* 0x0004200401007387 */ /* 0x0001e40000100800 */
[----:B0-----:R-:W5:Y:S01]  /*29fb0*/  TEX.LL RZ, R4, R212, R0, UR6, 2D, 0x1 ;  /* 0x28ff0600d4047f60 */ /* 0x001f6200089e01ff */
[----:B------:R-:W-:Y:S01]  /*29fc0*/  MOV R30, R3 ;  /* 0x00000003001e7202 */ /* 0x000fe20000000f00 */
[----:B------:R-:W-:Y:S02]  /*29fd0*/  IMAD.MOV.U32 R211, RZ, RZ, R25 ;  /* 0x000000ffffd37224 */ /* 0x000fe400078e0019 */
[----:B------:R-:W-:Y:S02]  /*29fe0*/  IMAD.MOV.U32 R61, RZ, RZ, R3 ;  /* 0x000000ffff3d7224 */ /* 0x000fe400078e0003 */
[----:B------:R-:W-:Y:S02]  /*29ff0*/  IMAD.MOV.U32 R145, RZ, RZ, R30 ;  /* 0x000000ffff917224 */ /* 0x000fe400078e001e */
[----:B------:R-:W-:Y:S01]  /*2a000*/  IMAD.MOV.U32 R144, RZ, RZ, R58 ;  /* 0x000000ffff907224 */ /* 0x000fe200078e003a */
[----:B------:R-:W-:-:S04]  /*2a010*/  DEPBAR.LE SB5, 0xc ;  /* 0x0000d3000000791a */ /* 0x000fc80000000000 */
[----:B------:R0:W-:Y:S01]  /*2a020*/  STL [R1+0x410], R24 ;  /* 0x0004101801007387 */ /* 0x0001e20000100800 */
[----:B------:R-:W-:Y:S01]  /*2a030*/  IMAD.MOV.U32 R140, RZ, RZ, R60 ;  /* 0x000000ffff8c7224 */ /* 0x000fe200078e003c */
[----:B------:R-:W-:Y:S01]  /*2a040*/  TEX.LL RZ, R210, R210, R0, UR10, 2D, 0x3 ;  /* 0x28ff0a00d2d27f60 */ /* 0x000fe200089e03ff */
[----:B------:R-:W5:Y:S01]  /*2a050*/  TEX.LL RZ, R158, R148, R0, UR8, 2D, 0x3 ;  /* 0x28ff0800949e7f60 */ /* 0x000f6200089e03ff */
[----:B------:R-:W-:-:S04]  /*2a060*/  DEPBAR.LE SB5, 0xc ;  /* 0x0000d3000000791a */ /* 0x000fc80000000000 */
[----:B------:R-:W-:Y:S01]  /*2a070*/  STL.64 [R1+0x548], R156 ;  /* 0x0005489c01007387 */ /* 0x000fe20000100a00 */
[----:B------:R-:W-:Y:S01]  /*2a080*/  IMAD.MOV.U32 R59, RZ, RZ, R3 ;  /* 0x000000ffff3b7224 */ /* 0x000fe200078e0003 */
[-C--:B------:R-:W-:Y:S01]  /*2a090*/  MOV R220, R60.reuse ;  /* 0x0000003c00dc7202 */ /* 0x080fe20000000f00 */
[--C-:B------:R-:W-:Y:S01]  /*2a0a0*/  IMAD.MOV.U32 R214, RZ, RZ, R60.reuse ;  /* 0x000000ffffd67224 */ /* 0x100fe200078e003c */
[----:B------:R-:W-:Y:S01]  /*2a0b0*/  MOV R229, R60 ;  /* 0x0000003c00e57202 */ /* 0x000fe20000000f00 */
[----:B------:R-:W-:Y:S01]  /*2a0c0*/  IMAD.MOV.U32 R216, RZ, RZ, R60 ;  /* 0x000000ffffd87224 */ /* 0x000fe200078e003c */
[----:B0-----:R0:W5:Y:S01]  /*2a0d0*/  TEX.LL RZ, R24, R144, R0, UR4, 2D, 0x1 ;  /* 0x28ff040090187f60 */ /* 0x00116200089e01ff */
[----:B------:R-:W-:-:S04]  /*2a0e0*/  DEPBAR.LE SB5, 0xc ;  /* 0x0000d3000000791a */ /* 0x000fc80000000000 */
[----:B------:R1:W-:Y:S01]  /*2a0f0*/  STL [R1+0x418], R22 ;  /* 0x0004181601007387 */ /* 0x0003e20000100800 */
[--C-:B------:R-:W-:Y:S02]  /*2a100*/  IMAD.MOV.U32 R218, RZ, RZ, R60.reuse ;  /* 0x000000ffffda7224 */ /* 0x100fe400078e003c */
[--C-:B------:R-:W-:Y:S02]  /*2a110*/  IMAD.MOV.U32 R222, RZ, RZ, R60.reuse ;  /* 0x000000ffffde7224 */ /* 0x100fe400078e003c */
[--C-:B------:R-:W-:Y:S02]  /*2a120*/  IMAD.MOV.U32 R224, RZ, RZ, R60.reuse ;  /* 0x000000ffffe07224 */ /* 0x100fe400078e003c */
[--C-:B------:R-:W-:Y:S02]  /*2a130*/  IMAD.MOV.U32 R226, RZ, RZ, R60.reuse ;  /* 0x000000ffffe27224 */ /* 0x100fe400078e003c */
[----:B------:R-:W-:Y:S01]  /*2a140*/  IMAD.MOV.U32 R31, RZ, RZ, R60 ;  /* 0x000000ffff1f7224 */ /* 0x000fe200078e003c */
[----:B-1----:R1:W5:Y:S01]  /*2a150*/  TEX.LL RZ, R22, R140, R0, UR6, 2D, 0x1 ;  /* 0x28ff06008c167f60 */ /* 0x00236200089e01ff */
[----:B------:R-:W-:Y:S01]  /*2a160*/  TEX.LL RZ, R60, R60, R0, UR10, 2D, 0x3 ;  /* 0x28ff0a003c3c7f60 */ /* 0x000fe200089e03ff */
[----:B------:R-:W5:Y:S01]  /*2a170*/  TEX.LL RZ, R156, R58, R0, UR8, 2D, 0x3 ;  /* 0x28ff08003a9c7f60 */ /* 0x000f6200089e03ff */
[----:B------:R-:W-:Y:S01]  /*2a180*/  MOV R215, R5 ;  /* 0x0000000500d77202 */ /* 0x000fe20000000f00 */
[----:B0-----:R-:W-:Y:S01]  /*2a190*/  IMAD.MOV.U32 R145, RZ, RZ, R5 ;  /* 0x000000ffff917224 */ /* 0x001fe200078e0005 */
[----:B------:R-:W-:-:S04]  /*2a1a0*/  DEPBAR.LE SB5, 0xc ;  /* 0x0000d3000000791a */ /* 0x000fc80000000000 */
[----:B------:R0:W-:Y:S01]  /*2a1b0*/  STL [R1+0x48], R18 ;  /* 0x0000481201007387 */ /* 0x0001e20000100800 */
[----:B------:R-:W-:-:S03]  /*2a1c0*/  IMAD.MOV.U32 R217, RZ, RZ, R5 ;  /* 0x000000ffffd97224 */ /* 0x000fc600078e0005 */
[----:B------:R-:W-:Y:S01]  /*2a1d0*/  STL.64 [R1+0x550], R154 ;  /* 0x0005509a01007387 */ /* 0x000fe20000100a00 */
[----:B-1----:R-:W-:Y:S01]  /*2a1e0*/  IMAD.MOV.U32 R140, RZ, RZ, R58 ;  /* 0x000000ffff8c7224 */ /* 0x002fe200078e003a */
[----:B------:R-:W-:Y:S01]  /*2a1f0*/  MOV R141, R5 ;  /* 0x00000005008d7202 */ /* 0x000fe20000000f00 */
[----:B0-----:R0:W5:Y:S01]  /*2a200*/  TEX.LL RZ, R18, R144, R0, UR4, 2D, 0x1 ;  /* 0x28ff040090127f60 */ /* 0x00116200089e01ff */
[----:B------:R-:W-:-:S04]  /*2a210*/  DEPBAR.LE SB5, 0xc ;  /* 0x0000d3000000791a */ /* 0x000fc80000000000 */
[----:B------:R1:W-:Y:S01]  /*2a220*/  STL [R1+0x44], R16 ;  /* 0x0000441001007387 */ /* 0x0003e20000100800 */
[--C-:B------:R-:W-:Y:S02]  /*2a230*/  IMAD.MOV.U32 R219, RZ, RZ, R7.reuse ;  /* 0x000000ffffdb7224 */ /* 0x100fe400078e0007 */
[----:B------:R-:W-:Y:S01]  /*2a240*/  IMAD.MOV.U32 R221, RZ, RZ, R7 ;  /* 0x000000ffffdd7224 */ /* 0x000fe200078e0007 */
[----:B-1----:R-:W5:Y:S01]  /*2a250*/  TEX.LL RZ, R16, R214, R0, UR6, 2D, 0x1 ;  /* 0x28ff0600d6107f60 */ /* 0x002f6200089e01ff */
[----:B------:R1:W5:Y:S01]  /*2a260*/  TEX.LL RZ, R154, R140, R0, UR8, 2D, 0x3 ;  /* 0x28ff08008c9a7f60 */ /* 0x00036200089e03ff */
[----:B------:R-:W-:Y:S01]  /*2a270*/  TEX.LL RZ, R216, R216, R0, UR10, 2D, 0x3 ;  /* 0x28ff0a00d8d87f60 */ /* 0x000fe200089e03ff */
[----:B------:R-:W-:-:S04]  /*2a280*/  DEPBAR.LE SB5, 0xc ;  /* 0x0000d3000000791a */ /* 0x000fc80000000000 */
[----:B------:R2:W-:Y:S01]  /*2a290*/  STL [R1+0x40], R14 ;  /* 0x0000400e01007387 */ /* 0x0005e20000100800 */
[----:B0-----:R-:W-:-:S03]  /*2a2a0*/  IMAD.MOV.U32 R145, RZ, RZ, R7 ;  /* 0x000000ffff917224 */ /* 0x001fc600078e0007 */
[----:B------:R-:W-:Y:S01]  /*2a2b0*/  STL.64 [R1+0x560], R162 ;  /* 0x000560a201007387 */ /* 0x000fe20000100a00 */
[----:B------:R-:W-:Y:S01]  /*2a2c0*/  IMAD.MOV.U32 R223, RZ, RZ, R9 ;  /* 0x000000ffffdf7224 */ /* 0x000fe200078e0009 */
[----:B--2---:R0:W5:Y:S01]  /*2a2d0*/  TEX.LL RZ, R14, R144, R0, UR4, 2D, 0x1 ;  /* 0x28ff0400900e7f60 */ /* 0x00416200089e01ff */
[----:B-1----:R-:W-:Y:S01]  /*2a2e0*/  IMAD.MOV.U32 R141, RZ, RZ, R7 ;  /* 0x000000ffff8d7224 */ /* 0x002fe200078e0007 */
[----:B------:R-:W-:-:S04]  /*2a2f0*/  DEPBAR.LE SB5, 0xc ;  /* 0x0000d3000000791a */ /* 0x000fc80000000000 */
[----:B------:R1:W-:Y:S02]  /*2a300*/  STL [R1+0x3c], R12 ;  /* 0x00003c0c01007387 */ /* 0x0003e40000100800 */
[----:B-1----:R-:W5:Y:S01]  /*2a310*/  TEX.LL RZ, R12, R218, R0, UR6, 2D, 0x1 ;  /* 0x28ff0600da0c7f60 */ /* 0x002f6200089e01ff */
[----:B------:R1:W5:Y:S01]  /*2a320*/  TEX.LL RZ, R152, R140, R0, UR8, 2D, 0x3 ;  /* 0x28ff08008c987f60 */ /* 0x00036200089e03ff */
[----:B------:R-:W-:Y:S01]  /*2a330*/  TEX.LL RZ, R220, R220, R0, UR10, 2D, 0x3 ;  /* 0x28ff0a00dcdc7f60 */ /* 0x000fe200089e03ff */
[----:B0-----:R-:W-:Y:S01]  /*2a340*/  IMAD.MOV.U32 R145, RZ, RZ, R9 ;  /* 0x000000ffff917224 */ /* 0x001fe200078e0009 */
[----:B------:R-:W-:-:S04]  /*2a350*/  DEPBAR.LE SB5, 0xb ;  /* 0x0000d2c00000791a */ /* 0x000fc80000000000 */
[----:B------:R-:W-:Y:S04]  /*2a360*/  STL [R1+0x38], R28 ;  /* 0x0000381c01007387 */ /* 0x000fe80000100800 */
[----:B------:R-:W-:Y:S04]  /*2a370*/  STL.64 [R1+0x558], R160 ;  /* 0x000558a001007387 */ /* 0x000fe80000100a00 */
[----:B------:R0:W-:Y:S02]  /*2a380*/  STL [R1+0x34], R6 ;  /* 0x0000340601007387 */ /* 0x0001e40000100800 */
[----:B0-----:R0:W5:Y:S01]  /*2a390*/  TEX.LL RZ, R6, R144, R0, UR4, 2D, 0x1 ;  /* 0x28ff040090067f60 */ /* 0x00116200089e01ff */
[----:B------:R-:W-:-:S04]  /*2a3a0*/  DEPBAR.LE SB5, 0xb ;  /* 0x0000d2c00000791a */ /* 0x000fc80000000000 */
[----:B------:R2:W-:Y:S02]  /*2a3b0*/  STL [R1+0x30], R4 ;  /* 0x0000300401007387 */ /* 0x0005e40000100800 */
[----:B--2---:R-:W5:Y:S01]  /*2a3c0*/  TEX.LL RZ, R4, R222, R0, UR6, 2D, 0x1 ;  /* 0x28ff0600de047f60 */ /* 0x004f6200089e01ff */
[----:B-1----:R-:W-:Y:S01]  /*2a3d0*/  IMAD.MOV.U32 R141, RZ, RZ, R9 ;  /* 0x000000ffff8d7224 */ /* 0x002fe200078e0009 */
[----:B------:R-:W-:Y:S01]  /*2a3e0*/  MOV R225, R9 ;  /* 0x0000000900e17202 */ /* 0x000fe20000000f00 */
[----:B------:R-:W-:Y:S02]  /*2a3f0*/  IMAD.MOV.U32 R227, RZ, RZ, R11 ;  /* 0x000000ffffe37224 */ /* 0x000fe400078e000b */
[----:B------:R1:W5:Y:S01]  /*2a400*/  TEX.LL RZ, R148, R140, R0, UR8, 2D, 0x3 ;  /* 0x28ff08008c947f60 */ /* 0x00036200089e03ff */
[----:B0-----:R-:W-:Y:S01]  /*2a410*/  MOV R145, R11 ;  /* 0x0000000b00917202 */ /* 0x001fe20000000f00 */
[----:B------:R-:W-:-:S04]  /*2a420*/  DEPBAR.LE SB5, 0xc ;  /* 0x0000d3000000791a */ /* 0x000fc80000000000 */
[----:B------:R-:W-:Y:S01]  /*2a430*/  STL.64 [R1+0x540], R158 ;  /* 0x0005409e01007387 */ /* 0x000fe20000100a00 */
[----:B------:R-:W-:Y:S01]  /*2a440*/  TEX.LL RZ, R224, R224, R0, UR10, 2D, 0x3 ;  /* 0x28ff0a00e0e07f60 */ /* 0x000fe200089e03ff */
[----:B------:R-:W-:Y:S01]  /*2a450*/  TEX.LL RZ, R30, R144, R0, UR4, 2D, 0x1 ;  /* 0x28ff0400901e7f60 */ /* 0x000fe200089e01ff */
[----:B------:R-:W-:Y:S01]  /*2a460*/  TEX.LL RZ, R28, R226, R0, UR6, 2D, 0x1 ;  /* 0x28ff0600e21c7f60 */ /* 0x000fe200089e01ff */
[----:B------:R-:W-:-:S04]  /*2a470*/  DEPBAR.LE SB5, 0xa ;  /* 0x0000d2800000791a */ /* 0x000fc80000000000 */
[----:B------:R-:W-:Y:S01]  /*2a480*/  STL [R1+0x24], R24 ;  /* 0x0000241801007387 */ /* 0x000fe20000100800 */
[----:B-1----:R-:W-:-:S03]  /*2a490*/  IMAD.MOV.U32 R141, RZ, RZ, R11 ;  /* 0x000000ffff8d7224 */ /* 0x002fc600078e000b */
[----:B------:R-:W-:Y:S03]  /*2a4a0*/  STL [R1+0x20], R22 ;  /* 0x0000201601007387 */ /* 0x000fe60000100800 */
[----:B------:R-:W5:Y:S01]  /*2a4b0*/  TEX.LL RZ, R140, R140, R0, UR8, 2D, 0x3 ;  /* 0x28ff08008c8c7f60 */ /* 0x000f6200089e03ff */
[----:B------:R-:W2:Y:S04]  /*2a4c0*/  LDL.LU R182, [R1+0x120] ;  /* 0x0001200001b67983 */ /* 0x000ea80000300800 */
[----:B------:R-:W3:Y:S01]  /*2a4d0*/  LDL.LU R186, [R1+0x128] ;  /* 0x0001280001ba7983 */ /* 0x000ee20000300800 */
[----:B------:R-:W-:-:S04]  /*2a4e0*/  DEPBAR.LE SB5, 0x9 ;  /* 0x0000d2400000791a */ /* 0x000fc80000000000 */
[----:B------:R-:W-:Y:S04]  /*2a4f0*/  STL.64 [R1+0x530], R156 ;  /* 0x0005309c01007387 */ /* 0x000fe80000100a00 */
[----:B------:R-:W-:Y:S04]  /*2a500*/  STL [R1+0x1c], R18 ;  /* 0x00001c1201007387 */ /* 0x000fe80000100800 */
[----:B------:R-:W3:Y:S01]  /*2a510*/  LDL.LU R174, [R1+0x130] ;  /* 0x0001300001ae7983 */ /* 0x000ee20000300800 */
[----:B------:R-:W-:-:S04]  /*2a520*/  DEPBAR.LE SB5, 0x7 ;  /* 0x0000d1c00000791a */ /* 0x000fc80000000000 */
[----:B------:R-:W-:Y:S04]  /*2a530*/  STL [R1+0x18], R16 ;  /* 0x0000181001007387 */ /* 0x000fe80000100800 */
[----:B------:R0:W-:Y:S04]  /*2a540*/  STL.64 [R1+0x520], R154 ;  /* 0x0005209a01007387 */ /* 0x0001e80000100a00 */
[----:B------:R-:W3:Y:S04]  /*2a550*/  LDL.LU R178, [R1+0x138] ;  /* 0x0001380001b27983 */ /* 0x000ee80000300800 */
[----:B------:R-:W3:Y:S04]  /*2a560*/  LDL.LU R168, [R1+0x170] ;  /* 0x0001700001a87983 */ /* 0x000ee80000300800 */
[----:B------:R-:W3:Y:S01]  /*2a570*/  LDL.LU R170, [R1+0x178] ;  /* 0x0001780001aa7983 */ /* 0x000ee20000300800 */
[----:B------:R-:W-:-:S04]  /*2a580*/  DEPBAR.LE SB5, 0x6 ;  /* 0x0000d1800000791a */ /* 0x000fc80000000000 */
[----:B------:R-:W-:Y:S04]  /*2a590*/  STL [R1+0x14], R14 ;  /* 0x0000140e01007387 */ /* 0x000fe80000100800 */
[----:B------:R-:W3:Y:S01]  /*2a5a0*/  LDL.LU R162, [R1+0x180] ;  /* 0x0001800001a27983 */ /* 0x000ee20000300800 */
[----:B------:R-:W-:Y:S02]  /*2a5b0*/  IMAD.MOV.U32 R160, RZ, RZ, R229 ;  /* 0x000000ffffa07224 */ /* 0x000fe400078e00e5 */
[----:B0-----:R-:W-:Y:S01]  /*2a5c0*/  IMAD.MOV.U32 R154, RZ, RZ, R228 ;  /* 0x000000ffff9a7224 */ /* 0x001fe200078e00e4 */
[----:B------:R-:W-:-:S04]  /*2a5d0*/  DEPBAR.LE SB5, 0x4 ;  /* 0x0000d1000000791a */ /* 0x000fc80000000000 */
[----:B------:R-:W-:Y:S04]  /*2a5e0*/  STL [R1+0x10], R12 ;  /* 0x0000100c01007387 */ /* 0x000fe80000100800 */
[----:B------:R-:W-:Y:S04]  /*2a5f0*/  STL.64 [R1+0x518], R152 ;  /* 0x0005189801007387 */ /* 0x000fe80000100a00 */
[----:B------:R-:W3:Y:S04]  /*2a600*/  LDL.LU R164, [R1+0x188] ;  /* 0x0001880001a47983 */ /* 0x000ee80000300800 */
[----:B------:R-:W3:Y:S04]  /*2a610*/  LDL.LU R158, [R1+0x190] ;  /* 0x00019000019e7983 */ /* 0x000ee80000300800 */
[----:B------:R-:W2:Y:S01]  /*2a620*/  LDL.LU R229, [R1+0x12a0] ;  /* 0x0012a00001e57983 */ /* 0x000ea20000300800 */
[----:B------:R-:W-:-:S04]  /*2a630*/  DEPBAR.LE SB5, 0x2 ;  /* 0x0000d0800000791a */ /* 0x000fc80000000000 */
[----:B------:R-:W-:Y:S04]  /*2a640*/  STL [R1+0xc], R6 ;  /* 0x00000c0601007387 */ /* 0x000fe80000100800 */
[----:B------:R-:W-:Y:S04]  /*2a650*/  STL [R1+0x8], R4 ;  /* 0x0000080401007387 */ /* 0x000fe80000100800 */
[----:B------:R-:W2:Y:S01]  /*2a660*/  LDL.LU R228, [R1+0x129c] ;  /* 0x00129c0001e47983 */ /* 0x000ea20000300800 */
[----:B------:R-:W-:Y:S02]  /*2a670*/  IMAD.MOV.U32 R190, RZ, RZ, R58 ;  /* 0x000000ffffbe7224 */ /* 0x000fe400078e003a */
[----:B------:R-:W-:-:S02]  /*2a680*/  IMAD.MOV.U32 R191, RZ, RZ, R13 ;  /* 0x000000ffffbf7224 */ /* 0x000fc400078e000d */
[----:B------:R-:W-:Y:S01]  /*2a690*/  IMAD.MOV.U32 R183, RZ, RZ, R13 ;  /* 0x000000ffffb77224 */ /* 0x000fe200078e000d */
[----:B------:R-:W-:-:S04]  /*2a6a0*/  DEPBAR.LE SB5, 0x1 ;  /* 0x0000d0400000791a */ /* 0x000fc80000000000 */
[----:B------:R0:W-:Y:S04]  /*2a6b0*/  STL.64 [R1+0x508], R148 ;  /* 0x0005089401007387 */ /* 0x0001e80000100a00 */
[----:B0-----:R-:W3:Y:S04]  /*2a6c0*/  LDL.LU R148, [R1+0x1d8] ;  /* 0x0001d80001947983 */ /* 0x001ee80000300800 */
[----:B------:R-:W3:Y:S01]  /*2a6d0*/  LDL.LU R156, [R1+0x1c0] ;  /* 0x0001c000019c7983 */ /* 0x000ee20000300800 */
[----:B--2---:R-:W-:Y:S01]  /*2a6e0*/  TEX.LL RZ, R228, R228, R0, UR10, 2D, 0x3 ;  /* 0x28ff0a00e4e47f60 */ /* 0x004fe200089e03ff */
[----:B------:R-:W-:Y:S01]  /*2a6f0*/  TEX.LL RZ, R227, R190, R0, UR4, 2D, 0x1 ;  /* 0x28ff0400bee37f60 */ /* 0x000fe200089e01ff */
[----:B------:R0:W-:Y:S01]  /*2a700*/  TEX.LL RZ, R226, R182, R0, UR6, 2D, 0x1 ;  /* 0x28ff0600b6e27f60 */ /* 0x0001e200089e01ff */
[----:B------:R-:W5:Y:S01]  /*2a710*/  TEX.LL RZ, R194, R190, R0, UR8, 2D, 0x3 ;  /* 0x28ff0800bec27f60 */ /* 0x000f6200089e03ff */
[----:B---3--:R-:W-:Y:S01]  /*2a720*/  TEX.LL RZ, R186, R186, R0, UR10, 2D, 0x3 ;  /* 0x28ff0a00baba7f60 */ /* 0x008fe200089e03ff */
[--C-:B------:R-:W-:Y:S01]  /*2a730*/  IMAD.MOV.U32 R175, RZ, RZ, R15.reuse ;  /* 0x000000ffffaf7224 */ /* 0x100fe200078e000f */
[----:B0-----:R-:W-:Y:S01]  /*2a740*/  MOV R182, R58 ;  /* 0x0000003a00b67202 */ /* 0x001fe20000000f00 */
[----:B------:R-:W-:-:S04]  /*2a750*/  IMAD.MOV.U32 R183, RZ, RZ, R15 ;  /* 0x000000ffffb77224 */ /* 0x000fc800078e000f */
[----:B------:R-:W-:Y:S01]  /*2a760*/  TEX.LL RZ, R223, R182, R0, UR4, 2D, 0x1 ;  /* 0x28ff0400b6df7f60 */ /* 0x000fe200089e01ff */
[----:B------:R0:W-:Y:S01]  /*2a770*/  TEX.LL RZ, R222, R174, R0, UR6, 2D, 0x1 ;  /* 0x28ff0600aede7f60 */ /* 0x0001e200089e01ff */
[----:B------:R-:W5:Y:S01]  /*2a780*/  TEX.LL RZ, R202, R182, R0, UR8, 2D, 0x3 ;  /* 0x28ff0800b6ca7f60 */ /* 0x000f6200089e03ff */
[----:B------:R-:W-:Y:S02]  /*2a790*/  IMAD.MOV.U32 R179, RZ, RZ, R15 ;  /* 0x000000ffffb37224 */ /* 0x000fe400078e000f */
[----:B------:R-:W-:Y:S02]  /*2a7a0*/  IMAD.MOV.U32 R169, RZ, RZ, R17 ;  /* 0x000000ffffa97224 */ /* 0x000fe400078e0011 */
[----:B------:R-:W-:Y:S01]  /*2a7b0*/  TEX.LL RZ, R182, R178, R0, UR10, 2D, 0x3 ;  /* 0x28ff0a00b2b67f60 */ /* 0x000fe200089e03ff */
[----:B0-----:R-:W-:Y:S01]  /*2a7c0*/  IMAD.MOV.U32 R174, RZ, RZ, R58 ;  /* 0x000000ffffae7224 */ /* 0x001fe200078e003a */
[----:B------:R-:W-:-:S04]  /*2a7d0*/  MOV R175, R17 ;  /* 0x0000001100af7202 */ /* 0x000fc80000000f00 */
[----:B------:R-:W-:Y:S01]  /*2a7e0*/  TEX.LL RZ, R219, R174, R0, UR4, 2D, 0x1 ;  /* 0x28ff0400aedb7f60 */ /* 0x000fe200089e01ff */
[----:B------:R0:W-:Y:S01]  /*2a7f0*/  TEX.LL RZ, R218, R168, R0, UR6, 2D, 0x1 ;  /* 0x28ff0600a8da7f60 */ /* 0x0001e200089e01ff */
[----:B------:R-:W5:Y:S01]  /*2a800*/  TEX.LL RZ, R198, R174, R0, UR8, 2D, 0x3 ;  /* 0x28ff0800aec67f60 */ /* 0x000f6200089e03ff */
[----:B------:R-:W-:Y:S01]  /*2a810*/  IMAD.MOV.U32 R171, RZ, RZ, R17 ;  /* 0x000000ffffab7224 */ /* 0x000fe200078e0011 */
[----:B------:R-:W-:-:S03]  /*2a820*/  MOV R163, R19 ;  /* 0x0000001300a37202 */ /* 0x000fc60000000f00 */
[----:B------:R-:W-:Y:S01]  /*2a830*/  TEX.LL RZ, R178, R170, R0, UR10, 2D, 0x3 ;  /* 0x28ff0a00aab27f60 */ /* 0x000fe200089e03ff */
[----:B------:R-:W-:-:S04]  /*2a840*/  DEPBAR.LE SB5, 0x3 ;  /* 0x0000d0c00000791a */ /* 0x000fc80000000000 */
[----:B------:R-:W-:Y:S01]  /*2a850*/  STL.64 [R1+0x4f0], R140 ;  /* 0x0004f08c01007387 */ /* 0x000fe20000100a00 */
[----:B0-----:R-:W-:Y:S02]  /*2a860*/  IMAD.MOV.U32 R168, RZ, RZ, R58 ;  /* 0x000000ffffa87224 */ /* 0x001fe400078e003a */
[----:B------:R-:W-:-:S04]  /*2a870*/  IMAD.MOV.U32 R169, RZ, RZ, R19 ;  /* 0x000000ffffa97224 */ /* 0x000fc800078e0013 */
[----:B------:R-:W-:Y:S01]  /*2a880*/  TEX.LL RZ, R215, R168, R0, UR4, 2D, 0x1 ;  /* 0x28ff0400a8d77f60 */ /* 0x000fe200089e01ff */
[----:B------:R0:W-:Y:S01]  /*2a890*/  TEX.LL RZ, R214, R162, R0, UR6, 2D, 0x1 ;  /* 0x28ff0600a2d67f60 */ /* 0x0001e200089e01ff */
[----:B------:R-:W5:Y:S01]  /*2a8a0*/  TEX.LL RZ, R190, R168, R0, UR8, 2D, 0x3 ;  /* 0x28ff0800a8be7f60 */ /* 0x000f6200089e03ff */
[----:B------:R-:W-:Y:S02]  /*2a8b0*/  IMAD.MOV.U32 R165, RZ, RZ, R19 ;  /* 0x000000ffffa57224 */ /* 0x000fe400078e0013 */
[--C-:B------:R-:W-:Y:S02]  /*2a8c0*/  IMAD.MOV.U32 R159, RZ, RZ, R21.reuse ;  /* 0x000000ffff9f7224 */ /* 0x100fe400078e0015 */
[----:B------:R-:W-:Y:S01]  /*2a8d0*/  TEX.LL RZ, R174, R164, R0, UR10, 2D, 0x3 ;  /* 0x28ff0a00a4ae7f60 */ /* 0x000fe200089e03ff */
[----:B0-----:R-:W-:Y:S02]  /*2a8e0*/  IMAD.MOV.U32 R162, RZ, RZ, R58 ;  /* 0x000000ffffa27224 */ /* 0x001fe400078e003a */
[----:B------:R-:W-:-:S04]  /*2a8f0*/  IMAD.MOV.U32 R163, RZ, RZ, R21 ;  /* 0x000000ffffa37224 */ /* 0x000fc800078e0015 */
[----:B------:R-:W-:Y:S01]  /*2a900*/  TEX.LL RZ, R213, R162, R0, UR4, 2D, 0x1 ;  /* 0x28ff0400a2d57f60 */ /* 0x000fe200089e01ff */
[----:B------:R0:W-:Y:S01]  /*2a910*/  TEX.LL RZ, R212, R158, R0, UR6, 2D, 0x1 ;  /* 0x28ff06009ed47f60 */ /* 0x0001e200089e01ff */
[----:B------:R-:W-:-:S04]  /*2a920*/  DEPBAR.LE SB5, 0x3 ;  /* 0x0000d0c00000791a */ /* 0x000fc80000000000 */
[----:B------:R1:W-:Y:S02]  /*2a930*/  STL.64 [R1+0x4e8], R194 ;  /* 0x0004e8c201007387 */ /* 0x0003e40000100a00 */
[----:B-1----:R-:W5:Y:S01]  /*2a940*/  TEX.LL RZ, R194, R162, R0, UR8, 2D, 0x3 ;  /* 0x28ff0800a2c27f60 */ /* 0x002f6200089e03ff */
[----:B------:R-:W-:Y:S01]  /*2a950*/  IMAD.MOV.U32 R161, RZ, RZ, R21 ;  /* 0x000000ffffa17224 */ /* 0x000fe200078e0015 */
[----:B0-----:R-:W-:Y:S01]  /*2a960*/  MOV R158, R58 ;  /* 0x0000003a009e7202 */ /* 0x001fe20000000f00 */
[--C-:B------:R-:W-:Y:S02]  /*2a970*/  IMAD.MOV.U32 R159, RZ, RZ, R23.reuse ;  /* 0x000000ffff9f7224 */ /* 0x100fe400078e0017 */
[----:B------:R-:W-:Y:S01]  /*2a980*/  IMAD.MOV.U32 R155, RZ, RZ, R23 ;  /* 0x000000ffff9b7224 */ /* 0x000fe200078e0017 */
[----:B------:R-:W-:Y:S01]  /*2a990*/  TEX.LL RZ, R170, R160, R0, UR10, 2D, 0x3 ;  /* 0x28ff0a00a0aa7f60 */ /* 0x000fe200089e03ff */
[----:B------:R-:W-:Y:S02]  /*2a9a0*/  TEX.LL RZ, R207, R158, R0, UR4, 2D, 0x1 ;  /* 0x28ff04009ecf7f60 */ /* 0x000fe400089e01ff */
[----:B------:R0:W-:Y:S01]  /*2a9b0*/  TEX.LL RZ, R206, R154, R0, UR6, 2D, 0x1 ;  /* 0x28ff06009ace7f60 */ /* 0x0001e200089e01ff */
[----:B------:R-:W5:Y:S01]  /*2a9c0*/  TEX.LL RZ, R158, R158, R0, UR8, 2D, 0x3 ;  /* 0x28ff08009e9e7f60 */ /* 0x000f6200089e03ff */
[----:B------:R-:W-:Y:S01]  /*2a9d0*/  MOV R157, R23 ;  /* 0x00000017009d7202 */ /* 0x000fe20000000f00 */
[----:B------:R-:W-:Y:S01]  /*2a9e0*/  IMAD.MOV.U32 R149, RZ, RZ, R25 ;  /* 0x000000ffff957224 */ /* 0x000fe200078e0019 */
[----:B------:R-:W-:-:S04]  /*2a9f0*/  DEPBAR.LE SB5, 0x4 ;  /* 0x0000d1000000791a */ /* 0x000fc80000000000 */
[----:B------:R1:W-:Y:S01]  /*2aa00*/  STL.64 [R1+0x4d8], R202 ;  /* 0x0004d8ca01007387 */ /* 0x0003e20000100a00 */
[--C-:B------:R-:W-:Y:S01]  /*2aa10*/  IMAD.MOV.U32 R252, RZ, RZ, R3.reuse ;  /* 0x000000fffffc7224 */ /* 0x100fe200078e0003 */
[----:B------:R-:W-:Y:S01]  /*2aa20*/  TEX.LL RZ, R168, R156, R0, UR10, 2D, 0x3 ;  /* 0x28ff0a009ca87f60 */ /* 0x000fe200089e03ff */
[----:B------:R-:W-:Y:S01]  /*2aa30*/  IMAD.MOV.U32 R29, RZ, RZ, R3 ;  /* 0x000000ffff1d7224 */ /* 0x000fe200078e0003 */
[----:B------:R-:W-:Y:S01]  /*2aa40*/  MOV R152, R31 ;  /* 0x0000001f00987202 */ /* 0x000fe20000000f00 */
[----:B------:R-:W-:Y:S02]  /*2aa50*/  IMAD.MOV.U32 R145, RZ, RZ, R252 ;  /* 0x000000ffff917224 */ /* 0x000fe400078e00fc */
[----:B0-----:R-:W-:Y:S02]  /*2aa60*/  IMAD.MOV.U32 R154, RZ, RZ, R58 ;  /* 0x000000ffff9a7224 */ /* 0x001fe400078e003a */
[----:B------:R-:W-:-:S04]  /*2aa70*/  IMAD.MOV.U32 R155, RZ, RZ, R25 ;  /* 0x000000ffff9b7224 */ /* 0x000fc800078e0019 */
[----:B-1----:R-:W-:Y:S01]  /*2aa80*/  TEX.LL RZ, R203, R154, R0, UR4, 2D, 0x1 ;  /* 0x28ff04009acb7f60 */ /* 0x002fe200089e01ff */
[----:B------:R0:W-:Y:S01]  /*2aa90*/  TEX.LL RZ, R202, R148, R0, UR6, 2D, 0x1 ;  /* 0x28ff060094ca7f60 */ /* 0x0001e200089e01ff */
[----:B------:R-:W-:Y:S01]  /*2aaa0*/  IMAD.MOV.U32 R153, RZ, RZ, R25 ;  /* 0x000000ffff997224 */ /* 0x000fe200078e0019 */
[----:B------:R-:W-:Y:S01]  /*2aab0*/  MOV R144, R62 ;  /* 0x0000003e00907202 */ /* 0x000fe20000000f00 */
[----:B------:R-:W-:Y:S02]  /*2aac0*/  IMAD.MOV.U32 R141, RZ, RZ, R29 ;  /* 0x000000ffff8d7224 */ /* 0x000fe400078e001d */
[----:B------:R-:W-:Y:S01]  /*2aad0*/  IMAD.MOV.U32 R140, RZ, RZ, R64 ;  /* 0x000000ffff8c7224 */ /* 0x000fe200078e0040 */
[----:B------:R-:W-:Y:S01]  /*2aae0*/  TEX.LL RZ, R164, R152, R0, UR10, 2D, 0x3 ;  /* 0x28ff0a0098a47f60 */ /* 0x000fe200089e03ff */
[----:B------:R-:W-:Y:S01]  /*2aaf0*/  IMAD.MOV.U32 R63, RZ, RZ, R3 ;  /* 0x000000ffff3f7224 */ /* 0x000fe200078e0003 */
[----:B------:R-:W-:-:S04]  /*2ab00*/  DEPBAR.LE SB5, 0x3 ;  /* 0x0000d0c00000791a */ /* 0x000fc80000000000 */
[----:B------:R1:W-:Y:S01]  /*2ab10*/  STL.64 [R1+0x4c8], R198 ;  /* 0x0004c8c601007387 */ /* 0x0003e20000100a00 */
[----:B------:R-:W-:Y:S01]  /*2ab20*/  MOV R65, R3 ;  /* 0x0000000300417202 */ /* 0x000fe20000000f00 */
[----:B0-----:R-:W-:-:S04]  /*2ab30*/  IMAD.MOV.U32 R148, RZ, RZ, R58 ;  /* 0x000000ffff947224 */ /* 0x001fc800078e003a */
[----:B------:R-:W5:Y:S01]  /*2ab40*/  TEX.LL RZ, R154, R148, R0, UR8, 2D, 0x3 ;  /* 0x28ff0800949a7f60 */ /* 0x000f6200089e03ff */
[----:B-1----:R0:W-:Y:S01]  /*2ab50*/  TEX.LL RZ, R199, R144, R0, UR4, 2D, 0x1 ;  /* 0x28ff040090c77f60 */ /* 0x0021e200089e01ff */
[----:B------:R1:W-:Y:S01]  /*2ab60*/  TEX.LL RZ, R198, R140, R0, UR6, 2D, 0x1 ;  /* 0x28ff06008cc67f60 */ /* 0x0003e200089e01ff */
[----:B------:R-:W-:-:S04]  /*2ab70*/  DEPBAR.LE SB5, 0x3 ;  /* 0x0000d0c00000791a */ /* 0x000fc80000000000 */
[----:B------:R2:W-:Y:S02]  /*2ab80*/  STL.64 [R1+0x4b8], R190 ;  /* 0x0004b8be01007387 */ /* 0x0005e40000100a00 */
[----:B--2---:R-:W5:Y:S01]  /*2ab90*/  TEX.LL RZ, R190, R62, R0, UR8, 2D, 0x3 ;  /* 0x28ff08003ebe7f60 */ /* 0x004f6200089e03ff */
[----:B------:R-:W-:Y:S01]  /*2aba0*/  TEX.LL RZ, R162, R64, R0, UR10, 2D, 0x3 ;  /* 0x28ff0a0040a27f60 */ /* 0x000fe200089e03ff */
[--C-:B0-----:R-:W-:Y:S02]  /*2abb0*/  IMAD.MOV.U32 R145, RZ, RZ, R5.reuse ;  /* 0x000000ffff917224 */ /* 0x101fe400078e0005 */
[----:B-1----:R-:W-:Y:S01]  /*2abc0*/  IMAD.MOV.U32 R141, RZ, RZ, R5 ;  /* 0x000000ffff8d7224 */ /* 0x002fe200078e0005 */
[----:B------:R-:W-:-:S04]  /*2abd0*/  DEPBAR.LE SB5, 0x3 ;  /* 0x0000d0c00000791a */ /* 0x000fc80000000000 */
[----:B------:R0:W-:Y:S02]  /*2abe0*/  STL.64 [R1+0x4a8], R194 ;  /* 0x0004a8c201007387 */ /* 0x0001e40000100a00 */
[----:B0-----:R0:W-:Y:S01]  /*2abf0*/  TEX.LL RZ, R195, R144, R0, UR4, 2D, 0x1 ;  /* 0x28ff040090c37f60 */ /* 0x0011e200089e01ff */
[----:B------:R1:W-:Y:S01]  /*2ac00*/  TEX.LL RZ, R194, R140, R0, UR6, 2D, 0x1 ;  /* 0x28ff06008cc27f60 */ /* 0x0003e200089e01ff */
[----:B------:R-:W-:Y:S01]  /*2ac10*/  MOV R152, R62 ;  /* 0x0000003e00987202 */ /* 0x000fe20000000f00 */
[----:B------:R-:W-:-:S04]  /*2ac20*/  IMAD.MOV.U32 R153, RZ, RZ, R5 ;  /* 0x000000ffff997224 */ /* 0x000fc800078e0005 */
[----:B------:R2:W5:Y:S01]  /*2ac30*/  TEX.LL RZ, R156, R152, R0, UR8, 2D, 0x3 ;  /* 0x28ff0800989c7f60 */ /* 0x00056200089e03ff */
[----:B------:R-:W-:Y:S02]  /*2ac40*/  IMAD.MOV.U32 R148, RZ, RZ, R64 ;  /* 0x000000ffff947224 */ /* 0x000fe400078e0040 */
[----:B------:R-:W-:-:S04]  /*2ac50*/  IMAD.MOV.U32 R149, RZ, RZ, R5 ;  /* 0x000000ffff957224 */ /* 0x000fc800078e0005 */
[----:B------:R3:W-:Y:S01]  /*2ac60*/  TEX.LL RZ, R160, R148, R0, UR10, 2D, 0x3 ;  /* 0x28ff0a0094a07f60 */ /* 0x0007e200089e03ff */
[--C-:B0-----:R-:W-:Y:S02]  /*2ac70*/  IMAD.MOV.U32 R145, RZ, RZ, R7.reuse ;  /* 0x000000ffff917224 */ /* 0x101fe400078e0007 */
[----:B-1----:R-:W-:Y:S02]  /*2ac80*/  IMAD.MOV.U32 R141, RZ, RZ, R7 ;  /* 0x000000ffff8d7224 */ /* 0x002fe400078e0007 */
[----:B------:R0:W-:Y:S02]  /*2ac90*/  TEX.LL RZ, R59, R144, R0, UR4, 2D, 0x1 ;  /* 0x28ff0400903b7f60 */ /* 0x0001e400089e01ff */
[----:B------:R1:W-:Y:S01]  /*2aca0*/  TEX.LL RZ, R55, R140, R0, UR6, 2D, 0x1 ;  /* 0x28ff06008c377f60 */ /* 0x0003e200089e01ff */
[----:B--2---:R-:W-:Y:S01]  /*2acb0*/  MOV R153, R7 ;  /* 0x0000000700997202 */ /* 0x004fe20000000f00 */
[----:B------:R-:W-:-:S04]  /*2acc0*/  DEPBAR.LE SB5, 0x3 ;  /* 0x0000d0c00000791a */ /* 0x000fc80000000000 */
[----:B------:R-:W-:Y:S01]  /*2acd0*/  STL.64 [R1+0x498], R158 ;  /* 0x0004989e01007387 */ /* 0x000fe20000100a00 */
[----:B---3--:R-:W-:Y:S02]  /*2ace0*/  IMAD.MOV.U32 R149, RZ, RZ, R7 ;  /* 0x000000ffff957224 */ /* 0x008fe400078e0007 */
[--C-:B0-----:R-:W-:Y:S02]  /*2acf0*/  IMAD.MOV.U32 R145, RZ, RZ, R9.reuse ;  /* 0x000000ffff917224 */ /* 0x101fe400078e0009 */
[----:B-1----:R-:W-:Y:S01]  /*2ad00*/  IMAD.MOV.U32 R141, RZ, RZ, R9 ;  /* 0x000000ffff8d7224 */ /* 0x002fe200078e0009 */
[----:B------:R-:W-:-:S04]  /*2ad10*/  DEPBAR.LE SB5, 0x2 ;  /* 0x0000d0800000791a */ /* 0x000fc80000000000 */
[----:B------:R0:W-:Y:S01]  /*2ad20*/  STL.64 [R1+0x488], R154 ;  /* 0x0004889a01007387 */ /* 0x0001e20000100a00 */
[----:B------:R-:W-:Y:S02]  /*2ad30*/  IMAD.MOV.U32 R2, RZ, RZ, R62 ;  /* 0x000000ffff027224 */ /* 0x000fe400078e003e */
[----:B------:R-:W-:Y:S01]  /*2ad40*/  IMAD.MOV.U32 R3, RZ, RZ, R11 ;  /* 0x000000ffff037224 */ /* 0x000fe200078e000b */
[----:B0-----:R0:W-:Y:S01]  /*2ad50*/  TEX.LL RZ, R154, R152, R0, UR8, 2D, 0x3 ;  /* 0x28ff0800989a7f60 */ /* 0x0011e200089e03ff */
[----:B------:R1:W-:Y:S01]  /*2ad60*/  TEX.LL RZ, R158, R148, R0, UR10, 2D, 0x3 ;  /* 0x28ff0a00949e7f60 */ /* 0x0003e200089e03ff */
[----:B------:R2:W-:Y:S01]  /*2ad70*/  TEX.LL RZ, R51, R144, R0, UR4, 2D, 0x1 ;  /* 0x28ff040090337f60 */ /* 0x0005e200089e01ff */
[----:B------:R3:W-:Y:S01]  /*2ad80*/  TEX.LL RZ, R47, R140, R0, UR6, 2D, 0x1 ;  /* 0x28ff06008c2f7f60 */ /* 0x0007e200089e01ff */
[----:B------:R-:W-:-:S04]  /*2ad90*/  DEPBAR.LE SB5, 0x1 ;  /* 0x0000d0400000791a */ /* 0x000fc80000000000 */
[----:B------:R3:W-:Y:S01]  /*2ada0*/  STL.64 [R1+0x478], R190 ;  /* 0x000478be01007387 */ /* 0x0007e20000100a00 */
[----:B0-----:R-:W-:Y:S01]  /*2adb0*/  IMAD.MOV.U32 R153, RZ, RZ, R9 ;  /* 0x000000ffff997224 */ /* 0x001fe200078e0009 */
[----:B-1----:R-:W-:Y:S01]  /*2adc0*/  MOV R149, R9 ;  /* 0x0000000900957202 */ /* 0x002fe20000000f00 */
[--C-:B--2---:R-:W-:Y:S02]  /*2add0*/  IMAD.MOV.U32 R145, RZ, RZ, R11.reuse ;  /* 0x000000ffff917224 */ /* 0x104fe400078e000b */
[----:B---3--:R-:W-:Y:S01]  /*2ade0*/  IMAD.MOV.U32 R141, RZ, RZ, R11 ;  /* 0x000000ffff8d7224 */ /* 0x008fe200078e000b */
[----:B------:R-:W-:Y:S01]  /*2adf0*/  TEX.LL RZ, R190, R152, R0, UR8, 2D, 0x3 ;  /* 0x28ff080098be7f60 */ /* 0x000fe200089e03ff */
[----:B-----5:R0:W-:Y:S02]  /*2ae00*/  STL.64 [R1+0x468], R156 ;  /* 0x0004689c01007387 */ /* 0x0201e40000100a00 */
[----:B0-----:R0:W-:Y:S01]  /*2ae10*/  TEX.LL RZ, R156, R148, R0, UR10, 2D, 0x3 ;  /* 0x28ff0a00949c7f60 */ /* 0x0011e200089e03ff */
[----:B------:R1:W-:Y:S01]  /*2ae20*/  TEX.LL RZ, R43, R144, R0, UR4, 2D, 0x1 ;  /* 0x28ff0400902b7f60 */ /* 0x0003e200089e01ff */
[----:B------:R2:W-:Y:S01]  /*2ae30*/  TEX.LL RZ, R39, R140, R0, UR6, 2D, 0x1 ;  /* 0x28ff06008c277f60 */ /* 0x0005e200089e01ff */
[----:B------:R-:W5:Y:S01]  /*2ae40*/  TEX.LL RZ, R2, R2, R0, UR8, 2D, 0x3 ;  /* 0x28ff080002027f60 */ /* 0x000f6200089e03ff */
[----:B------:R-:W-:-:S02]  /*2ae50*/  IMAD.MOV.U32 R26, RZ, RZ, R62 ;  /* 0x000000ffff1a7224 */ /* 0x000fc400078e003e */
[----:B------:R-:W-:Y:S02]  /*2ae60*/  IMAD.MOV.U32 R27, RZ, RZ, R13 ;  /* 0x000000ffff1b7224 */ /* 0x000fe400078e000d */
[----:B0-----:R-:W-:Y:S01]  /*2ae70*/  IMAD.MOV.U32 R149, RZ, RZ, R11 ;  /* 0x000000ffff957224 */ /* 0x001fe200078e000b */
[----:B-1----:R-:W-:Y:S01]  /*2ae80*/  MOV R145, R13 ;  /* 0x0000000d00917202 */ /* 0x002fe20000000f00 */
[--C-:B--2---:R-:W-:Y:S01]  /*2ae90*/  IMAD.MOV.U32 R141, RZ, RZ, R13.reuse ;  /* 0x000000ffff8d7224 */ /* 0x104fe200078e000d */
[----:B-----5:R-:W-:Y:S04]  /*2aea0*/  STL.64 [R1+0x448], R2 ;  /* 0x0004480201007387 */ /* 0x020fe80000100a00 */
[----:B------:R0:W-:Y:S02]  /*2aeb0*/  STL.64 [R1+0x458], R154 ;  /* 0x0004589a01007387 */ /* 0x0001e40000100a00 */
[----:B0-----:R0:W-:Y:S01]  /*2aec0*/  TEX.LL RZ, R154, R148, R0, UR10, 2D, 0x3 ;  /* 0x28ff0a00949a7f60 */ /* 0x0011e200089e03ff */
[----:B------:R1:W-:Y:S01]  /*2aed0*/  TEX.LL RZ, R35, R144, R0, UR4, 2D, 0x1 ;  /* 0x28ff040090237f60 */ /* 0x0003e200089e01ff */
[----:B------:R2:W-:Y:S01]  /*2aee0*/  TEX.LL RZ, R31, R140, R0, UR6, 2D, 0x1 ;  /* 0x28ff06008c1f7f60 */ /* 0x0005e200089e01ff */
[----:B------:R-:W5:Y:S01]  /*2aef0*/  TEX.LL RZ, R26, R26, R0, UR8, 2D, 0x3 ;  /* 0x28ff08001a1a7f60 */ /* 0x000f6200089e03ff */
[----:B0-----:R-:W-:-:S02]  /*2af00*/  IMAD.MOV.U32 R149, RZ, RZ, R13 ;  /* 0x000000ffff957224 */ /* 0x001fc400078e000d */
[--C-:B-1----:R-:W-:Y:S02]  /*2af10*/  IMAD.MOV.U32 R145, RZ, RZ, R15.reuse ;  /* 0x000000ffff917224 */ /* 0x102fe400078e000f */
[----:B--2---:R-:W-:Y:S01]  /*2af20*/  IMAD.MOV.U32 R141, RZ, RZ, R15 ;  /* 0x000000ffff8d7224 */ /* 0x004fe200078e000f */
[----:B------:R0:W-:Y:S01]  /*2af30*/  TEX.LL RZ, R152, R148, R0, UR10, 2D, 0x3 ;  /* 0x28ff0a0094987f60 */ /* 0x0001e200089e03ff */
[----:B------:R-:W-:Y:S01]  /*2af40*/  TEX.LL RZ, R29, R144, R0, UR4, 2D, 0x1 ;  /* 0x28ff0400901d7f60 */ /* 0x000fe200089e01ff */
[----:B-----5:R1:W-:Y:S02]  /*2af50*/  STL.64 [R1+0x440], R26 ;  /* 0x0004401a01007387 */ /* 0x0203e40000100a00 */
[----:B-1----:R-:W-:Y:S02]  /*2af60*/  MOV R26, R27 ;  /* 0x0000001b001a7202 */ /* 0x002fe40000000f00 */
[----:B------:R1:W-:Y:S01]  /*2af70*/  TEX.LL RZ, R27, R140, R0, UR6, 2D, 0x1 ;  /* 0x28ff06008c1b7f60 */ /* 0x0003e200089e01ff */
[----:B------:R2:W-:Y:S02]  /*2af80*/  STL.64 [R1+0x450], R190 ;  /* 0x000450be01007387 */ /* 0x0005e40000100a00 */
[----:B--2---:R-:W-:-:S02]  /*2af90*/  IMAD.MOV.U32 R190, RZ, RZ, R62 ;  /* 0x000000ffffbe7224 */ /* 0x004fc400078e003e */
[----:B------:R-:W-:-:S06]  /*2afa0*/  IMAD.MOV.U32 R191, RZ, RZ, R15 ;  /* 0x000000ffffbf7224 */ /* 0x000fcc00078e000f */
[----:B------:R-:W5:Y:S01]  /*2afb0*/  TEX.LL RZ, R190, R190, R0, UR8, 2D, 0x3 ;  /* 0x28ff0800bebe7f60 */ /* 0x000f6200089e03ff */
[----:B0-----:R-:W-:Y:S01]  /*2afc0*/  IMAD.MOV.U32 R149, RZ, RZ, R15 ;  /* 0x000000ffff957224 */ /* 0x001fe200078e000f */
[----:B-1----:R-:W-:Y:S01]  /*2afd0*/  MOV R141, R17 ;  /* 0x00000011008d7202 */ /* 0x002fe20000000f00 */
[----:B------:R-:W-:-:S04]  /*2afe0*/  IMAD.MOV.U32 R145, RZ, RZ, R17 ;  /* 0x000000ffff917224 */ /* 0x000fc800078e0011 */
[----:B------:R-:W-:Y:S01]  /*2aff0*/  TEX.LL RZ, R148, R148, R0, UR10, 2D, 0x3 ;  /* 0x28ff0a0094947f60 */ /* 0x000fe200089e03ff */
[----:B------:R0:W-:Y:S01]  /*2b000*/  TEX.LL RZ, R18, R144, R0, UR4, 2D, 0x1 ;  /* 0x28ff040090127f60 */ /* 0x0001e200089e01ff */
[----:B------:R1:W-:Y:S01]  /*2b010*/  TEX.LL RZ, R16, R140, R0, UR6, 2D, 0x1 ;  /* 0x28ff06008c107f60 */ /* 0x0003e200089e01ff */
[----:B------:R2:W-:Y:S01]  /*2b020*/  STL [R1+0x1298], R23 ;  /* 0x0012981701007387 */ /* 0x0005e20000100800 */
[----:B------:R-:W-:Y:S02]  /*2b030*/  IMAD.MOV.U32 R22, RZ, RZ, R62 ;  /* 0x000000ffff167224 */ /* 0x000fe400078e003e */
[----:B--2---:R-:W-:Y:S02]  /*2b040*/  IMAD.MOV.U32 R23, RZ, RZ, R17 ;  /* 0x000000ffff177224 */ /* 0x004fe400078e0011 */
[----:B0-----:R-:W-:-:S04]  /*2b050*/  IMAD.MOV.U32 R144, RZ, RZ, R64 ;  /* 0x000000ffff907224 */ /* 0x001fc800078e0040 */
[----:B------:R-:W5:Y:S01]  /*2b060*/  TEX.LL RZ, R22, R22, R0, UR8, 2D, 0x3 ;  /* 0x28ff080016167f60 */ /* 0x000f6200089e03ff */
[----:B-1----:R-:W-:Y:S01]  /*2b070*/  IMAD.MOV.U32 R141, RZ, RZ, R19 ;  /* 0x000000ffff8d7224 */ /* 0x002fe200078e0013 */
[----:B------:R-:W-:Y:S01]  /*2b080*/  TEX.LL RZ, R144, R144, R0, UR10, 2D, 0x3 ;  /* 0x28ff0a0090907f60 */ /* 0x000fe200089e03ff */
[----:B------:R-:W-:-:S04]  /*2b090*/  DEPBAR.LE SB5, 0x1 ;  /* 0x0000d0400000791a */ /* 0x000fc80000000000 */
[----:B------:R0:W-:Y:S02]  /*2b0a0*/  STL.64 [R1+0x438], R190 ;  /* 0x000438be01007387 */ /* 0x0001e40000100a00 */
[----:B0-----:R-:W-:Y:S01]  /*2b0b0*/  IMAD.MOV.U32 R190, RZ, RZ, R62 ;  /* 0x000000ffffbe7224 */ /* 0x001fe200078e003e */
[----:B------:R-:W-:-:S04]  /*2b0c0*/  MOV R191, R19 ;  /* 0x0000001300bf7202 */ /* 0x000fc80000000f00 */
[----:B------:R-:W-:Y:S01]  /*2b0d0*/  TEX.LL RZ, R14, R190, R0, UR4, 2D, 0x1 ;  /* 0x28ff0400be0e7f60 */ /* 0x000fe200089e01ff */
[----:B------:R-:W-:Y:S01]  /*2b0e0*/  TEX.LL RZ, R12, R140, R0, UR6, 2D, 0x1 ;  /* 0x28ff06008c0c7f60 */ /* 0x000fe200089e01ff */
[----:B------:R-:W5:Y:S01]  /*2b0f0*/  TEX.LL RZ, R190, R190, R0, UR8, 2D, 0x3 ;  /* 0x28ff0800bebe7f60 */ /* 0x000f6200089e03ff */
[----:B------:R-:W-:Y:S01]  /*2b100*/  TEX.LL RZ, R140, R140, R0, UR10, 2D, 0x3 ;  /* 0x28ff0a008c8c7f60 */ /* 0x000fe200089e03ff */
[----:B------:R-:W-:Y:S01]  /*2b110*/  IMAD.MOV.U32 R2, RZ, RZ, R3 ;  /* 0x000000ffff027224 */ /* 0x000fe200078e0003 */
[----:B-----5:R0:W-:Y:S04]  /*2b120*/  STL.64 [R1+0x430], R22 ;  /* 0x0004301601007387 */ /* 0x0201e80000100a00 */
[----:B0-----:R-:W2:Y:S04]  /*2b130*/  LDL.LU R23, [R1+0x1298] ;  /* 0x0012980001177983 */ /* 0x001ea80000300800 */
[----:B------:R0:W-:Y:S01]  /*2b140*/  STL.64 [R1+0x290], R190 ;  /* 0x000290be01007387 */ /* 0x0001e20000100a00 */
[----:B------:R-:W-:-:S03]  /*2b150*/  IMAD.MOV.U32 R3, RZ, RZ, R190 ;  /* 0x000000ffff037224 */ /* 0x000fc600078e00be */
[----:B------:R-:W3:Y:S04]  /*2b160*/  LDL.LU R63, [R1+0x9d8] ;  /* 0x0009d800013f7983 */ /* 0x000ee80000300800 */
[----:B------:R-:W3:Y:S04]  /*2b170*/  LDL.LU R4, [R1+0x91c] ;  /* 0x00091c0001047983 */ /* 0x000ee80000300800 */
[----:B------:R-:W2:Y:S04]  /*2b180*/  LDL.LU R6, [R1+0x900] ;  /* 0x0009000001067983 */ /* 0x000ea80000300800 */
[----:B0-----:R-:W3:Y:S01]  /*2b190*/  LDL.LU R190, [R1+0x8c4] ;  /* 0x0008c40001be7983 */ /* 0x001ee20000300800 */
[----:B------:R-:W-:-:S03]  /*2b1a0*/  IMAD.MOV.U32 R252, RZ, RZ, R191 ;  /* 0x000000fffffc7224 */ /* 0x000fc600078e00bf */
[----:B------:R-:W2:Y:S04]  /*2b1b0*/  LDL R191, [R1+0x7a4] ;  /* 0x0007a40001bf7983 */ /* 0x000ea80000100800 */
[----:B------:R-:W-:Y:S04]  /*2b1c0*/  STL [R1+0x1294], R21 ;  /* 0x0012941501007387 */ /* 0x000fe80000100800 */
[----:B------:R-:W2:Y:S04]  /*2b1d0*/  LDL.LU R24, [R1+0x908] ;  /* 0x0009080001187983 */ /* 0x000ea80000300800 */
[----:B------:R-:W2:Y:S04]  /*2b1e0*/  LDL.LU R22, [R1+0x904] ;  /* 0x0009040001167983 */ /* 0x000ea80000300800 */
[----:B------:R-:W-:Y:S04]  /*2b1f0*/  STL [R1+0x1290], R25 ;  /* 0x0012901901007387 */ /* 0x000fe80000100800 */
[----:B------:R-:W-:Y:S04]  /*2b200*/  STL.64 [R1+0x1288], R68 ;  /* 0x0012884401007387 */ /* 0x000fe80000100a00 */
[----:B------:R-:W-:Y:S04]  /*2b210*/  STL [R1+0x1284], R19 ;  /* 0x0012841301007387 */ /* 0x000fe80000100800 */
[----:B------:R-:W-:Y:S04]  /*2b220*/  STL [R1+0x1280], R17 ;  /* 0x0012801101007387 */ /* 0x000fe80000100800 */
        /* <DEDUP_REMOVED lines=13> */
[----:B---3--:R-:W-:-:S05]  /*2b300*/  LOP3.LUT R5, R190, 0xff, RZ, 0xc0, !PT ;  /* 0x000000ffbe057812 */ /* 0x008fca00078ec0ff */
[----:B------:R0:W-:Y:S04]  /*2b310*/  STL [R1+0xb00], R5 ;  /* 0x000b000501007387 */ /* 0x0001e80000100800 */
[----:B------:R-:W3:Y:S01]  /*2b320*/  LDL.LU R21, [R1+0x1294] ;  /* 0x0012940001157983 */ /* 0x000ee20000300800 */
[----:B--2---:R-:W-:Y:S01]  /*2b330*/  LOP3.LUT R6, R6, 0xff, RZ, 0xc0, !PT ;  /* 0x000000ff06067812 */ /* 0x004fe200078ec0ff */
[----:B------:R-:W-:Y:S01]  /*2b340*/  IMAD R4, R4, 0x9, R63 ;  /* 0x0000000904047824 */ /* 0x000fe200078e023f */
[----:B------:R-:W-:Y:S02]  /*2b350*/  LOP3.LUT R32, R32, R8, RZ, 0x3c, !PT ;  /* 0x0000000820207212 */ /* 0x000fe400078e3cff */
[----:B------:R-:W-:Y:S02]  /*2b360*/  VABSDIFF.U32 R6, R5, R6, RZ ;  /* 0x0000000605067214 */ /* 0x000fe400000e00ff */
[----:B------:R-:W-:Y:S01]  /*2b370*/  LOP3.LUT R33, R33, R191, RZ, 0x3c, !PT ;  /* 0x000000bf21217212 */ /* 0x000fe200078e3cff */
[----:B------:R-:W-:Y:S02]  /*2b380*/  POPC R8, R32 ;  /* 0x0000002000087309 */ /* 0x000fe40000000000 */
        /* <DEDUP_REMOVED lines=8> */
[----:B0-----:R-:W2:Y:S04]  /*2b410*/  LDL.LU R5, [R1+0x910] ;  /* 0x0009100001057983 */ /* 0x001ea80000300800 */
[----:B------:R-:W2:Y:S04]  /*2b420*/  LDL.LU R7, [R1+0x90c] ;  /* 0x00090c0001077983 */ /* 0x000ea80000300800 */
[----:B------:R-:W2:Y:S04]  /*2b430*/  LDL R9, [R1+0x790] ;  /* 0x0007900001097983 */ /* 0x000ea80000100800 */
[----:B------:R-:W2:Y:S04]  /*2b440*/  LDL.LU R11, [R1+0x28] ;  /* 0x00002800010b7983 */ /* 0x000ea80000300800 */
[----:B------:R-:W2:Y:S04]  /*2b450*/  LDL R17, [R1+0x794] ;  /* 0x0007940001117983 */ /* 0x000ea80000100800 */
[----:B------:R-:W2:Y:S01]  /*2b460*/  LDL.LU R19, [R1+0x2c] ;  /* 0x00002c0001137983 */ /* 0x000ea20000300800 */
[----:B------:R-:W-:-:S02]  /*2b470*/  LOP3.LUT R36, R36, R20, RZ, 0x3c, !PT ;  /* 0x0000001424247212 */ /* 0x000fc400078e3cff */
[----:B------:R-:W-:Y:S01]  /*2b480*/  LOP3.LUT R37, R37, R10, RZ, 0x3c, !PT ;  /* 0x0000000a25257212 */ /* 0x000fe200078e3cff */
[----:B------:R-:W-:Y:S01]  /*2b490*/  IMAD.IADD R6, R4, 0x1, R6 ;  /* 0x0000000104067824 */ /* 0x000fe200078e0206 */
[----:B------:R0:W-:Y:S01]  /*2b4a0*/  POPC R8, R36 ;  /* 0x0000002400087309 */ /* 0x0001e20000000000 */
[----:B------:R-:W-:Y:S01]  /*2b4b0*/  IMAD.MOV.U32 R32, RZ, RZ, R64 ;  /* 0x000000ffff207224 */ /* 0x000fe200078e0040 */
[----:B------:R-:W2:Y:S01]  /*2b4c0*/  LDL.LU R68, [R1+0x918] ;  /* 0x0009180001447983 */ /* 0x000ea20000300800 */
[----:B------:R-:W-:-:S03]  /*2b4d0*/  IMAD.MOV.U32 R20, RZ, RZ, R62 ;  /* 0x000000ffff147224 */ /* 0x000fc600078e003e */
[----:B------:R-:W2:Y:S02]  /*2b4e0*/  LDL.LU R69, [R1+0x914] ;  /* 0x0009140001457983 */ /* 0x000ea40000300800 */
[----:B------:R-:W1:Y:S02]  /*2b4f0*/  POPC R4, R37 ;  /* 0x0000002500047309 */ /* 0x000e640000000000 */
[----:B------:R-:W2:Y:S01]  /*2b500*/  LDL R25, [R1+0x788] ;  /* 0x0007880001197983 */ /* 0x000ea20000100800 */
[----:B0-----:R-:W-:-:S03]  /*2b510*/  IMAD.MOV.U32 R36, RZ, RZ, R62 ;  /* 0x000000ffff247224 */ /* 0x001fc600078e003e */
[----:B------:R-:W2:Y:S01]  /*2b520*/  LDL R63, [R1+0x78c] ;  /* 0x00078c00013f7983 */ /* 0x000ea20000100800 */
[----:B-1----:R-:W-:Y:S02]  /*2b530*/  IMAD.IADD R4, R8, 0x1, R4 ;  /* 0x0000000108047824 */ /* 0x002fe400078e0204 */
[--C-:B---3--:R-:W-:Y:S01]  /*2b540*/  IMAD.MOV.U32 R37, RZ, RZ, R21.reuse ;  /* 0x000000ffff257224 */ /* 0x108fe200078e0015 */
[----:B------:R-:W-:Y:S01]  /*2b550*/  MOV R33, R21 ;  /* 0x0000001500217202 */ /* 0x000fe20000000f00 */
[----:B------:R-:W-:Y:S03]  /*2b560*/  TEX.LL RZ, R10, R20, R0, UR4, 2D, 0x1 ;  /* 0x28ff0400140a7f60 */ /* 0x000fe600089e01ff */
[----:B------:R-:W-:Y:S01]  /*2b570*/  TEX.LL RZ, R8, R32, R0, UR6, 2D, 0x1 ;  /* 0x28ff060020087f60 */ /* 0x000fe200089e01ff */
[----:B------:R-:W5:Y:S01]  /*2b580*/  TEX.LL RZ, R36, R36, R0, UR8, 2D, 0x3 ;  /* 0x28ff080024247f60 */ /* 0x000f6200089e03ff */
[----:B------:R-:W-:Y:S01]  /*2b590*/  IMAD.MOV.U32 R65, RZ, RZ, R21 ;  /* 0x000000ffff417224 */ /* 0x000fe200078e0015 */
[----:B------:R-:W-:Y:S01]  /*2b5a0*/  MOV R190, R64 ;  /* 0x0000004000be7202 */ /* 0x000fe20000000f00 */
[----:B------:R-:W-:-:S02]  /*2b5b0*/  IMAD.MOV.U32 R22, RZ, RZ, R62 ;  /* 0x000000ffff167224 */ /* 0x000fc400078e003e */
[----:B------:R-:W-:Y:S01]  /*2b5c0*/  IMAD.MOV.U32 R191, RZ, RZ, R23 ;  /* 0x000000ffffbf7224 */ /* 0x000fe200078e0017 */
[----:B------:R-:W-:Y:S01]  /*2b5d0*/  TEX.LL RZ, R32, R64, R0, UR10, 2D, 0x3 ;  /* 0x28ff0a0040207f60 */ /* 0x000fe200089e03ff */
[----:B------:R-:W-:Y:S02]  /*2b5e0*/  IMAD R24, R4, 0x9, R6 ;  /* 0x0000000904187824 */ /* 0x000fe400078e0206 */
[----:B------:R2:W-:Y:S01]  /*2b5f0*/  TEX.LL RZ, R4, R22, R0, UR4, 2D, 0x1 ;  /* 0x28ff040016047f60 */ /* 0x0005e200089e01ff */
[----:B------:R0:W-:Y:S01]  /*2b600*/  TEX.LL RZ, R6, R190, R0, UR6, 2D, 0x1 ;  /* 0x28ff0600be067f60 */ /* 0x0001e200089e01ff */
[----:B--2---:R-:W-:Y:S02]  /*2b610*/  LOP3.LUT R22, R5, 0xff, RZ, 0xc0, !PT ;  /* 0x000000ff05167812 */ /* 0x004fe400078ec0ff */
[----:B------:R-:W-:-:S04]  /*2b620*/  LOP3.LUT R5, R7, 0xff, RZ, 0xc0, !PT ;  /* 0x000000ff07057812 */ /* 0x000fc800078ec0ff */
[----:B------:R-:W-:-:S05]  /*2b630*/  VABSDIFF.U32 R22, R5, R22, RZ ;  /* 0x0000001605167214 */ /* 0x000fca00000e00ff */
[----:B------:R-:W-:Y:S01]  /*2b640*/  IMAD.IADD R22, R24, 0x1, R22 ;  /* 0x0000000118167824 */ /* 0x000fe200078e0216 */
[----:B------:R-:W-:Y:S02]  /*2b650*/  LOP3.LUT R24, R11, R9, RZ, 0x3c, !PT ;  /* 0x000000090b187212 */ /* 0x000fe400078e3cff */
[----:B------:R-:W-:-:S04]  /*2b660*/  LOP3.LUT R20, R19, R17, RZ, 0x3c, !PT ;  /* 0x0000001113147212 */ /* 0x000fc800078e3cff */
[----:B------:R-:W-:Y:S08]  /*2b670*/  POPC R24, R24 ;  /* 0x0000001800187309 */ /* 0x000ff00000000000 */
[----:B------:R-:W1:Y:S02]  /*2b680*/  POPC R20, R20 ;  /* 0x0000001400147309 */ /* 0x000e640000000000 */
[----:B-1----:R-:W-:-:S05]  /*2b690*/  IADD3 R20, PT, PT, R24, R20, RZ ;  /* 0x0000001418147210 */ /* 0x002fca0007ffe0ff */
[----:B------:R-:W-:Y:S01]  /*2b6a0*/  IMAD R20, R20, 0x9, R22 ;  /* 0x0000000914147824 */ /* 0x000fe200078e0216 */
[----:B------:R-:W-:Y:S02]  /*2b6b0*/  LOP3.LUT R22, R68, 0xff, RZ, 0xc0, !PT ;  /* 0x000000ff44167812 */ /* 0x000fe400078ec0ff */
[----:B------:R-:W-:Y:S02]  /*2b6c0*/  LOP3.LUT R66, R66, R25, RZ, 0x3c, !PT ;  /* 0x0000001942427212 */ /* 0x000fe400078e3cff */
[----:B------:R-:W-:Y:S02]  /*2b6d0*/  LOP3.LUT R67, R67, R63, RZ, 0x3c, !PT ;  /* 0x0000003f43437212 */ /* 0x000fe400078e3cff */
[----:B------:R-:W-:Y:S01]  /*2b6e0*/  POPC R24, R66 ;  /* 0x0000004200187309 */ /* 0x000fe20000000000 */
[----:B-----5:R-:W-:Y:S04]  /*2b6f0*/  STL.64 [R1+0x288], R36 ;  /* 0x0002882401007387 */ /* 0x020fe80000100a00 */
[----:B------:R1:W-:Y:S02]  /*2b700*/  STL [R1+0xaf8], R5 ;  /* 0x000af80501007387 */ /* 0x0003e40000100800 */
[----:B-1----:R-:W-:-:S04]  /*2b710*/  LOP3.LUT R5, R69, 0xff, RZ, 0xc0, !PT ;  /* 0x000000ff45057812 */ /* 0x002fc800078ec0ff */
[----:B------:R-:W-:-:S05]  /*2b720*/  VABSDIFF.U32 R22, R5, R22, RZ ;  /* 0x0000001605167214 */ /* 0x000fca00000e00ff */
[----:B------:R-:W-:Y:S02]  /*2b730*/  IMAD.IADD R22, R20, 0x1, R22 ;  /* 0x0000000114167824 */ /* 0x000fe400078e0216 */
[----:B------:R-:W1:Y:S01]  /*2b740*/  POPC R20, R67 ;  /* 0x0000004300147309 */ /* 0x000e620000000000 */
[----:B------:R2:W-:Y:S04]  /*2b750*/  STL [R1+0xaf4], R5 ;  /* 0x000af40501007387 */ /* 0x0005e80000100800 */
[----:B------:R-:W3:Y:S04]  /*2b760*/  LDL.LU R25, [R1+0x1290] ;  /* 0x0012900001197983 */ /* 0x000ee80000300800 */
[----:B------:R-:W3:Y:S04]  /*2b770*/  LDL.LU R9, [R1+0x7b0] ;  /* 0x0007b00001097983 */ /* 0x000ee80000300800 */
[----:B------:R-:W3:Y:S01]  /*2b780*/  LDL.LU R11, [R1+0x168] ;  /* 0x00016800010b7983 */ /* 0x000ee20000300800 */
[----:B-1----:R-:W-:-:S02]  /*2b790*/  IMAD.IADD R20, R24, 0x1, R20 ;  /* 0x0000000118147824 */ /* 0x002fc400078e0214 */
[----:B------:R-:W-:Y:S01]  /*2b7a0*/  IMAD.MOV.U32 R58, RZ, RZ, R36 ;  /* 0x000000ffff3a7224 */ /* 0x000fe200078e0024 */
[----:B------:R-:W3:Y:S01]  /*2b7b0*/  LDL R13, [R1+0x780] ;  /* 0x00078000010d7983 */ /* 0x000ee20000100800 */
[----:B0-----:R-:W-:Y:S01]  /*2b7c0*/  IMAD R190, R20, 0x9, R22 ;  /* 0x0000000914be7824 */ /* 0x001fe200078e0216 */
[----:B------:R-:W-:Y:S01]  /*2b7d0*/  MOV R22, R62 ;  /* 0x0000003e00167202 */ /* 0x000fe20000000f00 */
[----:B------:R-:W-:Y:S01]  /*2b7e0*/  IMAD.MOV.U32 R42, RZ, RZ, R37 ;  /* 0x000000ffff2a7224 */ /* 0x000fe200078e0025 */
[----:B------:R-:W3:Y:S02]  /*2b7f0*/  LDL R15, [R1+0x784] ;  /* 0x00078400010f7983 */ /* 0x000ee40000100800 */
[----:B------:R-:W5:Y:S01]  /*2b800*/  TEX.LL RZ, R68, R22, R0, UR8, 2D, 0x3 ;  /* 0x28ff080016447f60 */ /* 0x000f6200089e03ff */
[----:B------:R-:W-:Y:S01]  /*2b810*/  IMAD.MOV.U32 R36, RZ, RZ, R64 ;  /* 0x000000ffff247224 */ /* 0x000fe200078e0040 */
[----:B--2---:R-:W2:Y:S01]  /*2b820*/  LDL.LU R5, [R1+0x16c] ;  /* 0x00016c0001057983 */ /* 0x004ea20000300800 */
[----:B------:R-:W-:-:S02]  /*2b830*/  IMAD.MOV.U32 R37, RZ, RZ, R23 ;  /* 0x000000ffff257224 */ /* 0x000fc400078e0017 */
[----:B------:R-:W-:Y:S01]  /*2b840*/  IMAD.MOV.U32 R66, RZ, RZ, R62 ;  /* 0x000000ffff427224 */ /* 0x000fe200078e003e */
[----:B------:R-:W2:Y:S01]  /*2b850*/  LDL.LU R17, [R1+0x160] ;  /* 0x0001600001117983 */ /* 0x000ea20000300800 */
[----:B------:R-:W-:Y:S02]  /*2b860*/  IMAD.MOV.U32 R24, RZ, RZ, R64 ;  /* 0x000000ffff187224 */ /* 0x000fe400078e0040 */
[----:B------:R-:W-:Y:S01]  /*2b870*/  TEX.LL RZ, R36, R36, R0, UR10, 2D, 0x3 ;  /* 0x28ff0a0024247f60 */ /* 0x000fe200089e03ff */
[----:B------:R-:W2:Y:S04]  /*2b880*/  LDL R7, [R1+0x778] ;  /* 0x0007780001077983 */ /* 0x000ea80000100800 */
[----:B------:R-:W2:Y:S04]  /*2b890*/  LDL R19, [R1+0x77c] ;  /* 0x00077c0001137983 */ /* 0x000ea80000100800 */
[----:B------:R-:W2:Y:S04]  /*2b8a0*/  LDL.LU R191, [R1+0x164] ;  /* 0x0001640001bf7983 */ /* 0x000ea80000300800 */
[----:B------:R-:W2:Y:S01]  /*2b8b0*/  LDL.LU R46, [R1+0x158] ;  /* 0x00015800012e7983 */ /* 0x000ea20000300800 */
[----:B---3--:R-:W-:Y:S01]  /*2b8c0*/  IMAD.MOV.U32 R65, RZ, RZ, R25 ;  /* 0x000000ffff417224 */ /* 0x008fe200078e0019 */
[----:B------:R-:W-:-:S05]  /*2b8d0*/  MOV R67, R25 ;  /* 0x0000001900437202 */ /* 0x000fca0000000f00 */
[----:B------:R-:W-:Y:S01]  /*2b8e0*/  TEX.LL RZ, R64, R64, R0, UR10, 2D, 0x3 ;  /* 0x28ff0a0040407f60 */ /* 0x000fe200089e03ff */
[----:B------:R-:W5:Y:S01]  /*2b8f0*/  TEX.LL RZ, R66, R66, R0, UR8, 2D, 0x3 ;  /* 0x28ff080042427f60 */ /* 0x000f6200089e03ff */
[----:B------:R-:W-:-:S04]  /*2b900*/  DEPBAR.LE SB5, 0x1 ;  /* 0x0000d0400000791a */ /* 0x000fc80000000000 */
[----:B------:R-:W-:Y:S02]  /*2b910*/  IMAD.MOV.U32 R54, RZ, RZ, R68 ;  /* 0x000000ffff367224 */ /* 0x000fe400078e0044 */
[----:B------:R-:W-:Y:S02]  /*2b920*/  IMAD.MOV.U32 R50, RZ, RZ, R69 ;  /* 0x000000ffff327224 */ /* 0x000fe400078e0045 */
[----:B------:R-:W3:Y:S01]  /*2b930*/  LDL.LU.64 R68, [R1+0x1288] ;  /* 0x0012880001447983 */ /* 0x000ee20000300a00 */
[----:B------:R-:W-:-:S04]  /*2b940*/  IMAD.MOV.U32 R63, RZ, RZ, R25 ;  /* 0x000000ffff3f7224 */ /* 0x000fc800078e0019 */
[----:B------:R0:W5:Y:S01]  /*2b950*/  TEX.LL RZ, R20, R62, R0, UR4, 2D, 0x1 ;  /* 0x28ff04003e147f60 */ /* 0x00016200089e01ff */
[----:B------:R-:W-:Y:S01]  /*2b960*/  TEX.LL RZ, R24, R24, R0, UR6, 2D, 0x1 ;  /* 0x28ff060018187f60 */ /* 0x000fe200089e01ff */
[----:B------:R-:W-:Y:S01]  /*2b970*/  STL [R1+0xc6c], R62 ;  /* 0x000c6c3e01007387 */ /* 0x000fe20000100800 */
[----:B0-----:R-:W-:Y:S02]  /*2b980*/  LOP3.LUT R63, R9, 0xff, RZ, 0xc0, !PT ;  /* 0x000000ff093f7812 */ /* 0x001fe400078ec0ff */
[----:B------:R-:W-:-:S04]  /*2b990*/  LOP3.LUT R9, R11, 0xff, RZ, 0xc0, !PT ;  /* 0x000000ff0b097812 */ /* 0x000fc800078ec0ff */
[----:B------:R-:W-:Y:S01]  /*2b9a0*/  VABSDIFF.U32 R63, R9, R63, RZ ;  /* 0x0000003f093f7214 */ /* 0x000fe200000e00ff */
[----:B------:R0:W-:Y:S04]  /*2b9b0*/  STL [R1+0xaf0], R9 ;  /* 0x000af00901007387 */ /* 0x0001e80000100800 */
[----:B------:R-:W3:Y:S04]  /*2b9c0*/  LDL R11, [R1+0x2ec] ;  /* 0x0002ec00010b7983 */ /* 0x000ee80000100800 */
[----:B0-----:R-:W3:Y:S01]  /*2b9d0*/  LDL R9, [R1+0x2e8] ;  /* 0x0002e80001097983 */ /* 0x001ee20000100800 */
[----:B------:R-:W-:-:S02]  /*2b9e0*/  IADD3 R63, PT, PT, R190, R63, RZ ;  /* 0x0000003fbe3f7210 */ /* 0x000fc40007ffe0ff */
[----:B--2---:R-:W-:Y:S02]  /*2b9f0*/  LOP3.LUT R70, R70, R7, RZ, 0x3c, !PT ;  /* 0x0000000746467212 */ /* 0x004fe400078e3cff */
[----:B------:R-:W-:Y:S02]  /*2ba00*/  LOP3.LUT R71, R71, R19, RZ, 0x3c, !PT ;  /* 0x0000001347477212 */ /* 0x000fe400078e3cff */
[----:B------:R-:W-:Y:S01]  /*2ba10*/  LOP3.LUT R46, R46, 0xff, RZ, 0xc0, !PT ;  /* 0x000000ff2e2e7812 */ /* 0x000fe200078ec0ff */
[----:B------:R-:W-:-:S04]  /*2ba20*/  DEPBAR.LE SB5, 0x1 ;  /* 0x0000d0400000791a */ /* 0x000fc80000000000 */
[----:B------:R-:W-:Y:S01]  /*2ba30*/  IMAD.MOV.U32 R38, RZ, RZ, R66 ;  /* 0x000000ffff267224 */ /* 0x000fe200078e0042 */
[----:B---3--:R-:W-:Y:S02]  /*2ba40*/  LOP3.LUT R68, R68, R13, RZ, 0x3c, !PT ;  /* 0x0000000d44447212 */ /* 0x008fe400078e3cff */
[----:B------:R-:W-:Y:S01]  /*2ba50*/  LOP3.LUT R69, R69, R15, RZ, 0x3c, !PT ;  /* 0x0000000f45457212 */ /* 0x000fe200078e3cff */
[----:B------:R-:W2:Y:S04]  /*2ba60*/  LDL.LU R13, [R1+0x15c] ;  /* 0x00015c00010d7983 */ /* 0x000ea80000300800 */
[----:B------:R-:W3:Y:S01]  /*2ba70*/  LDL.LU R15, [R1+0x150] ;  /* 0x00015000010f7983 */ /* 0x000ee20000300800 */
[----:B------:R-:W-:Y:S08]  /*2ba80*/  POPC R66, R68 ;  /* 0x0000004400427309 */ /* 0x000ff00000000000 */
[----:B------:R-:W0:Y:S02]  /*2ba90*/  POPC R22, R69 ;  /* 0x0000004500167309 */ /* 0x000e240000000000 */
[----:B0-----:R-:W-:-:S04]  /*2baa0*/  IMAD.IADD R22, R66, 0x1, R22 ;  /* 0x0000000142167824 */ /* 0x001fc800078e0216 */
[----:B------:R-:W-:Y:S01]  /*2bab0*/  IMAD R22, R22, 0x9, R63 ;  /* 0x0000000916167824 */ /* 0x000fe200078e023f */
[----:B------:R-:W-:Y:S02]  /*2bac0*/  LOP3.LUT R63, R5, 0xff, RZ, 0xc0, !PT ;  /* 0x000000ff053f7812 */ /* 0x000fe400078ec0ff */
[----:B------:R-:W-:-:S04]  /*2bad0*/  LOP3.LUT R5, R17, 0xff, RZ, 0xc0, !PT ;  /* 0x000000ff11057812 */ /* 0x000fc800078ec0ff */
[----:B------:R-:W-:Y:S01]  /*2bae0*/  VABSDIFF.U32 R63, R5, R63, RZ ;  /* 0x0000003f053f7214 */ /* 0x000fe200000e00ff */
[----:B------:R0:W-:Y:S04]  /*2baf0*/  STL [R1+0xaec], R5 ;  /* 0x000aec0501007387 */ /* 0x0001e80000100800 */
[----:B------:R-:W3:Y:S04]  /*2bb00*/  LDL R17, [R1+0x2e4] ;  /* 0x0002e40001117983 */ /* 0x000ee80000100800 */
[----:B0-----:R-:W3:Y:S04]  /*2bb10*/  LDL R5, [R1+0x2e0] ;  /* 0x0002e00001057983 */ /* 0x001ee80000100800 */
[----:B------:R-:W3:Y:S04]  /*2bb20*/  LDL.LU R7, [R1+0x154] ;  /* 0x0001540001077983 */ /* 0x000ee80000300800 */
[----:B------:R-:W3:Y:S01]  /*2bb30*/  LDL.LU R19, [R1+0x148] ;  /* 0x0001480001137983 */ /* 0x000ee20000300800 */
[----:B------:R-:W-:Y:S01]  /*2bb40*/  IMAD.IADD R63, R22, 0x1, R63 ;  /* 0x00000001163f7824 */ /* 0x000fe200078e023f */
[----:B------:R-:W-:Y:S08]  /*2bb50*/  POPC R66, R70 ;  /* 0x0000004600427309 */ /* 0x000ff00000000000 */
[----:B------:R-:W0:Y:S01]  /*2bb60*/  POPC R22, R71 ;  /* 0x0000004700167309 */ /* 0x000e220000000000 */
[----:B------:R1:W-:Y:S01]  /*2bb70*/  STL [R1+0xae8], R46 ;  /* 0x000ae82e01007387 */ /* 0x0003e20000100800 */
[----:B0-----:R-:W-:-:S04]  /*2bb80*/  IMAD.IADD R22, R66, 0x1, R22 ;  /* 0x0000000142167824 */ /* 0x001fc800078e0216 */
[----:B------:R-:W-:Y:S01]  /*2bb90*/  IMAD R22, R22, 0x9, R63 ;  /* 0x0000000916167824 */ /* 0x000fe200078e023f */
[----:B------:R-:W-:Y:S02]  /*2bba0*/  LOP3.LUT R63, R191, 0xff, RZ, 0xc0, !PT ;  /* 0x000000ffbf3f7812 */ /* 0x000fe400078ec0ff */
[----:B------:R-:W3:Y:S02]  /*2bbb0*/  LDL R191, [R1+0x2d8] ;  /* 0x0002d80001bf7983 */ /* 0x000ee40000100800 */
[----:B------:R-:W-:Y:S02]  /*2bbc0*/  VABSDIFF.U32 R63, R46, R63, RZ ;  /* 0x0000003f2e3f7214 */ /* 0x000fe400000e00ff */
[----:B-1----:R-:W3:Y:S01]  /*2bbd0*/  LDL R46, [R1+0x2dc] ;  /* 0x0002dc00012e7983 */ /* 0x002ee20000100800 */
[----:B------:R-:W-:Y:S02]  /*2bbe0*/  LOP3.LUT R72, R72, R9, RZ, 0x3c, !PT ;  /* 0x0000000948487212 */ /* 0x000fe400078e3cff */
[----:B------:R-:W-:Y:S01]  /*2bbf0*/  LOP3.LUT R73, R73, R11, RZ, 0x3c, !PT ;  /* 0x0000000b49497212 */ /* 0x000fe200078e3cff */
[----:B------:R-:W3:Y:S04]  /*2bc00*/  LDL.LU R9, [R1+0x7b4] ;  /* 0x0007b40001097983 */ /* 0x000ee80000300800 */
[----:B------:R-:W3:Y:S01]  /*2bc10*/  LDL.LU R11, [R1+0x144] ;  /* 0x00014400010b7983 */ /* 0x000ee20000300800 */
[----:B------:R-:W-:Y:S01]  /*2bc20*/  IMAD.IADD R63, R22, 0x1, R63 ;  /* 0x00000001163f7824 */ /* 0x000fe200078e023f */
[----:B------:R-:W-:Y:S08]  /*2bc30*/  POPC R66, R72 ;  /* 0x0000004800427309 */ /* 0x000ff00000000000 */
[----:B------:R-:W0:Y:S02]  /*2bc40*/  POPC R22, R73 ;  /* 0x0000004900167309 */ /* 0x000e240000000000 */
[----:B0-----:R-:W-:-:S05]  /*2bc50*/  IADD3 R22, PT, PT, R66, R22, RZ ;  /* 0x0000001642167210 */ /* 0x001fca0007ffe0ff */
[----:B------:R-:W-:Y:S01]  /*2bc60*/  IMAD R22, R22, 0x9, R63 ;  /* 0x0000000916167824 */ /* 0x000fe200078e023f */
[----:B--2---:R-:W-:Y:S02]  /*2bc70*/  LOP3.LUT R63, R13, 0xff, RZ, 0xc0, !PT ;  /* 0x000000ff0d3f7812 */ /* 0x004fe400078ec0ff */
[----:B---3--:R-:W-:-:S04]  /*2bc80*/  LOP3.LUT R13, R15, 0xff, RZ, 0xc0, !PT ;  /* 0x000000ff0f0d7812 */ /* 0x008fc800078ec0ff */
[----:B------:R-:W-:Y:S01]  /*2bc90*/  VABSDIFF.U32 R63, R13, R63, RZ ;  /* 0x0000003f0d3f7214 */ /* 0x000fe200000e00ff */
[----:B------:R0:W-:Y:S04]  /*2bca0*/  STL [R1+0xae4], R13 ;  /* 0x000ae40d01007387 */ /* 0x0001e80000100800 */
[----:B------:R-:W2:Y:S04]  /*2bcb0*/  LDL R15, [R1+0x2d4] ;  /* 0x0002d400010f7983 */ /* 0x000ea80000100800 */
[----:B0-----:R-:W3:Y:S01]  /*2bcc0*/  LDL R13, [R1+0x2d0] ;  /* 0x0002d000010d7983 */ /* 0x001ee20000100800 */
[----:B------:R-:W-:Y:S01]  /*2bcd0*/  IMAD.IADD R63, R22, 0x1, R63 ;  /* 0x00000001163f7824 */ /* 0x000fe200078e023f */
[----:B------:R-:W-:-:S02]  /*2bce0*/  LOP3.LUT R79, R79, R17, RZ, 0x3c, !PT ;  /* 0x000000114f4f7212 */ /* 0x000fc400078e3cff */
[----:B------:R-:W-:Y:S02]  /*2bcf0*/  LOP3.LUT R78, R78, R5, RZ, 0x3c, !PT ;  /* 0x000000054e4e7212 */ /* 0x000fe400078e3cff */
[----:B------:R-:W3:Y:S04]  /*2bd00*/  LDL.LU R5, [R1+0x7bc] ;  /* 0x0007bc0001057983 */ /* 0x000ee80000300800 */
        /* <DEDUP_REMOVED lines=10> */
[----:B0-----:R-:W3:Y:S01]  /*2bdb0*/  LDL R7, [R1+0x2c8] ;  /* 0x0002c80001077983 */ /* 0x001ee20000100800 */
[----:B------:R-:W-:-:S02]  /*2bdc0*/  LOP3.LUT R250, R250, R191, RZ, 0x3c, !PT ;  /* 0x000000bffafa7212 */ /* 0x000fc400078e3cff */
[----:B------:R-:W-:Y:S01]  /*2bdd0*/  LOP3.LUT R251, R251, R46, RZ, 0x3c, !PT ;  /* 0x0000002efbfb7212 */ /* 0x000fe200078e3cff */
[----:B------:R-:W3:Y:S01]  /*2bde0*/  LDL.LU R191, [R1+0x7c4] ;  /* 0x0007c40001bf7983 */ /* 0x000ee20000300800 */
[----:B------:R-:W-:-:S03]  /*2bdf0*/  IMAD.IADD R63, R22, 0x1, R63 ;  /* 0x00000001163f7824 */ /* 0x000fc600078e023f */
        /* <DEDUP_REMOVED lines=11> */
[----:B------:R-:W-:-:S02]  /*2beb0*/  IADD3 R63, PT, PT, R22, R63, RZ ;  /* 0x0000003f163f7210 */ /* 0x000fc40007ffe0ff */
[----:B--2---:R-:W-:Y:S02]  /*2bec0*/  LOP3.LUT R249, R249, R15, RZ, 0x3c, !PT ;  /* 0x0000000ff9f97212 */ /* 0x004fe400078e3cff */
[----:B---3--:R-:W-:Y:S02]  /*2bed0*/  LOP3.LUT R248, R248, R13, RZ, 0x3c, !PT ;  /* 0x0000000df8f87212 */ /* 0x008fe400078e3cff */
        /* <DEDUP_REMOVED lines=13> */
[----:B------:R-:W-:Y:S02]  /*2bfb0*/  LOP3.LUT R246, R246, R7, RZ, 0x3c, !PT ;  /* 0x00000007f6f67212 */ /* 0x000fe400078e3cff */
[----:B------:R-:W3:Y:S04]  /*2bfc0*/  LDL.LU R7, [R1+0x7ec] ;  /* 0x0007ec0001077983 */ /* 0x000ee80000300800 */
[----:B------:R-:W3:Y:S01]  /*2bfd0*/  LDL.LU R19, [R1+0x7e8] ;  /* 0x0007e80001137983 */ /* 0x000ee20000300800 */
[----:B------:R-:W-:Y:S01]  /*2bfe0*/  IMAD.IADD R63, R22, 0x1, R63 ;  /* 0x00000001163f7824 */ /* 0x000fe200078e023f */
[----:B------:R-:W-:Y:S08]  /*2bff0*/  POPC R66, R246 ;  /* 0x000000f600427309 */ /* 0x000ff00000000000 */
[----:B------:R-:W0:Y:S01]  /*2c000*/  POPC R22, R247 ;  /* 0x000000f700167309 */ /* 0x000e220000000000 */
[----:B------:R-:W-:-:S05]  /*2c010*/  LOP3.LUT R46, R46, 0xff, RZ, 0xc0, !PT ;  /* 0x000000ff2e2e7812 */ /* 0x000fca00078ec0ff */
        /* <DEDUP_REMOVED lines=8> */
[----:B------:R-:W-:-:S02]  /*2c0a0*/  LOP3.LUT R40, R40, R9, RZ, 0x3c, !PT ;  /* 0x0000000928287212 */ /* 0x000fc400078e3cff */
        /* <DEDUP_REMOVED lines=28> */
[----:B------:R-:W-:Y:S01]  /*2c270*/  IMAD.IADD R40, R22, 0x1, R40 ;  /* 0x0000000116287824 */ /* 0x000fe200078e0228 */
[----:B------:R-:W-:-:S02]  /*2c280*/  LOP3.LUT R244, R244, R191, RZ, 0x3c, !PT ;  /* 0x000000bff4f47212 */ /* 0x000fc400078e3cff */
[----:B------:R-:W3:Y:S01]  /*2c290*/  LDL.LU R191, [R1+0x830] ;  /* 0x0008300001bf7983 */ /* 0x000ee20000300800 */
[----:B------:R-:W-:-:S03]  /*2c2a0*/  LOP3.LUT R245, R245, R46, RZ, 0x3c, !PT ;  /* 0x0000002ef5f57212 */ /* 0x000fc600078e3cff */
        /* <DEDUP_REMOVED lines=32> */
[----:B------:R-:W0:Y:S02]  /*2c4b0*/  POPC R40, R241 ;  /* 0x000000f100287309 */ /* 0x000e240000000000 */
[----:B0-----:R-:W-:Y:S01]  /*2c4c0*/  IMAD.IADD R40, R41, 0x1, R40 ;  /* 0x0000000129287824 */ /* 0x001fe200078e0228 */
[----:B------:R-:W-:-:S03]  /*2c4d0*/  LOP3.LUT R41, R46, 0xff, RZ, 0xc0, !PT ;  /* 0x000000ff2e297812 */ /* 0x000fc600078ec0ff */
[----:B------:R-:W-:Y:S01]  /*2c4e0*/  IMAD R22, R40, 0x9, R22 ;  /* 0x0000000928167824 */ /* 0x000fe200078e0216 */
[----:B------:R-:W-:Y:S01]  /*2c4f0*/  LOP3.LUT R40, R191, 0xff, RZ, 0xc0, !PT ;  /* 0x000000ffbf287812 */ /* 0x000fe200078ec0ff */
[----:B------:R0:W-:Y:S04]  /*2c500*/  STL [R1+0xac0], R41 ;  /* 0x000ac02901007387 */ /* 0x0001e80000100800 */
[----:B------:R-:W3:Y:S04]  /*2c510*/  LDL R191, [R1+0x318] ;  /* 0x0003180001bf7983 */ /* 0x000ee80000100800 */
[----:B------:R-:W3:Y:S01]  /*2c520*/  LDL R46, [R1+0x31c] ;  /* 0x00031c00012e7983 */ /* 0x000ee20000100800 */
[----:B------:R-:W-:-:S02]  /*2c530*/  LOP3.LUT R239, R239, R11, RZ, 0x3c, !PT ;  /* 0x0000000befef7212 */ /* 0x000fc400078e3cff */
[----:B------:R-:W-:Y:S02]  /*2c540*/  LOP3.LUT R238, R238, R9, RZ, 0x3c, !PT ;  /* 0x00000009eeee7212 */ /* 0x000fe400078e3cff */
[----:B------:R-:W3:Y:S04]  /*2c550*/  LDL.LU R9, [R1+0x870] ;  /* 0x0008700001097983 */ /* 0x000ee80000300800 */
[----:B------:R-:W3:Y:S01]  /*2c560*/  LDL.LU R11, [R1+0x85c] ;  /* 0x00085c00010b7983 */ /* 0x000ee20000300800 */
[----:B------:R-:W-:Y:S02]  /*2c570*/  VABSDIFF.U32 R40, R41, R40, RZ ;  /* 0x0000002829287214 */ /* 0x000fe400000e00ff */
[----:B0-----:R-:W-:Y:S03]  /*2c580*/  POPC R41, R238 ;  /* 0x000000ee00297309 */ /* 0x001fe60000000000 */
[----:B------:R-:W-:-:S05]  /*2c590*/  IMAD.IADD R22, R22, 0x1, R40 ;  /* 0x0000000116167824 */ /* 0x000fca00078e0228 */
        /* <DEDUP_REMOVED lines=49> */
[----:B------:R-:W-:-:S05]  /*2c8b0*/  LOP3.LUT R5, R17, 0xff, RZ, 0xc0, !PT ;  /* 0x000000ff11057812 */ /* 0x000fca00078ec0ff */
[----:B------:R0:W-:Y:S01]  /*2c8c0*/  STL [R1+0xab0], R5 ;  /* 0x000ab00501007387 */ /* 0x0001e20000100800 */
[----:B------:R-:W-:-:S03]  /*2c8d0*/  VABSDIFF.U32 R40, R5, R40, RZ ;  /* 0x0000002805287214 */ /* 0x000fc600000e00ff */
[----:B------:R-:W3:Y:S04]  /*2c8e0*/  LDL R17, [R1+0x344] ;  /* 0x0003440001117983 */ /* 0x000ee80000100800 */
[----:B0-----:R-:W3:Y:S01]  /*2c8f0*/  LDL R5, [R1+0x340] ;  /* 0x0003400001057983 */ /* 0x001ee20000100800 */
[----:B------:R-:W-:Y:S02]  /*2c900*/  LOP3.LUT R231, R231, R19, RZ, 0x3c, !PT ;  /* 0x00000013e7e77212 */ /* 0x000fe400078e3cff */
        /* <DEDUP_REMOVED lines=8> */
[----:B------:R-:W-:Y:S02]  /*2c990*/  IMAD R22, R40, 0x9, R22 ;  /* 0x0000000928167824 */ /* 0x000fe400078e0216 */
[----:B------:R0:W-:Y:S01]  /*2c9a0*/  STL [R1+0xaac], R41 ;  /* 0x000aac2901007387 */ /* 0x0001e20000100800 */
[----:B------:R-:W-:-:S03]  /*2c9b0*/  LOP3.LUT R40, R191, 0xff, RZ, 0xc0, !PT ;  /* 0x000000ffbf287812 */ /* 0x000fc600078ec0ff */
[----:B------:R-:W3:Y:S04]  /*2c9c0*/  LDL R46, [R1+0x354] ;  /* 0x00035400012e7983 */ /* 0x000ee80000100800 */
[----:B------:R-:W3:Y:S01]  /*2c9d0*/  LDL R191, [R1+0x350] ;  /* 0x0003500001bf7983 */ /* 0x000ee20000100800 */
[----:B------:R-:W-:Y:S02]  /*2c9e0*/  LOP3.LUT R75, R75, R11, RZ, 0x3c, !PT ;  /* 0x0000000b4b4b7212 */ /* 0x000fe400078e3cff */
[----:B------:R-:W-:Y:S02]  /*2c9f0*/  LOP3.LUT R74, R74, R9, RZ, 0x3c, !PT ;  /* 0x000000094a4a7212 */ /* 0x000fe400078e3cff */
[----:B------:R-:W3:Y:S04]  /*2ca00*/  LDL.LU R9, [R1+0x8c0] ;  /* 0x0008c00001097983 */ /* 0x000ee80000300800 */
[----:B------:R-:W3:Y:S01]  /*2ca10*/  LDL.LU R11, [R1+0x8ac] ;  /* 0x0008ac00010b7983 */ /* 0x000ee20000300800 */
[----:B------:R-:W-:-:S02]  /*2ca20*/  VABSDIFF.U32 R40, R41, R40, RZ ;  /* 0x0000002829287214 */ /* 0x000fc400000e00ff */
        /* <DEDUP_REMOVED lines=13> */
[----:B------:R-:W-:-:S04]  /*2cb00*/  LOP3.LUT R76, R76, R5, RZ, 0x3c, !PT ;  /* 0x000000054c4c7212 */ /* 0x000fc800078e3cff */
[----:B------:R-:W-:Y:S01]  /*2cb10*/  POPC R77, R77 ;  /* 0x0000004d004d7309 */ /* 0x000fe20000000000 */
[----:B------:R-:W3:Y:S04]  /*2cb20*/  LDL.LU R5, [R1+0x820] ;  /* 0x0008200001057983 */ /* 0x000ee80000300800 */
[----:B------:R-:W3:Y:S03]  /*2cb30*/  LDL.LU R17, [R1+0x140] ;  /* 0x0001400001117983 */ /* 0x000ee60000300800 */
        /* <DEDUP_REMOVED lines=11> */
[----:B------:R-:W-:-:S04]  /*2cbf0*/  LOP3.LUT R44, R44, R191, RZ, 0x3c, !PT ;  /* 0x000000bf2c2c7212 */ /* 0x000fc800078e3cff */
[----:B------:R-:W-:Y:S08]  /*2cc00*/  POPC R45, R45 ;  /* 0x0000002d002d7309 */ /* 0x000ff00000000000 */
[----:B------:R-:W0:Y:S01]  /*2cc10*/  POPC R40, R44 ;  /* 0x0000002c00287309 */ /* 0x000e220000000000 */
[----:B------:R-:W-:Y:S02]  /*2cc20*/  IMAD.MOV.U32 R34, RZ, RZ, R67 ;  /* 0x000000ffff227224 */ /* 0x000fe400078e0043 */
[----:B------:R-:W3:Y:S04]  /*2cc30*/  LDL.LU R67, [R1+0x54] ;  /* 0x0000540001437983 */ /* 0x000ee80000300800 */
[----:B------:R-:W3:Y:S01]  /*2cc40*/  LDL.LU R46, [R1+0x4c] ;  /* 0x00004c00012e7983 */ /* 0x000ee20000300800 */
        /* <DEDUP_REMOVED lines=13> */
[----:B------:R-:W-:Y:S03]  /*2cd20*/  POPC R40, R82 ;  /* 0x0000005200287309 */ /* 0x000fe60000000000 */
[----:B------:R-:W3:Y:S05]  /*2cd30*/  LDL R190, [R1+0x218] ;  /* 0x0002180001be7983 */ /* 0x000eea0000100800 */
[----:B------:R-:W0:Y:S02]  /*2cd40*/  POPC R83, R83 ;  /* 0x0000005300537309 */ /* 0x000e240000000000 */
[----:B0-----:R-:W-:-:S04]  /*2cd50*/  IMAD.IADD R40, R40, 0x1, R83 ;  /* 0x0000000128287824 */ /* 0x001fc800078e0253 */
[----:B------:R-:W-:Y:S01]  /*2cd60*/  IMAD R22, R40, 0x9, R22 ;  /* 0x0000000928167824 */ /* 0x000fe200078e0216 */
[----:B------:R-:W-:Y:S02]  /*2cd70*/  LOP3.LUT R41, R17, 0xff, RZ, 0xc0, !PT ;  /* 0x000000ff11297812 */ /* 0x000fe400078ec0ff */
[----:B------:R-:W3:Y:S01]  /*2cd80*/  LDL R17, [R1+0x2bc] ;  /* 0x0002bc0001117983 */ /* 0x000ee20000100800 */
[----:B------:R-:W-:-:S03]  /*2cd90*/  LOP3.LUT R40, R5, 0xff, RZ, 0xc0, !PT ;  /* 0x000000ff05287812 */ /* 0x000fc600078ec0ff */
[----:B------:R-:W3:Y:S04]  /*2cda0*/  LDL R5, [R1+0x2b8] ;  /* 0x0002b80001057983 */ /* 0x000ee80000100800 */
[----:B------:R0:W-:Y:S04]  /*2cdb0*/  STL [R1+0xa9c], R41 ;  /* 0x000a9c2901007387 */ /* 0x0001e80000100800 */
[----:B------:R-:W3:Y:S01]  /*2cdc0*/  LDL R191, [R1+0x21c] ;  /* 0x00021c0001bf7983 */ /* 0x000ee20000100800 */
[----:B------:R-:W-:Y:S02]  /*2cdd0*/  LOP3.LUT R87, R87, R19, RZ, 0x3c, !PT ;  /* 0x0000001357577212 */ /* 0x000fe400078e3cff */
[----:B------:R-:W-:-:S02]  /*2cde0*/  LOP3.LUT R86, R86, R7, RZ, 0x3c, !PT ;  /* 0x0000000756567212 */ /* 0x000fc400078e3cff */
[----:B------:R-:W3:Y:S04]  /*2cdf0*/  LDL.LU R7, [R1+0x64] ;  /* 0x0000640001077983 */ /* 0x000ee80000300800 */
[----:B------:R-:W3:Y:S01]  /*2ce00*/  LDL.LU R19, [R1+0x58] ;  /* 0x0000580001137983 */ /* 0x000ee20000300800 */
[----:B------:R-:W-:Y:S02]  /*2ce10*/  VABSDIFF.U32 R40, R41, R40, RZ ;  /* 0x0000002829287214 */ /* 0x000fe400000e00ff */
[----:B0-----:R-:W-:-:S05]  /*2ce20*/  LOP3.LUT R41, R46, 0xff, RZ, 0xc0, !PT ;  /* 0x000000ff2e297812 */ /* 0x001fca00078ec0ff */
[----:B------:R-:W-:Y:S01]  /*2ce30*/  STL [R1+0xa98], R41 ;  /* 0x000a982901007387 */ /* 0x000fe20000100800 */
[----:B------:R-:W-:Y:S02]  /*2ce40*/  LOP3.LUT R85, R85, R11, RZ, 0x3c, !PT ;  /* 0x0000000b55557212 */ /* 0x000fe400078e3cff */
[----:B------:R-:W-:Y:S02]  /*2ce50*/  LOP3.LUT R84, R84, R9, RZ, 0x3c, !PT ;  /* 0x0000000954547212 */ /* 0x000fe400078e3cff */
[----:B------:R-:W3:Y:S04]  /*2ce60*/  LDL.LU R9, [R1+0x6c] ;  /* 0x00006c0001097983 */ /* 0x000ee80000300800 */
[----:B------:R-:W3:Y:S01]  /*2ce70*/  LDL.LU R11, [R1+0x60] ;  /* 0x00006000010b7983 */ /* 0x000ee20000300800 */
[----:B------:R-:W-:Y:S01]  /*2ce80*/  IMAD.IADD R22, R22, 0x1, R40 ;  /* 0x0000000116167824 */ /* 0x000fe200078e0228 */
[----:B------:R-:W-:Y:S08]  /*2ce90*/  POPC R87, R87 ;  /* 0x0000005700577309 */ /* 0x000ff00000000000 */
[----:B------:R-:W0:Y:S02]  /*2cea0*/  POPC R40, R86 ;  /* 0x0000005600287309 */ /* 0x000e240000000000 */
[----:B0-----:R-:W-:-:S04]  /*2ceb0*/  IMAD.IADD R40, R40, 0x1, R87 ;  /* 0x0000000128287824 */ /* 0x001fc800078e0257 */
[----:B------:R-:W-:Y:S01]  /*2cec0*/  IMAD R22, R40, 0x9, R22 ;  /* 0x0000000928167824 */ /* 0x000fe200078e0216 */
[----:B------:R-:W-:-:S04]  /*2ced0*/  LOP3.LUT R40, R67, 0xff, RZ, 0xc0, !PT ;  /* 0x000000ff43287812 */ /* 0x000fc800078ec0ff */
[----:B------:R-:W-:Y:S01]  /*2cee0*/  VABSDIFF.U32 R40, R41, R40, RZ ;  /* 0x0000002829287214 */ /* 0x000fe200000e00ff */
[----:B------:R-:W-:Y:S04]  /*2cef0*/  POPC R85, R85 ;  /* 0x0000005500557309 */ /* 0x000fe80000000000 */
[----:B------:R-:W-:-:S04]  /*2cf00*/  IMAD.IADD R22, R22, 0x1, R40 ;  /* 0x0000000116167824 */ /* 0x000fc800078e0228 */
        /* <DEDUP_REMOVED lines=8> */
[----:B0-----:R-:W3:Y:S04]  /*2cf90*/  LDL R13, [R1+0x394] ;  /* 0x00039400010d7983 */ /* 0x001ee80000100800 */
[----:B------:R-:W3:Y:S01]  /*2cfa0*/  LDL.LU R15, [R1+0x74] ;  /* 0x00007400010f7983 */ /* 0x000ee20000300800 */
[----:B------:R-:W-:Y:S01]  /*2cfb0*/  IMAD.IADD R22, R22, 0x1, R40 ;  /* 0x0000000116167824 */ /* 0x000fe200078e0228 */
[----:B------:R-:W-:-:S02]  /*2cfc0*/  LOP3.LUT R89, R89, R17, RZ, 0x3c, !PT ;  /* 0x0000001159597212 */ /* 0x000fc400078e3cff */
[----:B------:R-:W3:Y:S01]  /*2cfd0*/  LDL.LU R17, [R1+0x68] ;  /* 0x0000680001117983 */ /* 0x000ee20000300800 */
[----:B------:R-:W-:-:S03]  /*2cfe0*/  LOP3.LUT R88, R88, R5, RZ, 0x3c, !PT ;  /* 0x0000000558587212 */ /* 0x000fc600078e3cff */
        /* <DEDUP_REMOVED lines=27> */
[----:B------:R-:W2:Y:S01]  /*2d1a0*/  LDL.LU R67, [R1+0x84] ;  /* 0x0000840001437983 */ /* 0x000ea20000300800 */
[----:B---3--:R-:W-:-:S03]  /*2d1b0*/  LOP3.LUT R93, R93, R13, RZ, 0x3c, !PT ;  /* 0x0000000d5d5d7212 */ /* 0x008fc600078e3cff */
        /* <DEDUP_REMOVED lines=92> */
[----:B------:R-:W0:Y:S01]  /*2d780*/  POPC R40, R48 ;  /* 0x0000003000287309 */ /* 0x000e220000000000 */
[----:B------:R-:W-:Y:S01]  /*2d790*/  LOP3.LUT R7, R7, 0xff, RZ, 0xc0, !PT ;  /* 0x000000ff07077812 */ /* 0x000fe200078ec0ff */
[----:B0-----:R-:W-:-:S04]  /*2d7a0*/  IMAD.IADD R40, R40, 0x1, R49 ;  /* 0x0000000128287824 */ /* 0x001fc800078e0231 */
[----:B------:R-:W-:Y:S01]  /*2d7b0*/  IMAD R22, R40, 0x9, R22 ;  /* 0x0000000928167824 */ /* 0x000fe200078e0216 */
[----:B------:R-:W-:Y:S01]  /*2d7c0*/  LOP3.LUT R40, R46, 0xff, RZ, 0xc0, !PT ;  /* 0x000000ff2e287812 */ /* 0x000fe200078ec0ff */
[----:B------:R0:W-:Y:S03]  /*2d7d0*/  STL [R1+0xa70], R7 ;  /* 0x000a700701007387 */ /* 0x0001e60000100800 */
[----:B------:R-:W-:Y:S01]  /*2d7e0*/  VABSDIFF.U32 R40, R7, R40, RZ ;  /* 0x0000002807287214 */ /* 0x000fe200000e00ff */
        /* <DEDUP_REMOVED lines=20> */
[----:B------:R-:W3:Y:S02]  /*2d930*/  LDL.LU R15, [R1+0xc4] ;  /* 0x0000c400010f7983 */ /* 0x000ee40000300800 */
[----:B------:R-:W-:Y:S02]  /*2d940*/  POPC R107, R107 ;  /* 0x0000006b006b7309 */ /* 0x000fe40000000000 */
[----:B------:R-:W3:Y:S06]  /*2d950*/  LDL.LU R17, [R1+0xb8] ;  /* 0x0000b80001117983 */ /* 0x000eec0000300800 */
        /* <DEDUP_REMOVED lines=27> */
[----:B---3--:R-:W-:Y:S01]  /*2db10*/  LOP3.LUT R111, R111, R13, RZ, 0x3c, !PT ;  /* 0x0000000d6f6f7212 */ /* 0x008fe200078e3cff */
[----:B------:R-:W-:Y:S02]  /*2db20*/  POPC R40, R110 ;  /* 0x0000006e00287309 */ /* 0x000fe40000000000 */
[----:B------:R-:W3:Y:S06]  /*2db30*/  LDL.LU R13, [R1+0xc8] ;  /* 0x0000c800010d7983 */ /* 0x000eec0000300800 */
        /* <DEDUP_REMOVED lines=49> */
[----:B------:R-:W3:Y:S01]  /*2de50*/  LDL R5, [R1+0x1e0] ;  /* 0x0001e00001057983 */ /* 0x000ee20000100800 */
[----:B------:R-:W-:-:S04]  /*2de60*/  LOP3.LUT R19, R19, 0xff, RZ, 0xc0, !PT ;  /* 0x000000ff13137812 */ /* 0x000fc800078ec0ff */
[----:B------:R-:W-:Y:S01]  /*2de70*/  VABSDIFF.U32 R40, R19, R40, RZ ;  /* 0x0000002813287214 */ /* 0x000fe200000e00ff */
[----:B------:R0:W-:Y:S04]  /*2de80*/  STL [R1+0xa54], R19 ;  /* 0x000a541301007387 */ /* 0x0001e80000100800 */
[----:B0-----:R-:W3:Y:S01]  /*2de90*/  LDL R19, [R1+0x1e4] ;  /* 0x0001e40001137983 */ /* 0x001ee20000100800 */
[----:B------:R-:W-:Y:S01]  /*2dea0*/  IMAD.IADD R22, R22, 0x1, R40 ;  /* 0x0000000116167824 */ /* 0x000fe200078e0228 */
[----:B------:R-:W-:Y:S02]  /*2deb0*/  LOP3.LUT R126, R126, R46, RZ, 0x3c, !PT ;  /* 0x0000002e7e7e7212 */ /* 0x000fe400078e3cff */
[----:B------:R-:W-:Y:S02]  /*2dec0*/  LOP3.LUT R127, R127, R7, RZ, 0x3c, !PT ;  /* 0x000000077f7f7212 */ /* 0x000fe400078e3cff */
[----:B------:R-:W3:Y:S01]  /*2ded0*/  LDL.LU R7, [R1+0x3c4] ;  /* 0x0003c40001077983 */ /* 0x000ee20000300800 */
[----:B------:R-:W-:Y:S03]  /*2dee0*/  POPC R40, R126 ;  /* 0x0000007e00287309 */ /* 0x000fe60000000000 */
[----:B------:R-:W3:Y:S05]  /*2def0*/  LDL.LU R46, [R1+0x3bc] ;  /* 0x0003bc00012e7983 */ /* 0x000eea0000300800 */
        /* <DEDUP_REMOVED lines=12> */
[----:B------:R-:W-:Y:S01]  /*2dfc0*/  POPC R40, R130 ;  /* 0x0000008200287309 */ /* 0x000fe20000000000 */
[----:B------:R-:W2:Y:S07]  /*2dfd0*/  LDL.LU R13, [R1+0xd4] ;  /* 0x0000d400010d7983 */ /* 0x000eae0000300800 */
[----:B------:R-:W0:Y:S02]  /*2dfe0*/  POPC R131, R131 ;  /* 0x0000008300837309 */ /* 0x000e240000000000 */
[----:B0-----:R-:W-:-:S04]  /*2dff0*/  IMAD.IADD R40, R40, 0x1, R131 ;  /* 0x0000000128287824 */ /* 0x001fc800078e0283 */
[----:B------:R-:W-:Y:S01]  /*2e000*/  IMAD R22, R40, 0x9, R22 ;  /* 0x0000000928167824 */ /* 0x000fe200078e0216 */
[----:B------:R-:W-:Y:S02]  /*2e010*/  LOP3.LUT R40, R15, 0xff, RZ, 0xc0, !PT ;  /* 0x000000ff0f287812 */ /* 0x000fe400078ec0ff */
[----:B------:R-:W3:Y:S01]  /*2e020*/  LDL.LU R15, [R1+0xd0] ;  /* 0x0000d000010f7983 */ /* 0x000ee20000300800 */
[----:B------:R-:W-:-:S04]  /*2e030*/  LOP3.LUT R17, R17, 0xff, RZ, 0xc0, !PT ;  /* 0x000000ff11117812 */ /* 0x000fc800078ec0ff */
[----:B------:R-:W-:Y:S01]  /*2e040*/  VABSDIFF.U32 R40, R17, R40, RZ ;  /* 0x0000002811287214 */ /* 0x000fe200000e00ff */
[----:B------:R0:W-:Y:S04]  /*2e050*/  STL [R1+0xa4c], R17 ;  /* 0x000a4c1101007387 */ /* 0x0001e80000100800 */
[----:B0-----:R-:W3:Y:S01]  /*2e060*/  LDL R17, [R1+0x1c8] ;  /* 0x0001c80001117983 */ /* 0x001ee20000100800 */
[----:B------:R-:W-:Y:S01]  /*2e070*/  IMAD.IADD R22, R22, 0x1, R40 ;  /* 0x0000000116167824 */ /* 0x000fe200078e0228 */
[----:B------:R-:W-:Y:S02]  /*2e080*/  LOP3.LUT R135, R135, R19, RZ, 0x3c, !PT ;  /* 0x0000001387877212 */ /* 0x000fe400078e3cff */
[----:B------:R-:W3:Y:S01]  /*2e090*/  LDL R19, [R1+0x1cc] ;  /* 0x0001cc0001137983 */ /* 0x000ee20000100800 */
[----:B------:R-:W-:-:S03]  /*2e0a0*/  LOP3.LUT R134, R134, R5, RZ, 0x3c, !PT ;  /* 0x0000000586867212 */ /* 0x000fc600078e3cff */
[----:B------:R-:W-:Y:S01]  /*2e0b0*/  POPC R135, R135 ;  /* 0x0000008700877309 */ /* 0x000fe20000000000 */
[----:B------:R-:W3:Y:S07]  /*2e0c0*/  LDL.LU R5, [R1+0x3d0] ;  /* 0x0003d00001057983 */ /* 0x000eee0000300800 */
[----:B------:R-:W0:Y:S02]  /*2e0d0*/  POPC R40, R134 ;  /* 0x0000008600287309 */ /* 0x000e240000000000 */
[----:B0-----:R-:W-:-:S04]  /*2e0e0*/  IMAD.IADD R40, R40, 0x1, R135 ;  /* 0x0000000128287824 */ /* 0x001fc800078e0287 */
[----:B------:R-:W-:Y:S01]  /*2e0f0*/  IMAD R22, R40, 0x9, R22 ;  /* 0x0000000928167824 */ /* 0x000fe200078e0216 */
[----:B------:R-:W-:Y:S02]  /*2e100*/  LOP3.LUT R40, R7, 0xff, RZ, 0xc0, !PT ;  /* 0x000000ff07287812 */ /* 0x000fe400078ec0ff */
[----:B------:R-:W3:Y:S01]  /*2e110*/  LDL.LU R7, [R1+0x3c8] ;  /* 0x0003c80001077983 */ /* 0x000ee20000300800 */
[----:B------:R-:W-:-:S03]  /*2e120*/  LOP3.LUT R41, R46, 0xff, RZ, 0xc0, !PT ;  /* 0x000000ff2e297812 */ /* 0x000fc600078ec0ff */
[----:B------:R-:W3:Y:S04]  /*2e130*/  LDL R234, [R1+0x1b8] ;  /* 0x0001b80001ea7983 */ /* 0x000ee80000100800 */
[----:B------:R-:W3:Y:S04]  /*2e140*/  LDL R237, [R1+0x1bc] ;  /* 0x0001bc0001ed7983 */ /* 0x000ee80000100800 */
[----:B------:R-:W-:Y:S01]  /*2e150*/  STL [R1+0xa40], R41 ;  /* 0x000a402901007387 */ /* 0x000fe20000100800 */
[----:B------:R-:W-:Y:S02]  /*2e160*/  LOP3.LUT R137, R137, R11, RZ, 0x3c, !PT ;  /* 0x0000000b89897212 */ /* 0x000fe400078e3cff */
[----:B------:R-:W-:-:S02]  /*2e170*/  LOP3.LUT R136, R136, R9, RZ, 0x3c, !PT ;  /* 0x0000000988887212 */ /* 0x000fc400078e3cff */
[----:B------:R-:W3:Y:S04]  /*2e180*/  LDL.LU R9, [R1+0x3d8] ;  /* 0x0003d80001097983 */ /* 0x000ee80000300800 */
[----:B------:R-:W3:Y:S04]  /*2e190*/  LDL.LU R11, [R1+0x3cc] ;  /* 0x0003cc00010b7983 */ /* 0x000ee80000300800 */
[----:B------:R-:W3:Y:S04]  /*2e1a0*/  LDL R239, [R1+0x1b4] ;  /* 0x0001b40001ef7983 */ /* 0x000ee80000100800 */
[----:B------:R-:W3:Y:S01]  /*2e1b0*/  LDL R236, [R1+0x1b0] ;  /* 0x0001b00001ec7983 */ /* 0x000ee20000100800 */
[----:B------:R-:W-:-:S03]  /*2e1c0*/  VABSDIFF.U32 R40, R41, R40, RZ ;  /* 0x0000002829287214 */ /* 0x000fc600000e00ff */
[----:B------:R-:W3:Y:S04]  /*2e1d0*/  LDL R238, [R1+0x198] ;  /* 0x0001980001ee7983 */ /* 0x000ee80000100800 */
[----:B------:R-:W3:Y:S01]  /*2e1e0*/  LDL R251, [R1+0x19c] ;  /* 0x00019c0001fb7983 */ /* 0x000ee20000100800 */
[----:B------:R-:W-:Y:S01]  /*2e1f0*/  IMAD.IADD R22, R22, 0x1, R40 ;  /* 0x0000000116167824 */ /* 0x000fe200078e0228 */
[----:B------:R-:W-:Y:S08]  /*2e200*/  POPC R137, R137 ;  /* 0x0000008900897309 */ /* 0x000ff00000000000 */
[----:B------:R-:W0:Y:S02]  /*2e210*/  POPC R40, R136 ;  /* 0x0000008800287309 */ /* 0x000e240000000000 */
[----:B0-----:R-:W-:-:S05]  /*2e220*/  IADD3 R40, PT, PT, R40, R137, RZ ;  /* 0x0000008928287210 */ /* 0x001fca0007ffe0ff */
[----:B------:R-:W-:Y:S01]  /*2e230*/  IMAD R22, R40, 0x9, R22 ;  /* 0x0000000928167824 */ /* 0x000fe200078e0216 */
[----:B--2---:R-:W-:Y:S02]  /*2e240*/  LOP3.LUT R40, R13, 0xff, RZ, 0xc0, !PT ;  /* 0x000000ff0d287812 */ /* 0x004fe400078ec0ff */
[----:B---3--:R-:W-:-:S05]  /*2e250*/  LOP3.LUT R235, R15, 0xff, RZ, 0xc0, !PT ;  /* 0x000000ff0feb7812 */ /* 0x008fca00078ec0ff */
[----:B------:R-:W-:Y:S01]  /*2e260*/  STL [R1+0xa10], R235 ;  /* 0x000a10eb01007387 */ /* 0x000fe20000100800 */
[----:B------:R-:W-:-:S03]  /*2e270*/  LOP3.LUT R52, R52, R17, RZ, 0x3c, !PT ;  /* 0x0000001134347212 */ /* 0x000fc600078e3cff */
[----:B------:R-:W2:Y:S01]  /*2e280*/  LDL.LU R17, [R1+0x3e0] ;  /* 0x0003e00001117983 */ /* 0x000ea20000300800 */
[----:B------:R-:W-:Y:S02]  /*2e290*/  VABSDIFF.U32 R40, R235, R40, RZ ;  /* 0x00000028eb287214 */ /* 0x000fe400000e00ff */
[----:B------:R-:W-:Y:S02]  /*2e2a0*/  LOP3.LUT R53, R53, R19, RZ, 0x3c, !PT ;  /* 0x0000001335357212 */ /* 0x000fe400078e3cff */
[----:B------:R-:W3:Y:S01]  /*2e2b0*/  LDL.LU R19, [R1+0x3d4] ;  /* 0x0003d40001137983 */ /* 0x000ee20000300800 */
[----:B------:R-:W-:Y:S02]  /*2e2c0*/  IMAD.IADD R22, R22, 0x1, R40 ;  /* 0x0000000116167824 */ /* 0x000fe400078e0228 */
[----:B------:R-:W-:Y:S01]  /*2e2d0*/  POPC R40, R52 ;  /* 0x0000003400287309 */ /* 0x000fe20000000000 */
[----:B------:R-:W3:Y:S07]  /*2e2e0*/  LDL.LU R15, [R1+0x3e4] ;  /* 0x0003e400010f7983 */ /* 0x000eee0000300800 */
[----:B------:R-:W0:Y:S02]  /*2e2f0*/  POPC R53, R53 ;  /* 0x0000003500357309 */ /* 0x000e240000000000 */
[----:B0-----:R-:W-:-:S04]  /*2e300*/  IMAD.IADD R40, R40, 0x1, R53 ;  /* 0x0000000128287824 */ /* 0x001fc800078e0235 */
[----:B------:R-:W-:Y:S01]  /*2e310*/  IMAD R22, R40, 0x9, R22 ;  /* 0x0000000928167824 */ /* 0x000fe200078e0216 */
[----:B------:R-:W-:Y:S02]  /*2e320*/  LOP3.LUT R40, R5, 0xff, RZ, 0xc0, !PT ;  /* 0x000000ff05287812 */ /* 0x000fe400078ec0ff */
[----:B------:R-:W-:Y:S01]  /*2e330*/  LOP3.LUT R233, R7, 0xff, RZ, 0xc0, !PT ;  /* 0x000000ff07e97812 */ /* 0x000fe200078ec0ff */
[----:B------:R-:W3:Y:S04]  /*2e340*/  LDL.LU R5, [R1+0x3dc] ;  /* 0x0003dc0001057983 */ /* 0x000ee80000300800 */
[----:B------:R-:W3:Y:S04]  /*2e350*/  LDL R250, [R1+0x428] ;  /* 0x0004280001fa7983 */ /* 0x000ee80000100800 */
[----:B------:R-:W-:Y:S04]  /*2e360*/  STL [R1+0x914], R233 ;  /* 0x000914e901007387 */ /* 0x000fe80000100800 */
[----:B------:R-:W3:Y:S01]  /*2e370*/  LDL R7, [R1+0x42c] ;  /* 0x00042c0001077983 */ /* 0x000ee20000100800 */
[----:B------:R-:W-:-:S03]  /*2e380*/  LOP3.LUT R232, R11, 0xff, RZ, 0xc0, !PT ;  /* 0x000000ff0be87812 */ /* 0x000fc600078ec0ff */
[----:B------:R-:W3:Y:S01]  /*2e390*/  LDL.LU R11, [R1+0x3e8] ;  /* 0x0003e800010b7983 */ /* 0x000ee20000300800 */
[----:B------:R-:W-:Y:S02]  /*2e3a0*/  VABSDIFF.U32 R40, R233, R40, RZ ;  /* 0x00000028e9287214 */ /* 0x000fe400000e00ff */
[----:B------:R-:W-:Y:S02]  /*2e3b0*/  LOP3.LUT R143, R143, R237, RZ, 0x3c, !PT ;  /* 0x000000ed8f8f7212 */ /* 0x000fe400078e3cff */
[----:B------:R-:W-:Y:S01]  /*2e3c0*/  LOP3.LUT R142, R142, R234, RZ, 0x3c, !PT ;  /* 0x000000ea8e8e7212 */ /* 0x000fe200078e3cff */
[----:B------:R-:W-:-:S03]  /*2e3d0*/  IMAD.IADD R22, R22, 0x1, R40 ;  /* 0x0000000116167824 */ /* 0x000fc600078e0228 */
[----:B------:R-:W-:Y:S08]  /*2e3e0*/  POPC R40, R142 ;  /* 0x0000008e00287309 */ /* 0x000ff00000000000 */
[----:B------:R-:W0:Y:S01]  /*2e3f0*/  POPC R143, R143 ;  /* 0x0000008f008f7309 */ /* 0x000e220000000000 */
[----:B------:R-:W-:Y:S02]  /*2e400*/  LOP3.LUT R147, R147, R239, RZ, 0x3c, !PT ;  /* 0x000000ef93937212 */ /* 0x000fe400078e3cff */
[----:B------:R-:W-:Y:S01]  /*2e410*/  LOP3.LUT R146, R146, R236, RZ, 0x3c, !PT ;  /* 0x000000ec92927212 */ /* 0x000fe200078e3cff */
[----:B0-----:R-:W-:-:S04]  /*2e420*/  IMAD.IADD R40, R40, 0x1, R143 ;  /* 0x0000000128287824 */ /* 0x001fc800078e028f */
[----:B------:R-:W-:Y:S01]  /*2e430*/  IMAD R22, R40, 0x9, R22 ;  /* 0x0000000928167824 */ /* 0x000fe200078e0216 */
[----:B------:R-:W-:-:S04]  /*2e440*/  LOP3.LUT R40, R9, 0xff, RZ, 0xc0, !PT ;  /* 0x000000ff09287812 */ /* 0x000fc800078ec0ff */
[----:B------:R-:W-:Y:S01]  /*2e450*/  VABSDIFF.U32 R40, R232, R40, RZ ;  /* 0x00000028e8287214 */ /* 0x000fe200000e00ff */
[----:B------:R-:W-:Y:S03]  /*2e460*/  POPC R147, R147 ;  /* 0x0000009300937309 */ /* 0x000fe60000000000 */
[----:B------:R-:W-:-:S05]  /*2e470*/  IADD3 R22, PT, PT, R22, R40, RZ ;  /* 0x0000002816167210 */ /* 0x000fca0007ffe0ff */
[----:B------:R-:W0:Y:S01]  /*2e480*/  POPC R40, R146 ;  /* 0x0000009200287309 */ /* 0x000e220000000000 */
[----:B------:R-:W-:Y:S04]  /*2e490*/  STL [R1+0x904], R232 ;  /* 0x000904e801007387 */ /* 0x000fe80000100800 */
[----:B------:R-:W3:Y:S04]  /*2e4a0*/  LDL.LU R9, [R1+0xe8] ;  /* 0x0000e80001097983 */ /* 0x000ee80000300800 */
[----:B------:R-:W3:Y:S01]  /*2e4b0*/  LDL R46, [R1+0x460] ;  /* 0x00046000012e7983 */ /* 0x000ee20000100800 */
[----:B0-----:R-:W-:-:S04]  /*2e4c0*/  IMAD.IADD R40, R40, 0x1, R147 ;  /* 0x0000000128287824 */ /* 0x001fc800078e0293 */
[----:B------:R-:W-:Y:S01]  /*2e4d0*/  IMAD R22, R40, 0x9, R22 ;  /* 0x0000000928167824 */ /* 0x000fe200078e0216 */
[----:B------:R-:W-:Y:S02]  /*2e4e0*/  LOP3.LUT R151, R151, R251, RZ, 0x3c, !PT ;  /* 0x000000fb97977212 */ /* 0x000fe400078e3cff */
[----:B------:R-:W-:-:S04]  /*2e4f0*/  LOP3.LUT R150, R150, R238, RZ, 0x3c, !PT ;  /* 0x000000ee96967212 */ /* 0x000fc800078e3cff */
[----:B------:R-:W-:Y:S01]  /*2e500*/  POPC R151, R151 ;  /* 0x0000009700977309 */ /* 0x000fe20000000000 */
[----:B--2---:R-:W-:Y:S02]  /*2e510*/  LOP3.LUT R40, R17, 0xff, RZ, 0xc0, !PT ;  /* 0x000000ff11287812 */ /* 0x004fe400078ec0ff */
[----:B------:R-:W2:Y:S01]  /*2e520*/  LDL R17, [R1+0x464] ;  /* 0x0004640001117983 */ /* 0x000ea20000100800 */
[----:B---3--:R-:W-:-:S03]  /*2e530*/  LOP3.LUT R231, R19, 0xff, RZ, 0xc0, !PT ;  /* 0x000000ff13e77812 */ /* 0x008fc600078ec0ff */
[----:B------:R-:W3:Y:S01]  /*2e540*/  LDL.LU R19, [R1+0xf4] ;  /* 0x0000f40001137983 */ /* 0x000ee20000300800 */
[----:B------:R-:W-:-:S05]  /*2e550*/  VABSDIFF.U32 R40, R231, R40, RZ ;  /* 0x00000028e7287214 */ /* 0x000fca00000e00ff */
[----:B------:R-:W-:Y:S02]  /*2e560*/  IMAD.IADD R22, R22, 0x1, R40 ;  /* 0x0000000116167824 */ /* 0x000fe400078e0228 */
[----:B------:R-:W0:Y:S01]  /*2e570*/  POPC R40, R150 ;  /* 0x0000009600287309 */ /* 0x000e220000000000 */
[----:B------:R-:W-:Y:S01]  /*2e580*/  STL [R1+0x8c4], R231 ;  /* 0x0008c4e701007387 */ /* 0x000fe20000100800 */
[----:B0-----:R-:W-:-:S04]  /*2e590*/  IMAD.IADD R40, R40, 0x1, R151 ;  /* 0x0000000128287824 */ /* 0x001fc800078e0297 */
[----:B------:R-:W-:Y:S01]  /*2e5a0*/  IMAD R22, R40, 0x9, R22 ;  /* 0x0000000928167824 */ /* 0x000fe200078e0216 */
[----:B------:R-:W-:Y:S02]  /*2e5b0*/  LOP3.LUT R40, R15, 0xff, RZ, 0xc0, !PT ;  /* 0x000000ff0f287812 */ /* 0x000fe400078ec0ff */
[----:B------:R-:W3:Y:S01]  /*2e5c0*/  LDL.LU R15, [R1+0xec] ;  /* 0x0000ec00010f7983 */ /* 0x000ee20000300800 */
[----:B------:R-:W-:-:S03]  /*2e5d0*/  LOP3.LUT R230, R5, 0xff, RZ, 0xc0, !PT ;  /* 0x000000ff05e67812 */ /* 0x000fc600078ec0ff */
[----:B------:R-:W3:Y:S01]  /*2e5e0*/  LDL R5, [R1+0x474] ;  /* 0x0004740001057983 */ /* 0x000ee20000100800 */
[----:B------:R-:W-:-:S03]  /*2e5f0*/  VABSDIFF.U32 R40, R230, R40, RZ ;  /* 0x00000028e6287214 */ /* 0x000fc600000e00ff */
[----:B------:R-:W3:Y:S01]  /*2e600*/  LDL R13, [R1+0x470] ;  /* 0x00047000010d7983 */ /* 0x000ee20000100800 */
[----:B------:R-:W-:Y:S02]  /*2e610*/  LOP3.LUT R114, R114, R250, RZ, 0x3c, !PT ;  /* 0x000000fa72727212 */ /* 0x000fe400078e3cff */
[----:B------:R-:W-:Y:S01]  /*2e620*/  LOP3.LUT R115, R115, R7, RZ, 0x3c, !PT ;  /* 0x0000000773737212 */ /* 0x000fe200078e3cff */
[----:B------:R-:W-:Y:S02]  /*2e630*/  IMAD.IADD R22, R22, 0x1, R40 ;  /* 0x0000000116167824 */ /* 0x000fe400078e0228 */
[----:B------:R-:W-:Y:S08]  /*2e640*/  POPC R40, R114 ;  /* 0x0000007200287309 */ /* 0x000ff00000000000 */
[----:B------:R-:W0:Y:S01]  /*2e650*/  POPC R115, R115 ;  /* 0x0000007300737309 */ /* 0x000e220000000000 */
[----:B------:R-:W-:Y:S04]  /*2e660*/  STL [R1+0x8c0], R230 ;  /* 0x0008c0e601007387 */ /* 0x000fe80000100800 */
[----:B------:R-:W3:Y:S01]  /*2e670*/  LDL.LU R7, [R1+0xfc] ;  /* 0x0000fc0001077983 */ /* 0x000ee20000300800 */
[----:B0-----:R-:W-:-:S05]  /*2e680*/  IADD3 R40, PT, PT, R40, R115, RZ ;  /* 0x0000007328287210 */ /* 0x001fca0007ffe0ff */
[----:B------:R-:W-:Y:S01]  /*2e690*/  IMAD R22, R40, 0x9, R22 ;  /* 0x0000000928167824 */ /* 0x000fe200078e0216 */
[----:B------:R-:W-:Y:S02]  /*2e6a0*/  LOP3.LUT R40, R11, 0xff, RZ, 0xc0, !PT ;  /* 0x000000ff0b287812 */ /* 0x000fe400078ec0ff */
[----:B------:R-:W3:Y:S04]  /*2e6b0*/  LDL.LU R11, [R1+0xf0] ;  /* 0x0000f000010b7983 */ /* 0x000ee80000300800 */
[----:B------:R-:W3:Y:S01]  /*2e6c0*/  LDL R67, [R1+0x480] ;  /* 0x0004800001437983 */ /* 0x000ee20000100800 */
[----:B------:R-:W-:-:S03]  /*2e6d0*/  LOP3.LUT R249, R9, 0xff, RZ, 0xc0, !PT ;  /* 0x000000ff09f97812 */ /* 0x000fc600078ec0ff */
[----:B------:R-:W3:Y:S01]  /*2e6e0*/  LDL R9, [R1+0x484] ;  /* 0x0004840001097983 */ /* 0x000ee20000100800 */
[----:B------:R-:W-:Y:S02]  /*2e6f0*/  VABSDIFF.U32 R40, R249, R40, RZ ;  /* 0x00000028f9287214 */ /* 0x000fe400000e00ff */
[----:B------:R-:W-:-:S03]  /*2e700*/  LOP3.LUT R116, R116, R46, RZ, 0x3c, !PT ;  /* 0x0000002e74747212 */ /* 0x000fc600078e3cff */
[----:B------:R-:W-:Y:S02]  /*2e710*/  IMAD.IADD R22, R22, 0x1, R40 ;  /* 0x0000000116167824 */ /* 0x000fe400078e0228 */
[----:B------:R-:W-:Y:S01]  /*2e720*/  POPC R40, R116 ;  /* 0x0000007400287309 */ /* 0x000fe20000000000 */
[----:B------:R-:W-:Y:S01]  /*2e730*/  STL [R1+0xa48], R249 ;  /* 0x000a48f901007387 */ /* 0x000fe20000100800 */
[----:B--2---:R-:W-:-:S03]  /*2e740*/  LOP3.LUT R117, R117, R17, RZ, 0x3c, !PT ;  /* 0x0000001175757212 */ /* 0x004fc600078e3cff */
[----:B------:R-:W2:Y:S03]  /*2e750*/  LDL.LU R17, [R1+0x104] ;  /* 0x0001040001117983 */ /* 0x000ea60000300800 */
[----:B------:R-:W0:Y:S02]  /*2e760*/  POPC R117, R117 ;  /* 0x0000007500757309 */ /* 0x000e240000000000 */
[----:B0-----:R-:W-:-:S04]  /*2e770*/  IMAD.IADD R40, R40, 0x1, R117 ;  /* 0x0000000128287824 */ /* 0x001fc800078e0275 */
[----:B------:R-:W-:Y:S01]  /*2e780*/  IMAD R22, R40, 0x9, R22 ;  /* 0x0000000928167824 */ /* 0x000fe200078e0216 */
[----:B---3--:R-:W-:Y:S02]  /*2e790*/  LOP3.LUT R40, R19, 0xff, RZ, 0xc0, !PT ;  /* 0x000000ff13287812 */ /* 0x008fe400078ec0ff */
[----:B------:R-:W3:Y:S04]  /*2e7a0*/  LDL.LU R19, [R1+0xf8] ;  /* 0x0000f80001137983 */ /* 0x000ee80000300800 */
[----:B------:R-:W3:Y:S01]  /*2e7b0*/  LDL R46, [R1+0x490] ;  /* 0x00049000012e7983 */ /* 0x000ee20000100800 */
[----:B------:R-:W-:-:S03]  /*2e7c0*/  LOP3.LUT R248, R15, 0xff, RZ, 0xc0, !PT ;  /* 0x000000ff0ff87812 */ /* 0x000fc600078ec0ff */
[----:B------:R-:W3:Y:S01]  /*2e7d0*/  LDL R15, [R1+0x494] ;  /* 0x00049400010f7983 */ /* 0x000ee20000100800 */
[----:B------:R-:W-:Y:S02]  /*2e7e0*/  VABSDIFF.U32 R40, R248, R40, RZ ;  /* 0x00000028f8287214 */ /* 0x000fe400000e00ff */
[----:B------:R-:W-:Y:S02]  /*2e7f0*/  LOP3.LUT R121, R121, R5, RZ, 0x3c, !PT ;  /* 0x0000000579797212 */ /* 0x000fe400078e3cff */
[----:B------:R-:W-:Y:S01]  /*2e800*/  LOP3.LUT R120, R120, R13, RZ, 0x3c, !PT ;  /* 0x0000000d78787212 */ /* 0x000fe200078e3cff */
[----:B------:R-:W-:Y:S01]  /*2e810*/  STL [R1+0xa44], R248 ;  /* 0x000a44f801007387 */ /* 0x000fe20000100800 */
[----:B------:R-:W-:Y:S02]  /*2e820*/  IMAD.IADD R22, R22, 0x1, R40 ;  /* 0x0000000116167824 */ /* 0x000fe400078e0228 */
[----:B------:R-:W-:Y:S01]  /*2e830*/  POPC R40, R120 ;  /* 0x0000007800287309 */ /* 0x000fe20000000000 */
[----:B------:R-:W3:Y:S07]  /*2e840*/  LDL.LU R5, [R1+0x108] ;  /* 0x0001080001057983 */ /* 0x000eee0000300800 */
[----:B------:R-:W0:Y:S02]  /*2e850*/  POPC R121, R121 ;  /* 0x0000007900797309 */ /* 0x000e240000000000 */
[----:B0-----:R-:W-:-:S04]  /*2e860*/  IMAD.IADD R40, R40, 0x1, R121 ;  /* 0x0000000128287824 */ /* 0x001fc800078e0279 */
[----:B------:R-:W-:Y:S01]  /*2e870*/  IMAD R22, R40, 0x9, R22 ;  /* 0x0000000928167824 */ /* 0x000fe200078e0216 */
[----:B------:R-:W-:Y:S02]  /*2e880*/  LOP3.LUT R40, R7, 0xff, RZ, 0xc0, !PT ;  /* 0x000000ff07287812 */ /* 0x000fe400078ec0ff */
[----:B------:R-:W3:Y:S04]  /*2e890*/  LDL.LU R7, [R1+0x100] ;  /* 0x0001000001077983 */ /* 0x000ee80000300800 */
[----:B------:R-:W3:Y:S01]  /*2e8a0*/  LDL R13, [R1+0x4a0] ;  /* 0x0004a000010d7983 */ /* 0x000ee20000100800 */
[----:B------:R-:W-:-:S03]  /*2e8b0*/  LOP3.LUT R247, R11, 0xff, RZ, 0xc0, !PT ;  /* 0x000000ff0bf77812 */ /* 0x000fc600078ec0ff */
[----:B------:R-:W3:Y:S01]  /*2e8c0*/  LDL R11, [R1+0x4a4] ;  /* 0x0004a400010b7983 */ /* 0x000ee20000100800 */
[----:B------:R-:W-:Y:S02]  /*2e8d0*/  VABSDIFF.U32 R40, R247, R40, RZ ;  /* 0x00000028f7287214 */ /* 0x000fe400000e00ff */
[----:B------:R-:W-:Y:S01]  /*2e8e0*/  LOP3.LUT R124, R124, R67, RZ, 0x3c, !PT ;  /* 0x000000437c7c7212 */ /* 0x000fe200078e3cff */
[----:B------:R-:W-:Y:S01]  /*2e8f0*/  STL [R1+0xa3c], R247 ;  /* 0x000a3cf701007387 */ /* 0x000fe20000100800 */
[----:B------:R-:W-:Y:S02]  /*2e900*/  IADD3 R22, PT, PT, R22, R40, RZ ;  /* 0x0000002816167210 */ /* 0x000fe40007ffe0ff */
[----:B------:R-:W-:Y:S01]  /*2e910*/  POPC R40, R124 ;  /* 0x0000007c00287309 */ /* 0x000fe20000000000 */
[----:B------:R-:W-:Y:S02]  /*2e920*/  LOP3.LUT R125, R125, R9, RZ, 0x3c, !PT ;  /* 0x000000097d7d7212 */ /* 0x000fe400078e3cff */
[----:B------:R-:W3:Y:S05]  /*2e930*/  LDL.LU R9, [R1+0xe4] ;  /* 0x0000e40001097983 */ /* 0x000eea0000300800 */
[----:B------:R-:W0:Y:S02]  /*2e940*/  POPC R125, R125 ;  /* 0x0000007d007d7309 */ /* 0x000e240000000000 */
[----:B0-----:R-:W-:-:S04]  /*2e950*/  IMAD.IADD R40, R40, 0x1, R125 ;  /* 0x0000000128287824 */ /* 0x001fc800078e027d */
[----:B------:R-:W-:Y:S01]  /*2e960*/  IMAD R22, R40, 0x9, R22 ;  /* 0x0000000928167824 */ /* 0x000fe200078e0216 */
[----:B--2---:R-:W-:Y:S02]  /*2e970*/  LOP3.LUT R40, R17, 0xff, RZ, 0xc0, !PT ;  /* 0x000000ff11287812 */ /* 0x004fe400078ec0ff */
[----:B------:R-:W2:Y:S04]  /*2e980*/  LDL.LU R17, [R1+0xe0] ;  /* 0x0000e00001117983 */ /* 0x000ea80000300800 */
[----:B------:R-:W2:Y:S01]  /*2e990*/  LDL R67, [R1+0x4b0] ;  /* 0x0004b00001437983 */ /* 0x000ea20000100800 */
[----:B---3--:R-:W-:-:S03]  /*2e9a0*/  LOP3.LUT R246, R19, 0xff, RZ, 0xc0, !PT ;  /* 0x000000ff13f67812 */ /* 0x008fc600078ec0ff */
[----:B------:R-:W3:Y:S01]  /*2e9b0*/  LDL R19, [R1+0x4b4] ;  /* 0x0004b40001137983 */ /* 0x000ee20000100800 */
[----:B------:R-:W-:Y:S02]  /*2e9c0*/  VABSDIFF.U32 R40, R246, R40, RZ ;  /* 0x00000028f6287214 */ /* 0x000fe400000e00ff */
[----:B------:R-:W-:-:S03]  /*2e9d0*/  LOP3.LUT R128, R128, R46, RZ, 0x3c, !PT ;  /* 0x0000002e80807212 */ /* 0x000fc600078e3cff */
[----:B------:R-:W-:Y:S02]  /*2e9e0*/  IMAD.IADD R22, R22, 0x1, R40 ;  /* 0x0000000116167824 */ /* 0x000fe400078e0228 */
[----:B------:R-:W-:Y:S01]  /*2e9f0*/  POPC R40, R128 ;  /* 0x0000008000287309 */ /* 0x000fe20000000000 */
[----:B------:R-:W-:Y:S01]  /*2ea00*/  STL [R1+0xa38], R246 ;  /* 0x000a38f601007387 */ /* 0x000fe20000100800 */
[----:B------:R-:W-:-:S03]  /*2ea10*/  LOP3.LUT R129, R129, R15, RZ, 0x3c, !PT ;  /* 0x0000000f81817212 */ /* 0x000fc600078e3cff */
[----:B------:R-:W3:Y:S03]  /*2ea20*/  LDL.LU R15, [R1+0x10c] ;  /* 0x00010c00010f7983 */ /* 0x000ee60000300800 */
[----:B------:R-:W0:Y:S02]  /*2ea30*/  POPC R129, R129 ;  /* 0x0000008100817309 */ /* 0x000e240000000000 */
[----:B0-----:R-:W-:-:S04]  /*2ea40*/  IMAD.IADD R40, R40, 0x1, R129 ;  /* 0x0000000128287824 */ /* 0x001fc800078e0281 */
[----:B------:R-:W-:Y:S01]  /*2ea50*/  IMAD R22, R40, 0x9, R22 ;  /* 0x0000000928167824 */ /* 0x000fe200078e0216 */
[----:B------:R-:W-:Y:S02]  /*2ea60*/  LOP3.LUT R40, R5, 0xff, RZ, 0xc0, !PT ;  /* 0x000000ff05287812 */ /* 0x000fe400078ec0ff */
[----:B------:R-:W3:Y:S04]  /*2ea70*/  LDL.LU R5, [R1+0xdc] ;  /* 0x0000dc0001057983 */ /* 0x000ee80000300800 */
[----:B------:R-:W3:Y:S01]  /*2ea80*/  LDL R46, [R1+0x4c0] ;  /* 0x0004c000012e7983 */ /* 0x000ee20000100800 */
[----:B------:R-:W-:-:S03]  /*2ea90*/  LOP3.LUT R245, R7, 0xff, RZ, 0xc0, !PT ;  /* 0x000000ff07f57812 */ /* 0x000fc600078ec0ff */
[----:B------:R-:W3:Y:S04]  /*2eaa0*/  LDL R7, [R1+0x4c4] ;  /* 0x0004c40001077983 */ /* 0x000ee80000100800 */
[----:B------:R-:W-:Y:S01]  /*2eab0*/  STL [R1+0xa34], R245 ;  /* 0x000a34f501007387 */ /* 0x000fe20000100800 */
[----:B------:R-:W-:-:S03]  /*2eac0*/  LOP3.LUT R133, R133, R11, RZ, 0x3c, !PT ;  /* 0x0000000b85857212 */ /* 0x000fc600078e3cff */
[----:B------:R-:W3:Y:S01]  /*2ead0*/  LDL.LU R11, [R1+0x3ec] ;  /* 0x0003ec00010b7983 */ /* 0x000ee20000300800 */
[----:B------:R-:W-:Y:S02]  /*2eae0*/  VABSDIFF.U32 R40, R245, R40, RZ ;  /* 0x00000028f5287214 */ /* 0x000fe400000e00ff */
[----:B------:R-:W-:Y:S01]  /*2eaf0*/  LOP3.LUT R132, R132, R13, RZ, 0x3c, !PT ;  /* 0x0000000d84847212 */ /* 0x000fe200078e3cff */
[----:B------:R-:W-:Y:S02]  /*2eb00*/  POPC R133, R133 ;  /* 0x0000008500857309 */ /* 0x000fe40000000000 */
[----:B------:R-:W-:-:S06]  /*2eb10*/  IMAD.IADD R22, R22, 0x1, R40 ;  /* 0x0000000116167824 */ /* 0x000fcc00078e0228 */
[----:B------:R-:W0:Y:S02]  /*2eb20*/  POPC R40, R132 ;  /* 0x0000008400287309 */ /* 0x000e240000000000 */
[----:B0-----:R-:W-:-:S05]  /*2eb30*/  IADD3 R40, PT, PT, R40, R133, RZ ;  /* 0x0000008528287210 */ /* 0x001fca0007ffe0ff */
[----:B------:R-:W-:Y:S01]  /*2eb40*/  IMAD R22, R40, 0x9, R22 ;  /* 0x0000000928167824 */ /* 0x000fe200078e0216 */
[----:B------:R-:W-:Y:S02]  /*2eb50*/  LOP3.LUT R40, R9, 0xff, RZ, 0xc0, !PT ;  /* 0x000000ff09287812 */ /* 0x000fe400078ec0ff */
[----:B------:R-:W3:Y:S04]  /*2eb60*/  LDL.LU R9, [R1+0xd8] ;  /* 0x0000d80001097983 */ /* 0x000ee80000300800 */
[----:B------:R-:W3:Y:S01]  /*2eb70*/  LDL R13, [R1+0x4d0] ;  /* 0x0004d000010d7983 */ /* 0x000ee20000100800 */
[----:B--2---:R-:W-:-:S03]  /*2eb80*/  LOP3.LUT R244, R17, 0xff, RZ, 0xc0, !PT ;  /* 0x000000ff11f47812 */ /* 0x004fc600078ec0ff */
[----:B------:R-:W2:Y:S01]  /*2eb90*/  LDL R17, [R1+0x4d4] ;  /* 0x0004d40001117983 */ /* 0x000ea20000100800 */
[----:B------:R-:W-:-:S03]  /*2eba0*/  VABSDIFF.U32 R40, R244, R40, RZ ;  /* 0x00000028f4287214 */ /* 0x000fc600000e00ff */
[----:B------:R-:W-:Y:S01]  /*2ebb0*/  STL [R1+0xa30], R244 ;  /* 0x000a30f401007387 */ /* 0x000fe20000100800 */
[----:B------:R-:W-:Y:S01]  /*2ebc0*/  LOP3.LUT R138, R138, R67, RZ, 0x3c, !PT ;  /* 0x000000438a8a7212 */ /* 0x000fe200078e3cff */
[----:B------:R-:W-:-:S03]  /*2ebd0*/  IMAD.IADD R22, R22, 0x1, R40 ;  /* 0x0000000116167824 */ /* 0x000fc600078e0228 */
[----:B------:R-:W-:Y:S01]  /*2ebe0*/  POPC R40, R138 ;  /* 0x0000008a00287309 */ /* 0x000fe20000000000 */
[----:B---3--:R-:W-:Y:S02]  /*2ebf0*/  LOP3.LUT R139, R139, R19, RZ, 0x3c, !PT ;  /* 0x000000138b8b7212 */ /* 0x008fe400078e3cff */
[----:B------:R-:W3:Y:S05]  /*2ec00*/  LDL.LU R19, [R1+0x3f4] ;  /* 0x0003f40001137983 */ /* 0x000eea0000300800 */
        /* <DEDUP_REMOVED lines=11> */
[----:B------:R-:W-:-:S03]  /*2ecc0*/  LOP3.LUT R242, R11, 0xff, RZ, 0xc0, !PT ;  /* 0x000000ff0bf27812 */ /* 0x000fc600078ec0ff */
[----:B------:R-:W3:Y:S01]  /*2ecd0*/  LDL.LU R11, [R1+0x11c] ;  /* 0x00011c00010b7983 */ /* 0x000ee20000300800 */
[----:B------:R-:W-:Y:S02]  /*2ece0*/  VABSDIFF.U32 R40, R243, R40, RZ ;  /* 0x00000028f3287214 */ /* 0x000fe400000e00ff */
[----:B------:R-:W-:Y:S01]  /*2ecf0*/  LOP3.LUT R166, R166, R46, RZ, 0x3c, !PT ;  /* 0x0000002ea6a67212 */ /* 0x000fe200078e3cff */
[----:B------:R-:W-:Y:S01]  /*2ed00*/  POPC R167, R167 ;  /* 0x000000a700a77309 */ /* 0x000fe20000000000 */
[----:B------:R-:W3:Y:S01]  /*2ed10*/  LDL R46, [R1+0x4f8] ;  /* 0x0004f800012e7983 */ /* 0x000ee20000100800 */
[----:B------:R-:W-:-:S06]  /*2ed20*/  IMAD.IADD R22, R22, 0x1, R40 ;  /* 0x0000000116167824 */ /* 0x000fcc00078e0228 */
[----:B------:R-:W0:Y:S02]  /*2ed30*/  POPC R40, R166 ;  /* 0x000000a600287309 */ /* 0x000e240000000000 */
[----:B0-----:R-:W-:-:S04]  /*2ed40*/  IMAD.IADD R40, R40, 0x1, R167 ;  /* 0x0000000128287824 */ /* 0x001fc800078e02a7 */
[----:B------:R-:W-:Y:S01]  /*2ed50*/  IMAD R22, R40, 0x9, R22 ;  /* 0x0000000928167824 */ /* 0x000fe200078e0216 */
[----:B------:R-:W-:Y:S02]  /*2ed60*/  LOP3.LUT R40, R9, 0xff, RZ, 0xc0, !PT ;  /* 0x000000ff09287812 */ /* 0x000fe400078ec0ff */
[----:B------:R-:W3:Y:S02]  /*2ed70*/  LDL R9, [R1+0x4fc] ;  /* 0x0004fc0001097983 */ /* 0x000ee40000100800 */
[----:B------:R-:W-:Y:S02]  /*2ed80*/  VABSDIFF.U32 R40, R242, R40, RZ ;  /* 0x00000028f2287214 */ /* 0x000fe400000e00ff */
[----:B------:R-:W-:Y:S01]  /*2ed90*/  STL [R1+0xa28], R242 ;  /* 0x000a28f201007387 */ /* 0x000fe20000100800 */
[----:B------:R-:W-:Y:S02]  /*2eda0*/  LOP3.LUT R56, R56, R13, RZ, 0x3c, !PT ;  /* 0x0000000d38387212 */ /* 0x000fe400078e3cff */
[----:B------:R-:W-:-:S02]  /*2edb0*/  IADD3 R22, PT, PT, R22, R40, RZ ;  /* 0x0000002816167210 */ /* 0x000fc40007ffe0ff */
[----:B------:R-:W-:Y:S01]  /*2edc0*/  POPC R40, R56 ;  /* 0x0000003800287309 */ /* 0x000fe20000000000 */
[----:B--2---:R-:W-:Y:S02]  /*2edd0*/  LOP3.LUT R57, R57, R17, RZ, 0x3c, !PT ;  /* 0x0000001139397212 */ /* 0x004fe400078e3cff */
[----:B------:R-:W2:Y:S05]  /*2ede0*/  LDL.LU R17, [R1+0x404] ;  /* 0x0004040001117983 */ /* 0x000eaa0000300800 */
[----:B------:R-:W0:Y:S01]  /*2edf0*/  POPC R57, R57 ;  /* 0x0000003900397309 */ /* 0x000e220000000000 */
[----:B---3--:R-:W-:Y:S02]  /*2ee00*/  LOP3.LUT R241, R19, 0xff, RZ, 0xc0, !PT ;  /* 0x000000ff13f17812 */ /* 0x008fe400078ec0ff */
[----:B------:R-:W3:Y:S01]  /*2ee10*/  LDL.LU R19, [R1+0x3f0] ;  /* 0x0003f00001137983 */ /* 0x000ee20000300800 */
[----:B0-----:R-:W-:-:S03]  /*2ee20*/  IMAD.IADD R40, R40, 0x1, R57 ;  /* 0x0000000128287824 */ /* 0x001fc600078e0239 */
[----:B------:R-:W3:Y:S01]  /*2ee30*/  LDL R13, [R1+0x500] ;  /* 0x00050000010d7983 */ /* 0x000ee20000100800 */
[----:B------:R-:W-:Y:S01]  /*2ee40*/  IMAD R22, R40, 0x9, R22 ;  /* 0x0000000928167824 */ /* 0x000fe200078e0216 */
[----:B------:R-:W-:Y:S02]  /*2ee50*/  LOP3.LUT R40, R15, 0xff, RZ, 0xc0, !PT ;  /* 0x000000ff0f287812 */ /* 0x000fe400078ec0ff */
[----:B------:R-:W3:Y:S02]  /*2ee60*/  LDL R15, [R1+0x504] ;  /* 0x00050400010f7983 */ /* 0x000ee40000100800 */
[----:B------:R-:W-:Y:S02]  /*2ee70*/  VABSDIFF.U32 R40, R241, R40, RZ ;  /* 0x00000028f1287214 */ /* 0x000fe400000e00ff */
[----:B------:R-:W-:-:S03]  /*2ee80*/  LOP3.LUT R172, R172, R67, RZ, 0x3c, !PT ;  /* 0x00000043acac7212 */ /* 0x000fc600078e3cff */
[----:B------:R-:W-:Y:S02]  /*2ee90*/  IMAD.IADD R22, R22, 0x1, R40 ;  /* 0x0000000116167824 */ /* 0x000fe400078e0228 */
[----:B------:R-:W-:Y:S01]  /*2eea0*/  POPC R40, R172 ;  /* 0x000000ac00287309 */ /* 0x000fe20000000000 */
[----:B------:R-:W-:-:S07]  /*2eeb0*/  LOP3.LUT R173, R173, R5, RZ, 0x3c, !PT ;  /* 0x00000005adad7212 */ /* 0x000fce00078e3cff */
[----:B------:R-:W0:Y:S01]  /*2eec0*/  POPC R173, R173 ;  /* 0x000000ad00ad7309 */ /* 0x000e220000000000 */
[----:B------:R-:W-:Y:S04]  /*2eed0*/  STL [R1+0xa24], R241 ;  /* 0x000a24f101007387 */ /* 0x000fe80000100800 */
[----:B------:R-:W3:Y:S01]  /*2eee0*/  LDL.LU R5, [R1+0x40c] ;  /* 0x00040c0001057983 */ /* 0x000ee20000300800 */
[----:B------:R-:W-:-:S03]  /*2eef0*/  LOP3.LUT R240, R7, 0xff, RZ, 0xc0, !PT ;  /* 0x000000ff07f07812 */ /* 0x000fc600078ec0ff */
[----:B------:R-:W3:Y:S04]  /*2ef00*/  LDL.LU R7, [R1+0x3f8] ;  /* 0x0003f80001077983 */ /* 0x000ee80000300800 */
[----:B------:R-:W3:Y:S01]  /*2ef10*/  LDL R67, [R1+0x510] ;  /* 0x0005100001437983 */ /* 0x000ee20000100800 */
[----:B0-----:R-:W-:-:S04]  /*2ef20*/  IMAD.IADD R40, R40, 0x1, R173 ;  /* 0x0000000128287824 */ /* 0x001fc800078e02ad */
[----:B------:R-:W-:Y:S01]  /*2ef30*/  IMAD R22, R40, 0x9, R22 ;  /* 0x0000000928167824 */ /* 0x000fe200078e0216 */
[----:B------:R-:W-:Y:S02]  /*2ef40*/  LOP3.LUT R40, R11, 0xff, RZ, 0xc0, !PT ;  /* 0x000000ff0b287812 */ /* 0x000fe400078ec0ff */
[----:B------:R-:W3:Y:S01]  /*2ef50*/  LDL R11, [R1+0x514] ;  /* 0x00051400010b7983 */ /* 0x000ee20000100800 */
[----:B------:R-:W-:-:S03]  /*2ef60*/  LOP3.LUT R176, R176, R46, RZ, 0x3c, !PT ;  /* 0x0000002eb0b07212 */ /* 0x000fc600078e3cff */
[----:B------:R-:W-:Y:S01]  /*2ef70*/  STL [R1+0xa20], R240 ;  /* 0x000a20f001007387 */ /* 0x000fe20000100800 */
[----:B------:R-:W-:-:S05]  /*2ef80*/  VABSDIFF.U32 R40, R240, R40, RZ ;  /* 0x00000028f0287214 */ /* 0x000fca00000e00ff */
[----:B------:R-:W-:Y:S02]  /*2ef90*/  IMAD.IADD R22, R22, 0x1, R40 ;  /* 0x0000000116167824 */ /* 0x000fe400078e0228 */
[----:B------:R-:W-:Y:S01]  /*2efa0*/  POPC R40, R176 ;  /* 0x000000b000287309 */ /* 0x000fe20000000000 */
[----:B------:R-:W-:Y:S02]  /*2efb0*/  LOP3.LUT R177, R177, R9, RZ, 0x3c, !PT ;  /* 0x00000009b1b17212 */ /* 0x000fe400078e3cff */
[----:B------:R-:W3:Y:S04]  /*2efc0*/  LDL.LU R9, [R1+0x414] ;  /* 0x0004140001097983 */ /* 0x000ee80000300800 */
[----:B------:R-:W3:Y:S01]  /*2efd0*/  LDL.LU R46, [R1+0x400] ;  /* 0x00040000012e7983 */ /* 0x000ee20000300800 */
[----:B------:R-:W0:Y:S02]  /*2efe0*/  POPC R177, R177 ;  /* 0x000000b100b17309 */ /* 0x000e240000000000 */
[----:B0-----:R-:W-:-:S05]  /*2eff0*/  IADD3 R40, PT, PT, R40, R177, RZ ;  /* 0x000000b128287210 */ /* 0x001fca0007ffe0ff */
[----:B------:R-:W-:Y:S01]  /*2f000*/  IMAD R22, R40, 0x9, R22 ;  /* 0x0000000928167824 */ /* 0x000fe200078e0216 */
[----:B--2---:R-:W-:Y:S02]  /*2f010*/  LOP3.LUT R63, R17, 0xff, RZ, 0xc0, !PT ;  /* 0x000000ff113f7812 */ /* 0x004fe400078ec0ff */
[----:B------:R-:W2:Y:S01]  /*2f020*/  LDL R17, [R1+0x528] ;  /* 0x0005280001117983 */ /* 0x000ea20000100800 */
[----:B---3--:R-:W-:-:S03]  /*2f030*/  LOP3.LUT R40, R19, 0xff, RZ, 0xc0, !PT ;  /* 0x000000ff13287812 */ /* 0x008fc600078ec0ff */
[----:B------:R-:W3:Y:S01]  /*2f040*/  LDL R19, [R1+0x52c] ;  /* 0x00052c0001137983 */ /* 0x000ee20000100800 */
[----:B------:R-:W-:-:S03]  /*2f050*/  LOP3.LUT R180, R180, R13, RZ, 0x3c, !PT ;  /* 0x0000000db4b47212 */ /* 0x000fc600078e3cff */
[----:B------:R-:W-:Y:S04]  /*2f060*/  STL [R1+0xa1c], R63 ;  /* 0x000a1c3f01007387 */ /* 0x000fe80000100800 */
[----:B------:R-:W3:Y:S01]  /*2f070*/  LDL.LU R13, [R1+0x41c] ;  /* 0x00041c00010d7983 */ /* 0x000ee20000300800 */
[----:B------:R-:W-:-:S05]  /*2f080*/  VABSDIFF.U32 R40, R63, R40, RZ ;  /* 0x000000283f287214 */ /* 0x000fca00000e00ff */
[----:B------:R-:W-:Y:S02]  /*2f090*/  IMAD.IADD R22, R22, 0x1, R40 ;  /* 0x0000000116167824 */ /* 0x000fe400078e0228 */
[----:B------:R-:W-:Y:S01]  /*2f0a0*/  POPC R40, R180 ;  /* 0x000000b400287309 */ /* 0x000fe20000000000 */
[----:B------:R-:W-:Y:S02]  /*2f0b0*/  LOP3.LUT R181, R181, R15, RZ, 0x3c, !PT ;  /* 0x0000000fb5b57212 */ /* 0x000fe400078e3cff */
[----:B------:R-:W3:Y:S05]  /*2f0c0*/  LDL.LU R15, [R1+0x408] ;  /* 0x00040800010f7983 */ /* 0x000eea0000300800 */
[----:B------:R-:W0:Y:S02]  /*2f0d0*/  POPC R181, R181 ;  /* 0x000000b500b57309 */ /* 0x000e240000000000 */
[----:B0-----:R-:W-:-:S04]  /*2f0e0*/  IMAD.IADD R40, R40, 0x1, R181 ;  /* 0x0000000128287824 */ /* 0x001fc800078e02b5 */
[----:B------:R-:W-:Y:S01]  /*2f0f0*/  IMAD R22, R40, 0x9, R22 ;  /* 0x0000000928167824 */ /* 0x000fe200078e0216 */
[----:B------:R-:W-:Y:S02]  /*2f100*/  LOP3.LUT R5, R5, 0xff, RZ, 0xc0, !PT ;  /* 0x000000ff05057812 */ /* 0x000fe400078ec0ff */
[----:B------:R-:W-:-:S03]  /*2f110*/  LOP3.LUT R40, R7, 0xff, RZ, 0xc0, !PT ;  /* 0x000000ff07287812 */ /* 0x000fc600078ec0ff */
[----:B------:R0:W-:Y:S01]  /*2f120*/  STL [R1+0xa18], R5 ;  /* 0x000a180501007387 */ /* 0x0001e20000100800 */
[----:B------:R-:W-:-:S03]  /*2f130*/  VABSDIFF.U32 R40, R5, R40, RZ ;  /* 0x0000002805287214 */ /* 0x000fc600000e00ff */
[----:B------:R-:W3:Y:S04]  /*2f140*/  LDL R7, [R1+0x53c] ;  /* 0x00053c0001077983 */ /* 0x000ee80000100800 */
[----:B0-----:R-:W3:Y:S01]  /*2f150*/  LDL R5, [R1+0x538] ;  /* 0x0005380001057983 */ /* 0x001ee20000100800 */
[----:B------:R-:W-:-:S03]  /*2f160*/  LOP3.LUT R185, R185, R11, RZ, 0x3c, !PT ;  /* 0x0000000bb9b97212 */ /* 0x000fc600078e3cff */
[----:B------:R-:W3:Y:S01]  /*2f170*/  LDL.LU R11, [R1+0x420] ;  /* 0x00042000010b7983 */ /* 0x000ee20000300800 */
[----:B------:R-:W-:Y:S01]  /*2f180*/  LOP3.LUT R184, R184, R67, RZ, 0x3c, !PT ;  /* 0x00000043b8b87212 */ /* 0x000fe200078e3cff */
[----:B------:R-:W-:Y:S01]  /*2f190*/  IMAD.IADD R22, R22, 0x1, R40 ;  /* 0x0000000116167824 */ /* 0x000fe200078e0228 */
[----:B------:R-:W-:Y:S01]  /*2f1a0*/  POPC R185, R185 ;  /* 0x000000b900b97309 */ /* 0x000fe20000000000 */
[----:B------:R-:W3:Y:S07]  /*2f1b0*/  LDL.LU R67, [R1+0x410] ;  /* 0x0004100001437983 */ /* 0x000eee0000300800 */
[----:B------:R-:W0:Y:S02]  /*2f1c0*/  POPC R40, R184 ;  /* 0x000000b800287309 */ /* 0x000e240000000000 */
[----:B0-----:R-:W-:-:S04]  /*2f1d0*/  IMAD.IADD R40, R40, 0x1, R185 ;  /* 0x0000000128287824 */ /* 0x001fc800078e02b9 */
[----:B------:R-:W-:Y:S01]  /*2f1e0*/  IMAD R22, R40, 0x9, R22 ;  /* 0x0000000928167824 */ /* 0x000fe200078e0216 */
[----:B------:R-:W-:Y:S02]  /*2f1f0*/  LOP3.LUT R9, R9, 0xff, RZ, 0xc0, !PT ;  /* 0x000000ff09097812 */ /* 0x000fe400078ec0ff */
[----:B------:R-:W-:Y:S02]  /*2f200*/  LOP3.LUT R40, R46, 0xff, RZ, 0xc0, !PT ;  /* 0x000000ff2e287812 */ /* 0x000fe400078ec0ff */
[----:B------:R-:W3:Y:S02]  /*2f210*/  LDL R46, [R1+0x548] ;  /* 0x00054800012e7983 */ /* 0x000ee40000100800 */
[----:B------:R-:W-:Y:S02]  /*2f220*/  VABSDIFF.U32 R40, R9, R40, RZ ;  /* 0x0000002809287214 */ /* 0x000fe400000e00ff */
[----:B------:R0:W-:Y:S04]  /*2f230*/  STL [R1+0xa14], R9 ;  /* 0x000a140901007387 */ /* 0x0001e80000100800 */
[----:B0-----:R-:W3:Y:S01]  /*2f240*/  LDL R9, [R1+0x54c] ;  /* 0x00054c0001097983 */ /* 0x001ee20000100800 */
[----:B------:R-:W-:-:S02]  /*2f250*/  IADD3 R22, PT, PT, R22, R40, RZ ;  /* 0x0000002816167210 */ /* 0x000fc40007ffe0ff */
[----:B--2---:R-:W-:Y:S02]  /*2f260*/  LOP3.LUT R188, R188, R17, RZ, 0x3c, !PT ;  /* 0x00000011bcbc7212 */ /* 0x004fe400078e3cff */
[----:B------:R-:W2:Y:S02]  /*2f270*/  LDL.LU R17, [R1+0x418] ;  /* 0x0004180001117983 */ /* 0x000ea40000300800 */
[----:B------:R-:W-:Y:S01]  /*2f280*/  POPC R40, R188 ;  /* 0x000000bc00287309 */ /* 0x000fe20000000000 */
[----:B---3--:R-:W-:Y:S02]  /*2f290*/  LOP3.LUT R189, R189, R19, RZ, 0x3c, !PT ;  /* 0x00000013bdbd7212 */ /* 0x008fe400078e3cff */
[----:B------:R-:W3:Y:S05]  /*2f2a0*/  LDL.LU R19, [R1+0x48] ;  /* 0x0000480001137983 */ /* 0x000eea0000300800 */
[----:B------:R-:W0:Y:S01]  /*2f2b0*/  POPC R189, R189 ;  /* 0x000000bd00bd7309 */ /* 0x000e220000000000 */
[----:B------:R-:W-:Y:S01]  /*2f2c0*/  LOP3.LUT R13, R13, 0xff, RZ, 0xc0, !PT ;  /* 0x000000ff0d0d7812 */ /* 0x000fe200078ec0ff */
[----:B0-----:R-:W-:-:S04]  /*2f2d0*/  IMAD.IADD R40, R40, 0x1, R189 ;  /* 0x0000000128287824 */ /* 0x001fc800078e02bd */
[----:B------:R-:W-:Y:S01]  /*2f2e0*/  IMAD R22, R40, 0x9, R22 ;  /* 0x0000000928167824 */ /* 0x000fe200078e0216 */
[----:B------:R0:W-:Y:S01]  /*2f2f0*/  STL [R1+0xa0c], R13 ;  /* 0x000a0c0d01007387 */ /* 0x0001e20000100800 */
[----:B------:R-:W-:-:S03]  /*2f300*/  LOP3.LUT R40, R15, 0xff, RZ, 0xc0, !PT ;  /* 0x000000ff0f287812 */ /* 0x000fc600078ec0ff */
[----:B------:R-:W3:Y:S01]  /*2f310*/  LDL R15, [R1+0x554] ;  /* 0x00055400010f7983 */ /* 0x000ee20000100800 */
[----:B------:R-:W-:-:S03]  /*2f320*/  VABSDIFF.U32 R40, R13, R40, RZ ;  /* 0x000000280d287214 */ /* 0x000fc600000e00ff */
[----:B0-----:R-:W3:Y:S01]  /*2f330*/  LDL R13, [R1+0x550] ;  /* 0x00055000010d7983 */ /* 0x001ee20000100800 */
[----:B------:R-:W-:Y:S02]  /*2f340*/  LOP3.LUT R193, R193, R7, RZ, 0x3c, !PT ;  /* 0x00000007c1c17212 */ /* 0x000fe400078e3cff */
[----:B------:R-:W-:Y:S02]  /*2f350*/  LOP3.LUT R192, R192, R5, RZ, 0x3c, !PT ;  /* 0x00000005c0c07212 */ /* 0x000fe400078e3cff */
[----:B------:R-:W3:Y:S01]  /*2f360*/  LDL.LU R5, [R1+0x44] ;  /* 0x0000440001057983 */ /* 0x000ee20000300800 */
[----:B------:R-:W-:-:S03]  /*2f370*/  LOP3.LUT R7, R11, 0xff, RZ, 0xc0, !PT ;  /* 0x000000ff0b077812 */ /* 0x000fc600078ec0ff */
[----:B------:R-:W3:Y:S01]  /*2f380*/  LDL.LU R11, [R1+0x40] ;  /* 0x00004000010b7983 */ /* 0x000ee20000300800 */
[----:B------:R-:W-:Y:S01]  /*2f390*/  IMAD.IADD R22, R22, 0x1, R40 ;  /* 0x0000000116167824 */ /* 0x000fe200078e0228 */
[----:B------:R-:W-:Y:S08]  /*2f3a0*/  POPC R193, R193 ;  /* 0x000000c100c17309 */ /* 0x000ff00000000000 */
[----:B------:R-:W0:Y:S01]  /*2f3b0*/  POPC R40, R192 ;  /* 0x000000c000287309 */ /* 0x000e220000000000 */
[----:B------:R1:W-:Y:S01]  /*2f3c0*/  STL [R1+0xa08], R7 ;  /* 0x000a080701007387 */ /* 0x0003e20000100800 */
[----:B0-----:R-:W-:-:S04]  /*2f3d0*/  IMAD.IADD R40, R40, 0x1, R193 ;  /* 0x0000000128287824 */ /* 0x001fc800078e02c1 */
[----:B------:R-:W-:Y:S01]  /*2f3e0*/  IMAD R22, R40, 0x9, R22 ;  /* 0x0000000928167824 */ /* 0x000fe200078e0216 */
[----:B------:R-:W-:-:S04]  /*2f3f0*/  LOP3.LUT R40, R67, 0xff, RZ, 0xc0, !PT ;  /* 0x000000ff43287812 */ /* 0x000fc800078ec0ff */
[----:B------:R-:W-:Y:S02]  /*2f400*/  VABSDIFF.U32 R40, R7, R40, RZ ;  /* 0x0000002807287214 */ /* 0x000fe400000e00ff */
[----:B-1----:R-:W3:Y:S03]  /*2f410*/  LDL R7, [R1+0x560] ;  /* 0x0005600001077983 */ /* 0x002ee60000100800 */
[----:B------:R-:W-:Y:S01]  /*2f420*/  IMAD.IADD R22, R22, 0x1, R40 ;  /* 0x0000000116167824 */ /* 0x000fe200078e0228 */
[----:B------:R-:W-:-:S04]  /*2f430*/  LOP3.LUT R196, R196, R46, RZ, 0x3c, !PT ;  /* 0x0000002ec4c47212 */ /* 0x000fc800078e3cff */
[----:B------:R-:W-:Y:S01]  /*2f440*/  POPC R40, R196 ;  /* 0x000000c400287309 */ /* 0x000fe20000000000 */
[----:B------:R-:W-:Y:S02]  /*2f450*/  LOP3.LUT R197, R197, R9, RZ, 0x3c, !PT ;  /* 0x00000009c5c57212 */ /* 0x000fe400078e3cff */
[----:B------:R-:W3:Y:S05]  /*2f460*/  LDL R9, [R1+0x564] ;  /* 0x0005640001097983 */ /* 0x000eea0000100800 */
[----:B------:R-:W0:Y:S02]  /*2f470*/  POPC R197, R197 ;  /* 0x000000c500c57309 */ /* 0x000e240000000000 */
[----:B0-----:R-:W-:-:S05]  /*2f480*/  IADD3 R40, PT, PT, R40, R197, RZ ;  /* 0x000000c528287210 */ /* 0x001fca0007ffe0ff */
[----:B------:R-:W-:Y:S01]  /*2f490*/  IMAD R22, R40, 0x9, R22 ;  /* 0x0000000928167824 */ /* 0x000fe200078e0216 */
[----:B--2---:R-:W-:Y:S02]  /*2f4a0*/  LOP3.LUT R62, R17, 0xff, RZ, 0xc0, !PT ;  /* 0x000000ff113e7812 */ /* 0x004fe400078ec0ff */
[----:B------:R-:W2:Y:S01]  /*2f4b0*/  LDL.LU R17, [R1+0x3c] ;  /* 0x00003c0001117983 */ /* 0x000ea20000300800 */
[----:B---3--:R-:W-:-:S03]  /*2f4c0*/  LOP3.LUT R40, R19, 0xff, RZ, 0xc0, !PT ;  /* 0x000000ff13287812 */ /* 0x008fc600078ec0ff */
[----:B------:R-:W3:Y:S04]  /*2f4d0*/  LDL.LU R19, [R1+0x38] ;  /* 0x0000380001137983 */ /* 0x000ee80000300800 */
[----:B------:R-:W3:Y:S04]  /*2f4e0*/  LDL R68, [R1+0x558] ;  /* 0x0005580001447983 */ /* 0x000ee80000100800 */
[----:B------:R-:W3:Y:S04]  /*2f4f0*/  LDL R67, [R1+0x55c] ;  /* 0x00055c0001437983 */ /* 0x000ee80000100800 */
[----:B------:R-:W-:Y:S04]  /*2f500*/  STL [R1+0xa04], R62 ;  /* 0x000a043e01007387 */ /* 0x000fe80000100800 */
[----:B------:R-:W-:Y:S01]  /*2f510*/  STL [R1+0x122c], R62 ;  /* 0x00122c3e01007387 */ /* 0x000fe20000100800 */
[----:B------:R-:W-:-:S05]  /*2f520*/  VABSDIFF.U32 R40, R62, R40, RZ ;  /* 0x000000283e287214 */ /* 0x000fca00000e00ff */
[----:B------:R-:W-:Y:S01]  /*2f530*/  IMAD.IADD R22, R22, 0x1, R40 ;  /* 0x0000000116167824 */ /* 0x000fe200078e0228 */
[----:B------:R-:W-:Y:S02]  /*2f540*/  LOP3.LUT R200, R200, R13, RZ, 0x3c, !PT ;  /* 0x0000000dc8c87212 */ /* 0x000fe400078e3cff */
[----:B------:R-:W3:Y:S01]  /*2f550*/  LDL.LU R13, [R1+0x34] ;  /* 0x00003400010d7983 */ /* 0x000ee20000300800 */
[----:B------:R-:W-:Y:S01]  /*2f560*/  LOP3.LUT R201, R201, R15, RZ, 0x3c, !PT ;  /* 0x0000000fc9c97212 */ /* 0x000fe200078e3cff */
[----:B------:R-:W-:Y:S02]  /*2f570*/  POPC R40, R200 ;  /* 0x000000c800287309 */ /* 0x000fe40000000000 */
[----:B------:R-:W3:Y:S06]  /*2f580*/  LDL.LU R15, [R1+0x30] ;  /* 0x00003000010f7983 */ /* 0x000eec0000300800 */
[----:B------:R-:W0:Y:S02]  /*2f590*/  POPC R201, R201 ;  /* 0x000000c900c97309 */ /* 0x000e240000000000 */
[----:B0-----:R-:W-:-:S04]  /*2f5a0*/  IMAD.IADD R40, R40, 0x1, R201 ;  /* 0x0000000128287824 */ /* 0x001fc800078e02c9 */
[----:B------:R-:W-:Y:S01]  /*2f5b0*/  IMAD R22, R40, 0x9, R22 ;  /* 0x0000000928167824 */ /* 0x000fe200078e0216 */
[----:B------:R-:W-:Y:S02]  /*2f5c0*/  LOP3.LUT R46, R5, 0xff, RZ, 0xc0, !PT ;  /* 0x000000ff052e7812 */ /* 0x000fe400078ec0ff */
[----:B------:R-:W3:Y:S01]  /*2f5d0*/  LDL R5, [R1+0x540] ;  /* 0x0005400001057983 */ /* 0x000ee20000100800 */
[----:B------:R-:W-:-:S03]  /*2f5e0*/  LOP3.LUT R40, R11, 0xff, RZ, 0xc0, !PT ;  /* 0x000000ff0b287812 */ /* 0x000fc600078ec0ff */
[----:B------:R-:W3:Y:S01]  /*2f5f0*/  LDL R11, [R1+0x544] ;  /* 0x00054400010b7983 */ /* 0x000ee20000100800 */
[----:B------:R-:W-:-:S05]  /*2f600*/  VABSDIFF.U32 R40, R46, R40, RZ ;  /* 0x000000282e287214 */ /* 0x000fca00000e00ff */
[----:B------:R-:W-:Y:S01]  /*2f610*/  IMAD.IADD R22, R22, 0x1, R40 ;  /* 0x0000000116167824 */ /* 0x000fe200078e0228 */
[----:B------:R-:W-:Y:S01]  /*2f620*/  STL [R1+0xa00], R46 ;  /* 0x000a002e01007387 */ /* 0x000fe20000100800 */
[----:B------:R-:W-:-:S03]  /*2f630*/  LOP3.LUT R204, R204, R7, RZ, 0x3c, !PT ;  /* 0x00000007cccc7212 */ /* 0x000fc600078e3cff */
[----:B------:R-:W3:Y:S01]  /*2f640*/  LDL.LU R7, [R1+0x24] ;  /* 0x0000240001077983 */ /* 0x000ee20000300800 */
[----:B------:R-:W-:Y:S01]  /*2f650*/  POPC R40, R204 ;  /* 0x000000cc00287309 */ /* 0x000fe20000000000 */
[----:B------:R-:W-:Y:S02]  /*2f660*/  LOP3.LUT R205, R205, R9, RZ, 0x3c, !PT ;  /* 0x00000009cdcd7212 */ /* 0x000fe400078e3cff */
[----:B------:R-:W3:Y:S05]  /*2f670*/  LDL.LU R9, [R1+0x20] ;  /* 0x0000200001097983 */ /* 0x000eea0000300800 */
[----:B------:R-:W0:Y:S02]  /*2f680*/  POPC R205, R205 ;  /* 0x000000cd00cd7309 */ /* 0x000e240000000000 */
[----:B0-----:R-:W-:-:S04]  /*2f690*/  IMAD.IADD R40, R40, 0x1, R205 ;  /* 0x0000000128287824 */ /* 0x001fc800078e02cd */
[----:B------:R-:W-:Y:S01]  /*2f6a0*/  IMAD R22, R40, 0x9, R22 ;  /* 0x0000000928167824 */ /* 0x000fe200078e0216 */
[----:B--2---:R-:W-:-:S05]  /*2f6b0*/  LOP3.LUT R17, R17, 0xff, RZ, 0xc0, !PT ;  /* 0x000000ff11117812 */ /* 0x004fca00078ec0ff */
[----:B------:R0:W-:Y:S01]  /*2f6c0*/  STL [R1+0x9ec], R17 ;  /* 0x0009ec1101007387 */ /* 0x0001e20000100800 */
[----:B---3--:R-:W-:-:S03]  /*2f6d0*/  LOP3.LUT R40, R19, 0xff, RZ, 0xc0, !PT ;  /* 0x000000ff13287812 */ /* 0x008fc600078ec0ff */
[----:B------:R-:W2:Y:S01]  /*2f6e0*/  LDL R19, [R1+0x534] ;  /* 0x0005340001137983 */ /* 0x000ea20000100800 */
[----:B------:R-:W-:-:S03]  /*2f6f0*/  VABSDIFF.U32 R40, R17, R40, RZ ;  /* 0x0000002811287214 */ /* 0x000fc600000e00ff */
[----:B0-----:R-:W3:Y:S04]  /*2f700*/  LDL R17, [R1+0x530] ;  /* 0x0005300001117983 */ /* 0x001ee80000100800 */
[----:B------:R-:W3:Y:S01]  /*2f710*/  LDL.LU R70, [R1+0x1c] ;  /* 0x00001c0001467983 */ /* 0x000ee20000300800 */
[----:B------:R-:W-:-:S03]  /*2f720*/  LOP3.LUT R209, R209, R67, RZ, 0x3c, !PT ;  /* 0x00000043d1d17212 */ /* 0x000fc600078e3cff */
[----:B------:R-:W3:Y:S01]  /*2f730*/  LDL.LU R69, [R1+0x18] ;  /* 0x0000180001457983 */ /* 0x000ee20000300800 */
[----:B------:R-:W-:Y:S02]  /*2f740*/  LOP3.LUT R208, R208, R68, RZ, 0x3c, !PT ;  /* 0x00000044d0d07212 */ /* 0x000fe400078e3cff */
[----:B------:R-:W-:-:S05]  /*2f750*/  LOP3.LUT R13, R13, 0xff, RZ, 0xc0, !PT ;  /* 0x000000ff0d0d7812 */ /* 0x000fca00078ec0ff */
[----:B------:R0:W-:Y:S04]  /*2f760*/  STL [R1+0x9d8], R13 ;  /* 0x0009d80d01007387 */ /* 0x0001e80000100800 */
[----:B------:R-:W3:Y:S04]  /*2f770*/  LDL R67, [R1+0x524] ;  /* 0x0005240001437983 */ /* 0x000ee80000100800 */
[----:B------:R-:W3:Y:S01]  /*2f780*/  LDL R68, [R1+0x520] ;  /* 0x0005200001447983 */ /* 0x000ee20000100800 */
[----:B------:R-:W-:-:S03]  /*2f790*/  LOP3.LUT R210, R210, R5, RZ, 0x3c, !PT ;  /* 0x00000005d2d27212 */ /* 0x000fc600078e3cff */
[----:B------:R-:W3:Y:S01]  /*2f7a0*/  LDL.LU R5, [R1+0x14] ;  /* 0x0000140001057983 */ /* 0x000ee20000300800 */
[----:B------:R-:W-:-:S03]  /*2f7b0*/  LOP3.LUT R211, R211, R11, RZ, 0x3c, !PT ;  /* 0x0000000bd3d37212 */ /* 0x000fc600078e3cff */
[----:B------:R-:W3:Y:S01]  /*2f7c0*/  LDL.LU R11, [R1+0x10] ;  /* 0x00001000010b7983 */ /* 0x000ee20000300800 */
[----:B------:R-:W-:Y:S01]  /*2f7d0*/  IADD3 R22, PT, PT, R22, R40, RZ ;  /* 0x0000002816167210 */ /* 0x000fe20007ffe0ff */
[----:B------:R-:W-:Y:S08]  /*2f7e0*/  POPC R209, R209 ;  /* 0x000000d100d17309 */ /* 0x000ff00000000000 */
[----:B------:R-:W1:Y:S02]  /*2f7f0*/  POPC R40, R208 ;  /* 0x000000d000287309 */ /* 0x000e640000000000 */
[----:B-1----:R-:W-:-:S04]  /*2f800*/  IMAD.IADD R40, R40, 0x1, R209 ;  /* 0x0000000128287824 */ /* 0x002fc800078e02d1 */
[----:B------:R-:W-:Y:S01]  /*2f810*/  IMAD R22, R40, 0x9, R22 ;  /* 0x0000000928167824 */ /* 0x000fe200078e0216 */
[----:B------:R-:W-:Y:S01]  /*2f820*/  LOP3.LUT R40, R15, 0xff, RZ, 0xc0, !PT ;  /* 0x000000ff0f287812 */ /* 0x000fe200078ec0ff */
[----:B------:R-:W-:Y:S01]  /*2f830*/  POPC R211, R211 ;  /* 0x000000d300d37309 */ /* 0x000fe20000000000 */
[----:B------:R-:W3:Y:S02]  /*2f840*/  LDL R15, [R1+0x51c] ;  /* 0x00051c00010f7983 */ /* 0x000ee40000100800 */
[----:B------:R-:W-:Y:S02]  /*2f850*/  VABSDIFF.U32 R40, R13, R40, RZ ;  /* 0x000000280d287214 */ /* 0x000fe400000e00ff */
[----:B------:R-:W-:Y:S01]  /*2f860*/  LOP3.LUT R7, R7, 0xff, RZ, 0xc0, !PT ;  /* 0x000000ff07077812 */ /* 0x000fe200078ec0ff */
[----:B0-----:R-:W3:Y:S02]  /*2f870*/  LDL R13, [R1+0x518] ;  /* 0x00051800010d7983 */ /* 0x001ee40000100800 */
[----:B------:R-:W-:-:S02]  /*2f880*/  IMAD.IADD R22, R22, 0x1, R40 ;  /* 0x0000000116167824 */ /* 0x000fc400078e0228 */
[----:B------:R-:W0:Y:S02]  /*2f890*/  POPC R40, R210 ;  /* 0x000000d200287309 */ /* 0x000e240000000000 */
[----:B0-----:R-:W-:-:S04]  /*2f8a0*/  IMAD.IADD R40, R40, 0x1, R211 ;  /* 0x0000000128287824 */ /* 0x001fc800078e02d3 */
[----:B------:R-:W-:Y:S01]  /*2f8b0*/  IMAD R22, R40, 0x9, R22 ;  /* 0x0000000928167824 */ /* 0x000fe200078e0216 */
[----:B------:R-:W-:-:S04]  /*2f8c0*/  LOP3.LUT R40, R9, 0xff, RZ, 0xc0, !PT ;  /* 0x000000ff09287812 */ /* 0x000fc800078ec0ff */
[----:B------:R-:W-:-:S05]  /*2f8d0*/  VABSDIFF.U32 R40, R7, R40, RZ ;  /* 0x0000002807287214 */ /* 0x000fca00000e00ff */
[----:B------:R-:W-:Y:S01]  /*2f8e0*/  IMAD.IADD R22, R22, 0x1, R40 ;  /* 0x0000000116167824 */ /* 0x000fe200078e0228 */
[----:B------:R0:W-:Y:S04]  /*2f8f0*/  STL [R1+0x91c], R7 ;  /* 0x00091c0701007387 */ /* 0x0001e80000100800 */
[----:B0-----:R-:W3:Y:S04]  /*2f900*/  LDL.LU R7, [R1+0xc] ;  /* 0x00000c0001077983 */ /* 0x001ee80000300800 */
[----:B------:R-:W3:Y:S01]  /*2f910*/  LDL.LU R9, [R1+0x8] ;  /* 0x0000080001097983 */ /* 0x000ee20000300800 */
[----:B--2---:R-:W-:-:S03]  /*2f920*/  LOP3.LUT R61, R61, R19, RZ, 0x3c, !PT ;  /* 0x000000133d3d7212 */ /* 0x004fc600078e3cff */
[----:B------:R-:W2:Y:S01]  /*2f930*/  LDL R19, [R1+0x50c] ;  /* 0x00050c0001137983 */ /* 0x000ea20000100800 */
[----:B---3--:R-:W-:Y:S02]  /*2f940*/  LOP3.LUT R60, R60, R17, RZ, 0x3c, !PT ;  /* 0x000000113c3c7212 */ /* 0x008fe400078e3cff */
[----:B------:R-:W-:Y:S01]  /*2f950*/  POPC R61, R61 ;  /* 0x0000003d003d7309 */ /* 0x000fe20000000000 */
[----:B------:R-:W3:Y:S07]  /*2f960*/  LDL R17, [R1+0x508] ;  /* 0x0005080001117983 */ /* 0x000eee0000100800 */
[----:B------:R-:W0:Y:S01]  /*2f970*/  POPC R40, R60 ;  /* 0x0000003c00287309 */ /* 0x000e220000000000 */
[----:B------:R-:W-:-:S02]  /*2f980*/  LOP3.LUT R41, R70, 0xff, RZ, 0xc0, !PT ;  /* 0x000000ff46297812 */ /* 0x000fc400078ec0ff */
[----:B0-----:R-:W-:-:S05]  /*2f990*/  IADD3 R40, PT, PT, R40, R61, RZ ;  /* 0x0000003d28287210 */ /* 0x001fca0007ffe0ff */
[----:B------:R-:W-:Y:S01]  /*2f9a0*/  IMAD R22, R40, 0x9, R22 ;  /* 0x0000000928167824 */ /* 0x000fe200078e0216 */
[----:B------:R-:W-:-:S04]  /*2f9b0*/  LOP3.LUT R40, R69, 0xff, RZ, 0xc0, !PT ;  /* 0x000000ff45287812 */ /* 0x000fc800078ec0ff */
[----:B------:R-:W-:Y:S02]  /*2f9c0*/  VABSDIFF.U32 R40, R41, R40, RZ ;  /* 0x0000002829287214 */ /* 0x000fe400000e00ff */
[----:B------:R-:W-:Y:S02]  /*2f9d0*/  LOP3.LUT R217, R217, R67, RZ, 0x3c, !PT ;  /* 0x00000043d9d97212 */ /* 0x000fe400078e3cff */
[----:B------:R-:W-:Y:S01]  /*2f9e0*/  LOP3.LUT R216, R216, R68, RZ, 0x3c, !PT ;  /* 0x00000044d8d87212 */ /* 0x000fe200078e3cff */
[----:B------:R-:W-:-:S03]  /*2f9f0*/  IMAD.IADD R22, R22, 0x1, R40 ;  /* 0x0000000116167824 */ /* 0x000fc600078e0228 */
[----:B------:R-:W-:Y:S08]  /*2fa00*/  POPC R217, R217 ;  /* 0x000000d900d97309 */ /* 0x000ff00000000000 */
[----:B------:R-:W0:Y:S01]  /*2fa10*/  POPC R40, R216 ;  /* 0x000000d800287309 */ /* 0x000e220000000000 */
[----:B------:R1:W-:Y:S01]  /*2fa20*/  STL [R1+0x918], R41 ;  /* 0x0009182901007387 */ /* 0x0003e20000100800 */
[----:B0-----:R-:W-:-:S04]  /*2fa30*/  IMAD.IADD R40, R40, 0x1, R217 ;  /* 0x0000000128287824 */ /* 0x001fc800078e02d9 */
[----:B------:R-:W-:Y:S01]  /*2fa40*/  IMAD R22, R40, 0x9, R22 ;  /* 0x0000000928167824 */ /* 0x000fe200078e0216 */
[----:B------:R-:W-:Y:S02]  /*2fa50*/  LOP3.LUT R40, R11, 0xff, RZ, 0xc0, !PT ;  /* 0x000000ff0b287812 */ /* 0x000fe400078ec0ff */
[----:B------:R-:W3:Y:S01]  /*2fa60*/  LDL R11, [R1+0x4f4] ;  /* 0x0004f400010b7983 */ /* 0x000ee20000100800 */
[----:B-1----:R-:W-:-:S03]  /*2fa70*/  LOP3.LUT R41, R5, 0xff, RZ, 0xc0, !PT ;  /* 0x000000ff05297812 */ /* 0x002fc600078ec0ff */
[----:B------:R-:W3:Y:S01]  /*2fa80*/  LDL R5, [R1+0x4f0] ;  /* 0x0004f00001057983 */ /* 0x000ee20000100800 */
[----:B------:R-:W-:-:S05]  /*2fa90*/  VABSDIFF.U32 R40, R41, R40, RZ ;  /* 0x0000002829287214 */ /* 0x000fca00000e00ff */
[----:B------:R-:W-:Y:S01]  /*2faa0*/  IMAD.IADD R22, R22, 0x1, R40 ;  /* 0x0000000116167824 */ /* 0x000fe200078e0228 */
[----:B------:R-:W-:Y:S02]  /*2fab0*/  LOP3.LUT R221, R221, R15, RZ, 0x3c, !PT ;  /* 0x0000000fdddd7212 */ /* 0x000fe400078e3cff */
[----:B------:R-:W-:-:S04]  /*2fac0*/  LOP3.LUT R220, R220, R13, RZ, 0x3c, !PT ;  /* 0x0000000ddcdc7212 */ /* 0x000fc800078e3cff */
[----:B------:R-:W-:Y:S08]  /*2fad0*/  POPC R221, R221 ;  /* 0x000000dd00dd7309 */ /* 0x000ff00000000000 */
[----:B------:R-:W0:Y:S02]  /*2fae0*/  POPC R40, R220 ;  /* 0x000000dc00287309 */ /* 0x000e240000000000 */
[----:B0-----:R-:W-:-:S04]  /*2faf0*/  IMAD.IADD R40, R40, 0x1, R221 ;  /* 0x0000000128287824 */ /* 0x001fc800078e02dd */
[----:B------:R-:W-:Y:S01]  /*2fb00*/  IMAD R22, R40, 0x9, R22 ;  /* 0x0000000928167824 */ /* 0x000fe200078e0216 */
[----:B------:R-:W-:Y:S02]  /*2fb10*/  LOP3.LUT R13, R7, 0xff, RZ, 0xc0, !PT ;  /* 0x000000ff070d7812 */ /* 0x000fe400078ec0ff */
[----:B------:R-:W-:-:S04]  /*2fb20*/  LOP3.LUT R40, R9, 0xff, RZ, 0xc0, !PT ;  /* 0x000000ff09287812 */ /* 0x000fc800078ec0ff */
[----:B------:R-:W-:-:S04]  /*2fb30*/  VABSDIFF.U32 R40, R13, R40, RZ ;  /* 0x000000280d287214 */ /* 0x000fc800000e00ff */
[----:B------:R-:W-:Y:S01]  /*2fb40*/  IADD3 R22, PT, PT, R22, R40, RZ ;  /* 0x0000002816167210 */ /* 0x000fe20007ffe0ff */
[----:B------:R-:W-:Y:S04]  /*2fb50*/  STL [R1+0x910], R41 ;  /* 0x0009102901007387 */ /* 0x000fe80000100800 */
[----:B------:R-:W3:Y:S04]  /*2fb60*/  LDL R7, [R1+0x4e8] ;  /* 0x0004e80001077983 */ /* 0x000ee80000100800 */
[----:B------:R-:W3:Y:S04]  /*2fb70*/  LDL R9, [R1+0x4ec] ;  /* 0x0004ec0001097983 */ /* 0x000ee80000100800 */
[----:B------:R0:W-:Y:S02]  /*2fb80*/  STL [R1+0x90c], R13 ;  /* 0x00090c0d01007387 */ /* 0x0001e40000100800 */
[----:B0-----:R-:W-:-:S02]  /*2fb90*/  LOP3.LUT R13, R30, 0xff, RZ, 0xc0, !PT ;  /* 0x000000ff1e0d7812 */ /* 0x001fc400078ec0ff */
[----:B--2---:R-:W-:Y:S02]  /*2fba0*/  LOP3.LUT R225, R225, R19, RZ, 0x3c, !PT ;  /* 0x00000013e1e17212 */ /* 0x004fe400078e3cff */
[----:B------:R-:W2:Y:S01]  /*2fbb0*/  LDL R19, [R1+0x4dc] ;  /* 0x0004dc0001137983 */ /* 0x000ea20000100800 */
[----:B---3--:R-:W-:-:S03]  /*2fbc0*/  LOP3.LUT R224, R224, R17, RZ, 0x3c, !PT ;  /* 0x00000011e0e07212 */ /* 0x008fc600078e3cff */
[----:B------:R-:W-:Y:S01]  /*2fbd0*/  POPC R225, R225 ;  /* 0x000000e100e17309 */ /* 0x000fe20000000000 */
[----:B------:R-:W3:Y:S07]  /*2fbe0*/  LDL R17, [R1+0x4d8] ;  /* 0x0004d80001117983 */ /* 0x000eee0000100800 */
[----:B------:R-:W0:Y:S01]  /*2fbf0*/  POPC R40, R224 ;  /* 0x000000e000287309 */ /* 0x000e220000000000 */
[----:B------:R1:W-:Y:S04]  /*2fc00*/  STL [R1+0x908], R13 ;  /* 0x0009080d01007387 */ /* 0x0003e80000100800 */
[----:B------:R-:W3:Y:S01]  /*2fc10*/  LDL.LU R30, [R1+0x9dc] ;  /* 0x0009dc00011e7983 */ /* 0x000ee20000300800 */
[----:B0-----:R-:W-:-:S04]  /*2fc20*/  IMAD.IADD R40, R40, 0x1, R225 ;  /* 0x0000000128287824 */ /* 0x001fc800078e02e1 */
[----:B------:R-:W-:Y:S01]  /*2fc30*/  IMAD R22, R40, 0x9, R22 ;  /* 0x0000000928167824 */ /* 0x000fe200078e0216 */
[----:B------:R-:W-:Y:S02]  /*2fc40*/  LOP3.LUT R40, R28, 0xff, RZ, 0xc0, !PT ;  /* 0x000000ff1c287812 */ /* 0x000fe400078ec0ff */
[----:B------:R-:W3:Y:S01]  /*2fc50*/  LDL.LU R28, [R1+0x9e8] ;  /* 0x0009e800011c7983 */ /* 0x000ee20000300800 */
[----:B------:R-:W-:-:S03]  /*2fc60*/  LOP3.LUT R229, R229, R11, RZ, 0x3c, !PT ;  /* 0x0000000be5e57212 */ /* 0x000fc600078e3cff */
[----:B------:R-:W3:Y:S01]  /*2fc70*/  LDL R11, [R1+0x4cc] ;  /* 0x0004cc00010b7983 */ /* 0x000ee20000100800 */
[----:B------:R-:W-:Y:S02]  /*2fc80*/  VABSDIFF.U32 R40, R13, R40, RZ ;  /* 0x000000280d287214 */ /* 0x000fe400000e00ff */
[----:B------:R-:W-:Y:S02]  /*2fc90*/  LOP3.LUT R228, R228, R5, RZ, 0x3c, !PT ;  /* 0x00000005e4e47212 */ /* 0x000fe400078e3cff */
[----:B------:R-:W3:Y:S01]  /*2fca0*/  LDL R5, [R1+0x4c8] ;  /* 0x0004c80001057983 */ /* 0x000ee20000100800 */
[----:B-1----:R-:W-:Y:S02]  /*2fcb0*/  LOP3.LUT R13, R227, 0xff, RZ, 0xc0, !PT ;  /* 0x000000ffe30d7812 */ /* 0x002fe400078ec0ff */
[----:B------:R-:W-:-:S03]  /*2fcc0*/  LOP3.LUT R226, R226, 0xff, RZ, 0xc0, !PT ;  /* 0x000000ffe2e27812 */ /* 0x000fc600078ec0ff */
[----:B------:R0:W-:Y:S01]  /*2fcd0*/  STL [R1+0x900], R13 ;  /* 0x0009000d01007387 */ /* 0x0001e20000100800 */
[----:B------:R-:W-:Y:S02]  /*2fce0*/  VABSDIFF.U32 R226, R13, R226, RZ ;  /* 0x000000e20de27214 */ /* 0x000fe400000e00ff */
[----:B------:R-:W-:Y:S02]  /*2fcf0*/  LOP3.LUT R222, R222, 0xff, RZ, 0xc0, !PT ;  /* 0x000000ffdede7812 */ /* 0x000fe400078ec0ff */
[----:B0-----:R-:W-:-:S04]  /*2fd00*/  LOP3.LUT R13, R223, 0xff, RZ, 0xc0, !PT ;  /* 0x000000ffdf0d7812 */ /* 0x001fc800078ec0ff */
        /* <DEDUP_REMOVED lines=14> */
[----:B------:R-:W-:Y:S02]  /*2fdf0*/  LOP3.LUT R218, R218, 0xff, RZ, 0xc0, !PT ;  /* 0x000000ffdada7812 */ /* 0x000fe400078ec0ff */
[----:B------:R-:W-:Y:S02]  /*2fe00*/  LOP3.LUT R178, R178, R5, RZ, 0x3c, !PT ;  /* 0x00000005b2b27212 */ /* 0x000fe400078e3cff */
[----:B------:R-:W-:Y:S01]  /*2fe10*/  VABSDIFF.U32 R218, R13, R218, RZ ;  /* 0x000000da0dda7214 */ /* 0x000fe200000e00ff */
[----:B------:R-:W3:Y:S01]  /*2fe20*/  LDL R5, [R1+0x498] ;  /* 0x0004980001057983 */ /* 0x000ee20000100800 */
[----:B0-----:R-:W-:Y:S02]  /*2fe30*/  LOP3.LUT R13, R215, 0xff, RZ, 0xc0, !PT ;  /* 0x000000ffd70d7812 */ /* 0x001fe400078ec0ff */
        /* <DEDUP_REMOVED lines=40> */
[----:B------:R-:W-:Y:S01]  /*300c0*/  STL [R1+0x880], R13 ;  /* 0x0008800d01007387 */ /* 0x000fe20000100800 */
[----:B------:R-:W-:-:S03]  /*300d0*/  LOP3.LUT R161, R161, R11, RZ, 0x3c, !PT ;  /* 0x0000000ba1a17212 */ /* 0x000fc600078e3cff */
[----:B------:R-:W3:Y:S01]  /*300e0*/  LDL R11, [R1+0x448] ;  /* 0x00044800010b7983 */ /* 0x000ee20000100800 */
[----:B------:R-:W-:Y:S02]  /*300f0*/  LOP3.LUT R55, R55, 0xff, RZ, 0xc0, !PT ;  /* 0x000000ff37377812 */ /* 0x000fe400078ec0ff */
[----:B------:R-:W-:Y:S02]  /*30100*/  LOP3.LUT R160, R160, R5, RZ, 0x3c, !PT ;  /* 0x00000005a0a07212 */ /* 0x000fe400078e3cff */
[----:B------:R-:W-:-:S04]  /*30110*/  LOP3.LUT R5, R59, 0xff, RZ, 0xc0, !PT ;  /* 0x000000ff3b057812 */ /* 0x000fc800078ec0ff */
[----:B------:R-:W-:Y:S01]  /*30120*/  VABSDIFF.U32 R55, R5, R55, RZ ;  /* 0x0000003705377214 */ /* 0x000fe200000e00ff */
[----:B------:R0:W-:Y:S01]  /*30130*/  STL [R1+0x874], R5 ;  /* 0x0008740501007387 */ /* 0x0001e20000100800 */
[----:B------:R-:W-:Y:S02]  /*30140*/  LOP3.LUT R194, R194, 0xff, RZ, 0xc0, !PT ;  /* 0x000000ffc2c27812 */ /* 0x000fe400078ec0ff */
[----:B------:R-:W-:Y:S02]  /*30150*/  LOP3.LUT R47, R47, 0xff, RZ, 0xc0, !PT ;  /* 0x000000ff2f2f7812 */ /* 0x000fe400078ec0ff */
[----:B0-----:R-:W-:Y:S02]  /*30160*/  LOP3.LUT R5, R51, 0xff, RZ, 0xc0, !PT ;  /* 0x000000ff33057812 */ /* 0x001fe400078ec0ff */
[----:B------:R-:W-:Y:S02]  /*30170*/  VABSDIFF.U32 R194, R13, R194, RZ ;  /* 0x000000c20dc27214 */ /* 0x000fe400000e00ff */
[----:B------:R-:W-:-:S02]  /*30180*/  LOP3.LUT R13, R43, 0xff, RZ, 0xc0, !PT ;  /* 0x000000ff2b0d7812 */ /* 0x000fc400078ec0ff */
[----:B------:R-:W-:Y:S02]  /*30190*/  VABSDIFF.U32 R47, R5, R47, RZ ;  /* 0x0000002f052f7214 */ /* 0x000fe400000e00ff */
[----:B------:R-:W-:-:S04]  /*301a0*/  LOP3.LUT R39, R39, 0xff, RZ, 0xc0, !PT ;  /* 0x000000ff27277812 */ /* 0x000fc800078ec0ff */
[----:B------:R-:W-:Y:S02]  /*301b0*/  VABSDIFF.U32 R39, R13, R39, RZ ;  /* 0x000000270d277214 */ /* 0x000fe400000e00ff */
[----:B------:R-:W-:Y:S02]  /*301c0*/  LOP3.LUT R158, R158, R7, RZ, 0x3c, !PT ;  /* 0x000000079e9e7212 */ /* 0x000fe400078e3cff */
[----:B------:R-:W-:Y:S02]  /*301d0*/  LOP3.LUT R159, R159, R9, RZ, 0x3c, !PT ;  /* 0x000000099f9f7212 */ /* 0x000fe400078e3cff */
[----:B------:R-:W3:Y:S04]  /*301e0*/  LDL R9, [R1+0x440] ;  /* 0x0004400001097983 */ /* 0x000ee80000100800 */
[----:B------:R0:W-:Y:S01]  /*301f0*/  STL [R1+0x870], R5 ;  /* 0x0008700501007387 */ /* 0x0001e20000100800 */
[----:B--2---:R-:W-:-:S03]  /*30200*/  LOP3.LUT R156, R156, R19, RZ, 0x3c, !PT ;  /* 0x000000139c9c7212 */ /* 0x004fc600078e3cff */
[----:B------:R-:W2:Y:S01]  /*30210*/  LDL.LU R19, [R1+0x1284] ;  /* 0x0012840001137983 */ /* 0x000ea20000300800 */
[----:B---3--:R-:W-:-:S03]  /*30220*/  LOP3.LUT R157, R157, R17, RZ, 0x3c, !PT ;  /* 0x000000119d9d7212 */ /* 0x008fc600078e3cff */
[----:B------:R-:W3:Y:S04]  /*30230*/  LDL.LU R17, [R1+0x1280] ;  /* 0x0012800001117983 */ /* 0x000ee80000300800 */
[----:B------:R-:W2:Y:S04]  /*30240*/  LDL R7, [R1+0x438] ;  /* 0x0004380001077983 */ /* 0x000ea80000100800 */
[----:B0-----:R-:W3:Y:S04]  /*30250*/  LDL R5, [R1+0x43c] ;  /* 0x00043c0001057983 */ /* 0x001ee80000100800 */
[----:B------:R0:W-:Y:S01]  /*30260*/  STL [R1+0x85c], R13 ;  /* 0x00085c0d01007387 */ /* 0x0001e20000100800 */
[----:B------:R-:W-:-:S03]  /*30270*/  LOP3.LUT R154, R154, R11, RZ, 0x3c, !PT ;  /* 0x0000000b9a9a7212 */ /* 0x000fc600078e3cff */
[----:B------:R-:W3:Y:S04]  /*30280*/  LDL.LU R11, [R1+0x127c] ;  /* 0x00127c00010b7983 */ /* 0x000ee80000300800 */
[----:B------:R-:W3:Y:S04]  /*30290*/  LDL R15, [R1+0x430] ;  /* 0x00043000010f7983 */ /* 0x000ee80000100800 */
[----:B0-----:R-:W3:Y:S01]  /*302a0*/  LDL R13, [R1+0x434] ;  /* 0x00043400010d7983 */ /* 0x001ee20000100800 */
[----:B------:R-:W-:Y:S02]  /*302b0*/  LOP3.LUT R155, R155, R2, RZ, 0x3c, !PT ;  /* 0x000000029b9b7212 */ /* 0x000fe400078e3cff */
[----:B------:R-:W-:-:S02]  /*302c0*/  LOP3.LUT R2, R35, 0xff, RZ, 0xc0, !PT ;  /* 0x000000ff23027812 */ /* 0x000fc400078ec0ff */
[----:B------:R-:W-:Y:S02]  /*302d0*/  LOP3.LUT R31, R31, 0xff, RZ, 0xc0, !PT ;  /* 0x000000ff1f1f7812 */ /* 0x000fe400078ec0ff */
[----:B------:R-:W-:Y:S02]  /*302e0*/  LOP3.LUT R153, R153, R26, RZ, 0x3c, !PT ;  /* 0x0000001a99997212 */ /* 0x000fe400078e3cff */
[----:B------:R-:W-:Y:S02]  /*302f0*/  LOP3.LUT R16, R16, 0xff, RZ, 0xc0, !PT ;  /* 0x000000ff10107812 */ /* 0x000fe400078ec0ff */
[----:B------:R-:W-:Y:S02]  /*30300*/  LOP3.LUT R140, R140, R3, RZ, 0x3c, !PT ;  /* 0x000000038c8c7212 */ /* 0x000fe400078e3cff */
[----:B------:R-:W-:Y:S01]  /*30310*/  LOP3.LUT R141, R141, R252, RZ, 0x3c, !PT ;  /* 0x000000fc8d8d7212 */ /* 0x000fe200078e3cff */
[----:B------:R-:W-:Y:S01]  /*30320*/  IMAD.IADD R22, R22, 0x1, R40 ;  /* 0x0000000116167824 */ /* 0x000fe200078e0228 */
[----:B------:R-:W-:Y:S01]  /*30330*/  LOP3.LUT R26, R29, 0xff, RZ, 0xc0, !PT ;  /* 0x000000ff1d1a7812 */ /* 0x000fe200078ec0ff */
[----:B------:R-:W-:Y:S01]  /*30340*/  STL [R1+0x858], R2 ;  /* 0x0008580201007387 */ /* 0x000fe20000100800 */
[----:B------:R-:W-:Y:S01]  /*30350*/  VABSDIFF.U32 R31, R2, R31, RZ ;  /* 0x0000001f021f7214 */ /* 0x000fe200000e00ff */
[----:B------:R-:W-:Y:S01]  /*30360*/  POPC R229, R229 ;  /* 0x000000e500e57309 */ /* 0x000fe20000000000 */
[----:B------:R-:W-:Y:S01]  /*30370*/  LOP3.LUT R12, R12, 0xff, RZ, 0xc0, !PT ;  /* 0x000000ff0c0c7812 */ /* 0x000fe200078ec0ff */
[----:B------:R0:W-:Y:S01]  /*30380*/  STL [R1+0x120c], R2 ;  /* 0x00120c0201007387 */ /* 0x0001e20000100800 */
[----:B------:R-:W-:Y:S01]  /*30390*/  LOP3.LUT R32, R32, R58, RZ, 0x3c, !PT ;  /* 0x0000003a20207212 */ /* 0x000fe200078e3cff */
[----:B------:R-:W1:Y:S01]  /*303a0*/  LDC R35, c[0x0][0x3a4] ;  /* 0x0000e900ff237b82 */ /* 0x000e620000000800 */
[----:B0-----:R-:W-:-:S04]  /*303b0*/  LOP3.LUT R2, R18, 0xff, RZ, 0xc0, !PT ;  /* 0x000000ff12027812 */ /* 0x001fc800078ec0ff */
[----:B------:R-:W-:Y:S01]  /*303c0*/  VABSDIFF.U32 R16, R2, R16, RZ ;  /* 0x0000001002107214 */ /* 0x000fe200000e00ff */
[----:B------:R-:W0:Y:S01]  /*303d0*/  POPC R40, R228 ;  /* 0x000000e400287309 */ /* 0x000e220000000000 */
[----:B------:R-:W-:Y:S02]  /*303e0*/  LOP3.LUT R152, R152, R9, RZ, 0x3c, !PT ;  /* 0x0000000998987212 */ /* 0x000fe400078e3cff */
[----:B------:R-:W3:Y:S04]  /*303f0*/  LDL.LU R9, [R1+0x1278] ;  /* 0x0012780001097983 */ /* 0x000ee80000300800 */
[----:B------:R-:W-:Y:S04]  /*30400*/  STL [R1+0x83c], R26 ;  /* 0x00083c1a01007387 */ /* 0x000fe80000100800 */
[----:B------:R-:W-:Y:S01]  /*30410*/  STL [R1+0x1210], R26 ;  /* 0x0012101a01007387 */ /* 0x000fe20000100800 */
[----:B0-----:R-:W-:Y:S01]  /*30420*/  IMAD.IADD R40, R40, 0x1, R229 ;  /* 0x0000000128287824 */ /* 0x001fe200078e02e5 */
[----:B------:R-:W-:Y:S03]  /*30430*/  POPC R187, R187 ;  /* 0x000000bb00bb7309 */ /* 0x000fe60000000000 */
[----:B------:R-:W-:-:S05]  /*30440*/  IMAD R22, R40, 0x9, R22 ;  /* 0x0000000928167824 */ /* 0x000fca00078e0216 */
[----:B------:R-:W0:Y:S01]  /*30450*/  POPC R40, R186 ;  /* 0x000000ba00287309 */ /* 0x000e220000000000 */
[----:B------:R-:W-:-:S07]  /*30460*/  IMAD.IADD R22, R22, 0x1, R226 ;  /* 0x0000000116167824 */ /* 0x000fce00078e02e2 */
[----:B------:R-:W-:Y:S01]  /*30470*/  POPC R183, R183 ;  /* 0x000000b700b77309 */ /* 0x000fe20000000000 */
[----:B0-----:R-:W-:Y:S02]  /*30480*/  IADD3 R40, PT, PT, R40, R187, RZ ;  /* 0x000000bb28287210 */ /* 0x001fe40007ffe0ff */
[----:B--2---:R-:W-:Y:S02]  /*30490*/  LOP3.LUT R148, R148, R7, RZ, 0x3c, !PT ;  /* 0x0000000794947212 */ /* 0x004fe400078e3cff */
[----:B------:R-:W2:Y:S01]  /*304a0*/  LDL.LU R7, [R1+0x1274] ;  /* 0x0012740001077983 */ /* 0x000ea20000300800 */
[----:B---3--:R-:W-:-:S03]  /*304b0*/  LOP3.LUT R149, R149, R5, RZ, 0x3c, !PT ;  /* 0x0000000595957212 */ /* 0x008fc600078e3cff */
[----:B------:R-:W3:Y:S04]  /*304c0*/  LDL.LU R5, [R1+0x1270] ;  /* 0x0012700001057983 */ /* 0x000ee80000300800 */
[----:B------:R0:W-:Y:S02]  /*304d0*/  STL [R1+0x838], R2 ;  /* 0x0008380201007387 */ /* 0x0001e40000100800 */
[----:B0-----:R-:W-:Y:S02]  /*304e0*/  LOP3.LUT R2, R14, 0xff, RZ, 0xc0, !PT ;  /* 0x000000ff0e027812 */ /* 0x001fe400078ec0ff */
[----:B------:R-:W-:Y:S02]  /*304f0*/  LOP3.LUT R144, R144, R15, RZ, 0x3c, !PT ;  /* 0x0000000f90907212 */ /* 0x000fe400078e3cff */
[----:B------:R-:W2:Y:S01]  /*30500*/  LDL.LU R15, [R1+0x126c] ;  /* 0x00126c00010f7983 */ /* 0x000ea20000300800 */
[----:B------:R-:W-:-:S03]  /*30510*/  LOP3.LUT R145, R145, R13, RZ, 0x3c, !PT ;  /* 0x0000000d91917212 */ /* 0x000fc600078e3cff */
[----:B------:R-:W2:Y:S04]  /*30520*/  LDL.LU R13, [R1+0x1268] ;  /* 0x00126800010d7983 */ /* 0x000ea80000300800 */
[----:B------:R0:W-:Y:S04]  /*30530*/  STL [R1+0x834], R2 ;  /* 0x0008340201007387 */ /* 0x0001e80000100800 */
[----:B------:R-:W3:Y:S04]  /*30540*/  LDL.LU R3, [R1+0x1264] ;  /* 0x0012640001037983 */ /* 0x000ee80000300800 */
[----:B------:R-:W2:Y:S01]  /*30550*/  LDL.LU R252, [R1+0x1260] ;  /* 0x0012600001fc7983 */ /* 0x000ea20000300800 */
[----:B------:R-:W-:-:S02]  /*30560*/  IMAD R22, R40, 0x9, R22 ;  /* 0x0000000928167824 */ /* 0x000fc400078e0216 */
        /* <DEDUP_REMOVED lines=46> */
[----:B------:R-:W-:Y:S01]  /*30850*/  IMAD.IADD R22, R22, 0x1, R47 ;  /* 0x0000000116167824 */ /* 0x000fe200078e022f */
[----:B-1----:R-:W-:-:S05]  /*30860*/  IADD3 R40, PT, PT, R40, R157, RZ ;  /* 0x0000009d28287210 */ /* 0x002fca0007ffe0ff */
[----:B------:R-:W-:Y:S01]  /*30870*/  IMAD R22, R40, 0x9, R22 ;  /* 0x0000000928167824 */ /* 0x000fe200078e0216 */
[----:B------:R-:W-:Y:S03]  /*30880*/  POPC R155, R155 ;  /* 0x0000009b009b7309 */ /* 0x000fe60000000000 */
[----:B------:R-:W-:Y:S01]  /*30890*/  IMAD.IADD R22, R22, 0x1, R39 ;  /* 0x0000000116167824 */ /* 0x000fe200078e0227 */
[----:B------:R-:W-:-:S04]  /*308a0*/  VABSDIFF.U32 R12, R2, R12, RZ ;  /* 0x0000000c020c7214 */ /* 0x000fc800000e00ff */
[----:B------:R-:W1:Y:S01]  /*308b0*/  POPC R39, R154 ;  /* 0x0000009a00277309 */ /* 0x000e620000000000 */
[----:B0-----:R-:W-:-:S07]  /*308c0*/  LOP3.LUT R2, R10, 0xff, RZ, 0xc0, !PT ;  /* 0x000000ff0a027812 */ /* 0x001fce00078ec0ff */
[----:B------:R2:W-:Y:S01]  /*308d0*/  POPC R10, R32 ;  /* 0x00000020000a7309 */ /* 0x0005e20000000000 */
[----:B------:R-:W-:Y:S01]  /*308e0*/  LOP3.LUT R58, R4, 0xff, RZ, 0xc0, !PT ;  /* 0x000000ff043a7812 */ /* 0x000fe200078ec0ff */
[----:B------:R-:W-:Y:S04]  /*308f0*/  STL [R1+0x830], R2 ;  /* 0x0008300201007387 */ /* 0x000fe80000100800 */
[----:B------:R-:W3:Y:S01]  /*30900*/  LDL.64 R72, [R1+0x9f8] ;  /* 0x0009f80001487983 */ /* 0x000ee20000100a00 */
[----:B-1----:R-:W-:-:S03]  /*30910*/  IMAD.IADD R39, R39, 0x1, R155 ;  /* 0x0000000127277824 */ /* 0x002fc600078e029b */
[----:B------:R-:W-:Y:S01]  /*30920*/  STL [R1+0x1214], R58 ;  /* 0x0012143a01007387 */ /* 0x000fe20000100800 */
[----:B------:R-:W-:Y:S01]  /*30930*/  IMAD R22, R39, 0x9, R22 ;  /* 0x0000000927167824 */ /* 0x000fe200078e0216 */
[----:B------:R-:W-:Y:S02]  /*30940*/  LOP3.LUT R64, R64, R38, RZ, 0x3c, !PT ;  /* 0x0000002640407212 */ /* 0x000fe400078e3cff */
[----:B------:R-:W-:Y:S04]  /*30950*/  STL [R1+0x1218], R54 ;  /* 0x0012183601007387 */ /* 0x000fe80000100800 */
[----:B------:R-:W-:Y:S04]  /*30960*/  STL [R1+0x121c], R50 ;  /* 0x00121c3201007387 */ /* 0x000fe80000100800 */
[----:B------:R0:W-:Y:S01]  /*30970*/  STL [R1+0x1220], R38 ;  /* 0x0012202601007387 */ /* 0x0001e20000100800 */
[----:B--2---:R-:W-:-:S05]  /*30980*/  VIADD R32, R252, 0xfffffffc ;  /* 0xfffffffcfc207836 */ /* 0x004fca0000000000 */
[----:B------:R-:W-:Y:S01]  /*30990*/  I2FP.F32.U32 R32, R32 ;  /* 0x0000002000207245 */ /* 0x000fe20000201000 */
[----:B---3--:R-:W-:-:S04]  /*309a0*/  IMAD.MOV.U32 R69, RZ, RZ, R3 ;  /* 0x000000ffff457224 */ /* 0x008fc800078e0003 */
[----:B------:R-:W-:-:S04]  /*309b0*/  IMAD.MOV.U32 R68, RZ, RZ, R32 ;  /* 0x000000ffff447224 */ /* 0x000fc800078e0020 */
[----:B0-----:R-:W5:Y:S01]  /*309c0*/  TEX.LL RZ, R38, R68, R0, UR10, 2D, 0x3 ;  /* 0x28ff0a0044267f60 */ /* 0x001f6200089e03ff */
[----:B------:R-:W-:Y:S01]  /*309d0*/  IMAD.IADD R22, R22, 0x1, R31 ;  /* 0x0000000116167824 */ /* 0x000fe200078e021f */
[----:B------:R-:W-:Y:S08]  /*309e0*/  POPC R153, R153 ;  /* 0x0000009900997309 */ /* 0x000ff00000000000 */
[----:B------:R-:W0:Y:S01]  /*309f0*/  POPC R31, R152 ;  /* 0x00000098001f7309 */ /* 0x000e220000000000 */
[----:B------:R-:W-:-:S04]  /*30a00*/  LOP3.LUT R27, R27, 0xff, RZ, 0xc0, !PT ;  /* 0x000000ff1b1b7812 */ /* 0x000fc800078ec0ff */
[----:B------:R-:W-:Y:S01]  /*30a10*/  VABSDIFF.U32 R27, R26, R27, RZ ;  /* 0x0000001b1a1b7214 */ /* 0x000fe200000e00ff */
[----:B0-----:R-:W-:-:S04]  /*30a20*/  IMAD.IADD R31, R31, 0x1, R153 ;  /* 0x000000011f1f7824 */ /* 0x001fc800078e0299 */
[----:B------:R-:W-:Y:S01]  /*30a30*/  IMAD R22, R31, 0x9, R22 ;  /* 0x000000091f167824 */ /* 0x000fe200078e0216 */
[----:B------:R-:W-:Y:S04]  /*30a40*/  POPC R149, R149 ;  /* 0x0000009500957309 */ /* 0x000fe80000000000 */
[----:B------:R-:W-:-:S04]  /*30a50*/  IADD3 R22, PT, PT, R22, R27, RZ ;  /* 0x0000001b16167210 */ /* 0x000fc80007ffe0ff */
[----:B------:R-:W0:Y:S08]  /*30a60*/  POPC R27, R148 ;  /* 0x00000094001b7309 */ /* 0x000e300000000000 */
[----:B------:R-:W-:Y:S08]  /*30a70*/  POPC R18, R144 ;  /* 0x0000009000127309 */ /* 0x000ff00000000000 */
[----:B------:R-:W1:Y:S01]  /*30a80*/  POPC R145, R145 ;  /* 0x0000009100917309 */ /* 0x000e620000000000 */
[----:B0-----:R-:W-:Y:S01]  /*30a90*/  IMAD.IADD R27, R27, 0x1, R149 ;  /* 0x000000011b1b7824 */ /* 0x001fe200078e0295 */
[----:B------:R-:W-:-:S06]  /*30aa0*/  LOP3.LUT R33, R33, R42, RZ, 0x3c, !PT ;  /* 0x0000002a21217212 */ /* 0x000fcc00078e3cff */
[----:B------:R-:W-:Y:S01]  /*30ab0*/  POPC R14, R140 ;  /* 0x0000008c000e7309 */ /* 0x000fe20000000000 */
[----:B------:R-:W-:-:S07]  /*30ac0*/  IMAD R22, R27, 0x9, R22 ;  /* 0x000000091b167824 */ /* 0x000fce00078e0216 */
[----:B------:R-:W0:Y:S01]  /*30ad0*/  POPC R141, R141 ;  /* 0x0000008d008d7309 */ /* 0x000e220000000000 */
[----:B------:R-:W-:Y:S02]  /*30ae0*/  IMAD.IADD R16, R22, 0x1, R16 ;  /* 0x0000000116107824 */ /* 0x000fe400078e0210 */
[----:B-1----:R-:W-:-:S05]  /*30af0*/  IMAD.IADD R18, R18, 0x1, R145 ;  /* 0x0000000112127824 */ /* 0x002fca00078e0291 */
[----:B------:R-:W1:Y:S01]  /*30b00*/  POPC R33, R33 ;  /* 0x0000002100217309 */ /* 0x000e620000000000 */
[----:B------:R-:W-:Y:S01]  /*30b10*/  IMAD R16, R18, 0x9, R16 ;  /* 0x0000000912107824 */ /* 0x000fe200078e0210 */
[----:B------:R-:W-:-:S03]  /*30b20*/  LOP3.LUT R8, R8, 0xff, RZ, 0xc0, !PT ;  /* 0x000000ff08087812 */ /* 0x000fc600078ec0ff */
[----:B------:R-:W-:Y:S01]  /*30b30*/  IMAD.IADD R12, R16, 0x1, R12 ;  /* 0x00000001100c7824 */ /* 0x000fe200078e020c */
[----:B0-----:R-:W-:Y:S02]  /*30b40*/  IADD3 R14, PT, PT, R14, R141, RZ ;  /* 0x0000008d0e0e7210 */ /* 0x001fe40007ffe0ff */
[----:B------:R-:W-:-:S03]  /*30b50*/  VABSDIFF.U32 R8, R2, R8, RZ ;  /* 0x0000000802087214 */ /* 0x000fc600000e00ff */
[----:B------:R-:W-:Y:S01]  /*30b60*/  IMAD R12, R14, 0x9, R12 ;  /* 0x000000090e0c7824 */ /* 0x000fe200078e020c */
[----:B------:R-:W-:Y:S01]  /*30b70*/  LOP3.LUT R6, R6, 0xff, RZ, 0xc0, !PT ;  /* 0x000000ff06067812 */ /* 0x000fe200078ec0ff */
[----:B-1----:R-:W-:Y:S02]  /*30b80*/  IMAD.IADD R10, R10, 0x1, R33 ;  /* 0x000000010a0a7824 */ /* 0x002fe400078e0221 */
[----:B------:R-:W-:Y:S01]  /*30b90*/  IMAD.IADD R8, R12, 0x1, R8 ;  /* 0x000000010c087824 */ /* 0x000fe200078e0208 */
[----:B------:R-:W-:-:S03]  /*30ba0*/  VABSDIFF.U32 R6, R58, R6, RZ ;  /* 0x000000063a067214 */ /* 0x000fc600000e00ff */
[----:B------:R-:W-:Y:S01]  /*30bb0*/  IMAD R8, R10, 0x9, R8 ;  /* 0x000000090a087824 */ /* 0x000fe200078e0208 */
[----:B------:R-:W-:Y:S02]  /*30bc0*/  LOP3.LUT R36, R36, R54, RZ, 0x3c, !PT ;  /* 0x0000003624247212 */ /* 0x000fe400078e3cff */
[----:B------:R-:W-:Y:S01]  /*30bd0*/  LOP3.LUT R37, R37, R50, RZ, 0x3c, !PT ;  /* 0x0000003225257212 */ /* 0x000fe200078e3cff */
[----:B------:R-:W-:Y:S01]  /*30be0*/  IMAD.IADD R6, R8, 0x1, R6 ;  /* 0x0000000108067824 */ /* 0x000fe200078e0206 */
[----:B------:R-:W-:-:S04]  /*30bf0*/  DEPBAR.LE SB5, 0x1 ;  /* 0x0000d0400000791a */ /* 0x000fc80000000000 */
[----:B------:R-:W-:Y:S01]  /*30c00*/  LOP3.LUT R42, R20, 0xff, RZ, 0xc0, !PT ;  /* 0x000000ff142a7812 */ /* 0x000fe200078ec0ff */
[----:B------:R0:W-:Y:S01]  /*30c10*/  POPC R4, R36 ;  /* 0x0000002400047309 */ /* 0x0001e20000000000 */
[----:B------:R-:W-:Y:S01]  /*30c20*/  STL [R1+0x1224], R34 ;  /* 0x0012242201007387 */ /* 0x000fe20000100800 */
[----:B------:R-:W-:Y:S02]  /*30c30*/  IMAD.MOV.U32 R71, RZ, RZ, R5 ;  /* 0x000000ffff477224 */ /* 0x000fe400078e0005 */
[----:B------:R-:W-:-:S04]  /*30c40*/  IMAD.MOV.U32 R70, RZ, RZ, R32 ;  /* 0x000000ffff467224 */ /* 0x000fc800078e0020 */
[----:B------:R1:W2:Y:S01]  /*30c50*/  POPC R8, R37 ;  /* 0x0000002500087309 */ /* 0x0002a20000000000 */
[----:B0-----:R-:W-:Y:S01]  /*30c60*/  IMAD.MOV.U32 R36, RZ, RZ, R28 ;  /* 0x000000ffff247224 */ /* 0x001fe200078e001c */
[----:B------:R-:W-:Y:S04]  /*30c70*/  STL [R1+0x1228], R42 ;  /* 0x0012282a01007387 */ /* 0x000fe80000100800 */
[----:B------:R-:W3:Y:S01]  /*30c80*/  LDL.LU R81, [R1+0x9e0] ;  /* 0x0009e00001517983 */ /* 0x000ee20000300800 */
[----:B-1----:R-:W-:-:S03]  /*30c90*/  IMAD.MOV.U32 R37, RZ, RZ, R30 ;  /* 0x000000ffff257224 */ /* 0x002fc600078e001e */
[----:B------:R-:W3:Y:S04]  /*30ca0*/  LDL R80, [R1+0x9e4] ;  /* 0x0009e40001507983 */ /* 0x000ee80000100800 */
[----:B------:R-:W3:Y:S04]  /*30cb0*/  LDL R79, [R1+0x928] ;  /* 0x00092800014f7983 */ /* 0x000ee80000100800 */
[----:B------:R-:W3:Y:S04]  /*30cc0*/  LDL R78, [R1+0x92c] ;  /* 0x00092c00014e7983 */ /* 0x000ee80000100800 */
[----:B------:R-:W3:Y:S04]  /*30cd0*/  LDL R76, [R1+0x930] ;  /* 0x00093000014c7983 */ /* 0x000ee80000100800 */
[----:B------:R-:W3:Y:S04]  /*30ce0*/  LDL R75, [R1+0x934] ;  /* 0x00093400014b7983 */ /* 0x000ee80000100800 */
[----:B------:R-:W3:Y:S01]  /*30cf0*/  LDL R74, [R1+0xb70] ;  /* 0x000b7000014a7983 */ /* 0x000ee20000100800 */
[----:B------:R-:W-:-:S02]  /*30d00*/  IMAD R27, R73, UR16, RZ ;  /* 0x00000010491b7c24 */ /* 0x000fc4000f8e02ff */
[C---:B------:R-:W-:Y:S01]  /*30d10*/  IMAD.WIDE.U32 R36, R72.reuse, UR16, R36 ;  /* 0x0000001048247c25 */ /* 0x040fe2000f8e0024 */
[----:B------:R-:W3:Y:S03]  /*30d20*/  LDL R73, [R1+0xb6c] ;  /* 0x000b6c0001497983 */ /* 0x000ee60000100800 */
[----:B------:R-:W-:Y:S02]  /*30d30*/  IMAD R27, R72, UR13, R27 ;  /* 0x0000000d481b7c24 */ /* 0x000fe4000f8e021b */
[----:B------:R-:W3:Y:S01]  /*30d40*/  LDL R72, [R1+0xb74] ;  /* 0x000b740001487983 */ /* 0x000ee20000100800 */
[----:B-----5:R-:W-:-:S03]  /*30d50*/  MOV R77, R38 ;  /* 0x00000026004d7202 */ /* 0x020fc60000000f00 */
[----:B------:R0:W-:Y:S01]  /*30d60*/  STL.64 [R1+0x68], R38 ;  /* 0x0000682601007387 */ /* 0x0001e20000100a00 */
[----:B------:R-:W-:Y:S02]  /*30d70*/  IMAD.MOV.U32 R69, RZ, RZ, R39 ;  /* 0x000000ffff457224 */ /* 0x000fe400078e0027 */
[----:B0-----:R-:W5:Y:S01]  /*30d80*/  TEX.LL RZ, R38, R70, R0, UR10, 2D, 0x3 ;  /* 0x28ff0a0046267f60 */ /* 0x001f6200089e03ff */
[----:B------:R-:W-:Y:S01]  /*30d90*/  LOP3.LUT R24, R24, 0xff, RZ, 0xc0, !PT ;  /* 0x000000ff18187812 */ /* 0x000fe200078ec0ff */
[----:B--2---:R-:W-:-:S03]  /*30da0*/  IMAD.IADD R4, R4, 0x1, R8 ;  /* 0x0000000104047824 */ /* 0x004fc600078e0208 */
[----:B------:R-:W-:Y:S01]  /*30db0*/  VABSDIFF.U32 R22, R42, R24, RZ ;  /* 0x000000182a167214 */ /* 0x000fe200000e00ff */
[----:B------:R-:W-:Y:S01]  /*30dc0*/  IMAD R4, R4, 0x9, R6 ;  /* 0x0000000904047824 */ /* 0x000fe200078e0206 */
[----:B------:R-:W-:Y:S01]  /*30dd0*/  MOV R61, R3 ;  /* 0x00000003003d7202 */ /* 0x000fe20000000f00 */
[----:B------:R-:W-:Y:S02]  /*30de0*/  IMAD.MOV.U32 R60, RZ, RZ, R32 ;  /* 0x000000ffff3c7224 */ /* 0x000fe400078e0020 */
[----:B------:R-:W-:Y:S02]  /*30df0*/  IMAD.IADD R22, R4, 0x1, R22 ;  /* 0x0000000104167824 */ /* 0x000fe400078e0216 */
[--C-:B------:R-:W-:Y:S02]  /*30e00*/  IMAD.MOV.U32 R4, RZ, RZ, R32.reuse ;  /* 0x000000ffff047224 */ /* 0x100fe400078e0020 */
[----:B------:R-:W-:Y:S02]  /*30e10*/  IMAD.MOV.U32 R67, RZ, RZ, R7 ;  /* 0x000000ffff437224 */ /* 0x000fe400078e0007 */
[----:B------:R-:W-:Y:S01]  /*30e20*/  IMAD.MOV.U32 R66, RZ, RZ, R32 ;  /* 0x000000ffff427224 */ /* 0x000fe200078e0020 */
[----:B------:R-:W-:Y:S01]  /*30e30*/  TEX.LL RZ, R29, R60, R0, UR6, 2D, 0x1 ;  /* 0x28ff06003c1d7f60 */ /* 0x000fe200089e01ff */
[----:B------:R-:W-:Y:S01]  /*30e40*/  TEX.LL RZ, R4, R4, R0, UR6, 2D, 0x1 ;  /* 0x28ff060004047f60 */ /* 0x000fe200089e01ff */
[----:B------:R-:W-:Y:S01]  /*30e50*/  LOP3.LUT R65, R65, R34, RZ, 0x3c, !PT ;  /* 0x0000002241417212 */ /* 0x000fe200078e3cff */
[----:B-----5:R-:W-:Y:S01]  /*30e60*/  IMAD.MOV.U32 R68, RZ, RZ, R38 ;  /* 0x000000ffff447224 */ /* 0x020fe200078e0026 */
[----:B------:R0:W-:Y:S01]  /*30e70*/  STL.64 [R1+0x60], R38 ;  /* 0x0000602601007387 */ /* 0x0001e20000100a00 */
[----:B------:R-:W-:-:S02]  /*30e80*/  IMAD.MOV.U32 R62, RZ, RZ, R39 ;  /* 0x000000ffff3e7224 */ /* 0x000fc400078e0027 */
[----:B0-----:R-:W5:Y:S01]  /*30e90*/  TEX.LL RZ, R38, R66, R0, UR10, 2D, 0x3 ;  /* 0x28ff0a0042267f60 */ /* 0x001f6200089e03ff */
[----:B------:R0:W-:Y:S08]  /*30ea0*/  POPC R10, R64 ;  /* 0x00000040000a7309 */ /* 0x0001f00000000000 */
[----:B------:R-:W1:Y:S01]  /*30eb0*/  POPC R65, R65 ;  /* 0x0000004100417309 */ /* 0x000e620000000000 */
[----:B------:R-:W-:Y:S01]  /*30ec0*/  MOV R6, R32 ;  /* 0x0000002000067202 */ /* 0x000fe20000000f00 */
[----:B0-----:R-:W-:-:S05]  /*30ed0*/  IMAD.MOV.U32 R64, RZ, RZ, R32 ;  /* 0x000000ffff407224 */ /* 0x001fca00078e0020 */
[----:B------:R-:W-:Y:S01]  /*30ee0*/  TEX.LL RZ, R6, R6, R0, UR6, 2D, 0x1 ;  /* 0x28ff060006067f60 */ /* 0x000fe200089e01ff */
[----:B-1----:R-:W-:Y:S01]  /*30ef0*/  IADD3 R24, PT, PT, R10, R65, RZ ;  /* 0x000000410a187210 */ /* 0x002fe20007ffe0ff */
[----:B------:R-:W-:Y:S02]  /*30f00*/  IMAD.MOV.U32 R65, RZ, RZ, R9 ;  /* 0x000000ffff417224 */ /* 0x000fe400078e0009 */
[----:B-----5:R-:W-:Y:S01]  /*30f10*/  IMAD.MOV.U32 R61, RZ, RZ, R38 ;  /* 0x000000ffff3d7224 */ /* 0x020fe200078e0026 */
[----:B------:R0:W-:Y:S01]  /*30f20*/  STL.64 [R1+0x58], R38 ;  /* 0x0000582601007387 */ /* 0x0001e20000100a00 */
[----:B------:R-:W-:Y:S02]  /*30f30*/  MOV R60, R39 ;  /* 0x00000027003c7202 */ /* 0x000fe40000000f00 */
[----:B0-----:R-:W5:Y:S01]  /*30f40*/  TEX.LL RZ, R38, R64, R0, UR10, 2D, 0x3 ;  /* 0x28ff0a0040267f60 */ /* 0x001f6200089e03ff */
[----:B------:R-:W-:Y:S01]  /*30f50*/  IMAD.MOV.U32 R8, RZ, RZ, R32 ;  /* 0x000000ffff087224 */ /* 0x000fe200078e0020 */
[----:B------:R-:W-:-:S02]  /*30f60*/  MOV R57, R11 ;  /* 0x0000000b00397202 */ /* 0x000fc40000000f00 */
[----:B------:R-:W-:-:S03]  /*30f70*/  MOV R56, R32 ;  /* 0x0000002000387202 */ /* 0x000fc60000000f00 */
[----:B------:R-:W-:Y:S01]  /*30f80*/  TEX.LL RZ, R8, R8, R0, UR6, 2D, 0x1 ;  /* 0x28ff060008087f60 */ /* 0x000fe200089e01ff */
[----:B-----5:R-:W-:Y:S01]  /*30f90*/  IMAD.MOV.U32 R59, RZ, RZ, R38 ;  /* 0x000000ffff3b7224 */ /* 0x020fe200078e0026 */
[----:B------:R0:W-:Y:S01]  /*30fa0*/  STL.64 [R1+0x50], R38 ;  /* 0x0000502601007387 */ /* 0x0001e20000100a00 */
[----:B------:R-:W-:Y:S02]  /*30fb0*/  IMAD.MOV.U32 R58, RZ, RZ, R39 ;  /* 0x000000ffff3a7224 */ /* 0x000fe400078e0027 */
[----:B0-----:R-:W5:Y:S01]  /*30fc0*/  TEX.LL RZ, R38, R56, R0, UR10, 2D, 0x3 ;  /* 0x28ff0a0038267f60 */ /* 0x001f6200089e03ff */
[--C-:B------:R-:W-:Y:S02]  /*30fd0*/  IMAD.MOV.U32 R10, RZ, RZ, R32.reuse ;  /* 0x000000ffff0a7224 */ /* 0x100fe400078e0020 */
[----:B------:R-:W-:Y:S02]  /*30fe0*/  IMAD.MOV.U32 R53, RZ, RZ, R13 ;  /* 0x000000ffff357224 */ /* 0x000fe400078e000d */
[----:B------:R-:W-:-:S02]  /*30ff0*/  IMAD.MOV.U32 R52, RZ, RZ, R32 ;  /* 0x000000ffff347224 */ /* 0x000fc400078e0020 */
        /* <DEDUP_REMOVED lines=9> */
[----:B-----5:R-:W-:Y:S01]  /*31090*/  MOV R51, R38 ;  /* 0x0000002600337202 */ /* 0x020fe20000000f00 */
[----:B------:R0:W-:Y:S01]  /*310a0*/  STL.64 [R1+0x40], R38 ;  /* 0x0000402601007387 */ /* 0x0001e20000100a00 */
[----:B------:R-:W-:Y:S02]  /*310b0*/  IMAD.MOV.U32 R50, RZ, RZ, R39 ;  /* 0x000000ffff327224 */ /* 0x000fe400078e0027 */
[----:B0-----:R-:W5:Y:S01]  /*310c0*/  TEX.LL RZ, R38, R48, R0, UR10, 2D, 0x3 ;  /* 0x28ff0a0030267f60 */ /* 0x001f6200089e03ff */
[--C-:B------:R-:W-:Y:S02]  /*310d0*/  IMAD.MOV.U32 R14, RZ, RZ, R32.reuse ;  /* 0x000000ffff0e7224 */ /* 0x100fe400078e0020 */
[----:B------:R-:W-:Y:S02]  /*310e0*/  IMAD.MOV.U32 R41, RZ, RZ, R19 ;  /* 0x000000ffff297224 */ /* 0x000fe400078e0013 */
[----:B------:R-:W-:-:S02]  /*310f0*/  IMAD.MOV.U32 R40, RZ, RZ, R32 ;  /* 0x000000ffff287224 */ /* 0x000fc400078e0020 */
[----:B------:R-:W-:Y:S02]  /*31100*/  IMAD.MOV.U32 R45, RZ, RZ, R17 ;  /* 0x000000ffff2d7224 */ /* 0x000fe400078e0011 */
[----:B------:R-:W-:Y:S01]  /*31110*/  IMAD.MOV.U32 R44, RZ, RZ, R32 ;  /* 0x000000ffff2c7224 */ /* 0x000fe200078e0020 */
[----:B------:R-:W-:Y:S01]  /*31120*/  TEX.LL RZ, R14, R14, R0, UR6, 2D, 0x1 ;  /* 0x28ff06000e0e7f60 */ /* 0x000fe200089e01ff */
[----:B-----5:R-:W-:Y:S01]  /*31130*/  IMAD.MOV.U32 R47, RZ, RZ, R38 ;  /* 0x000000ffff2f7224 */ /* 0x020fe200078e0026 */
[----:B------:R0:W-:Y:S01]  /*31140*/  STL.64 [R1+0x38], R38 ;  /* 0x0000382601007387 */ /* 0x0001e20000100a00 */
[----:B------:R-:W-:Y:S02]  /*31150*/  IMAD.MOV.U32 R43, RZ, RZ, R39 ;  /* 0x000000ffff2b7224 */ /* 0x000fe400078e0027 */
[----:B0-----:R-:W5:Y:S01]  /*31160*/  TEX.LL RZ, R38, R44, R0, UR10, 2D, 0x3 ;  /* 0x28ff0a002c267f60 */ /* 0x001f6200089e03ff */
[----:B------:R-:W5:Y:S01]  /*31170*/  TEX.LL RZ, R40, R40, R0, UR10, 2D, 0x3 ;  /* 0x28ff0a0028287f60 */ /* 0x000f6200089e03ff */
[----:B------:R-:W-:Y:S01]  /*31180*/  IMAD.MOV.U32 R18, RZ, RZ, R32 ;  /* 0x000000ffff127224 */ /* 0x000fe200078e0020 */
[----:B------:R-:W-:-:S02]  /*31190*/  MOV R16, R32 ;  /* 0x0000002000107202 */ /* 0x000fc40000000f00 */
[----:B------:R-:W-:Y:S02]  /*311a0*/  MOV R33, R21 ;  /* 0x0000001500217202 */ /* 0x000fe40000000f00 */
[----:B------:R-:W-:Y:S01]  /*311b0*/  TEX.LL RZ, R31, R16, R0, UR6, 2D, 0x1 ;  /* 0x28ff0600101f7f60 */ /* 0x000fe200089e01ff */
[----:B------:R-:W-:Y:S01]  /*311c0*/  TEX.LL RZ, R18, R18, R0, UR6, 2D, 0x1 ;  /* 0x28ff060012127f60 */ /* 0x000fe200089e01ff */
[----:B-----5:R-:W-:Y:S01]  /*311d0*/  IMAD.MOV.U32 R42, RZ, RZ, R38 ;  /* 0x000000ffff2a7224 */ /* 0x020fe200078e0026 */
[----:B------:R0:W-:Y:S01]  /*311e0*/  STL.64 [R1+0x30], R38 ;  /* 0x0000302601007387 */ /* 0x0001e20000100a00 */
[----:B------:R-:W-:-:S03]  /*311f0*/  IMAD.MOV.U32 R34, RZ, RZ, R41 ;  /* 0x000000ffff227224 */ /* 0x000fc600078e0029 */
[----:B------:R1:W-:Y:S01]  /*31200*/  STL.64 [R1+0x28], R40 ;  /* 0x0000282801007387 */ /* 0x0003e20000100a00 */
[----:B0-----:R-:W-:Y:S02]  /*31210*/  MOV R38, R40 ;  /* 0x0000002800267202 */ /* 0x001fe40000000f00 */
[----:B-1----:R-:W5:Y:S01]  /*31220*/  TEX.LL RZ, R40, R32, R0, UR10, 2D, 0x3 ;  /* 0x28ff0a0020287f60 */ /* 0x002f6200089e03ff */
[----:B------:R-:W-:-:S04]  /*31230*/  IMAD.MOV.U32 R20, RZ, RZ, R32 ;  /* 0x000000ffff147224 */ /* 0x000fc800078e0020 */
[----:B------:R0:W-:Y:S01]  /*31240*/  TEX.LL RZ, R16, R20, R0, UR6, 2D, 0x1 ;  /* 0x28ff060014107f60 */ /* 0x0001e200089e01ff */
[----:B------:R-:W-:Y:S02]  /*31250*/  IMAD R22, R24, 0x9, R22 ;  /* 0x0000000918167824 */ /* 0x000fe400078e0216 */
[----:B------:R-:W-:-:S05]  /*31260*/  IMAD.IADD R37, R37, 0x1, R27 ;  /* 0x0000000125257824 */ /* 0x000fca00078e021b */
[----:B------:R3:W-:Y:S02]  /*31270*/  STG.E desc[UR14][R36.64], R22 ;  /* 0x0000001624007986 */ /* 0x0007e4000c10190e */
[----:B---3--:R-:W-:-:S06]  /*31280*/  LOP3.LUT R22, R77, R81, RZ, 0x3c, !PT ;  /* 0x000000514d167212 */ /* 0x008fcc00078e3cff */
[----:B------:R-:W-:Y:S01]  /*31290*/  POPC R22, R22 ;  /* 0x0000001600167309 */ /* 0x000fe20000000000 */
[----:B------:R-:W-:Y:S02]  /*312a0*/  LOP3.LUT R27, R29, 0xff, RZ, 0xc0, !PT ;  /* 0x000000ff1d1b7812 */ /* 0x000fe400078ec0ff */
[----:B------:R-:W-:Y:S02]  /*312b0*/  LOP3.LUT R4, R4, 0xff, RZ, 0xc0, !PT ;  /* 0x000000ff04047812 */ /* 0x000fe400078ec0ff */
[----:B------:R-:W-:Y:S01]  /*312c0*/  LOP3.LUT R24, R62, R78, RZ, 0x3c, !PT ;  /* 0x0000004e3e187212 */ /* 0x000fe200078e3cff */
[----:B-----5:R-:W-:Y:S01]  /*312d0*/  IMAD.MOV.U32 R2, RZ, RZ, R40 ;  /* 0x000000ffff027224 */ /* 0x020fe200078e0028 */
[----:B------:R1:W-:Y:S01]  /*312e0*/  STL.64 [R1+0x20], R40 ;  /* 0x0000202801007387 */ /* 0x0003e20000100a00 */
[----:B------:R-:W-:Y:S02]  /*312f0*/  IMAD.MOV.U32 R26, RZ, RZ, R41 ;  /* 0x000000ffff1a7224 */ /* 0x000fe400078e0029 */
[----:B-1----:R-:W-:-:S04]  /*31300*/  IMAD.WIDE.U32 R40, R35, UR16, RZ ;  /* 0x0000001023287c25 */ /* 0x002fc8000f8e00ff */
[----:B0-----:R-:W-:Y:S01]  /*31310*/  IMAD R20, R35, UR13, R41 ;  /* 0x0000000d23147c24 */ /* 0x001fe2000f8e0229 */
[----:B------:R-:W-:-:S04]  /*31320*/  LEA R28, P0, R40, R28, 0x2 ;  /* 0x0000001c281c7211 */ /* 0x000fc800078010ff */
[----:B------:R-:W-:Y:S02]  /*31330*/  LEA.HI.X R30, R40, R30, R20, 0x2, P0 ;  /* 0x0000001e281e7211 */ /* 0x000fe400000f1414 */
[----:B------:R-:W-:Y:S01]  /*31340*/  LOP3.LUT R20, R69, R80, RZ, 0x3c, !PT ;  /* 0x0000005045147212 */ /* 0x000fe200078e3cff */
[----:B------:R-:W-:Y:S04]  /*31350*/  STL [R1+0x9e8], R28 ;  /* 0x0009e81c01007387 */ /* 0x000fe80000100800 */
[----:B------:R-:W-:Y:S01]  /*31360*/  STL [R1+0xc70], R28 ;  /* 0x000c701c01007387 */ /* 0x000fe20000100800 */
[----:B------:R-:W0:Y:S03]  /*31370*/  POPC R20, R20 ;  /* 0x0000001400147309 */ /* 0x000e260000000000 */
[----:B------:R-:W-:Y:S04]  /*31380*/  STL [R1+0x9dc], R30 ;  /* 0x0009dc1e01007387 */ /* 0x000fe80000100800 */
[----:B------:R-:W-:Y:S04]  /*31390*/  STL [R1+0xc74], R30 ;  /* 0x000c741e01007387 */ /* 0x000fe80000100800 */
[----:B------:R-:W2:Y:S04]  /*313a0*/  LDL R81, [R1+0x948] ;  /* 0x0009480001517983 */ /* 0x000ea80000100800 */
[----:B------:R-:W3:Y:S01]  /*313b0*/  LDL R80, [R1+0x94c] ;  /* 0x00094c0001507983 */ /* 0x000ee20000100800 */
[----:B0-----:R-:W-:-:S02]  /*313c0*/  IADD3 R22, PT, PT, R22, R20, RZ ;  /* 0x0000001416167210 */ /* 0x001fc40007ffe0ff */
[----:B------:R-:W-:Y:S02]  /*313d0*/  LOP3.LUT R20, R68, R79, RZ, 0x3c, !PT ;  /* 0x0000004f44147212 */ /* 0x000fe400078e3cff */
[----:B------:R-:W3:Y:S04]  /*313e0*/  LDL R79, [R1+0xb68] ;  /* 0x000b6800014f7983 */ /* 0x000ee80000100800 */
[----:B------:R0:W-:Y:S04]  /*313f0*/  STL [R1+0x814], R27 ;  /* 0x0008141b01007387 */ /* 0x0001e80000100800 */
[----:B------:R1:W-:Y:S04]  /*31400*/  STL [R1+0x810], R4 ;  /* 0x0008100401007387 */ /* 0x0003e80000100800 */
[----:B------:R-:W3:Y:S01]  /*31410*/  LDL R78, [R1+0x960] ;  /* 0x00096000014e7983 */ /* 0x000ee20000100800 */
[----:B------:R-:W-:Y:S01]  /*31420*/  POPC R20, R20 ;  /* 0x0000001400147309 */ /* 0x000fe20000000000 */
[----:B0-----:R-:W-:-:S02]  /*31430*/  VABSDIFF.U32 R27, R73, R27, RZ ;  /* 0x0000001b491b7214 */ /* 0x001fc400000e00ff */
[----:B------:R-:W-:Y:S01]  /*31440*/  LOP3.LUT R6, R6, 0xff, RZ, 0xc0, !PT ;  /* 0x000000ff06067812 */ /* 0x000fe200078ec0ff */
[----:B------:R-:W3:Y:S04]  /*31450*/  LDL R73, [R1+0x964] ;  /* 0x0009640001497983 */ /* 0x000ee80000100800 */
[----:B------:R-:W0:Y:S01]  /*31460*/  POPC R24, R24 ;  /* 0x0000001800187309 */ /* 0x000e220000000000 */
[----:B-1----:R-:W-:Y:S01]  /*31470*/  VABSDIFF.U32 R4, R72, R4, RZ ;  /* 0x0000000448047214 */ /* 0x002fe200000e00ff */
[----:B------:R-:W-:Y:S01]  /*31480*/  IMAD R22, R22, 0x9, R27 ;  /* 0x0000000916167824 */ /* 0x000fe200078e021b */
[----:B------:R-:W3:Y:S03]  /*31490*/  LDL R72, [R1+0xb80] ;  /* 0x000b800001487983 */ /* 0x000ee60000100800 */
[----:B------:R-:W-:Y:S01]  /*314a0*/  IMAD.IADD R4, R22, 0x1, R4 ;  /* 0x0000000116047824 */ /* 0x000fe200078e0204 */
[----:B------:R-:W-:Y:S01]  /*314b0*/  LOP3.LUT R22, R60, R75, RZ, 0x3c, !PT ;  /* 0x0000004b3c167212 */ /* 0x000fe200078e3cff */
[----:B0-----:R-:W-:-:S04]  /*314c0*/  IMAD.IADD R20, R20, 0x1, R24 ;  /* 0x0000000114147824 */ /* 0x001fc800078e0218 */
[----:B------:R-:W-:Y:S01]  /*314d0*/  IMAD R4, R20, 0x9, R4 ;  /* 0x0000000914047824 */ /* 0x000fe200078e0204 */
[----:B------:R-:W-:Y:S01]  /*314e0*/  LOP3.LUT R20, R61, R76, RZ, 0x3c, !PT ;  /* 0x0000004c3d147212 */ /* 0x000fe200078e3cff */
[----:B------:R-:W-:Y:S08]  /*314f0*/  POPC R22, R22 ;  /* 0x0000001600167309 */ /* 0x000ff00000000000 */
[----:B------:R-:W0:Y:S01]  /*31500*/  POPC R20, R20 ;  /* 0x0000001400147309 */ /* 0x000e220000000000 */
[----:B------:R1:W-:Y:S01]  /*31510*/  STL [R1+0x804], R6 ;  /* 0x0008040601007387 */ /* 0x0003e20000100800 */
[----:B------:R-:W-:-:S03]  /*31520*/  LOP3.LUT R8, R8, 0xff, RZ, 0xc0, !PT ;  /* 0x000000ff08087812 */ /* 0x000fc600078ec0ff */
[----:B------:R-:W3:Y:S04]  /*31530*/  LDL R83, [R1+0x978] ;  /* 0x0009780001537983 */ /* 0x000ee80000100800 */
[----:B------:R-:W3:Y:S01]  /*31540*/  LDL R82, [R1+0x97c] ;  /* 0x00097c0001527983 */ /* 0x000ee20000100800 */
[----:B-1----:R-:W-:-:S03]  /*31550*/  VABSDIFF.U32 R6, R74, R6, RZ ;  /* 0x000000064a067214 */ /* 0x002fc600000e00ff */
[----:B------:R-:W3:Y:S01]  /*31560*/  LDL R77, [R1+0xb90] ;  /* 0x000b9000014d7983 */ /* 0x000ee20000100800 */
[----:B0-----:R-:W-:Y:S02]  /*31570*/  IMAD.IADD R20, R20, 0x1, R22 ;  /* 0x0000000114147824 */ /* 0x001fe400078e0216 */
[----:B------:R-:W-:Y:S01]  /*31580*/  IMAD.IADD R6, R4, 0x1, R6 ;  /* 0x0000000104067824 */ /* 0x000fe200078e0206 */
[----:B------:R-:W3:Y:S03]  /*31590*/  LDL R76, [R1+0x990] ;  /* 0x00099000014c7983 */ /* 0x000ee60000100800 */
[----:B------:R-:W-:Y:S01]  /*315a0*/  IMAD R6, R20, 0x9, R6 ;  /* 0x0000000914067824 */ /* 0x000fe200078e0206 */
[----:B------:R0:W-:Y:S01]  /*315b0*/  STL [R1+0x800], R8 ;  /* 0x0008000801007387 */ /* 0x0001e20000100800 */
[----:B------:R-:W-:-:S03]  /*315c0*/  LOP3.LUT R10, R10, 0xff, RZ, 0xc0, !PT ;  /* 0x000000ff0a0a7812 */ /* 0x000fc600078ec0ff */
[----:B------:R-:W3:Y:S04]  /*315d0*/  LDL R75, [R1+0x994] ;  /* 0x00099400014b7983 */ /* 0x000ee80000100800 */
[----:B------:R-:W3:Y:S01]  /*315e0*/  LDL R74, [R1+0xba0] ;  /* 0x000ba000014a7983 */ /* 0x000ee20000100800 */
[----:B--2---:R-:W-:-:S03]  /*315f0*/  LOP3.LUT R4, R59, R81, RZ, 0x3c, !PT ;  /* 0x000000513b047212 */ /* 0x004fc600078e3cff */
[----:B------:R-:W2:Y:S01]  /*31600*/  LDL R81, [R1+0x9b0] ;  /* 0x0009b00001517983 */ /* 0x000ea20000100800 */
[----:B---3--:R-:W-:Y:S02]  /*31610*/  LOP3.LUT R20, R58, R80, RZ, 0x3c, !PT ;  /* 0x000000503a147212 */ /* 0x008fe400078e3cff */
[----:B------:R-:W-:Y:S01]  /*31620*/  POPC R4, R4 ;  /* 0x0000000400047309 */ /* 0x000fe20000000000 */
[----:B------:R-:W3:Y:S07]  /*31630*/  LDL R80, [R1+0x9b4] ;  /* 0x0009b40001507983 */ /* 0x000eee0000100800 */
[----:B------:R-:W1:Y:S01]  /*31640*/  POPC R20, R20 ;  /* 0x0000001400147309 */ /* 0x000e620000000000 */
[----:B0-----:R-:W-:-:S02]  /*31650*/  VABSDIFF.U32 R8, R79, R8, RZ ;  /* 0x000000084f087214 */ /* 0x001fc400000e00ff */
[----:B------:R-:W2:Y:S02]  /*31660*/  LDL R79, [R1+0x9b8] ;  /* 0x0009b800014f7983 */ /* 0x000ea40000100800 */
[----:B------:R-:W-:Y:S02]  /*31670*/  IADD3 R6, PT, PT, R6, R8, RZ ;  /* 0x0000000806067210 */ /* 0x000fe40007ffe0ff */
[----:B------:R0:W-:Y:S01]  /*31680*/  STL [R1+0x7ec], R10 ;  /* 0x0007ec0a01007387 */ /* 0x0001e20000100800 */
[----:B-1----:R-:W-:-:S04]  /*31690*/  IMAD.IADD R4, R4, 0x1, R20 ;  /* 0x0000000104047824 */ /* 0x002fc800078e0214 */
[----:B------:R-:W-:Y:S01]  /*316a0*/  IMAD R4, R4, 0x9, R6 ;  /* 0x0000000904047824 */ /* 0x000fe200078e0206 */
[----:B------:R-:W-:Y:S02]  /*316b0*/  LOP3.LUT R6, R55, R78, RZ, 0x3c, !PT ;  /* 0x0000004e37067212 */ /* 0x000fe400078e3cff */
[----:B------:R-:W3:Y:S01]  /*316c0*/  LDL R78, [R1+0x9bc] ;  /* 0x0009bc00014e7983 */ /* 0x000ee20000100800 */
[----:B------:R-:W-:-:S03]  /*316d0*/  LOP3.LUT R8, R54, R73, RZ, 0x3c, !PT ;  /* 0x0000004936087212 */ /* 0x000fc600078e3cff */
[----:B------:R-:W-:Y:S01]  /*316e0*/  POPC R6, R6 ;  /* 0x0000000600067309 */ /* 0x000fe20000000000 */
[----:B0-----:R-:W-:Y:S01]  /*316f0*/  VABSDIFF.U32 R10, R72, R10, RZ ;  /* 0x0000000a480a7214 */ /* 0x001fe200000e00ff */
[----:B------:R-:W2:Y:S06]  /*31700*/  LDL R73, [R1+0xbb4] ;  /* 0x000bb40001497983 */ /* 0x000eac0000100800 */
[----:B------:R-:W0:Y:S01]  /*31710*/  POPC R8, R8 ;  /* 0x0000000800087309 */ /* 0x000e220000000000 */
[----:B------:R-:W-:Y:S01]  /*31720*/  IMAD.IADD R4, R4, 0x1, R10 ;  /* 0x0000000104047824 */ /* 0x000fe200078e020a */
[----:B------:R-:W-:Y:S01]  /*31730*/  LOP3.LUT R10, R12, 0xff, RZ, 0xc0, !PT ;  /* 0x000000ff0c0a7812 */ /* 0x000fe200078ec0ff */
[----:B------:R-:W2:Y:S04]  /*31740*/  LDL R72, [R1+0xbb8] ;  /* 0x000bb80001487983 */ /* 0x000ea80000100800 */
[----:B------:R1:W-:Y:S01]  /*31750*/  STL [R1+0x7e8], R10 ;  /* 0x0007e80a01007387 */ /* 0x0003e20000100800 */
[----:B0-----:R-:W-:-:S04]  /*31760*/  IMAD.IADD R6, R6, 0x1, R8 ;  /* 0x0000000106067824 */ /* 0x001fc800078e0208 */
[----:B------:R-:W-:Y:S01]  /*31770*/  IMAD R6, R6, 0x9, R4 ;  /* 0x0000000906067824 */ /* 0x000fe200078e0204 */
[----:B-1----:R-:W-:Y:S02]  /*31780*/  VABSDIFF.U32 R10, R77, R10, RZ ;  /* 0x0000000a4d0a7214 */ /* 0x002fe400000e00ff */
[----:B------:R-:W-:-:S03]  /*31790*/  LOP3.LUT R12, R31, 0xff, RZ, 0xc0, !PT ;  /* 0x000000ff1f0c7812 */ /* 0x000fc600078ec0ff */
[----:B------:R-:W-:Y:S01]  /*317a0*/  IMAD.IADD R6, R6, 0x1, R10 ;  /* 0x0000000106067824 */ /* 0x000fe200078e020a */
[----:B------:R-:W-:Y:S02]  /*317b0*/  LOP3.LUT R10, R14, 0xff, RZ, 0xc0, !PT ;  /* 0x000000ff0e0a7812 */ /* 0x000fe400078ec0ff */
[----:B------:R-:W-:-:S03]  /*317c0*/  LOP3.LUT R18, R18, 0xff, RZ, 0xc0, !PT ;  /* 0x000000ff12127812 */ /* 0x000fc600078ec0ff */
[----:B------:R0:W-:Y:S04]  /*317d0*/  STL [R1+0x7cc], R10 ;  /* 0x0007cc0a01007387 */ /* 0x0001e80000100800 */
[----:B------:R1:W-:Y:S04]  /*317e0*/  STL [R1+0x7c8], R12 ;  /* 0x0007c80c01007387 */ /* 0x0003e80000100800 */
[----:B------:R1:W-:Y:S01]  /*317f0*/  STL [R1+0x7c4], R18 ;  /* 0x0007c41201007387 */ /* 0x0003e20000100800 */
[----:B------:R-:W-:-:S04]  /*31800*/  IMAD.MOV.U32 R71, RZ, RZ, R23 ;  /* 0x000000ffff477224 */ /* 0x000fc800078e0017 */
[----:B------:R-:W5:Y:S01]  /*31810*/  TEX.LL RZ, R28, R70, R0, UR10, 2D, 0x3 ;  /* 0x28ff0a00461c7f60 */ /* 0x000f6200089e03ff */
[----:B------:R-:W-:Y:S02]  /*31820*/  LOP3.LUT R4, R51, R83, RZ, 0x3c, !PT ;  /* 0x0000005333047212 */ /* 0x000fe400078e3cff */
[----:B------:R-:W-:Y:S02]  /*31830*/  LOP3.LUT R8, R50, R82, RZ, 0x3c, !PT ;  /* 0x0000005232087212 */ /* 0x000fe400078e3cff */
[----:B---3--:R-:W-:Y:S02]  /*31840*/  LOP3.LUT R14, R34, R78, RZ, 0x3c, !PT ;  /* 0x0000004e220e7212 */ /* 0x008fe400078e3cff */
[----:B------:R-:W3:Y:S01]  /*31850*/  LDL R78, [R1+0x9c0] ;  /* 0x0009c000014e7983 */ /* 0x000ee20000100800 */
        /* <DEDUP_REMOVED lines=10> */
[----:B------:R-:W-:Y:S01]  /*31900*/  LOP3.LUT R4, R39, R80, RZ, 0x3c, !PT ;  /* 0x0000005027047212 */ /* 0x000fe200078e3cff */
[----:B0-----:R-:W-:Y:S01]  /*31910*/  IMAD.IADD R6, R6, 0x1, R8 ;  /* 0x0000000106067824 */ /* 0x001fe200078e0208 */
[----:B--2---:R-:W-:-:S04]  /*31920*/  LOP3.LUT R8, R42, R81, RZ, 0x3c, !PT ;  /* 0x000000512a087212 */ /* 0x004fc800078e3cff */
[----:B------:R-:W-:Y:S08]  /*31930*/  POPC R4, R4 ;  /* 0x0000000400047309 */ /* 0x000ff00000000000 */
[----:B------:R-:W0:Y:S01]  /*31940*/  POPC R8, R8 ;  /* 0x0000000800087309 */ /* 0x000e220000000000 */
[----:B------:R-:W-:Y:S01]  /*31950*/  MOV R22, R32 ;  /* 0x0000002000167202 */ /* 0x000fe20000000f00 */
[----:B------:R-:W-:Y:S01]  /*31960*/  IMAD R10, R6, 0x9, R10 ;  /* 0x00000009060a7824 */ /* 0x000fe200078e020a */
[----:B-1----:R-:W-:Y:S01]  /*31970*/  VABSDIFF.U32 R12, R73, R12, RZ ;  /* 0x0000000c490c7214 */ /* 0x002fe200000e00ff */
[----:B------:R-:W-:Y:S01]  /*31980*/  IMAD.MOV.U32 R33, RZ, RZ, R25 ;  /* 0x000000ffff217224 */ /* 0x000fe200078e0019 */
[----:B------:R-:W2:Y:S01]  /*31990*/  LDL R73, [R1+0x9c4] ;  /* 0x0009c40001497983 */ /* 0x000ea20000100800 */
[----:B------:R-:W-:Y:S01]  /*319a0*/  LOP3.LUT R6, R38, R79, RZ, 0x3c, !PT ;  /* 0x0000004f26067212 */ /* 0x000fe200078e3cff */
[----:B0-----:R-:W-:Y:S01]  /*319b0*/  IMAD.IADD R4, R8, 0x1, R4 ;  /* 0x0000000108047824 */ /* 0x001fe200078e0204 */
[----:B------:R-:W-:-:S02]  /*319c0*/  VABSDIFF.U32 R8, R72, R18, RZ ;  /* 0x0000001248087214 */ /* 0x000fc400000e00ff */
[----:B------:R-:W2:Y:S01]  /*319d0*/  LDL R72, [R1+0xbc4] ;  /* 0x000bc40001487983 */ /* 0x000ea20000100800 */
[----:B-----5:R-:W-:Y:S01]  /*319e0*/  IMAD.MOV.U32 R39, RZ, RZ, R28 ;  /* 0x000000ffff277224 */ /* 0x020fe200078e001c */
[----:B------:R-:W-:Y:S01]  /*319f0*/  TEX.LL RZ, R22, R22, R0, UR6, 2D, 0x1 ;  /* 0x28ff060016167f60 */ /* 0x000fe200089e01ff */
[----:B------:R-:W-:Y:S01]  /*31a00*/  IMAD.MOV.U32 R38, RZ, RZ, R29 ;  /* 0x000000ffff267224 */ /* 0x000fe200078e001d */
[----:B---3--:R-:W-:Y:S02]  /*31a10*/  LOP3.LUT R18, R2, R78, RZ, 0x3c, !PT ;  /* 0x0000004e02127212 */ /* 0x008fe400078e3cff */
[----:B------:R-:W-:-:S05]  /*31a20*/  LOP3.LUT R2, R16, 0xff, RZ, 0xc0, !PT ;  /* 0x000000ff10027812 */ /* 0x000fca00078ec0ff */
[----:B------:R-:W-:Y:S04]  /*31a30*/  STL [R1+0x7c0], R2 ;  /* 0x0007c00201007387 */ /* 0x000fe80000100800 */
        /* <DEDUP_REMOVED lines=9> */
[----:B------:R0:W-:Y:S02]  /*31ad0*/  STL.64 [R1+0x18], R28 ;  /* 0x0000181c01007387 */ /* 0x0001e40000100a00 */
[----:B0-----:R-:W5:Y:S01]  /*31ae0*/  TEX.LL RZ, R28, R32, R0, UR10, 2D, 0x3 ;  /* 0x28ff0a00201c7f60 */ /* 0x001f6200089e03ff */
[----:B------:R-:W-:-:S02]  /*31af0*/  VIADD R36, R252, 0xfffffffd ;  /* 0xfffffffdfc247836 */ /* 0x000fc40000000000 */
[----:B------:R-:W-:-:S03]  /*31b00*/  IMAD.MOV.U32 R24, RZ, RZ, R32 ;  /* 0x000000ffff187224 */ /* 0x000fc600078e0020 */
[----:B------:R-:W-:Y:S01]  /*31b10*/  I2FP.F32.U32 R36, R36 ;  /* 0x0000002400247245 */ /* 0x000fe20000201000 */
[----:B------:R-:W-:-:S04]  /*31b20*/  IMAD.MOV.U32 R67, RZ, RZ, R3 ;  /* 0x000000ffff437224 */ /* 0x000fc800078e0003 */
[----:B------:R-:W-:Y:S01]  /*31b30*/  IMAD.MOV.U32 R66, RZ, RZ, R36 ;  /* 0x000000ffff427224 */ /* 0x000fe200078e0024 */
[----:B------:R-:W-:Y:S01]  /*31b40*/  TEX.LL RZ, R24, R24, R0, UR6, 2D, 0x1 ;  /* 0x28ff060018187f60 */ /* 0x000fe200089e01ff */
[----:B-----5:R-:W-:Y:S01]  /*31b50*/  IMAD.MOV.U32 R35, RZ, RZ, R28 ;  /* 0x000000ffff237224 */ /* 0x020fe200078e001c */
[----:B------:R0:W-:Y:S01]  /*31b60*/  STL.64 [R1+0x10], R28 ;  /* 0x0000101c01007387 */ /* 0x0001e20000100a00 */
[----:B------:R-:W-:Y:S02]  /*31b70*/  MOV R34, R29 ;  /* 0x0000001d00227202 */ /* 0x000fe40000000f00 */
[----:B0-----:R-:W5:Y:S01]  /*31b80*/  TEX.LL RZ, R28, R66, R0, UR10, 2D, 0x3 ;  /* 0x28ff0a00421c7f60 */ /* 0x001f6200089e03ff */
[----:B------:R-:W-:Y:S01]  /*31b90*/  MOV R57, R3 ;  /* 0x0000000300397202 */ /* 0x000fe20000000f00 */
[----:B------:R-:W-:Y:S01]  /*31ba0*/  IMAD.MOV.U32 R56, RZ, RZ, R36 ;  /* 0x000000ffff387224 */ /* 0x000fe200078e0024 */
[----:B------:R-:W-:Y:S01]  /*31bb0*/  MOV R68, R36 ;  /* 0x0000002400447202 */ /* 0x000fe20000000f00 */
[----:B------:R-:W-:Y:S01]  /*31bc0*/  IMAD.MOV.U32 R69, RZ, RZ, R5 ;  /* 0x000000ffff457224 */ /* 0x000fe200078e0005 */
[----:B------:R-:W-:Y:S01]  /*31bd0*/  POPC R6, R6 ;  /* 0x0000000600067309 */ /* 0x000fe20000000000 */
[----:B------:R-:W-:-:S07]  /*31be0*/  IMAD.IADD R10, R10, 0x1, R12 ;  /* 0x000000010a0a7824 */ /* 0x000fce00078e020c */
[----:B------:R-:W0:Y:S01]  /*31bf0*/  POPC R14, R14 ;  /* 0x0000000e000e7309 */ /* 0x000e220000000000 */
[----:B------:R-:W-:Y:S01]  /*31c00*/  IMAD R4, R4, 0x9, R10 ;  /* 0x0000000904047824 */ /* 0x000fe200078e020a */
[----:B--2---:R-:W-:-:S04]  /*31c10*/  LOP3.LUT R27, R26, R73, RZ, 0x3c, !PT ;  /* 0x000000491a1b7212 */ /* 0x004fc800078e3cff */
[----:B------:R-:W-:Y:S01]  /*31c20*/  IADD3 R4, PT, PT, R4, R8, RZ ;  /* 0x0000000804047210 */ /* 0x000fe20007ffe0ff */
[----:B------:R-:W-:Y:S02]  /*31c30*/  IMAD.MOV.U32 R61, RZ, RZ, R5 ;  /* 0x000000ffff3d7224 */ /* 0x000fe400078e0005 */
[----:B------:R-:W-:Y:S02]  /*31c40*/  IMAD.MOV.U32 R60, RZ, RZ, R36 ;  /* 0x000000ffff3c7224 */ /* 0x000fe400078e0024 */
[----:B0-----:R-:W-:Y:S02]  /*31c50*/  IMAD.IADD R6, R6, 0x1, R14 ;  /* 0x0000000106067824 */ /* 0x001fe400078e020e */
[----:B-----5:R-:W-:Y:S01]  /*31c60*/  IMAD.MOV.U32 R30, RZ, RZ, R28 ;  /* 0x000000ffff1e7224 */ /* 0x020fe200078e001c */
[----:B------:R0:W-:Y:S02]  /*31c70*/  STL.64 [R1+0x8], R28 ;  /* 0x0000081c01007387 */ /* 0x0001e40000100a00 */
[----:B0-----:R-:W-:-:S02]  /*31c80*/  IMAD.MOV.U32 R28, RZ, RZ, R29 ;  /* 0x000000ffff1c7224 */ /* 0x001fc400078e001d */
[----:B------:R-:W-:Y:S01]  /*31c90*/  TEX.LL RZ, R29, R56, R0, UR6, 2D, 0x1 ;  /* 0x28ff0600381d7f60 */ /* 0x000fe200089e01ff */
[----:B------:R-:W5:Y:S01]  /*31ca0*/  TEX.LL RZ, R42, R68, R0, UR10, 2D, 0x3 ;  /* 0x28ff0a00442a7f60 */ /* 0x000f6200089e03ff */
[----:B------:R-:W5:Y:S01]  /*31cb0*/  TEX.LL RZ, R31, R60, R0, UR6, 2D, 0x1 ;  /* 0x28ff06003c1f7f60 */ /* 0x000f6200089e01ff */
[----:B------:R-:W-:Y:S02]  /*31cc0*/  IMAD R4, R6, 0x9, R4 ;  /* 0x0000000906047824 */ /* 0x000fe400078e0204 */
[--C-:B------:R-:W-:Y:S01]  /*31cd0*/  IMAD.MOV.U32 R6, RZ, RZ, R36.reuse ;  /* 0x000000ffff067224 */ /* 0x100fe200078e0024 */
[----:B------:R-:W-:Y:S01]  /*31ce0*/  POPC R18, R18 ;  /* 0x0000001200127309 */ /* 0x000fe20000000000 */
[----:B------:R-:W-:Y:S02]  /*31cf0*/  IMAD.MOV.U32 R65, RZ, RZ, R7 ;  /* 0x000000ffff417224 */ /* 0x000fe400078e0007 */
[--C-:B------:R-:W-:Y:S01]  /*31d00*/  IMAD.MOV.U32 R64, RZ, RZ, R36.reuse ;  /* 0x000000ffff407224 */ /* 0x100fe200078e0024 */
[----:B------:R-:W-:Y:S01]  /*31d10*/  MOV R53, R9 ;  /* 0x0000000900357202 */ /* 0x000fe20000000f00 */
[--C-:B------:R-:W-:Y:S01]  /*31d20*/  IMAD.MOV.U32 R8, RZ, RZ, R36.reuse ;  /* 0x000000ffff087224 */ /* 0x100fe200078e0024 */
[-C--:B------:R-:W-:Y:S01]  /*31d30*/  MOV R10, R36.reuse ;  /* 0x00000024000a7202 */ /* 0x080fe20000000f00 */
[--C-:B------:R-:W-:Y:S01]  /*31d40*/  IMAD.MOV.U32 R52, RZ, RZ, R36.reuse ;  /* 0x000000ffff347224 */ /* 0x100fe200078e0024 */
[----:B------:R-:W0:Y:S01]  /*31d50*/  POPC R27, R27 ;  /* 0x0000001b001b7309 */ /* 0x000e220000000000 */
[----:B------:R-:W-:Y:S01]  /*31d60*/  IMAD.MOV.U32 R49, RZ, RZ, R11 ;  /* 0x000000ffff317224 */ /* 0x000fe200078e000b */
[----:B------:R-:W-:Y:S01]  /*31d70*/  TEX.LL RZ, R66, R64, R0, UR10, 2D, 0x3 ;  /* 0x28ff0a0040427f60 */ /* 0x000fe200089e03ff */
[----:B------:R-:W5:Y:S01]  /*31d80*/  TEX.LL RZ, R6, R6, R0, UR6, 2D, 0x1 ;  /* 0x28ff060006067f60 */ /* 0x000f6200089e01ff */
[----:B------:R-:W5:Y:S01]  /*31d90*/  TEX.LL RZ, R68, R52, R0, UR10, 2D, 0x3 ;  /* 0x28ff0a0034447f60 */ /* 0x000f6200089e03ff */
[----:B------:R-:W5:Y:S01]  /*31da0*/  TEX.LL RZ, R8, R8, R0, UR6, 2D, 0x1 ;  /* 0x28ff060008087f60 */ /* 0x000f6200089e01ff */
[----:B------:R-:W-:Y:S01]  /*31db0*/  IMAD.MOV.U32 R48, RZ, RZ, R36 ;  /* 0x000000ffff307224 */ /* 0x000fe200078e0024 */
[----:B------:R-:W-:Y:S01]  /*31dc0*/  MOV R40, R36 ;  /* 0x0000002400287202 */ /* 0x000fe20000000f00 */
[----:B------:R-:W-:-:S02]  /*31dd0*/  IMAD.MOV.U32 R45, RZ, RZ, R13 ;  /* 0x000000ffff2d7224 */ /* 0x000fc400078e000d */
[--C-:B------:R-:W-:Y:S01]  /*31de0*/  IMAD.MOV.U32 R44, RZ, RZ, R36.reuse ;  /* 0x000000ffff2c7224 */ /* 0x100fe200078e0024 */
[----:B------:R-:W-:Y:S01]  /*31df0*/  TEX.LL RZ, R70, R48, R0, UR10, 2D, 0x3 ;  /* 0x28ff0a0030467f60 */ /* 0x000fe200089e03ff */
[----:B------:R-:W5:Y:S01]  /*31e00*/  TEX.LL RZ, R10, R10, R0, UR6, 2D, 0x1 ;  /* 0x28ff06000a0a7f60 */ /* 0x000f6200089e01ff */
[----:B------:R-:W-:Y:S02]  /*31e10*/  IMAD.MOV.U32 R41, RZ, RZ, R15 ;  /* 0x000000ffff297224 */ /* 0x000fe400078e000f */
[--C-:B------:R-:W-:Y:S01]  /*31e20*/  IMAD.MOV.U32 R14, RZ, RZ, R36.reuse ;  /* 0x000000ffff0e7224 */ /* 0x100fe200078e0024 */
[----:B------:R-:W-:Y:S01]  /*31e30*/  VABSDIFF.U32 R20, R72, R2, RZ ;  /* 0x0000000248147214 */ /* 0x000fe200000e00ff */
[--C-:B------:R-:W-:Y:S01]  /*31e40*/  IMAD.MOV.U32 R12, RZ, RZ, R36.reuse ;  /* 0x000000ffff0c7224 */ /* 0x100fe200078e0024 */
[----:B------:R-:W5:Y:S01]  /*31e50*/  TEX.LL RZ, R72, R44, R0, UR10, 2D, 0x3 ;  /* 0x28ff0a002c487f60 */ /* 0x000f6200089e03ff */
[----:B------:R-:W5:Y:S01]  /*31e60*/  TEX.LL RZ, R74, R40, R0, UR10, 2D, 0x3 ;  /* 0x28ff0a00284a7f60 */ /* 0x000f6200089e03ff */
[----:B------:R-:W-:Y:S01]  /*31e70*/  IMAD.MOV.U32 R37, RZ, RZ, R17 ;  /* 0x000000ffff257224 */ /* 0x000fe200078e0011 */
[----:B------:R-:W5:Y:S01]  /*31e80*/  TEX.LL RZ, R33, R12, R0, UR6, 2D, 0x1 ;  /* 0x28ff06000c217f60 */ /* 0x000f6200089e01ff */
[----:B------:R-:W5:Y:S01]  /*31e90*/  TEX.LL RZ, R14, R14, R0, UR6, 2D, 0x1 ;  /* 0x28ff06000e0e7f60 */ /* 0x000f6200089e01ff */
[----:B------:R-:W-:Y:S01]  /*31ea0*/  IMAD.MOV.U32 R16, RZ, RZ, R36 ;  /* 0x000000ffff107224 */ /* 0x000fe200078e0024 */
[----:B------:R-:W-:Y:S03]  /*31eb0*/  TEX.LL RZ, R76, R36, R0, UR10, 2D, 0x3 ;  /* 0x28ff0a00244c7f60 */ /* 0x000fe600089e03ff */
[----:B------:R0:W5:Y:S01]  /*31ec0*/  TEX.LL RZ, R12, R16, R0, UR6, 2D, 0x1 ;  /* 0x28ff0600100c7f60 */ /* 0x00016200089e01ff */
[----:B------:R-:W-:Y:S01]  /*31ed0*/  IADD3 R4, PT, PT, R4, R20, RZ ;  /* 0x0000001404047210 */ /* 0x000fe20007ffe0ff */
[----:B0-----:R-:W-:Y:S01]  /*31ee0*/  IMAD.IADD R16, R18, 0x1, R27 ;  /* 0x0000000112107824 */ /* 0x001fe200078e021b */
[----:B---3--:R-:W-:-:S03]  /*31ef0*/  LOP3.LUT R18, R38, R86, RZ, 0x3c, !PT ;  /* 0x0000005626127212 */ /* 0x008fc600078e3cff */
[----:B------:R-:W-:Y:S01]  /*31f00*/  IMAD R16, R16, 0x9, R4 ;  /* 0x0000000910107824 */ /* 0x000fe200078e0204 */
[----:B------:R-:W-:Y:S02]  /*31f10*/  LOP3.LUT R4, R39, R87, RZ, 0x3c, !PT ;  /* 0x0000005727047212 */ /* 0x000fe400078e3cff */
[----:B------:R-:W-:Y:S01]  /*31f20*/  POPC R18, R18 ;  /* 0x0000001200127309 */ /* 0x000fe20000000000 */
[----:B------:R-:W-:-:S07]  /*31f30*/  LOP3.LUT R20, R22, 0xff, RZ, 0xc0, !PT ;  /* 0x000000ff16147812 */ /* 0x000fce00078ec0ff */
[----:B------:R-:W0:Y:S02]  /*31f40*/  POPC R4, R4 ;  /* 0x0000000400047309 */ /* 0x000e240000000000 */
[----:B0-----:R-:W-:Y:S01]  /*31f50*/  IMAD.IADD R4, R4, 0x1, R18 ;  /* 0x0000000104047824 */ /* 0x001fe200078e0212 */
[----:B------:R-:W-:-:S06]  /*31f60*/  LOP3.LUT R18, R34, R81, RZ, 0x3c, !PT ;  /* 0x0000005122127212 */ /* 0x000fcc00078e3cff */
[----:B------:R-:W-:Y:S01]  /*31f70*/  POPC R18, R18 ;  /* 0x0000001200127309 */ /* 0x000fe20000000000 */
[----:B------:R-:W-:-:S04]  /*31f80*/  DEPBAR.LE SB5, 0xa ;  /* 0x0000d2800000791a */ /* 0x000fc80000000000 */
[----:B------:R-:W-:Y:S04]  /*31f90*/  STL.64 [R1], R42 ;  /* 0x0000002a01007387 */ /* 0x000fe80000100a00 */
[----:B------:R-:W-:Y:S04]  /*31fa0*/  STL [R1+0xc78], R32 ;  /* 0x000c782001007387 */ /* 0x000fe80000100800 */
[----:B------:R-:W2:Y:S04]  /*31fb0*/  LDL R87, [R1+0x938] ;  /* 0x0009380001577983 */ /* 0x000ea80000100800 */
[----:B------:R-:W3:Y:S04]  /*31fc0*/  LDL R86, [R1+0x93c] ;  /* 0x00093c0001567983 */ /* 0x000ee80000100800 */
[----:B------:R0:W-:Y:S02]  /*31fd0*/  STL [R1+0x7bc], R20 ;  /* 0x0007bc1401007387 */ /* 0x0001e40000100800 */
[----:B0-----:R-:W-:-:S02]  /*31fe0*/  VABSDIFF.U32 R20, R83, R20, RZ ;  /* 0x0000001453147214 */ /* 0x001fc400000e00ff */
[----:B------:R-:W3:Y:S03]  /*31ff0*/  LDL R83, [R1+0xbac] ;  /* 0x000bac0001537983 */ /* 0x000ee60000100800 */
[----:B------:R-:W-:Y:S01]  /*32000*/  IMAD.IADD R16, R16, 0x1, R20 ;  /* 0x0000000110107824 */ /* 0x000fe200078e0214 */
[----:B------:R-:W-:-:S03]  /*32010*/  LOP3.LUT R20, R24, 0xff, RZ, 0xc0, !PT ;  /* 0x000000ff18147812 */ /* 0x000fc600078ec0ff */
[----:B------:R-:W-:Y:S01]  /*32020*/  IMAD R4, R4, 0x9, R16 ;  /* 0x0000000904047824 */ /* 0x000fe200078e0210 */
[----:B------:R-:W-:Y:S02]  /*32030*/  LOP3.LUT R16, R35, R82, RZ, 0x3c, !PT ;  /* 0x0000005223107212 */ /* 0x000fe400078e3cff */
[----:B------:R-:W3:Y:S04]  /*32040*/  LDL R82, [R1+0x940] ;  /* 0x0009400001527983 */ /* 0x000ee80000100800 */
[----:B------:R0:W-:Y:S04]  /*32050*/  STL [R1+0x7b8], R20 ;  /* 0x0007b81401007387 */ /* 0x0001e80000100800 */
[----:B------:R-:W3:Y:S01]  /*32060*/  LDL R81, [R1+0x944] ;  /* 0x0009440001517983 */ /* 0x000ee20000100800 */
[----:B0-----:R-:W-:-:S03]  /*32070*/  VABSDIFF.U32 R20, R80, R20, RZ ;  /* 0x0000001450147214 */ /* 0x001fc600000e00ff */
[----:B------:R-:W3:Y:S02]  /*32080*/  LDL R80, [R1+0xba8] ;  /* 0x000ba80001507983 */ /* 0x000ee40000100800 */
[----:B------:R-:W-:Y:S01]  /*32090*/  IMAD.IADD R4, R4, 0x1, R20 ;  /* 0x0000000104047824 */ /* 0x000fe200078e0214 */
[----:B------:R-:W-:Y:S01]  /*320a0*/  LOP3.LUT R20, R29, 0xff, RZ, 0xc0, !PT ;  /* 0x000000ff1d147812 */ /* 0x000fe200078ec0ff */
[----:B------:R-:W0:Y:S04]  /*320b0*/  POPC R16, R16 ;  /* 0x0000001000107309 */ /* 0x000e280000000000 */
[----:B------:R1:W-:Y:S02]  /*320c0*/  STL [R1+0x7b4], R20 ;  /* 0x0007b41401007387 */ /* 0x0003e40000100800 */
[----:B-1----:R-:W-:-:S02]  /*320d0*/  VABSDIFF.U32 R20, R78, R20, RZ ;  /* 0x000000144e147214 */ /* 0x002fc400000e00ff */
[----:B------:R-:W3:Y:S01]  /*320e0*/  LDL R78, [R1+0x954] ;  /* 0x00095400014e7983 */ /* 0x000ee20000100800 */
[----:B0-----:R-:W-:Y:S02]  /*320f0*/  IADD3 R16, PT, PT, R16, R18, RZ ;  /* 0x0000001210107210 */ /* 0x001fe40007ffe0ff */
[----:B------:R-:W-:Y:S02]  /*32100*/  LOP3.LUT R18, R28, R79, RZ, 0x3c, !PT ;  /* 0x0000004f1c127212 */ /* 0x000fe400078e3cff */
[----:B------:R-:W3:Y:S01]  /*32110*/  LDL R79, [R1+0x950] ;  /* 0x00095000014f7983 */ /* 0x000ee20000100800 */
[----:B------:R-:W-:Y:S01]  /*32120*/  IMAD R16, R16, 0x9, R4 ;  /* 0x0000000910107824 */ /* 0x000fe200078e0204 */
[----:B------:R-:W-:Y:S02]  /*32130*/  LOP3.LUT R4, R30, R84, RZ, 0x3c, !PT ;  /* 0x000000541e047212 */ /* 0x000fe400078e3cff */
[----:B------:R-:W-:Y:S01]  /*32140*/  POPC R18, R18 ;  /* 0x0000001200127309 */ /* 0x000fe20000000000 */
[----:B------:R-:W-:Y:S01]  /*32150*/  IMAD.MOV.U32 R26, RZ, RZ, R42 ;  /* 0x000000ffff1a7224 */ /* 0x000fe200078e002a */
[----:B------:R-:W3:Y:S06]  /*32160*/  LDL R84, [R1+0xba4] ;  /* 0x000ba40001547983 */ /* 0x000eec0000100800 */
[----:B------:R-:W0:Y:S01]  /*32170*/  POPC R4, R4 ;  /* 0x0000000400047309 */ /* 0x000e220000000000 */
[----:B------:R-:W-:-:S02]  /*32180*/  IMAD.MOV.U32 R2, RZ, RZ, R43 ;  /* 0x000000ffff027224 */ /* 0x000fc400078e002b */
[----:B------:R-:W-:Y:S02]  /*32190*/  IMAD.IADD R16, R16, 0x1, R20 ;  /* 0x0000000110107824 */ /* 0x000fe400078e0214 */
[----:B0-----:R-:W-:-:S04]  /*321a0*/  IMAD.IADD R4, R4, 0x1, R18 ;  /* 0x0000000104047824 */ /* 0x001fc800078e0212 */
[----:B------:R-:W-:Y:S01]  /*321b0*/  IMAD R4, R4, 0x9, R16 ;  /* 0x0000000904047824 */ /* 0x000fe200078e0210 */
[----:B--2---:R-:W-:Y:S02]  /*321c0*/  LOP3.LUT R16, R26, R87, RZ, 0x3c, !PT ;  /* 0x000000571a107212 */ /* 0x004fe400078e3cff */
[----:B---3--:R-:W-:Y:S01]  /*321d0*/  LOP3.LUT R18, R2, R86, RZ, 0x3c, !PT ;  /* 0x0000005602127212 */ /* 0x008fe200078e3cff */
[----:B------:R-:W-:-:S04]  /*321e0*/  DEPBAR.LE SB5, 0x9 ;  /* 0x0000d2400000791a */ /* 0x000fc80000000000 */
[----:B------:R-:W-:Y:S01]  /*321f0*/  LOP3.LUT R2, R31, 0xff, RZ, 0xc0, !PT ;  /* 0x000000ff1f027812 */ /* 0x000fe200078ec0ff */
[----:B------:R-:W-:Y:S04]  /*32200*/  POPC R16, R16 ;  /* 0x0000001000107309 */ /* 0x000fe80000000000 */
[----:B------:R0:W-:Y:S04]  /*32210*/  STL [R1+0x7b0], R2 ;  /* 0x0007b00201007387 */ /* 0x0001e80000100800 */
[----:B------:R-:W1:Y:S01]  /*32220*/  POPC R18, R18 ;  /* 0x0000001200127309 */ /* 0x000e620000000000 */
[----:B------:R-:W2:Y:S04]  /*32230*/  LDL R87, [R1+0x958] ;  /* 0x0009580001577983 */ /* 0x000ea80000100800 */
[----:B------:R-:W3:Y:S01]  /*32240*/  LDL R86, [R1+0x95c] ;  /* 0x00095c0001567983 */ /* 0x000ee20000100800 */
[----:B------:R-:W-:Y:S01]  /*32250*/  VABSDIFF.U32 R20, R83, R2, RZ ;  /* 0x0000000253147214 */ /* 0x000fe200000e00ff */
[----:B------:R-:W-:-:S04]  /*32260*/  DEPBAR.LE SB5, 0x8 ;  /* 0x0000d2000000791a */ /* 0x000fc80000000000 */
[----:B0-----:R-:W-:Y:S01]  /*32270*/  LOP3.LUT R2, R6, 0xff, RZ, 0xc0, !PT ;  /* 0x000000ff06027812 */ /* 0x001fe200078ec0ff */
[----:B------:R-:W-:Y:S02]  /*32280*/  IMAD.IADD R4, R4, 0x1, R20 ;  /* 0x0000000104047824 */ /* 0x000fe400078e0214 */
[----:B-1----:R-:W-:Y:S01]  /*32290*/  IMAD.IADD R16, R16, 0x1, R18 ;  /* 0x0000000110107824 */ /* 0x002fe200078e0212 */
[----:B------:R-:W-:Y:S03]  /*322a0*/  STL [R1+0x11cc], R66 ;  /* 0x0011cc4201007387 */ /* 0x000fe60000100800 */
[----:B------:R-:W-:Y:S01]  /*322b0*/  IMAD R16, R16, 0x9, R4 ;  /* 0x0000000910107824 */ /* 0x000fe200078e0204 */
[----:B------:R-:W-:Y:S01]  /*322c0*/  LOP3.LUT R4, R66, R82, RZ, 0x3c, !PT ;  /* 0x0000005242047212 */ /* 0x000fe200078e3cff */
[----:B------:R-:W3:Y:S01]  /*322d0*/  LDL R83, [R1+0xb9c] ;  /* 0x000b9c0001537983 */ /* 0x000ee20000100800 */
[----:B------:R-:W-:-:S03]  /*322e0*/  LOP3.LUT R18, R67, R81, RZ, 0x3c, !PT ;  /* 0x0000005143127212 */ /* 0x000fc600078e3cff */
[----:B------:R-:W-:Y:S01]  /*322f0*/  STL [R1+0x11c8], R67 ;  /* 0x0011c84301007387 */ /* 0x000fe20000100800 */
[----:B------:R-:W-:Y:S01]  /*32300*/  POPC R4, R4 ;  /* 0x0000000400047309 */ /* 0x000fe20000000000 */
[----:B------:R-:W-:Y:S02]  /*32310*/  VABSDIFF.U32 R6, R80, R2, RZ ;  /* 0x0000000250067214 */ /* 0x000fe400000e00ff */
[----:B------:R0:W-:Y:S05]  /*32320*/  STL [R1+0x774], R2 ;  /* 0x0007740201007387 */ /* 0x0001ea0000100800 */
[----:B------:R-:W1:Y:S01]  /*32330*/  POPC R18, R18 ;  /* 0x0000001200127309 */ /* 0x000e620000000000 */
[----:B------:R-:W-:Y:S01]  /*32340*/  IADD3 R6, PT, PT, R16, R6, RZ ;  /* 0x0000000610067210 */ /* 0x000fe20007ffe0ff */
[----:B------:R-:W3:Y:S04]  /*32350*/  LDL R82, [R1+0x968] ;  /* 0x0009680001527983 */ /* 0x000ee80000100800 */
[----:B------:R-:W3:Y:S04]  /*32360*/  LDL R81, [R1+0x96c] ;  /* 0x00096c0001517983 */ /* 0x000ee80000100800 */
[----:B------:R-:W3:Y:S01]  /*32370*/  LDL R80, [R1+0x970] ;  /* 0x0009700001507983 */ /* 0x000ee20000100800 */
[----:B------:R-:W-:-:S04]  /*32380*/  DEPBAR.LE SB5, 0x7 ;  /* 0x0000d1c00000791a */ /* 0x000fc80000000000 */
[----:B------:R-:W-:Y:S01]  /*32390*/  STL [R1+0x11c4], R68 ;  /* 0x0011c44401007387 */ /* 0x000fe20000100800 */
[----:B------:R-:W-:-:S03]  /*323a0*/  LOP3.LUT R16, R69, R78, RZ, 0x3c, !PT ;  /* 0x0000004e45107212 */ /* 0x000fc600078e3cff */
[----:B------:R-:W3:Y:S01]  /*323b0*/  LDL R78, [R1+0xb98] ;  /* 0x000b9800014e7983 */ /* 0x000ee20000100800 */
[----:B-1----:R-:W-:Y:S01]  /*323c0*/  IMAD.IADD R4, R4, 0x1, R18 ;  /* 0x0000000104047824 */ /* 0x002fe200078e0212 */
[----:B------:R-:W-:-:S04]  /*323d0*/  DEPBAR.LE SB5, 0x6 ;  /* 0x0000d1800000791a */ /* 0x000fc80000000000 */
[----:B0-----:R-:W-:Y:S01]  /*323e0*/  LOP3.LUT R2, R8, 0xff, RZ, 0xc0, !PT ;  /* 0x000000ff08027812 */ /* 0x001fe200078ec0ff */
[----:B------:R-:W-:Y:S01]  /*323f0*/  IMAD R4, R4, 0x9, R6 ;  /* 0x0000000904047824 */ /* 0x000fe200078e0206 */
[----:B------:R-:W-:Y:S02]  /*32400*/  LOP3.LUT R6, R68, R79, RZ, 0x3c, !PT ;  /* 0x0000004f44067212 */ /* 0x000fe400078e3cff */
[----:B------:R-:W3:Y:S04]  /*32410*/  LDL R79, [R1+0x974] ;  /* 0x00097400014f7983 */ /* 0x000ee80000100800 */
[----:B------:R0:W-:Y:S04]  /*32420*/  STL [R1+0x11c0], R69 ;  /* 0x0011c04501007387 */ /* 0x0001e80000100800 */
[----:B------:R1:W-:Y:S04]  /*32430*/  STL [R1+0x770], R2 ;  /* 0x0007700201007387 */ /* 0x0003e80000100800 */
[----:B0-----:R-:W3:Y:S01]  /*32440*/  LDL R69, [R1+0xb94] ;  /* 0x000b940001457983 */ /* 0x001ee20000100800 */
[----:B------:R-:W-:Y:S08]  /*32450*/  POPC R6, R6 ;  /* 0x0000000600067309 */ /* 0x000ff00000000000 */
[----:B------:R-:W0:Y:S01]  /*32460*/  POPC R16, R16 ;  /* 0x0000001000107309 */ /* 0x000e220000000000 */
[----:B------:R-:W-:-:S05]  /*32470*/  VABSDIFF.U32 R8, R84, R2, RZ ;  /* 0x0000000254087214 */ /* 0x000fca00000e00ff */
[----:B------:R-:W-:Y:S02]  /*32480*/  IMAD.IADD R4, R4, 0x1, R8 ;  /* 0x0000000104047824 */ /* 0x000fe400078e0208 */
[----:B0-----:R-:W-:-:S04]  /*32490*/  IMAD.IADD R6, R6, 0x1, R16 ;  /* 0x0000000106067824 */ /* 0x001fc800078e0210 */
[----:B------:R-:W-:Y:S01]  /*324a0*/  IMAD R6, R6, 0x9, R4 ;  /* 0x0000000906067824 */ /* 0x000fe200078e0204 */
[----:B------:R-:W-:-:S04]  /*324b0*/  DEPBAR.LE SB5, 0x5 ;  /* 0x0000d1400000791a */ /* 0x000fc80000000000 */
[----:B-1----:R-:W-:Y:S01]  /*324c0*/  LOP3.LUT R2, R10, 0xff, RZ, 0xc0, !PT ;  /* 0x000000ff0a027812 */ /* 0x002fe200078ec0ff */
[----:B------:R-:W-:Y:S04]  /*324d0*/  STL [R1+0x11b8], R70 ;  /* 0x0011b84601007387 */ /* 0x000fe80000100800 */
[----:B------:R-:W-:Y:S04]  /*324e0*/  STL [R1+0x11b4], R71 ;  /* 0x0011b44701007387 */ /* 0x000fe80000100800 */
[----:B------:R0:W-:Y:S01]  /*324f0*/  STL [R1+0x76c], R2 ;  /* 0x00076c0201007387 */ /* 0x0001e20000100800 */
[----:B------:R-:W-:-:S04]  /*32500*/  DEPBAR.LE SB5, 0x3 ;  /* 0x0000d0c00000791a */ /* 0x000fc80000000000 */
[----:B------:R-:W-:Y:S04]  /*32510*/  STL [R1+0x11b0], R72 ;  /* 0x0011b04801007387 */ /* 0x000fe80000100800 */
[----:B------:R-:W-:Y:S04]  /*32520*/  STL [R1+0x11ac], R73 ;  /* 0x0011ac4901007387 */ /* 0x000fe80000100800 */
[----:B------:R-:W-:Y:S04]  /*32530*/  STL [R1+0x11a4], R74 ;  /* 0x0011a44a01007387 */ /* 0x000fe80000100800 */
[----:B------:R-:W-:Y:S01]  /*32540*/  STL [R1+0x11a0], R75 ;  /* 0x0011a04b01007387 */ /* 0x000fe20000100800 */
[----:B--2---:R-:W-:-:S02]  /*32550*/  LOP3.LUT R4, R70, R87, RZ, 0x3c, !PT ;  /* 0x0000005746047212 */ /* 0x004fc400078e3cff */
[----:B---3--:R-:W-:-:S04]  /*32560*/  LOP3.LUT R8, R71, R86, RZ, 0x3c, !PT ;  /* 0x0000005647087212 */ /* 0x008fc800078e3cff */
[----:B------:R-:W-:Y:S08]  /*32570*/  POPC R4, R4 ;  /* 0x0000000400047309 */ /* 0x000ff00000000000 */
[----:B------:R-:W1:Y:S01]  /*32580*/  POPC R8, R8 ;  /* 0x0000000800087309 */ /* 0x000e620000000000 */
[----:B------:R-:W-:Y:S01]  /*32590*/  VABSDIFF.U32 R10, R83, R2, RZ ;  /* 0x00000002530a7214 */ /* 0x000fe200000e00ff */
[----:B------:R-:W-:-:S04]  /*325a0*/  DEPBAR.LE SB5, 0x2 ;  /* 0x0000d0800000791a */ /* 0x000fc80000000000 */
[----:B0-----:R-:W-:Y:S01]  /*325b0*/  LOP3.LUT R2, R33, 0xff, RZ, 0xc0, !PT ;  /* 0x000000ff21027812 */ /* 0x001fe200078ec0ff */
[----:B------:R-:W-:-:S04]  /*325c0*/  IMAD.IADD R10, R6, 0x1, R10 ;  /* 0x00000001060a7824 */ /* 0x000fc800078e020a */
[----:B------:R0:W-:Y:S01]  /*325d0*/  STL [R1+0x768], R2 ;  /* 0x0007680201007387 */ /* 0x0001e20000100800 */
[----:B-1----:R-:W-:-:S05]  /*325e0*/  IADD3 R4, PT, PT, R4, R8, RZ ;  /* 0x0000000804047210 */ /* 0x002fca0007ffe0ff */
[----:B------:R-:W-:Y:S01]  /*325f0*/  IMAD R10, R4, 0x9, R10 ;  /* 0x00000009040a7824 */ /* 0x000fe200078e020a */
[----:B------:R-:W-:Y:S02]  /*32600*/  LOP3.LUT R8, R72, R82, RZ, 0x3c, !PT ;  /* 0x0000005248087212 */ /* 0x000fe400078e3cff */
[----:B------:R-:W-:-:S04]  /*32610*/  LOP3.LUT R4, R73, R81, RZ, 0x3c, !PT ;  /* 0x0000005149047212 */ /* 0x000fc800078e3cff */
[----:B------:R-:W-:Y:S01]  /*32620*/  POPC R8, R8 ;  /* 0x0000000800087309 */ /* 0x000fe20000000000 */
[----:B------:R-:W-:Y:S01]  /*32630*/  VABSDIFF.U32 R16, R78, R2, RZ ;  /* 0x000000024e107214 */ /* 0x000fe200000e00ff */
[----:B------:R-:W-:-:S04]  /*32640*/  DEPBAR.LE SB5, 0x1 ;  /* 0x0000d0400000791a */ /* 0x000fc80000000000 */
[----:B0-----:R-:W-:Y:S02]  /*32650*/  LOP3.LUT R2, R14, 0xff, RZ, 0xc0, !PT ;  /* 0x000000ff0e027812 */ /* 0x001fe400078ec0ff */
[----:B------:R-:W0:Y:S03]  /*32660*/  POPC R4, R4 ;  /* 0x0000000400047309 */ /* 0x000e260000000000 */
[----:B------:R1:W-:Y:S04]  /*32670*/  STL [R1+0x764], R2 ;  /* 0x0007640201007387 */ /* 0x0003e80000100800 */
[----:B------:R-:W2:Y:S04]  /*32680*/  LDL R84, [R1+0x980] ;  /* 0x0009800001547983 */ /* 0x000ea80000100800 */
[----:B------:R-:W3:Y:S04]  /*32690*/  LDL R87, [R1+0x984] ;  /* 0x0009840001577983 */ /* 0x000ee80000100800 */
[----:B------:R-:W3:Y:S01]  /*326a0*/  LDL R86, [R1+0xb8c] ;  /* 0x000b8c0001567983 */ /* 0x000ee20000100800 */
[----:B------:R-:W-:-:S02]  /*326b0*/  LOP3.LUT R6, R74, R80, RZ, 0x3c, !PT ;  /* 0x000000504a067212 */ /* 0x000fc400078e3cff */
[----:B------:R-:W-:Y:S01]  /*326c0*/  LOP3.LUT R18, R75, R79, RZ, 0x3c, !PT ;  /* 0x0000004f4b127212 */ /* 0x000fe200078e3cff */
[----:B0-----:R-:W-:Y:S01]  /*326d0*/  IMAD.IADD R4, R8, 0x1, R4 ;  /* 0x0000000108047824 */ /* 0x001fe200078e0204 */
[----:B------:R-:W-:Y:S02]  /*326e0*/  VABSDIFF.U32 R8, R69, R2, RZ ;  /* 0x0000000245087214 */ /* 0x000fe400000e00ff */
[----:B------:R-:W-:Y:S01]  /*326f0*/  POPC R6, R6 ;  /* 0x0000000600067309 */ /* 0x000fe20000000000 */
[----:B------:R-:W-:Y:S01]  /*32700*/  IMAD.MOV.U32 R79, RZ, RZ, R19 ;  /* 0x000000ffff4f7224 */ /* 0x000fe200078e0013 */
[----:B-1---5:R-:W-:Y:S01]  /*32710*/  LOP3.LUT R2, R12, 0xff, RZ, 0xc0, !PT ;  /* 0x000000ff0c027812 */ /* 0x022fe200078ec0ff */
[----:B------:R-:W-:Y:S01]  /*32720*/  IMAD.MOV.U32 R78, RZ, RZ, R36 ;  /* 0x000000ffff4e7224 */ /* 0x000fe200078e0024 */
[----:B------:R-:W-:Y:S04]  /*32730*/  STL [R1+0x11d0], R69 ;  /* 0x0011d04501007387 */ /* 0x000fe80000100800 */
[----:B------:R-:W0:Y:S01]  /*32740*/  POPC R18, R18 ;  /* 0x0000001200127309 */ /* 0x000e220000000000 */
[----:B------:R-:W-:Y:S01]  /*32750*/  STL [R1+0x119c], R76 ;  /* 0x00119c4c01007387 */ /* 0x000fe20000100800 */
[----:B------:R-:W5:Y:S03]  /*32760*/  TEX.LL RZ, R78, R78, R0, UR10, 2D, 0x3 ;  /* 0x28ff0a004e4e7f60 */ /* 0x000f6600089e03ff */
[----:B------:R1:W-:Y:S04]  /*32770*/  STL [R1+0x1198], R77 ;  /* 0x0011984d01007387 */ /* 0x0003e80000100800 */
[----:B------:R1:W-:Y:S04]  /*32780*/  STL [R1+0x760], R2 ;  /* 0x0007600201007387 */ /* 0x0003e80000100800 */
[----:B------:R-:W3:Y:S04]  /*32790*/  LDL R101, [R1+0x988] ;  /* 0x0009880001657983 */ /* 0x000ee80000100800 */
[----:B------:R-:W3:Y:S01]  /*327a0*/  LDL R100, [R1+0x98c] ;  /* 0x00098c0001647983 */ /* 0x000ee20000100800 */
[----:B0-----:R-:W-:-:S02]  /*327b0*/  IMAD.IADD R6, R6, 0x1, R18 ;  /* 0x0000000106067824 */ /* 0x001fc400078e0212 */
[----:B------:R-:W-:Y:S01]  /*327c0*/  IMAD.MOV.U32 R18, RZ, RZ, R36 ;  /* 0x000000ffff127224 */ /* 0x000fe200078e0024 */
[----:B------:R-:W-:Y:S01]  /*327d0*/  MOV R80, R36 ;  /* 0x0000002400507202 */ /* 0x000fe20000000f00 */
[----:B------:R-:W-:Y:S01]  /*327e0*/  IMAD.MOV.U32 R81, RZ, RZ, R21 ;  /* 0x000000ffff517224 */ /* 0x000fe200078e0015 */
[----:B------:R-:W3:Y:S03]  /*327f0*/  LDL R73, [R1+0xb88] ;  /* 0x000b880001497983 */ /* 0x000ee60000100800 */
[----:B------:R-:W5:Y:S01]  /*32800*/  TEX.LL RZ, R18, R18, R0, UR6, 2D, 0x1 ;  /* 0x28ff060012127f60 */ /* 0x000f6200089e01ff */
[----:B------:R-:W3:Y:S01]  /*32810*/  LDL R98, [R1+0x99c] ;  /* 0x00099c0001627983 */ /* 0x000ee20000100800 */
[----:B------:R-:W5:Y:S01]  /*32820*/  TEX.LL RZ, R80, R80, R0, UR10, 2D, 0x3 ;  /* 0x28ff0a0050507f60 */ /* 0x000f6200089e03ff */
[----:B------:R-:W-:Y:S01]  /*32830*/  IMAD.IADD R10, R10, 0x1, R16 ;  /* 0x000000010a0a7824 */ /* 0x000fe200078e0210 */
[----:B------:R-:W-:Y:S01]  /*32840*/  IADD3 R40, PT, PT, R252, -0x2, RZ ;  /* 0xfffffffefc287810 */ /* 0x000fe20007ffe0ff */
[----:B------:R-:W-:Y:S01]  /*32850*/  IMAD.MOV.U32 R20, RZ, RZ, R36 ;  /* 0x000000ffff147224 */ /* 0x000fe200078e0024 */
[----:B------:R-:W-:Y:S01]  /*32860*/  MOV R53, R3 ;  /* 0x0000000300357202 */ /* 0x000fe20000000f00 */
[----:B------:R-:W-:-:S02]  /*32870*/  IMAD R4, R4, 0x9, R10 ;  /* 0x0000000904047824 */ /* 0x000fc400078e020a */
[----:B------:R-:W-:Y:S02]  /*32880*/  IMAD.MOV.U32 R83, RZ, RZ, R23 ;  /* 0x000000ffff537224 */ /* 0x000fe400078e0017 */
[--C-:B------:R-:W-:Y:S01]  /*32890*/  IMAD.MOV.U32 R82, RZ, RZ, R36.reuse ;  /* 0x000000ffff527224 */ /* 0x100fe200078e0024 */
[----:B------:R-:W-:Y:S01]  /*328a0*/  I2FP.F32.U32 R40, R40 ;  /* 0x0000002800287245 */ /* 0x000fe20000201000 */
[----:B------:R-:W-:Y:S02]  /*328b0*/  IMAD.MOV.U32 R22, RZ, RZ, R36 ;  /* 0x000000ffff167224 */ /* 0x000fe400078e0024 */
[----:B------:R-:W-:Y:S02]  /*328c0*/  IMAD.MOV.U32 R61, RZ, RZ, R3 ;  /* 0x000000ffff3d7224 */ /* 0x000fe400078e0003 */
[----:B------:R-:W-:Y:S02]  /*328d0*/  IMAD.MOV.U32 R65, RZ, RZ, R5 ;  /* 0x000000ffff417224 */ /* 0x000fe400078e0005 */
[----:B------:R-:W-:Y:S01]  /*328e0*/  IMAD.MOV.U32 R57, RZ, RZ, R7 ;  /* 0x000000ffff397224 */ /* 0x000fe200078e0007 */
[----:B------:R-:W-:Y:S01]  /*328f0*/  MOV R45, R11 ;  /* 0x0000000b002d7202 */ /* 0x000fe20000000f00 */
[----:B------:R-:W-:-:S02]  /*32900*/  IMAD.IADD R4, R4, 0x1, R8 ;  /* 0x0000000104047824 */ /* 0x000fc400078e0208 */
[----:B------:R-:W-:Y:S01]  /*32910*/  IMAD.MOV.U32 R24, RZ, RZ, R36 ;  /* 0x000000ffff187224 */ /* 0x000fe200078e0024 */
[----:B------:R-:W5:Y:S01]  /*32920*/  TEX.LL RZ, R20, R20, R0, UR6, 2D, 0x1 ;  /* 0x28ff060014147f60 */ /* 0x000f6200089e01ff */
[----:B------:R-:W-:Y:S01]  /*32930*/  TEX.LL RZ, R82, R82, R0, UR10, 2D, 0x3 ;  /* 0x28ff0a0052527f60 */ /* 0x000fe200089e03ff */
[----:B------:R-:W5:Y:S01]  /*32940*/  TEX.LL RZ, R22, R22, R0, UR6, 2D, 0x1 ;  /* 0x28ff060016167f60 */ /* 0x000f6200089e01ff */
[----:B------:R-:W-:Y:S01]  /*32950*/  IMAD.MOV.U32 R37, RZ, RZ, R25 ;  /* 0x000000ffff257224 */ /* 0x000fe200078e0019 */
[----:B------:R-:W-:Y:S01]  /*32960*/  MOV R60, R40 ;  /* 0x00000028003c7202 */ /* 0x000fe20000000f00 */
[----:B------:R-:W-:Y:S01]  /*32970*/  IMAD R14, R6, 0x9, R4 ;  /* 0x00000009060e7824 */ /* 0x000fe200078e0204 */
[----:B------:R-:W3:Y:S01]  /*32980*/  LDL R104, [R1+0x998] ;  /* 0x0009980001687983 */ /* 0x000ee20000100800 */
[--C-:B------:R-:W-:Y:S02]  /*32990*/  IMAD.MOV.U32 R52, RZ, RZ, R40.reuse ;  /* 0x000000ffff347224 */ /* 0x100fe400078e0028 */
[--C-:B------:R-:W-:Y:S01]  /*329a0*/  IMAD.MOV.U32 R4, RZ, RZ, R40.reuse ;  /* 0x000000ffff047224 */ /* 0x100fe200078e0028 */
[----:B------:R-:W3:Y:S01]  /*329b0*/  LDL R99, [R1+0xb84] ;  /* 0x000b840001637983 */ /* 0x000ee20000100800 */
[----:B------:R-:W-:-:S02]  /*329c0*/  IMAD.MOV.U32 R64, RZ, RZ, R40 ;  /* 0x000000ffff407224 */ /* 0x000fc400078e0028 */
[--C-:B------:R-:W-:Y:S01]  /*329d0*/  IMAD.MOV.U32 R6, RZ, RZ, R40.reuse ;  /* 0x000000ffff067224 */ /* 0x100fe200078e0028 */
[----:B------:R-:W3:Y:S01]  /*329e0*/  LDL R103, [R1+0x9a0] ;  /* 0x0009a00001677983 */ /* 0x000ee20000100800 */
[--C-:B------:R-:W-:Y:S02]  /*329f0*/  IMAD.MOV.U32 R56, RZ, RZ, R40.reuse ;  /* 0x000000ffff387224 */ /* 0x100fe400078e0028 */
[----:B------:R-:W-:Y:S01]  /*32a00*/  IMAD.MOV.U32 R49, RZ, RZ, R9 ;  /* 0x000000ffff317224 */ /* 0x000fe200078e0009 */
[----:B------:R-:W3:Y:S01]  /*32a10*/  LDL R102, [R1+0x9a4] ;  /* 0x0009a40001667983 */ /* 0x000ee20000100800 */
[--C-:B------:R-:W-:Y:S01]  /*32a20*/  IMAD.MOV.U32 R48, RZ, RZ, R40.reuse ;  /* 0x000000ffff307224 */ /* 0x100fe200078e0028 */
[----:B------:R-:W-:Y:S01]  /*32a30*/  MOV R8, R40 ;  /* 0x0000002800087202 */ /* 0x000fe20000000f00 */
[--C-:B------:R-:W-:Y:S02]  /*32a40*/  IMAD.MOV.U32 R10, RZ, RZ, R40.reuse ;  /* 0x000000ffff0a7224 */ /* 0x100fe400078e0028 */
[----:B------:R-:W-:-:S02]  /*32a50*/  IMAD.MOV.U32 R44, RZ, RZ, R40 ;  /* 0x000000ffff2c7224 */ /* 0x000fc400078e0028 */
[----:B------:R-:W-:Y:S02]  /*32a60*/  IMAD.MOV.U32 R41, RZ, RZ, R13 ;  /* 0x000000ffff297224 */ /* 0x000fe400078e000d */
[----:B------:R-:W-:Y:S01]  /*32a70*/  IMAD.MOV.U32 R12, RZ, RZ, R40 ;  /* 0x000000ffff0c7224 */ /* 0x000fe200078e0028 */
[----:B--2---:R-:W-:Y:S02]  /*32a80*/  LOP3.LUT R16, R76, R84, RZ, 0x3c, !PT ;  /* 0x000000544c107212 */ /* 0x004fe400078e3cff */
[----:B---3--:R-:W-:Y:S01]  /*32a90*/  LOP3.LUT R29, R77, R87, RZ, 0x3c, !PT ;  /* 0x000000574d1d7212 */ /* 0x008fe200078e3cff */
[----:B------:R-:W-:Y:S01]  /*32aa0*/  TEX.LL RZ, R84, R36, R0, UR10, 2D, 0x3 ;  /* 0x28ff0a0024547f60 */ /* 0x000fe200089e03ff */
[----:B------:R-:W5:Y:S02]  /*32ab0*/  TEX.LL RZ, R24, R24, R0, UR6, 2D, 0x1 ;  /* 0x28ff060018187f60 */ /* 0x000f6400089e01ff */
[----:B------:R-:W-:Y:S01]  /*32ac0*/  POPC R16, R16 ;  /* 0x0000001000107309 */ /* 0x000fe20000000000 */
[----:B------:R-:W-:Y:S01]  /*32ad0*/  VABSDIFF.U32 R27, R86, R2, RZ ;  /* 0x00000002561b7214 */ /* 0x000fe200000e00ff */
[----:B-1----:R-:W2:Y:S01]  /*32ae0*/  LDL R77, [R1+0xb7c] ;  /* 0x000b7c00014d7983 */ /* 0x002ea20000100800 */
[----:B------:R-:W-:Y:S01]  /*32af0*/  TEX.LL RZ, R86, R60, R0, UR10, 2D, 0x3 ;  /* 0x28ff0a003c567f60 */ /* 0x000fe200089e03ff */
[----:B------:R-:W5:Y:S01]  /*32b00*/  TEX.LL RZ, R31, R52, R0, UR6, 2D, 0x1 ;  /* 0x28ff0600341f7f60 */ /* 0x000f6200089e01ff */
[----:B------:R-:W-:Y:S01]  /*32b10*/  TEX.LL RZ, R88, R64, R0, UR10, 2D, 0x3 ;  /* 0x28ff0a0040587f60 */ /* 0x000fe200089e03ff */
[----:B------:R-:W5:Y:S01]  /*32b20*/  TEX.LL RZ, R4, R4, R0, UR6, 2D, 0x1 ;  /* 0x28ff060004047f60 */ /* 0x000f6200089e01ff */
[----:B------:R-:W-:Y:S01]  /*32b30*/  TEX.LL RZ, R90, R56, R0, UR10, 2D, 0x3 ;  /* 0x28ff0a00385a7f60 */ /* 0x000fe200089e03ff */
[----:B------:R-:W5:Y:S01]  /*32b40*/  TEX.LL RZ, R6, R6, R0, UR6, 2D, 0x1 ;  /* 0x28ff060006067f60 */ /* 0x000f6200089e01ff */
[----:B------:R-:W5:Y:S01]  /*32b50*/  TEX.LL RZ, R92, R48, R0, UR10, 2D, 0x3 ;  /* 0x28ff0a00305c7f60 */ /* 0x000f6200089e03ff */
[----:B------:R-:W-:Y:S01]  /*32b60*/  TEX.LL RZ, R94, R44, R0, UR10, 2D, 0x3 ;  /* 0x28ff0a002c5e7f60 */ /* 0x000fe200089e03ff */
[----:B------:R-:W5:Y:S01]  /*32b70*/  TEX.LL RZ, R33, R8, R0, UR6, 2D, 0x1 ;  /* 0x28ff060008217f60 */ /* 0x000f6200089e01ff */
[----:B------:R-:W5:Y:S01]  /*32b80*/  TEX.LL RZ, R10, R10, R0, UR6, 2D, 0x1 ;  /* 0x28ff06000a0a7f60 */ /* 0x000f6200089e01ff */
[----:B------:R-:W-:Y:S01]  /*32b90*/  TEX.LL RZ, R96, R40, R0, UR10, 2D, 0x3 ;  /* 0x28ff0a0028607f60 */ /* 0x000fe200089e03ff */
[----:B------:R0:W5:Y:S01]  /*32ba0*/  TEX.LL RZ, R8, R12, R0, UR6, 2D, 0x1 ;  /* 0x28ff06000c087f60 */ /* 0x00016200089e01ff */
[----:B------:R-:W1:Y:S02]  /*32bb0*/  POPC R29, R29 ;  /* 0x0000001d001d7309 */ /* 0x000e640000000000 */
[----:B-1----:R-:W-:Y:S01]  /*32bc0*/  IMAD.IADD R16, R16, 0x1, R29 ;  /* 0x0000000110107824 */ /* 0x002fe200078e021d */
[----:B0-----:R-:W-:Y:S01]  /*32bd0*/  IADD3 R12, PT, PT, R14, R27, RZ ;  /* 0x0000001b0e0c7210 */ /* 0x001fe20007ffe0ff */
[----:B------:R-:W-:-:S04]  /*32be0*/  DEPBAR.LE SB5, 0xc ;  /* 0x0000d3000000791a */ /* 0x000fc80000000000 */
[----:B------:R-:W-:Y:S01]  /*32bf0*/  LOP3.LUT R14, R78, R101, RZ, 0x3c, !PT ;  /* 0x000000654e0e7212 */ /* 0x000fe200078e3cff */
[----:B------:R-:W-:Y:S01]  /*32c00*/  IMAD R12, R16, 0x9, R12 ;  /* 0x00000009100c7824 */ /* 0x000fe200078e020c */
[----:B------:R-:W-:-:S04]  /*32c10*/  LOP3.LUT R16, R79, R100, RZ, 0x3c, !PT ;  /* 0x000000644f107212 */ /* 0x000fc800078e3cff */
[----:B------:R-:W-:Y:S08]  /*32c20*/  POPC R14, R14 ;  /* 0x0000000e000e7309 */ /* 0x000ff00000000000 */
[----:B------:R-:W0:Y:S01]  /*32c30*/  POPC R16, R16 ;  /* 0x0000001000107309 */ /* 0x000e220000000000 */
[----:B------:R-:W-:-:S04]  /*32c40*/  DEPBAR.LE SB5, 0xb ;  /* 0x0000d2c00000791a */ /* 0x000fc80000000000 */
[----:B------:R-:W-:Y:S01]  /*32c50*/  LOP3.LUT R2, R18, 0xff, RZ, 0xc0, !PT ;  /* 0x000000ff12027812 */ /* 0x000fe200078ec0ff */
[----:B------:R-:W-:Y:S04]  /*32c60*/  STL [R1+0xc7c], R36 ;  /* 0x000c7c2401007387 */ /* 0x000fe80000100800 */
[----:B------:R-:W-:Y:S04]  /*32c70*/  STL [R1+0x1190], R78 ;  /* 0x0011904e01007387 */ /* 0x000fe80000100800 */
[----:B------:R-:W-:Y:S04]  /*32c80*/  STL [R1+0x118c], R79 ;  /* 0x00118c4f01007387 */ /* 0x000fe80000100800 */
[----:B------:R1:W-:Y:S01]  /*32c90*/  STL [R1+0x75c], R2 ;  /* 0x00075c0201007387 */ /* 0x0003e20000100800 */
[----:B0-----:R-:W-:Y:S01]  /*32ca0*/  IMAD.IADD R14, R14, 0x1, R16 ;  /* 0x000000010e0e7824 */ /* 0x001fe200078e0210 */
[----:B------:R-:W-:-:S04]  /*32cb0*/  DEPBAR.LE SB5, 0xa ;  /* 0x0000d2800000791a */ /* 0x000fc80000000000 */
[----:B------:R-:W-:Y:S01]  /*32cc0*/  LOP3.LUT R16, R81, R98, RZ, 0x3c, !PT ;  /* 0x0000006251107212 */ /* 0x000fe200078e3cff */
[----:B------:R-:W3:Y:S04]  /*32cd0*/  LDL R101, [R1+0x9a8] ;  /* 0x0009a80001657983 */ /* 0x000ee80000100800 */
[----:B------:R-:W3:Y:S04]  /*32ce0*/  LDL R100, [R1+0x9ac] ;  /* 0x0009ac0001647983 */ /* 0x000ee80000100800 */
[----:B------:R-:W-:Y:S04]  /*32cf0*/  STL [R1+0x11bc], R73 ;  /* 0x0011bc4901007387 */ /* 0x000fe80000100800 */
[----:B------:R-:W-:Y:S04]  /*32d00*/  STL [R1+0x1188], R80 ;  /* 0x0011885001007387 */ /* 0x000fe80000100800 */
[----:B------:R-:W3:Y:S01]  /*32d10*/  LDL R98, [R1+0xb78] ;  /* 0x000b780001627983 */ /* 0x000ee20000100800 */
[----:B------:R-:W-:-:S05]  /*32d20*/  VABSDIFF.U32 R18, R73, R2, RZ ;  /* 0x0000000249127214 */ /* 0x000fca00000e00ff */
[----:B------:R-:W-:-:S04]  /*32d30*/  IMAD.IADD R12, R12, 0x1, R18 ;  /* 0x000000010c0c7824 */ /* 0x000fc800078e0212 */
[----:B------:R-:W-:Y:S01]  /*32d40*/  IMAD R14, R14, 0x9, R12 ;  /* 0x000000090e0e7824 */ /* 0x000fe200078e020c */
[----:B------:R-:W-:Y:S01]  /*32d50*/  LOP3.LUT R12, R80, R104, RZ, 0x3c, !PT ;  /* 0x00000068500c7212 */ /* 0x000fe200078e3cff */
[----:B------:R-:W-:Y:S01]  /*32d60*/  POPC R16, R16 ;  /* 0x0000001000107309 */ /* 0x000fe20000000000 */
[----:B------:R-:W-:-:S04]  /*32d70*/  DEPBAR.LE SB5, 0x9 ;  /* 0x0000d2400000791a */ /* 0x000fc80000000000 */
[----:B-1----:R-:W-:-:S03]  /*32d80*/  LOP3.LUT R2, R20, 0xff, RZ, 0xc0, !PT ;  /* 0x000000ff14027812 */ /* 0x002fc600078ec0ff */
[----:B------:R-:W0:Y:S01]  /*32d90*/  POPC R12, R12 ;  /* 0x0000000c000c7309 */ /* 0x000e220000000000 */
[----:B------:R-:W-:Y:S01]  /*32da0*/  VABSDIFF.U32 R18, R99, R2, RZ ;  /* 0x0000000263127214 */ /* 0x000fe200000e00ff */
[----:B------:R-:W-:Y:S04]  /*32db0*/  STL [R1+0x1184], R81 ;  /* 0x0011845101007387 */ /* 0x000fe80000100800 */
[----:B------:R1:W-:Y:S01]  /*32dc0*/  STL [R1+0x758], R2 ;  /* 0x0007580201007387 */ /* 0x0003e20000100800 */
[----:B------:R-:W-:-:S03]  /*32dd0*/  IMAD.IADD R14, R14, 0x1, R18 ;  /* 0x000000010e0e7824 */ /* 0x000fc600078e0212 */
[----:B------:R-:W3:Y:S04]  /*32de0*/  LDL R99, [R1+0x8f8] ;  /* 0x0008f80001637983 */ /* 0x000ee80000100800 */
[----:B------:R-:W3:Y:S01]  /*32df0*/  LDL R69, [R1+0x8fc] ;  /* 0x0008fc0001457983 */ /* 0x000ee20000100800 */
[----:B0-----:R-:W-:Y:S01]  /*32e00*/  IADD3 R12, PT, PT, R12, R16, RZ ;  /* 0x000000100c0c7210 */ /* 0x001fe20007ffe0ff */
[----:B------:R-:W-:-:S04]  /*32e10*/  DEPBAR.LE SB5, 0x8 ;  /* 0x0000d2000000791a */ /* 0x000fc80000000000 */
[----:B-1----:R-:W-:Y:S01]  /*32e20*/  LOP3.LUT R2, R22, 0xff, RZ, 0xc0, !PT ;  /* 0x000000ff16027812 */ /* 0x002fe200078ec0ff */
[----:B------:R-:W3:Y:S04]  /*32e30*/  LDL R81, [R1+0xb64] ;  /* 0x000b640001517983 */ /* 0x000ee80000100800 */
[----:B------:R-:W-:Y:S01]  /*32e40*/  STL [R1+0x117c], R82 ;  /* 0x00117c5201007387 */ /* 0x000fe20000100800 */
[----:B------:R-:W-:-:S03]  /*32e50*/  IMAD R12, R12, 0x9, R14 ;  /* 0x000000090c0c7824 */ /* 0x000fc600078e020e */
[----:B------:R-:W-:Y:S04]  /*32e60*/  STL [R1+0x1178], R83 ;  /* 0x0011785301007387 */ /* 0x000fe80000100800 */
[----:B------:R0:W-:Y:S04]  /*32e70*/  STL [R1+0x754], R2 ;  /* 0x0007540201007387 */ /* 0x0001e80000100800 */
[----:B------:R-:W3:Y:S04]  /*32e80*/  LDL R66, [R1+0x8f0] ;  /* 0x0008f00001427983 */ /* 0x000ee80000100800 */
[----:B------:R-:W3:Y:S01]  /*32e90*/  LDL R67, [R1+0x8f4] ;  /* 0x0008f40001437983 */ /* 0x000ee20000100800 */
[----:B--2---:R-:W-:Y:S01]  /*32ea0*/  VABSDIFF.U32 R18, R77, R2, RZ ;  /* 0x000000024d127214 */ /* 0x004fe200000e00ff */
[----:B------:R-:W-:-:S04]  /*32eb0*/  DEPBAR.LE SB5, 0x7 ;  /* 0x0000d1c00000791a */ /* 0x000fc80000000000 */
[----:B0-----:R-:W-:Y:S01]  /*32ec0*/  LOP3.LUT R2, R24, 0xff, RZ, 0xc0, !PT ;  /* 0x000000ff18027812 */ /* 0x001fe200078ec0ff */
[----:B------:R-:W-:Y:S01]  /*32ed0*/  STL [R1+0x11a8], R77 ;  /* 0x0011a84d01007387 */ /* 0x000fe20000100800 */
[----:B------:R-:W-:-:S03]  /*32ee0*/  IMAD.IADD R12, R12, 0x1, R18 ;  /* 0x000000010c0c7824 */ /* 0x000fc600078e0212 */
[----:B------:R-:W-:Y:S04]  /*32ef0*/  STL [R1+0x1174], R84 ;  /* 0x0011745401007387 */ /* 0x000fe80000100800 */
[----:B------:R-:W-:Y:S04]  /*32f00*/  STL [R1+0x1170], R85 ;  /* 0x0011705501007387 */ /* 0x000fe80000100800 */
[----:B------:R0:W-:Y:S01]  /*32f10*/  STL [R1+0x750], R2 ;  /* 0x0007500201007387 */ /* 0x0001e20000100800 */
[----:B------:R-:W-:Y:S02]  /*32f20*/  LOP3.LUT R14, R82, R103, RZ, 0x3c, !PT ;  /* 0x00000067520e7212 */ /* 0x000fe400078e3cff */
[----:B------:R-:W-:Y:S01]  /*32f30*/  LOP3.LUT R16, R83, R102, RZ, 0x3c, !PT ;  /* 0x0000006653107212 */ /* 0x000fe200078e3cff */
[----:B------:R-:W2:Y:S01]  /*32f40*/  LDL R68, [R1+0x8e8] ;  /* 0x0008e80001447983 */ /* 0x000ea20000100800 */
[----:B---3--:R-:W-:-:S03]  /*32f50*/  VABSDIFF.U32 R18, R98, R2, RZ ;  /* 0x0000000262127214 */ /* 0x008fc600000e00ff */
[----:B------:R-:W3:Y:S04]  /*32f60*/  LDL R73, [R1+0x8ec] ;  /* 0x0008ec0001497983 */ /* 0x000ee80000100800 */
[----:B------:R-:W2:Y:S01]  /*32f70*/  LDL R98, [R1+0xb60] ;  /* 0x000b600001627983 */ /* 0x000ea20000100800 */
[----:B------:R-:W-:Y:S08]  /*32f80*/  POPC R14, R14 ;  /* 0x0000000e000e7309 */ /* 0x000ff00000000000 */
[----:B------:R-:W1:Y:S01]  /*32f90*/  POPC R16, R16 ;  /* 0x0000001000107309 */ /* 0x000e620000000000 */
[----:B------:R-:W-:-:S04]  /*32fa0*/  DEPBAR.LE SB5, 0x6 ;  /* 0x0000d1800000791a */ /* 0x000fc80000000000 */
[----:B0-----:R-:W-:Y:S01]  /*32fb0*/  LOP3.LUT R2, R31, 0xff, RZ, 0xc0, !PT ;  /* 0x000000ff1f027812 */ /* 0x001fe200078ec0ff */
[----:B-1----:R-:W-:Y:S01]  /*32fc0*/  IMAD.IADD R14, R14, 0x1, R16 ;  /* 0x000000010e0e7824 */ /* 0x002fe200078e0210 */
[----:B------:R-:W-:Y:S02]  /*32fd0*/  LOP3.LUT R16, R85, R100, RZ, 0x3c, !PT ;  /* 0x0000006455107212 */ /* 0x000fe400078e3cff */
[----:B------:R-:W3:Y:S01]  /*32fe0*/  LDL R85, [R1+0xb5c] ;  /* 0x000b5c0001557983 */ /* 0x000ee20000100800 */
[----:B------:R-:W-:-:S03]  /*32ff0*/  IMAD R14, R14, 0x9, R12 ;  /* 0x000000090e0e7824 */ /* 0x000fc600078e020c */
[----:B------:R-:W-:Y:S01]  /*33000*/  STL [R1+0x1168], R86 ;  /* 0x0011685601007387 */ /* 0x000fe20000100800 */
[----:B------:R-:W-:Y:S01]  /*33010*/  IMAD.IADD R14, R14, 0x1, R18 ;  /* 0x000000010e0e7824 */ /* 0x000fe200078e0212 */
[----:B------:R-:W-:Y:S02]  /*33020*/  VABSDIFF.U32 R18, R81, R2, RZ ;  /* 0x0000000251127214 */ /* 0x000fe400000e00ff */
[----:B------:R-:W-:Y:S04]  /*33030*/  STL [R1+0x11e0], R69 ;  /* 0x0011e04501007387 */ /* 0x000fe80000100800 */
[----:B------:R-:W-:Y:S04]  /*33040*/  STL [R1+0x1164], R87 ;  /* 0x0011645701007387 */ /* 0x000fe80000100800 */
[----:B------:R0:W-:Y:S04]  /*33050*/  STL [R1+0x74c], R2 ;  /* 0x00074c0201007387 */ /* 0x0001e80000100800 */
[----:B------:R-:W3:Y:S04]  /*33060*/  LDL R70, [R1+0x8e0] ;  /* 0x0008e00001467983 */ /* 0x000ee80000100800 */
[----:B------:R-:W3:Y:S01]  /*33070*/  LDL R71, [R1+0x8e4] ;  /* 0x0008e40001477983 */ /* 0x000ee20000100800 */
[----:B------:R-:W-:-:S04]  /*33080*/  DEPBAR.LE SB5, 0x5 ;  /* 0x0000d1400000791a */ /* 0x000fc80000000000 */
[----:B0-----:R-:W-:Y:S01]  /*33090*/  LOP3.LUT R2, R4, 0xff, RZ, 0xc0, !PT ;  /* 0x000000ff04027812 */ /* 0x001fe200078ec0ff */
[----:B------:R-:W3:Y:S04]  /*330a0*/  LDL R72, [R1+0x8d8] ;  /* 0x0008d80001487983 */ /* 0x000ee80000100800 */
[----:B------:R-:W3:Y:S04]  /*330b0*/  LDL R77, [R1+0x8dc] ;  /* 0x0008dc00014d7983 */ /* 0x000ee80000100800 */
[----:B------:R-:W-:Y:S04]  /*330c0*/  STL [R1+0x1194], R81 ;  /* 0x0011945101007387 */ /* 0x000fe80000100800 */
[----:B------:R-:W-:Y:S04]  /*330d0*/  STL [R1+0x1160], R88 ;  /* 0x0011605801007387 */ /* 0x000fe80000100800 */
[----:B------:R-:W-:Y:S04]  /*330e0*/  STL.64 [R1+0x11d8], R66 ;  /* 0x0011d84201007387 */ /* 0x000fe80000100a00 */
[----:B------:R-:W-:Y:S04]  /*330f0*/  STL [R1+0x115c], R89 ;  /* 0x00115c5901007387 */ /* 0x000fe80000100800 */
[----:B------:R0:W-:Y:S01]  /*33100*/  STL [R1+0x748], R2 ;  /* 0x0007480201007387 */ /* 0x0001e20000100800 */
[----:B--2---:R-:W-:-:S03]  /*33110*/  VABSDIFF.U32 R4, R98, R2, RZ ;  /* 0x0000000262047214 */ /* 0x004fc600000e00ff */
[----:B------:R-:W2:Y:S01]  /*33120*/  LDL R98, [R1+0xb58] ;  /* 0x000b580001627983 */ /* 0x000ea20000100800 */
[----:B------:R-:W-:Y:S01]  /*33130*/  LOP3.LUT R12, R84, R101, RZ, 0x3c, !PT ;  /* 0x00000065540c7212 */ /* 0x000fe200078e3cff */
        /* <DEDUP_REMOVED lines=8> */
[----:B------:R-:W-:Y:S01]  /*331c0*/  IADD3 R12, PT, PT, R12, R18, RZ ;  /* 0x000000120c0c7210 */ /* 0x000fe20007ffe0ff */
[----:B-1----:R-:W-:Y:S01]  /*331d0*/  IMAD.IADD R14, R14, 0x1, R16 ;  /* 0x000000010e0e7824 */ /* 0x002fe200078e0210 */
[----:B------:R-:W-:Y:S01]  /*331e0*/  LOP3.LUT R16, R89, R67, RZ, 0x3c, !PT ;  /* 0x0000004359107212 */ /* 0x000fe200078e3cff */
[----:B------:R-:W-:-:S04]  /*331f0*/  DEPBAR.LE SB5, 0x4 ;  /* 0x0000d1000000791a */ /* 0x000fc80000000000 */
[----:B0-----:R-:W-:Y:S01]  /*33200*/  LOP3.LUT R2, R6, 0xff, RZ, 0xc0, !PT ;  /* 0x000000ff06027812 */ /* 0x001fe200078ec0ff */
[----:B------:R-:W-:Y:S01]  /*33210*/  IMAD R14, R14, 0x9, R12 ;  /* 0x000000090e0e7824 */ /* 0x000fe200078e020c */
[----:B------:R-:W-:Y:S01]  /*33220*/  LOP3.LUT R12, R88, R66, RZ, 0x3c, !PT ;  /* 0x00000042580c7212 */ /* 0x000fe200078e3cff */
[----:B------:R-:W2:Y:S01]  /*33230*/  LDL R89, [R1+0xb54] ;  /* 0x000b540001597983 */ /* 0x000ea20000100800 */
[----:B------:R-:W-:Y:S03]  /*33240*/  POPC R16, R16 ;  /* 0x0000001000107309 */ /* 0x000fe60000000000 */
[----:B------:R-:W-:Y:S05]  /*33250*/  STL [R1+0x11e4], R68 ;  /* 0x0011e44401007387 */ /* 0x000fea0000100800 */
[----:B------:R-:W0:Y:S01]  /*33260*/  POPC R12, R12 ;  /* 0x0000000c000c7309 */ /* 0x000e220000000000 */
[----:B------:R-:W-:Y:S01]  /*33270*/  STL [R1+0x1154], R90 ;  /* 0x0011545a01007387 */ /* 0x000fe20000100800 */
[----:B---3--:R-:W-:-:S03]  /*33280*/  VABSDIFF.U32 R6, R85, R2, RZ ;  /* 0x0000000255067214 */ /* 0x008fc600000e00ff */
[----:B------:R-:W-:Y:S04]  /*33290*/  STL [R1+0x1150], R91 ;  /* 0x0011505b01007387 */ /* 0x000fe80000100800 */
[----:B------:R1:W-:Y:S04]  /*332a0*/  STL [R1+0x744], R2 ;  /* 0x0007440201007387 */ /* 0x0003e80000100800 */
[----:B------:R-:W-:Y:S01]  /*332b0*/  STL [R1+0x1180], R85 ;  /* 0x0011805501007387 */ /* 0x000fe20000100800 */
[----:B------:R-:W-:-:S04]  /*332c0*/  DEPBAR.LE SB5, 0x2 ;  /* 0x0000d0800000791a */ /* 0x000fc80000000000 */
[----:B------:R-:W-:Y:S01]  /*332d0*/  STL [R1+0x114c], R92 ;  /* 0x00114c5c01007387 */ /* 0x000fe20000100800 */
[----:B-1----:R-:W-:-:S03]  /*332e0*/  LOP3.LUT R2, R33, 0xff, RZ, 0xc0, !PT ;  /* 0x000000ff21027812 */ /* 0x002fc600078ec0ff */
[----:B------:R-:W-:Y:S01]  /*332f0*/  STL.64 [R1+0x11e8], R70 ;  /* 0x0011e84601007387 */ /* 0x000fe20000100a00 */
[----:B0-----:R-:W-:-:S03]  /*33300*/  IMAD.IADD R12, R12, 0x1, R16 ;  /* 0x000000010c0c7824 */ /* 0x001fc600078e0210 */
[----:B------:R-:W-:Y:S04]  /*33310*/  STL [R1+0x1148], R93 ;  /* 0x0011485d01007387 */ /* 0x000fe80000100800 */
[----:B------:R-:W-:Y:S04]  /*33320*/  STL.64 [R1+0x11f0], R72 ;  /* 0x0011f04801007387 */ /* 0x000fe80000100a00 */
[----:B------:R-:W-:Y:S04]  /*33330*/  STL [R1+0x1140], R94 ;  /* 0x0011405e01007387 */ /* 0x000fe80000100800 */
[----:B------:R-:W-:Y:S04]  /*33340*/  STL [R1+0x113c], R95 ;  /* 0x00113c5f01007387 */ /* 0x000fe80000100800 */
[----:B------:R0:W-:Y:S01]  /*33350*/  STL [R1+0x740], R2 ;  /* 0x0007400201007387 */ /* 0x0001e20000100800 */
[----:B--2---:R-:W-:Y:S01]  /*33360*/  VABSDIFF.U32 R16, R98, R2, RZ ;  /* 0x0000000262107214 */ /* 0x004fe200000e00ff */
[----:B------:R-:W-:-:S04]  /*33370*/  DEPBAR.LE SB5, 0x1 ;  /* 0x0000d0400000791a */ /* 0x000fc80000000000 */
[----:B0-----:R-:W-:-:S05]  /*33380*/  LOP3.LUT R2, R10, 0xff, RZ, 0xc0, !PT ;  /* 0x000000ff0a027812 */ /* 0x001fca00078ec0ff */
[----:B------:R0:W-:Y:S04]  /*33390*/  STL [R1+0x73c], R2 ;  /* 0x00073c0201007387 */ /* 0x0001e80000100800 */
[----:B------:R-:W2:Y:S04]  /*333a0*/  LDL R74, [R1+0x8d0] ;  /* 0x0008d000014a7983 */ /* 0x000ea80000100800 */
[----:B------:R-:W2:Y:S01]  /*333b0*/  LDL R75, [R1+0x8d4] ;  /* 0x0008d400014b7983 */ /* 0x000ea20000100800 */
[----:B------:R-:W-:Y:S01]  /*333c0*/  IMAD.IADD R4, R14, 0x1, R4 ;  /* 0x000000010e047824 */ /* 0x000fe200078e0204 */
[----:B------:R-:W-:-:S02]  /*333d0*/  LOP3.LUT R14, R91, R73, RZ, 0x3c, !PT ;  /* 0x000000495b0e7212 */ /* 0x000fc400078e3cff */
[----:B------:R-:W3:Y:S01]  /*333e0*/  LDL R106, [R1+0xb50] ;  /* 0x000b5000016a7983 */ /* 0x000ee20000100800 */
        /* <DEDUP_REMOVED lines=11> */
[----:B------:R-:W-:-:S02]  /*334a0*/  IMAD.IADD R14, R14, 0x1, R16 ;  /* 0x000000010e0e7824 */ /* 0x000fc400078e0210 */
[----:B------:R-:W-:Y:S02]  /*334b0*/  IMAD.MOV.U32 R99, RZ, RZ, R15 ;  /* 0x000000ffff637224 */ /* 0x000fe400078e000f */
[----:B------:R-:W-:Y:S01]  /*334c0*/  IMAD.MOV.U32 R98, RZ, RZ, R40 ;  /* 0x000000ffff627224 */ /* 0x000fe200078e0028 */
[----:B------:R-:W-:Y:S01]  /*334d0*/  VABSDIFF.U32 R10, R89, R2, RZ ;  /* 0x00000002590a7214 */ /* 0x000fe200000e00ff */
[----:B------:R-:W-:Y:S01]  /*334e0*/  STL [R1+0x116c], R89 ;  /* 0x00116c5901007387 */ /* 0x000fe20000100800 */
[----:B0----5:R-:W-:Y:S01]  /*334f0*/  LOP3.LUT R2, R8, 0xff, RZ, 0xc0, !PT ;  /* 0x000000ff08027812 */ /* 0x021fe200078ec0ff */
[----:B-1----:R-:W-:-:S04]  /*33500*/  IMAD.IADD R4, R12, 0x1, R4 ;  /* 0x000000010c047824 */ /* 0x002fc800078e0204 */
[----:B------:R-:W-:Y:S02]  /*33510*/  IMAD R4, R4, 0x9, R14 ;  /* 0x0000000904047824 */ /* 0x000fe400078e020e */
[--C-:B------:R-:W-:Y:S01]  /*33520*/  IMAD.MOV.U32 R14, RZ, RZ, R40.reuse ;  /* 0x000000ffff0e7224 */ /* 0x100fe200078e0028 */
[----:B------:R-:W-:Y:S01]  /*33530*/  STL [R1+0x1138], R96 ;  /* 0x0011386001007387 */ /* 0x000fe20000100800 */
[----:B------:R-:W-:Y:S04]  /*33540*/  TEX.LL RZ, R98, R98, R0, UR10, 2D, 0x3 ;  /* 0x28ff0a0062627f60 */ /* 0x000fe800089e03ff */
[----:B------:R-:W5:Y:S01]  /*33550*/  TEX.LL RZ, R14, R14, R0, UR6, 2D, 0x1 ;  /* 0x28ff06000e0e7f60 */ /* 0x000f6200089e01ff */
[----:B------:R-:W-:Y:S01]  /*33560*/  IMAD.MOV.U32 R101, RZ, RZ, R17 ;  /* 0x000000ffff657224 */ /* 0x000fe200078e0011 */
[----:B------:R-:W-:Y:S01]  /*33570*/  MOV R100, R40 ;  /* 0x0000002800647202 */ /* 0x000fe20000000f00 */
[----:B------:R-:W-:Y:S01]  /*33580*/  IMAD.MOV.U32 R16, RZ, RZ, R40 ;  /* 0x000000ffff107224 */ /* 0x000fe200078e0028 */
[----:B------:R-:W-:-:S02]  /*33590*/  LOP3.LUT R6, R94, R72, RZ, 0x3c, !PT ;  /* 0x000000485e067212 */ /* 0x000fc400078e3cff */
[----:B------:R-:W-:Y:S02]  /*335a0*/  LOP3.LUT R18, R95, R77, RZ, 0x3c, !PT ;  /* 0x0000004d5f127212 */ /* 0x000fe400078e3cff */
[----:B------:R-:W-:Y:S01]  /*335b0*/  TEX.LL RZ, R100, R100, R0, UR10, 2D, 0x3 ;  /* 0x28ff0a0064647f60 */ /* 0x000fe200089e03ff */
[----:B------:R-:W5:Y:S01]  /*335c0*/  TEX.LL RZ, R16, R16, R0, UR6, 2D, 0x1 ;  /* 0x28ff060010107f60 */ /* 0x000f6200089e01ff */
[----:B------:R-:W-:Y:S08]  /*335d0*/  POPC R6, R6 ;  /* 0x0000000600067309 */ /* 0x000ff00000000000 */
[----:B------:R-:W0:Y:S01]  /*335e0*/  POPC R18, R18 ;  /* 0x0000001200127309 */ /* 0x000e220000000000 */
[----:B------:R-:W-:-:S02]  /*335f0*/  IMAD.MOV.U32 R103, RZ, RZ, R19 ;  /* 0x000000ffff677224 */ /* 0x000fc400078e0013 */
[----:B------:R-:W-:-:S06]  /*33600*/  IMAD.MOV.U32 R102, RZ, RZ, R40 ;  /* 0x000000ffff667224 */ /* 0x000fcc00078e0028 */
[----:B------:R-:W-:Y:S01]  /*33610*/  TEX.LL RZ, R102, R102, R0, UR10, 2D, 0x3 ;  /* 0x28ff0a0066667f60 */ /* 0x000fe200089e03ff */
[----:B0-----:R-:W-:Y:S02]  /*33620*/  IMAD.IADD R6, R6, 0x1, R18 ;  /* 0x0000000106067824 */ /* 0x001fe400078e0212 */
[----:B------:R-:W-:-:S06]  /*33630*/  IMAD.MOV.U32 R18, RZ, RZ, R40 ;  /* 0x000000ffff127224 */ /* 0x000fcc00078e0028 */
[----:B------:R-:W5:Y:S01]  /*33640*/  TEX.LL RZ, R18, R18, R0, UR6, 2D, 0x1 ;  /* 0x28ff060012127f60 */ /* 0x000f6200089e01ff */
[----:B--2---:R-:W-:Y:S04]  /*33650*/  STL.64 [R1+0x11f8], R74 ;  /* 0x0011f84a01007387 */ /* 0x004fe80000100a00 */
[----:B------:R0:W-:Y:S04]  /*33660*/  STL [R1+0x1134], R97 ;  /* 0x0011346101007387 */ /* 0x0001e80000100800 */
[----:B------:R1:W-:Y:S04]  /*33670*/  STL [R1+0x738], R2 ;  /* 0x0007380201007387 */ /* 0x0003e80000100800 */
[----:B------:R-:W2:Y:S04]  /*33680*/  LDL R76, [R1+0x8c8] ;  /* 0x0008c800014c7983 */ /* 0x000ea80000100800 */
[----:B------:R-:W2:Y:S04]  /*33690*/  LDL R93, [R1+0xb4c] ;  /* 0x000b4c00015d7983 */ /* 0x000ea80000100800 */
[----:B------:R-:W2:Y:S04]  /*336a0*/  LDL R81, [R1+0x8cc] ;  /* 0x0008cc0001517983 */ /* 0x000ea80000100800 */
[----:B------:R-:W2:Y:S04]  /*336b0*/  LDL R78, [R1+0x8b8] ;  /* 0x0008b800014e7983 */ /* 0x000ea80000100800 */
[----:B------:R-:W2:Y:S04]  /*336c0*/  LDL R79, [R1+0x8bc] ;  /* 0x0008bc00014f7983 */ /* 0x000ea80000100800 */
[----:B------:R-:W2:Y:S04]  /*336d0*/  LDL R119, [R1+0xb48] ;  /* 0x000b480001777983 */ /* 0x000ea80000100800 */
[----:B------:R-:W2:Y:S01]  /*336e0*/  LDL R80, [R1+0x8b0] ;  /* 0x0008b00001507983 */ /* 0x000ea20000100800 */
[----:B------:R-:W-:Y:S01]  /*336f0*/  IADD3 R44, PT, PT, R252, -0x1, RZ ;  /* 0xfffffffffc2c7810 */ /* 0x000fe20007ffe0ff */
[----:B------:R-:W-:-:S02]  /*33700*/  IMAD.MOV.U32 R105, RZ, RZ, R21 ;  /* 0x000000ffff697224 */ /* 0x000fc400078e0015 */
[--C-:B------:R-:W-:Y:S02]  /*33710*/  IMAD.MOV.U32 R104, RZ, RZ, R40.reuse ;  /* 0x000000ffff687224 */ /* 0x100fe400078e0028 */
[--C-:B------:R-:W-:Y:S01]  /*33720*/  IMAD.MOV.U32 R20, RZ, RZ, R40.reuse ;  /* 0x000000ffff147224 */ /* 0x100fe200078e0028 */
[----:B------:R-:W-:Y:S02]  /*33730*/  I2FP.F32.U32 R44, R44 ;  /* 0x0000002c002c7245 */ /* 0x000fe40000201000 */
[----:B------:R-:W-:Y:S01]  /*33740*/  MOV R22, R40 ;  /* 0x0000002800167202 */ /* 0x000fe20000000f00 */
[----:B------:R-:W-:Y:S01]  /*33750*/  IMAD.MOV.U32 R24, RZ, RZ, R40 ;  /* 0x000000ffff187224 */ /* 0x000fe200078e0028 */
[----:B------:R-:W-:Y:S01]  /*33760*/  MOV R65, R23 ;  /* 0x0000001700417202 */ /* 0x000fe20000000f00 */
[----:B------:R-:W-:Y:S01]  /*33770*/  IMAD.IADD R10, R4, 0x1, R10 ;  /* 0x00000001040a7824 */ /* 0x000fe200078e020a */
[----:B------:R-:W-:Y:S01]  /*33780*/  TEX.LL RZ, R104, R104, R0, UR10, 2D, 0x3 ;  /* 0x28ff0a0068687f60 */ /* 0x000fe200089e03ff */
[----:B------:R-:W5:Y:S01]  /*33790*/  TEX.LL RZ, R20, R20, R0, UR6, 2D, 0x1 ;  /* 0x28ff060014147f60 */ /* 0x000f6200089e01ff */
[----:B------:R-:W-:Y:S01]  /*337a0*/  IMAD.MOV.U32 R41, RZ, RZ, R25 ;  /* 0x000000ffff297224 */ /* 0x000fe200078e0019 */
[----:B---3--:R-:W-:Y:S01]  /*337b0*/  VABSDIFF.U32 R27, R106, R2, RZ ;  /* 0x000000026a1b7214 */ /* 0x008fe200000e00ff */
[--C-:B------:R-:W-:Y:S01]  /*337c0*/  IMAD.MOV.U32 R57, RZ, RZ, R3.reuse ;  /* 0x000000ffff397224 */ /* 0x100fe200078e0003 */
[----:B------:R-:W-:Y:S01]  /*337d0*/  TEX.LL RZ, R106, R64, R0, UR10, 2D, 0x3 ;  /* 0x28ff0a00406a7f60 */ /* 0x000fe200089e03ff */
[----:B------:R-:W5:Y:S01]  /*337e0*/  TEX.LL RZ, R22, R22, R0, UR6, 2D, 0x1 ;  /* 0x28ff060016167f60 */ /* 0x000f6200089e01ff */
[----:B------:R-:W-:Y:S01]  /*337f0*/  TEX.LL RZ, R108, R40, R0, UR10, 2D, 0x3 ;  /* 0x28ff0a00286c7f60 */ /* 0x000fe200089e03ff */
[----:B------:R-:W5:Y:S01]  /*33800*/  TEX.LL RZ, R24, R24, R0, UR6, 2D, 0x1 ;  /* 0x28ff060018187f60 */ /* 0x000f6200089e01ff */
[--C-:B------:R-:W-:Y:S01]  /*33810*/  IMAD.MOV.U32 R56, RZ, RZ, R44.reuse ;  /* 0x000000ffff387224 */ /* 0x100fe200078e002c */
[----:B------:R-:W-:Y:S01]  /*33820*/  MOV R60, R44 ;  /* 0x0000002c003c7202 */ /* 0x000fe20000000f00 */
[----:B------:R-:W-:Y:S01]  /*33830*/  IMAD.MOV.U32 R49, RZ, RZ, R3 ;  /* 0x000000ffff317224 */ /* 0x000fe200078e0003 */
[----:B------:R-:W-:Y:S01]  /*33840*/  MOV R53, R7 ;  /* 0x0000000700357202 */ /* 0x000fe20000000f00 */
[----:B------:R-:W-:Y:S01]  /*33850*/  IMAD.MOV.U32 R48, RZ, RZ, R44 ;  /* 0x000000ffff307224 */ /* 0x000fe200078e002c */
[----:B------:R-:W3:Y:S01]  /*33860*/  LDL R85, [R1+0x8b4] ;  /* 0x0008b40001557983 */ /* 0x000ee20000100800 */
[----:B------:R-:W-:-:S02]  /*33870*/  IMAD R10, R6, 0x9, R10 ;  /* 0x00000009060a7824 */ /* 0x000fc400078e020a */
[----:B------:R-:W-:Y:S01]  /*33880*/  IMAD.MOV.U32 R61, RZ, RZ, R5 ;  /* 0x000000ffff3d7224 */ /* 0x000fe200078e0005 */
[----:B------:R-:W5:Y:S01]  /*33890*/  TEX.LL RZ, R110, R56, R0, UR10, 2D, 0x3 ;  /* 0x28ff0a00386e7f60 */ /* 0x000f6200089e03ff */
[----:B------:R-:W5:Y:S01]  /*338a0*/  TEX.LL RZ, R31, R48, R0, UR6, 2D, 0x1 ;  /* 0x28ff0600301f7f60 */ /* 0x000f6200089e01ff */
[--C-:B------:R-:W-:Y:S02]  /*338b0*/  IMAD.MOV.U32 R6, RZ, RZ, R44.reuse ;  /* 0x000000ffff067224 */ /* 0x100fe400078e002c */
[--C-:B------:R-:W-:Y:S02]  /*338c0*/  IMAD.MOV.U32 R52, RZ, RZ, R44.reuse ;  /* 0x000000ffff347224 */ /* 0x100fe400078e002c */
[--C-:B------:R-:W-:Y:S01]  /*338d0*/  IMAD.MOV.U32 R4, RZ, RZ, R44.reuse ;  /* 0x000000ffff047224 */ /* 0x100fe200078e002c */
[----:B------:R-:W5:Y:S01]  /*338e0*/  TEX.LL RZ, R112, R60, R0, UR10, 2D, 0x3 ;  /* 0x28ff0a003c707f60 */ /* 0x000f6200089e03ff */
[----:B------:R-:W5:Y:S01]  /*338f0*/  TEX.LL RZ, R114, R52, R0, UR10, 2D, 0x3 ;  /* 0x28ff0a0034727f60 */ /* 0x000f6200089e03ff */
[----:B------:R-:W-:Y:S01]  /*33900*/  IMAD.MOV.U32 R45, RZ, RZ, R9 ;  /* 0x000000ffff2d7224 */ /* 0x000fe200078e0009 */
[----:B------:R-:W5:Y:S01]  /*33910*/  TEX.LL RZ, R33, R4, R0, UR6, 2D, 0x1 ;  /* 0x28ff060004217f60 */ /* 0x000f6200089e01ff */
[----:B------:R-:W5:Y:S01]  /*33920*/  TEX.LL RZ, R6, R6, R0, UR6, 2D, 0x1 ;  /* 0x28ff060006067f60 */ /* 0x000f6200089e01ff */
[----:B------:R-:W-:Y:S01]  /*33930*/  IMAD.MOV.U32 R8, RZ, RZ, R44 ;  /* 0x000000ffff087224 */ /* 0x000fe200078e002c */
[----:B------:R-:W-:Y:S01]  /*33940*/  LOP3.LUT R29, R97, R75, RZ, 0x3c, !PT ;  /* 0x0000004b611d7212 */ /* 0x000fe200078e3cff */
[----:B------:R-:W-:Y:S01]  /*33950*/  TEX.LL RZ, R116, R44, R0, UR10, 2D, 0x3 ;  /* 0x28ff0a002c747f60 */ /* 0x000fe200089e03ff */
[----:B0-----:R-:W3:Y:S01]  /*33960*/  LDL R97, [R1+0xb44] ;  /* 0x000b440001617983 */ /* 0x001ee20000100800 */
[----:B------:R0:W5:Y:S01]  /*33970*/  TEX.LL RZ, R4, R8, R0, UR6, 2D, 0x1 ;  /* 0x28ff060008047f60 */ /* 0x00016200089e01ff */
[----:B------:R-:W-:-:S04]  /*33980*/  DEPBAR.LE SB5, 0xc ;  /* 0x0000d3000000791a */ /* 0x000fc80000000000 */
[----:B-1----:R-:W-:Y:S01]  /*33990*/  LOP3.LUT R2, R14, 0xff, RZ, 0xc0, !PT ;  /* 0x000000ff0e027812 */ /* 0x002fe200078ec0ff */
[----:B------:R-:W-:Y:S01]  /*339a0*/  STL [R1+0xc80], R40 ;  /* 0x000c802801007387 */ /* 0x000fe20000100800 */
[----:B------:R-:W-:Y:S01]  /*339b0*/  LOP3.LUT R12, R96, R74, RZ, 0x3c, !PT ;  /* 0x0000004a600c7212 */ /* 0x000fe200078e3cff */
[----:B------:R-:W-:Y:S08]  /*339c0*/  POPC R29, R29 ;  /* 0x0000001d001d7309 */ /* 0x000ff00000000000 */
[----:B------:R-:W1:Y:S01]  /*339d0*/  POPC R12, R12 ;  /* 0x0000000c000c7309 */ /* 0x000e620000000000 */
[----:B------:R-:W-:Y:S01]  /*339e0*/  IMAD.IADD R10, R10, 0x1, R27 ;  /* 0x000000010a0a7824 */ /* 0x000fe200078e021b */
[----:B-1----:R-:W-:-:S05]  /*339f0*/  IADD3 R12, PT, PT, R12, R29, RZ ;  /* 0x0000001d0c0c7210 */ /* 0x002fca0007ffe0ff */
[----:B------:R-:W-:Y:S01]  /*33a00*/  IMAD R10, R12, 0x9, R10 ;  /* 0x000000090c0a7824 */ /* 0x000fe200078e020a */
[----:B--2---:R-:W-:Y:S04]  /*33a10*/  STL.64 [R1+0x1200], R76 ;  /* 0x0012004c01007387 */ /* 0x004fe80000100a00 */
[----:B------:R-:W-:Y:S04]  /*33a20*/  STL [R1+0x112c], R98 ;  /* 0x00112c6201007387 */ /* 0x000fe80000100800 */
[----:B------:R-:W-:Y:S04]  /*33a30*/  STL [R1+0x1128], R99 ;  /* 0x0011286301007387 */ /* 0x000fe80000100800 */
[----:B------:R1:W-:Y:S04]  /*33a40*/  STL [R1+0x734], R2 ;  /* 0x0007340201007387 */ /* 0x0003e80000100800 */
[----:B------:R-:W2:Y:S04]  /*33a50*/  LDL R82, [R1+0x898] ;  /* 0x0008980001527983 */ /* 0x000ea80000100800 */
[----:B------:R-:W2:Y:S01]  /*33a60*/  LDL R83, [R1+0x89c] ;  /* 0x00089c0001537983 */ /* 0x000ea20000100800 */
[----:B------:R-:W-:Y:S01]  /*33a70*/  VABSDIFF.U32 R14, R93, R2, RZ ;  /* 0x000000025d0e7214 */ /* 0x000fe200000e00ff */
[----:B------:R-:W-:-:S04]  /*33a80*/  DEPBAR.LE SB5, 0xb ;  /* 0x0000d2c00000791a */ /* 0x000fc80000000000 */
[----:B-1----:R-:W-:Y:S01]  /*33a90*/  LOP3.LUT R2, R16, 0xff, RZ, 0xc0, !PT ;  /* 0x000000ff10027812 */ /* 0x002fe200078ec0ff */
[----:B------:R-:W2:Y:S01]  /*33aa0*/  LDL R118, [R1+0xb40] ;  /* 0x000b400001767983 */ /* 0x000ea20000100800 */
[----:B0-----:R-:W-:-:S03]  /*33ab0*/  LOP3.LUT R8, R98, R76, RZ, 0x3c, !PT ;  /* 0x0000004c62087212 */ /* 0x001fc600078e3cff */
[----:B------:R-:W-:Y:S01]  /*33ac0*/  STL [R1+0x1158], R93 ;  /* 0x0011585d01007387 */ /* 0x000fe20000100800 */
[----:B------:R-:W-:-:S03]  /*33ad0*/  LOP3.LUT R12, R99, R81, RZ, 0x3c, !PT ;  /* 0x00000051630c7212 */ /* 0x000fc600078e3cff */
[----:B------:R-:W-:Y:S04]  /*33ae0*/  STL [R1+0x1124], R100 ;  /* 0x0011246401007387 */ /* 0x000fe80000100800 */
[----:B------:R-:W-:Y:S04]  /*33af0*/  STL.64 [R1+0x1230], R78 ;  /* 0x0012304e01007387 */ /* 0x000fe80000100a00 */
[----:B------:R-:W-:Y:S04]  /*33b00*/  STL [R1+0x1120], R101 ;  /* 0x0011206501007387 */ /* 0x000fe80000100800 */
[----:B------:R0:W-:Y:S01]  /*33b10*/  STL [R1+0x730], R2 ;  /* 0x0007300201007387 */ /* 0x0001e20000100800 */
[----:B------:R-:W-:Y:S03]  /*33b20*/  POPC R8, R8 ;  /* 0x0000000800087309 */ /* 0x000fe60000000000 */
[----:B------:R-:W2:Y:S04]  /*33b30*/  LDL R84, [R1+0x888] ;  /* 0x0008880001547983 */ /* 0x000ea80000100800 */
[----:B------:R-:W2:Y:S01]  /*33b40*/  LDL R89, [R1+0x88c] ;  /* 0x00088c0001597983 */ /* 0x000ea20000100800 */
[----:B------:R-:W1:Y:S01]  /*33b50*/  POPC R12, R12 ;  /* 0x0000000c000c7309 */ /* 0x000e620000000000 */
[----:B------:R-:W-:Y:S01]  /*33b60*/  IMAD.IADD R10, R10, 0x1, R14 ;  /* 0x000000010a0a7824 */ /* 0x000fe200078e020e */
[----:B------:R-:W-:Y:S01]  /*33b70*/  VABSDIFF.U32 R14, R119, R2, RZ ;  /* 0x00000002770e7214 */ /* 0x000fe200000e00ff */
[----:B------:R-:W-:-:S04]  /*33b80*/  DEPBAR.LE SB5, 0xa ;  /* 0x0000d2800000791a */ /* 0x000fc80000000000 */
[----:B0-----:R-:W-:Y:S01]  /*33b90*/  LOP3.LUT R2, R18, 0xff, RZ, 0xc0, !PT ;  /* 0x000000ff12027812 */ /* 0x001fe200078ec0ff */
[----:B-1----:R-:W-:Y:S01]  /*33ba0*/  IMAD.IADD R8, R8, 0x1, R12 ;  /* 0x0000000108087824 */ /* 0x002fe200078e020c */
[----:B------:R-:W-:Y:S02]  /*33bb0*/  LOP3.LUT R12, R101, R79, RZ, 0x3c, !PT ;  /* 0x0000004f650c7212 */ /* 0x000fe400078e3cff */
[----:B------:R-:W2:Y:S04]  /*33bc0*/  LDL R101, [R1+0xb38] ;  /* 0x000b380001657983 */ /* 0x000ea80000100800 */
[----:B------:R-:W-:Y:S04]  /*33bd0*/  STL.64 [R1+0x1238], R80 ;  /* 0x0012385001007387 */ /* 0x000fe80000100a00 */
[----:B------:R-:W-:Y:S04]  /*33be0*/  STL [R1+0x1118], R102 ;  /* 0x0011186601007387 */ /* 0x000fe80000100800 */
[----:B------:R-:W-:Y:S04]  /*33bf0*/  STL [R1+0x1114], R103 ;  /* 0x0011146701007387 */ /* 0x000fe80000100800 */
[----:B------:R0:W-:Y:S04]  /*33c00*/  STL [R1+0x72c], R2 ;  /* 0x00072c0201007387 */ /* 0x0001e80000100800 */
[----:B------:R-:W2:Y:S04]  /*33c10*/  LDL R86, [R1+0x878] ;  /* 0x0008780001567983 */ /* 0x000ea80000100800 */
[----:B------:R-:W2:Y:S01]  /*33c20*/  LDL R87, [R1+0x87c] ;  /* 0x00087c0001577983 */ /* 0x000ea20000100800 */
[----:B------:R-:W-:Y:S01]  /*33c30*/  IMAD R8, R8, 0x9, R10 ;  /* 0x0000000908087824 */ /* 0x000fe200078e020a */
[----:B------:R-:W-:Y:S01]  /*33c40*/  LOP3.LUT R10, R100, R78, RZ, 0x3c, !PT ;  /* 0x0000004e640a7212 */ /* 0x000fe200078e3cff */
[----:B------:R-:W-:Y:S08]  /*33c50*/  POPC R12, R12 ;  /* 0x0000000c000c7309 */ /* 0x000ff00000000000 */
[----:B------:R-:W1:Y:S01]  /*33c60*/  POPC R10, R10 ;  /* 0x0000000a000a7309 */ /* 0x000e620000000000 */
[----:B------:R-:W-:Y:S01]  /*33c70*/  IMAD.IADD R8, R8, 0x1, R14 ;  /* 0x0000000108087824 */ /* 0x000fe200078e020e */
[----:B---3--:R-:W-:Y:S01]  /*33c80*/  VABSDIFF.U32 R14, R97, R2, RZ ;  /* 0x00000002610e7214 */ /* 0x008fe200000e00ff */
[----:B-1----:R-:W-:Y:S01]  /*33c90*/  IMAD.IADD R10, R10, 0x1, R12 ;  /* 0x000000010a0a7824 */ /* 0x002fe200078e020c */
[----:B------:R-:W-:-:S03]  /*33ca0*/  LOP3.LUT R12, R103, R85, RZ, 0x3c, !PT ;  /* 0x00000055670c7212 */ /* 0x000fc600078e3cff */
[----:B------:R-:W-:Y:S01]  /*33cb0*/  IMAD R10, R10, 0x9, R8 ;  /* 0x000000090a0a7824 */ /* 0x000fe200078e0208 */
[----:B------:R-:W-:Y:S02]  /*33cc0*/  LOP3.LUT R8, R102, R80, RZ, 0x3c, !PT ;  /* 0x0000005066087212 */ /* 0x000fe400078e3cff */
[----:B------:R-:W-:Y:S01]  /*33cd0*/  POPC R12, R12 ;  /* 0x0000000c000c7309 */ /* 0x000fe20000000000 */
[----:B------:R-:W-:-:S04]  /*33ce0*/  DEPBAR.LE SB5, 0x9 ;  /* 0x0000d2400000791a */ /* 0x000fc80000000000 */
[----:B0-----:R-:W-:Y:S01]  /*33cf0*/  LOP3.LUT R2, R20, 0xff, RZ, 0xc0, !PT ;  /* 0x000000ff14027812 */ /* 0x001fe200078ec0ff */
[----:B------:R-:W-:Y:S02]  /*33d00*/  STL [R1+0x1144], R97 ;  /* 0x0011446101007387 */ /* 0x000fe40000100800 */
[----:B------:R-:W0:Y:S02]  /*33d10*/  POPC R8, R8 ;  /* 0x0000000800087309 */ /* 0x000e240000000000 */
[----:B------:R-:W-:Y:S01]  /*33d20*/  STL [R1+0x1110], R104 ;  /* 0x0011106801007387 */ /* 0x000fe20000100800 */
[----:B------:R-:W-:Y:S01]  /*33d30*/  IADD3 R10, PT, PT, R10, R14, RZ ;  /* 0x0000000e0a0a7210 */ /* 0x000fe20007ffe0ff */
[----:B0-----:R-:W-:-:S04]  /*33d40*/  IMAD.IADD R8, R8, 0x1, R12 ;  /* 0x0000000108087824 */ /* 0x001fc800078e020c */
[----:B------:R-:W-:Y:S01]  /*33d50*/  IMAD R8, R8, 0x9, R10 ;  /* 0x0000000908087824 */ /* 0x000fe200078e020a */
[----:B--2---:R-:W-:Y:S04]  /*33d60*/  STL.64 [R1+0x1240], R82 ;  /* 0x0012405201007387 */ /* 0x004fe80000100a00 */
[----:B------:R0:W-:Y:S04]  /*33d70*/  STL [R1+0x110c], R105 ;  /* 0x00110c6901007387 */ /* 0x0001e80000100800 */
[----:B------:R1:W-:Y:S04]  /*33d80*/  STL [R1+0x728], R2 ;  /* 0x0007280201007387 */ /* 0x0003e80000100800 */
[----:B------:R-:W2:Y:S01]  /*33d90*/  LDL R119, [R1+0xb3c] ;  /* 0x000b3c0001777983 */ /* 0x000ea20000100800 */
[----:B------:R-:W-:-:S02]  /*33da0*/  LOP3.LUT R10, R104, R82, RZ, 0x3c, !PT ;  /* 0x00000052680a7212 */ /* 0x000fc400078e3cff */
[----:B------:R-:W-:Y:S01]  /*33db0*/  LOP3.LUT R12, R105, R83, RZ, 0x3c, !PT ;  /* 0x00000053690c7212 */ /* 0x000fe200078e3cff */
[----:B------:R-:W3:Y:S04]  /*33dc0*/  LDL R88, [R1+0x868] ;  /* 0x0008680001587983 */ /* 0x000ee80000100800 */
[----:B------:R-:W3:Y:S01]  /*33dd0*/  LDL R93, [R1+0x86c] ;  /* 0x00086c00015d7983 */ /* 0x000ee20000100800 */
[----:B------:R-:W-:Y:S01]  /*33de0*/  POPC R10, R10 ;  /* 0x0000000a000a7309 */ /* 0x000fe20000000000 */
[----:B------:R-:W-:Y:S02]  /*33df0*/  VABSDIFF.U32 R14, R118, R2, RZ ;  /* 0x00000002760e7214 */ /* 0x000fe400000e00ff */
[----:B0-----:R-:W3:Y:S05]  /*33e00*/  LDL R105, [R1+0xb34] ;  /* 0x000b340001697983 */ /* 0x001eea0000100800 */
[----:B------:R-:W0:Y:S01]  /*33e10*/  POPC R12, R12 ;  /* 0x0000000c000c7309 */ /* 0x000e220000000000 */
[----:B------:R-:W-:-:S04]  /*33e20*/  DEPBAR.LE SB5, 0x8 ;  /* 0x0000d2000000791a */ /* 0x000fc80000000000 */
[----:B-1----:R-:W-:Y:S01]  /*33e30*/  LOP3.LUT R2, R22, 0xff, RZ, 0xc0, !PT ;  /* 0x000000ff16027812 */ /* 0x002fe200078ec0ff */
[----:B------:R-:W-:Y:S01]  /*33e40*/  IMAD.IADD R8, R8, 0x1, R14 ;  /* 0x0000000108087824 */ /* 0x000fe200078e020e */
[----:B------:R-:W-:Y:S04]  /*33e50*/  STL.64 [R1+0x1248], R84 ;  /* 0x0012485401007387 */ /* 0x000fe80000100a00 */
[----:B------:R-:W-:Y:S04]  /*33e60*/  STL [R1+0x1104], R106 ;  /* 0x0011046a01007387 */ /* 0x000fe80000100800 */
[----:B------:R-:W-:Y:S01]  /*33e70*/  STL [R1+0x1100], R107 ;  /* 0x0011006b01007387 */ /* 0x000fe20000100800 */
[----:B0-----:R-:W-:-:S03]  /*33e80*/  IMAD.IADD R10, R10, 0x1, R12 ;  /* 0x000000010a0a7824 */ /* 0x001fc600078e020c */
[----:B------:R0:W-:Y:S01]  /*33e90*/  STL [R1+0x724], R2 ;  /* 0x0007240201007387 */ /* 0x0001e20000100800 */
[----:B------:R-:W-:Y:S01]  /*33ea0*/  LOP3.LUT R12, R107, R89, RZ, 0x3c, !PT ;  /* 0x000000596b0c7212 */ /* 0x000fe200078e3cff */
[----:B------:R-:W-:Y:S02]  /*33eb0*/  IMAD R10, R10, 0x9, R8 ;  /* 0x000000090a0a7824 */ /* 0x000fe400078e0208 */
[----:B------:R-:W3:Y:S01]  /*33ec0*/  LDL R90, [R1+0x860] ;  /* 0x00086000015a7983 */ /* 0x000ee20000100800 */
[----:B------:R-:W-:-:S03]  /*33ed0*/  LOP3.LUT R8, R106, R84, RZ, 0x3c, !PT ;  /* 0x000000546a087212 */ /* 0x000fc600078e3cff */
[----:B------:R-:W3:Y:S01]  /*33ee0*/  LDL R91, [R1+0x864] ;  /* 0x00086400015b7983 */ /* 0x000ee20000100800 */
[----:B------:R-:W-:Y:S03]  /*33ef0*/  POPC R12, R12 ;  /* 0x0000000c000c7309 */ /* 0x000fe60000000000 */
[----:B------:R-:W3:Y:S04]  /*33f00*/  LDL R92, [R1+0x850] ;  /* 0x00085000015c7983 */ /* 0x000ee80000100800 */
[----:B------:R-:W3:Y:S01]  /*33f10*/  LDL R97, [R1+0x854] ;  /* 0x0008540001617983 */ /* 0x000ee20000100800 */
[----:B------:R-:W1:Y:S01]  /*33f20*/  POPC R8, R8 ;  /* 0x0000000800087309 */ /* 0x000e620000000000 */
[----:B------:R-:W-:-:S02]  /*33f30*/  VABSDIFF.U32 R14, R101, R2, RZ ;  /* 0x00000002650e7214 */ /* 0x000fc400000e00ff */
[----:B------:R-:W3:Y:S01]  /*33f40*/  LDL R118, [R1+0xb30] ;  /* 0x000b300001767983 */ /* 0x000ee20000100800 */
[----:B------:R-:W-:-:S04]  /*33f50*/  DEPBAR.LE SB5, 0x7 ;  /* 0x0000d1c00000791a */ /* 0x000fc80000000000 */
[----:B0-----:R-:W-:Y:S01]  /*33f60*/  LOP3.LUT R2, R24, 0xff, RZ, 0xc0, !PT ;  /* 0x000000ff18027812 */ /* 0x001fe200078ec0ff */
[----:B------:R-:W-:Y:S04]  /*33f70*/  STL [R1+0x1130], R101 ;  /* 0x0011306501007387 */ /* 0x000fe80000100800 */
[----:B------:R-:W-:Y:S04]  /*33f80*/  STL [R1+0x10fc], R108 ;  /* 0x0010fc6c01007387 */ /* 0x000fe80000100800 */
[----:B------:R-:W-:Y:S01]  /*33f90*/  STL.64 [R1+0x1250], R86 ;  /* 0x0012505601007387 */ /* 0x000fe20000100a00 */
[----:B-1----:R-:W-:-:S02]  /*33fa0*/  IADD3 R8, PT, PT, R8, R12, RZ ;  /* 0x0000000c08087210 */ /* 0x002fc40007ffe0ff */
[----:B------:R-:W-:Y:S01]  /*33fb0*/  LOP3.LUT R12, R109, R87, RZ, 0x3c, !PT ;  /* 0x000000576d0c7212 */ /* 0x000fe200078e3cff */
[----:B------:R0:W-:Y:S04]  /*33fc0*/  STL [R1+0x10f8], R109 ;  /* 0x0010f86d01007387 */ /* 0x0001e80000100800 */
[----:B------:R1:W-:Y:S04]  /*33fd0*/  STL [R1+0x720], R2 ;  /* 0x0007200201007387 */ /* 0x0003e80000100800 */
[----:B0-----:R-:W3:Y:S01]  /*33fe0*/  LDL R109, [R1+0xb2c] ;  /* 0x000b2c00016d7983 */ /* 0x001ee20000100800 */
[----:B------:R-:W-:-:S04]  /*33ff0*/  IMAD.IADD R10, R10, 0x1, R14 ;  /* 0x000000010a0a7824 */ /* 0x000fc800078e020e */
[----:B------:R-:W-:Y:S01]  /*34000*/  IMAD R8, R8, 0x9, R10 ;  /* 0x0000000908087824 */ /* 0x000fe200078e020a */
[----:B------:R-:W-:Y:S01]  /*34010*/  LOP3.LUT R10, R108, R86, RZ, 0x3c, !PT ;  /* 0x000000566c0a7212 */ /* 0x000fe200078e3cff */
[----:B------:R-:W-:Y:S08]  /*34020*/  POPC R12, R12 ;  /* 0x0000000c000c7309 */ /* 0x000ff00000000000 */
[----:B------:R-:W0:Y:S02]  /*34030*/  POPC R10, R10 ;  /* 0x0000000a000a7309 */ /* 0x000e240000000000 */
[----:B0-----:R-:W-:Y:S01]  /*34040*/  IMAD.IADD R10, R10, 0x1, R12 ;  /* 0x000000010a0a7824 */ /* 0x001fe200078e020c */
[----:B------:R-:W-:Y:S01]  /*34050*/  MOV R121, R13 ;  /* 0x0000000d00797202 */ /* 0x000fe20000000f00 */
[----:B------:R-:W-:-:S02]  /*34060*/  IMAD.MOV.U32 R120, RZ, RZ, R44 ;  /* 0x000000ffff787224 */ /* 0x000fc400078e002c */
[----:B------:R-:W-:Y:S02]  /*34070*/  IMAD.MOV.U32 R123, RZ, RZ, R15 ;  /* 0x000000ffff7b7224 */ /* 0x000fe400078e000f */
[----:B------:R-:W-:Y:S01]  /*34080*/  IMAD.MOV.U32 R122, RZ, RZ, R44 ;  /* 0x000000ffff7a7224 */ /* 0x000fe200078e002c */
[----:B--2---:R-:W-:-:S05]  /*34090*/  VABSDIFF.U32 R14, R119, R2, RZ ;  /* 0x00000002770e7214 */ /* 0x004fca00000e00ff */
[----:B------:R-:W-:Y:S01]  /*340a0*/  IMAD.IADD R8, R8, 0x1, R14 ;  /* 0x0000000108087824 */ /* 0x000fe200078e020e */
[----:B------:R-:W-:-:S04]  /*340b0*/  DEPBAR.LE SB5, 0x6 ;  /* 0x0000d1800000791a */ /* 0x000fc80000000000 */
[----:B---3--:R-:W-:Y:S01]  /*340c0*/  LOP3.LUT R12, R111, R93, RZ, 0x3c, !PT ;  /* 0x0000005d6f0c7212 */ /* 0x008fe200078e3cff */
[----:B------:R-:W-:Y:S01]  /*340d0*/  IMAD R10, R10, 0x9, R8 ;  /* 0x000000090a0a7824 */ /* 0x000fe200078e0208 */
[----:B------:R-:W-:-:S04]  /*340e0*/  LOP3.LUT R8, R110, R88, RZ, 0x3c, !PT ;  /* 0x000000586e087212 */ /* 0x000fc800078e3cff */
[----:B------:R-:W-:Y:S01]  /*340f0*/  POPC R12, R12 ;  /* 0x0000000c000c7309 */ /* 0x000fe20000000000 */
[----:B------:R-:W-:-:S04]  /*34100*/  DEPBAR.LE SB5, 0x5 ;  /* 0x0000d1400000791a */ /* 0x000fc80000000000 */
[----:B-1----:R-:W-:-:S03]  /*34110*/  LOP3.LUT R2, R31, 0xff, RZ, 0xc0, !PT ;  /* 0x000000ff1f027812 */ /* 0x002fc600078ec0ff */
        /* <DEDUP_REMOVED lines=8> */
[----:B------:R-:W-:Y:S01]  /*341a0*/  POPC R12, R12 ;  /* 0x0000000c000c7309 */ /* 0x000fe20000000000 */
[----:B------:R-:W-:Y:S01]  /*341b0*/  STL.64 [R1+0x1258], R88 ;  /* 0x0012585801007387 */ /* 0x000fe20000100a00 */
[----:B------:R-:W-:-:S04]  /*341c0*/  DEPBAR.LE SB5, 0x3 ;  /* 0x0000d0c00000791a */ /* 0x000fc80000000000 */
[----:B------:R-:W-:Y:S02]  /*341d0*/  LOP3.LUT R10, R114, R92, RZ, 0x3c, !PT ;  /* 0x0000005c720a7212 */ /* 0x000fe400078e3cff */
[----:B------:R-:W-:Y:S01]  /*341e0*/  LOP3.LUT R18, R115, R97, RZ, 0x3c, !PT ;  /* 0x0000006173127212 */ /* 0x000fe200078e3cff */
[----:B------:R-:W0:Y:S01]  /*341f0*/  POPC R8, R8 ;  /* 0x0000000800087309 */ /* 0x000e220000000000 */
[----:B------:R-:W-:Y:S04]  /*34200*/  STL [R1+0x10f0], R110 ;  /* 0x0010f06e01007387 */ /* 0x000fe80000100800 */
[----:B------:R-:W-:Y:S04]  /*34210*/  STL [R1+0x10ec], R111 ;  /* 0x0010ec6f01007387 */ /* 0x000fe80000100800 */
[----:B------:R1:W-:Y:S01]  /*34220*/  STL [R1+0x71c], R2 ;  /* 0x00071c0201007387 */ /* 0x0003e20000100800 */
[----:B------:R-:W-:Y:S03]  /*34230*/  POPC R10, R10 ;  /* 0x0000000a000a7309 */ /* 0x000fe60000000000 */
[----:B------:R-:W-:Y:S01]  /*34240*/  STL [R1+0x111c], R105 ;  /* 0x00111c6901007387 */ /* 0x000fe20000100800 */
[----:B------:R-:W-:-:S04]  /*34250*/  DEPBAR.LE SB5, 0x2 ;  /* 0x0000d0800000791a */ /* 0x000fc80000000000 */
[----:B-1----:R-:W-:Y:S01]  /*34260*/  LOP3.LUT R2, R33, 0xff, RZ, 0xc0, !PT ;  /* 0x000000ff21027812 */ /* 0x002fe200078ec0ff */
[----:B------:R-:W1:Y:S01]  /*34270*/  POPC R18, R18 ;  /* 0x0000001200127309 */ /* 0x000e620000000000 */
[----:B------:R-:W-:Y:S02]  /*34280*/  STL [R1+0x10e8], R112 ;  /* 0x0010e87001007387 */ /* 0x000fe40000100800 */
[----:B------:R-:W-:Y:S02]  /*34290*/  VABSDIFF.U32 R16, R118, R2, RZ ;  /* 0x0000000276107214 */ /* 0x000fe400000e00ff */
[----:B------:R-:W-:Y:S04]  /*342a0*/  STL [R1+0x10e4], R113 ;  /* 0x0010e47101007387 */ /* 0x000fe80000100800 */
[----:B------:R-:W-:Y:S01]  /*342b0*/  STL [R1+0x10dc], R114 ;  /* 0x0010dc7201007387 */ /* 0x000fe20000100800 */
[----:B------:R-:W-:-:S03]  /*342c0*/  IADD3 R14, PT, PT, R14, R16, RZ ;  /* 0x000000100e0e7210 */ /* 0x000fc60007ffe0ff */
[----:B------:R-:W-:Y:S01]  /*342d0*/  STL [R1+0x10d8], R115 ;  /* 0x0010d87301007387 */ /* 0x000fe20000100800 */
[----:B0-----:R-:W-:-:S03]  /*342e0*/  IMAD.IADD R8, R12, 0x1, R8 ;  /* 0x000000010c087824 */ /* 0x001fc600078e0208 */
[----:B------:R0:W-:Y:S01]  /*342f0*/  STL [R1+0x718], R2 ;  /* 0x0007180201007387 */ /* 0x0001e20000100800 */
[----:B------:R-:W-:Y:S01]  /*34300*/  IMAD R8, R8, 0x9, R14 ;  /* 0x0000000908087824 */ /* 0x000fe200078e020e */
[----:B------:R-:W-:-:S04]  /*34310*/  DEPBAR.LE SB5, 0x1 ;  /* 0x0000d0400000791a */ /* 0x000fc80000000000 */
[----:B0-----:R-:W-:-:S04]  /*34320*/  LOP3.LUT R2, R6, 0xff, RZ, 0xc0, !PT ;  /* 0x000000ff06027812 */ /* 0x001fc800078ec0ff */
[----:B------:R-:W-:Y:S01]  /*34330*/  VABSDIFF.U32 R6, R109, R2, RZ ;  /* 0x000000026d067214 */ /* 0x000fe200000e00ff */
[----:B-1----:R-:W-:Y:S01]  /*34340*/  IMAD.IADD R10, R10, 0x1, R18 ;  /* 0x000000010a0a7824 */ /* 0x002fe200078e0212 */
[----:B------:R0:W-:Y:S03]  /*34350*/  STL [R1+0x714], R2 ;  /* 0x0007140201007387 */ /* 0x0001e60000100800 */
[----:B------:R-:W-:Y:S01]  /*34360*/  IMAD.IADD R6, R8, 0x1, R6 ;  /* 0x0000000108067824 */ /* 0x000fe200078e0206 */
[----:B------:R-:W2:Y:S01]  /*34370*/  LDL R130, [R1+0xb28] ;  /* 0x000b280001827983 */ /* 0x000ea20000100800 */
[----:B------:R-:W-:Y:S01]  /*34380*/  IMAD.MOV.U32 R119, RZ, RZ, R11 ;  /* 0x000000ffff777224 */ /* 0x000fe200078e000b */
[----:B------:R-:W-:Y:S01]  /*34390*/  MOV R118, R44 ;  /* 0x0000002c00767202 */ /* 0x000fe20000000f00 */
[----:B------:R-:W-:Y:S01]  /*343a0*/  IMAD R6, R10, 0x9, R6 ;  /* 0x000000090a067824 */ /* 0x000fe200078e0206 */
[----:B------:R-:W3:Y:S01]  /*343b0*/  LDL R95, [R1+0x84c] ;  /* 0x00084c00015f7983 */ /* 0x000ee20000100800 */
[----:B------:R-:W-:-:S03]  /*343c0*/  IMAD.MOV.U32 R10, RZ, RZ, R44 ;  /* 0x000000ffff0a7224 */ /* 0x000fc600078e002c */
[----:B------:R-:W-:Y:S01]  /*343d0*/  TEX.LL RZ, R118, R118, R0, UR10, 2D, 0x3 ;  /* 0x28ff0a0076767f60 */ /* 0x000fe200089e03ff */
[----:B------:R-:W3:Y:S02]  /*343e0*/  LDL R94, [R1+0x848] ;  /* 0x00084800015e7983 */ /* 0x000ee40000100800 */
[----:B------:R-:W5:Y:S01]  /*343f0*/  TEX.LL RZ, R10, R10, R0, UR6, 2D, 0x1 ;  /* 0x28ff06000a0a7f60 */ /* 0x000f6200089e01ff */
[----:B------:R-:W-:Y:S01]  /*34400*/  TEX.LL RZ, R120, R120, R0, UR10, 2D, 0x3 ;  /* 0x28ff0a0078787f60 */ /* 0x000fe200089e03ff */
[----:B------:R-:W-:-:S04]  /*34410*/  DEPBAR.LE SB5, 0x1 ;  /* 0x0000d0400000791a */ /* 0x000fc80000000000 */
[----:B0-----:R-:W-:Y:S01]  /*34420*/  LOP3.LUT R2, R4, 0xff, RZ, 0xc0, !PT ;  /* 0x000000ff04027812 */ /* 0x001fe200078ec0ff */
[--C-:B------:R-:W-:Y:S01]  /*34430*/  IMAD.MOV.U32 R12, RZ, RZ, R44.reuse ;  /* 0x000000ffff0c7224 */ /* 0x100fe200078e002c */
[----:B------:R-:W-:Y:S04]  /*34440*/  STL [R1+0x1108], R109 ;  /* 0x0011086d01007387 */ /* 0x000fe80000100800 */
[----:B------:R-:W-:Y:S01]  /*34450*/  STL [R1+0x10d4], R116 ;  /* 0x0010d47401007387 */ /* 0x000fe20000100800 */
[----:B------:R-:W5:Y:S01]  /*34460*/  TEX.LL RZ, R12, R12, R0, UR6, 2D, 0x1 ;  /* 0x28ff06000c0c7f60 */ /* 0x000f6200089e01ff */
[----:B------:R-:W-:Y:S02]  /*34470*/  TEX.LL RZ, R122, R122, R0, UR10, 2D, 0x3 ;  /* 0x28ff0a007a7a7f60 */ /* 0x000fe400089e03ff */
[----:B------:R0:W-:Y:S04]  /*34480*/  STL [R1+0x10d0], R117 ;  /* 0x0010d07501007387 */ /* 0x0001e80000100800 */
[----:B------:R1:W-:Y:S04]  /*34490*/  STL [R1+0x710], R2 ;  /* 0x0007100201007387 */ /* 0x0003e80000100800 */
[----:B------:R-:W3:Y:S04]  /*344a0*/  LDL R96, [R1+0x840] ;  /* 0x0008400001607983 */ /* 0x000ee80000100800 */
[----:B------:R-:W3:Y:S04]  /*344b0*/  LDL R101, [R1+0x844] ;  /* 0x0008440001657983 */ /* 0x000ee80000100800 */
[----:B------:R-:W3:Y:S01]  /*344c0*/  LDL R113, [R1+0xb24] ;  /* 0x000b240001717983 */ /* 0x000ee20000100800 */
[----:B------:R-:W-:-:S03]  /*344d0*/  IMAD.MOV.U32 R14, RZ, RZ, R44 ;  /* 0x000000ffff0e7224 */ /* 0x000fc600078e002c */
[----:B------:R-:W3:Y:S03]  /*344e0*/  LDL R143, [R1+0xb20] ;  /* 0x000b2000018f7983 */ /* 0x000ee60000100800 */
[----:B------:R-:W5:Y:S01]  /*344f0*/  TEX.LL RZ, R14, R14, R0, UR6, 2D, 0x1 ;  /* 0x28ff06000e0e7f60 */ /* 0x000f6200089e01ff */
[----:B------:R-:W3:Y:S04]  /*34500*/  LDL R99, [R1+0x82c] ;  /* 0x00082c0001637983 */ /* 0x000ee80000100800 */
[----:B------:R-:W3:Y:S01]  /*34510*/  LDL R98, [R1+0x828] ;  /* 0x0008280001627983 */ /* 0x000ee20000100800 */
[----:B------:R-:W-:Y:S01]  /*34520*/  IMAD.MOV.U32 R125, RZ, RZ, R17 ;  /* 0x000000ffff7d7224 */ /* 0x000fe200078e0011 */
[----:B------:R-:W-:Y:S01]  /*34530*/  MOV R16, R44 ;  /* 0x0000002c00107202 */ /* 0x000fe20000000f00 */
[----:B------:R-:W-:Y:S01]  /*34540*/  IMAD.MOV.U32 R124, RZ, RZ, R44 ;  /* 0x000000ffff7c7224 */ /* 0x000fe200078e002c */
[----:B------:R-:W3:Y:S01]  /*34550*/  LDL R100, [R1+0x818] ;  /* 0x0008180001647983 */ /* 0x000ee20000100800 */
[----:B------:R-:W-:-:S03]  /*34560*/  IMAD.MOV.U32 R127, RZ, RZ, R19 ;  /* 0x000000ffff7f7224 */ /* 0x000fc600078e0013 */
[----:B------:R-:W3:Y:S01]  /*34570*/  LDL R105, [R1+0x81c] ;  /* 0x00081c0001697983 */ /* 0x000ee20000100800 */
[--C-:B------:R-:W-:Y:S02]  /*34580*/  IMAD.MOV.U32 R126, RZ, RZ, R44.reuse ;  /* 0x000000ffff7e7224 */ /* 0x100fe400078e002c */
[--C-:B------:R-:W-:Y:S01]  /*34590*/  IMAD.MOV.U32 R18, RZ, RZ, R44.reuse ;  /* 0x000000ffff127224 */ /* 0x100fe200078e002c */
[----:B------:R-:W-:Y:S01]  /*345a0*/  I2FP.F32.U32 R48, R252 ;  /* 0x000000fc00307245 */ /* 0x000fe20000201000 */
[--C-:B------:R-:W-:Y:S01]  /*345b0*/  IMAD.MOV.U32 R20, RZ, RZ, R44.reuse ;  /* 0x000000ffff147224 */ /* 0x100fe200078e002c */
[----:B------:R-:W-:Y:S01]  /*345c0*/  MOV R64, R44 ;  /* 0x0000002c00407202 */ /* 0x000fe20000000f00 */
[----:B------:R-:W-:Y:S01]  /*345d0*/  IMAD.MOV.U32 R65, RZ, RZ, R21 ;  /* 0x000000ffff417224 */ /* 0x000fe200078e0015 */
[----:B------:R-:W-:Y:S01]  /*345e0*/  TEX.LL RZ, R124, R124, R0, UR10, 2D, 0x3 ;  /* 0x28ff0a007c7c7f60 */ /* 0x000fe200089e03ff */
[----:B------:R-:W5:Y:S01]  /*345f0*/  TEX.LL RZ, R16, R16, R0, UR6, 2D, 0x1 ;  /* 0x28ff060010107f60 */ /* 0x000f6200089e01ff */
[----:B------:R-:W-:Y:S01]  /*34600*/  TEX.LL RZ, R126, R126, R0, UR10, 2D, 0x3 ;  /* 0x28ff0a007e7e7f60 */ /* 0x000fe200089e03ff */
[----:B------:R-:W5:Y:S01]  /*34610*/  TEX.LL RZ, R18, R18, R0, UR6, 2D, 0x1 ;  /* 0x28ff060012127f60 */ /* 0x000f6200089e01ff */
[----:B------:R-:W-:Y:S01]  /*34620*/  TEX.LL RZ, R128, R64, R0, UR10, 2D, 0x3 ;  /* 0x28ff0a0040807f60 */ /* 0x000fe200089e03ff */
[----:B------:R-:W5:Y:S01]  /*34630*/  TEX.LL RZ, R20, R20, R0, UR6, 2D, 0x1 ;  /* 0x28ff060014147f60 */ /* 0x000f6200089e01ff */
[----:B------:R-:W-:Y:S01]  /*34640*/  IMAD.MOV.U32 R22, RZ, RZ, R44 ;  /* 0x000000ffff167224 */ /* 0x000fe200078e002c */
[----:B------:R-:W-:Y:S01]  /*34650*/  MOV R61, R23 ;  /* 0x00000017003d7202 */ /* 0x000fe20000000f00 */
[----:B------:R-:W-:-:S02]  /*34660*/  IMAD.MOV.U32 R45, RZ, RZ, R25 ;  /* 0x000000ffff2d7224 */ /* 0x000fc400078e0019 */
[----:B------:R-:W-:Y:S02]  /*34670*/  IMAD.MOV.U32 R53, RZ, RZ, R3 ;  /* 0x000000ffff357224 */ /* 0x000fe400078e0003 */
[----:B------:R-:W-:Y:S02]  /*34680*/  IMAD.MOV.U32 R52, RZ, RZ, R48 ;  /* 0x000000ffff347224 */ /* 0x000fe400078e0030 */
[----:B------:R-:W-:Y:S01]  /*34690*/  IMAD.MOV.U32 R24, RZ, RZ, R44 ;  /* 0x000000ffff187224 */ /* 0x000fe200078e002c */
[----:B------:R-:W-:Y:S01]  /*346a0*/  MOV R56, R48 ;  /* 0x0000003000387202 */ /* 0x000fe20000000f00 */
[----:B------:R-:W-:Y:S02]  /*346b0*/  IMAD.MOV.U32 R57, RZ, RZ, R5 ;  /* 0x000000ffff397224 */ /* 0x000fe400078e0005 */
[----:B------:R-:W-:Y:S01]  /*346c0*/  IMAD.MOV.U32 R4, RZ, RZ, R48 ;  /* 0x000000ffff047224 */ /* 0x000fe200078e0030 */
[----:B--2---:R-:W-:Y:S02]  /*346d0*/  VABSDIFF.U32 R27, R130, R2, RZ ;  /* 0x00000002821b7214 */ /* 0x004fe400000e00ff */
[----:B------:R-:W5:Y:S01]  /*346e0*/  TEX.LL RZ, R130, R60, R0, UR10, 2D, 0x3 ;  /* 0x28ff0a003c827f60 */ /* 0x000f6200089e03ff */
[----:B------:R-:W5:Y:S01]  /*346f0*/  TEX.LL RZ, R22, R22, R0, UR6, 2D, 0x1 ;  /* 0x28ff060016167f60 */ /* 0x000f6200089e01ff */
[----:B------:R-:W5:Y:S01]  /*34700*/  TEX.LL RZ, R132, R44, R0, UR10, 2D, 0x3 ;  /* 0x28ff0a002c847f60 */ /* 0x000f6200089e03ff */
[----:B------:R-:W5:Y:S01]  /*34710*/  TEX.LL RZ, R134, R52, R0, UR10, 2D, 0x3 ;  /* 0x28ff0a0034867f60 */ /* 0x000f6200089e03ff */
[----:B------:R-:W5:Y:S01]  /*34720*/  TEX.LL RZ, R31, R24, R0, UR6, 2D, 0x1 ;  /* 0x28ff0600181f7f60 */ /* 0x000f6200089e01ff */
[----:B------:R-:W5:Y:S01]  /*34730*/  TEX.LL RZ, R33, R48, R0, UR6, 2D, 0x1 ;  /* 0x28ff060030217f60 */ /* 0x000f6200089e01ff */
[----:B------:R-:W-:Y:S01]  /*34740*/  TEX.LL RZ, R136, R56, R0, UR10, 2D, 0x3 ;  /* 0x28ff0a0038887f60 */ /* 0x000fe200089e03ff */
[----:B------:R2:W5:Y:S01]  /*34750*/  TEX.LL RZ, R24, R4, R0, UR6, 2D, 0x1 ;  /* 0x28ff060004187f60 */ /* 0x00056200089e01ff */
[----:B---3--:R-:W-:-:S02]  /*34760*/  LOP3.LUT R29, R117, R95, RZ, 0x3c, !PT ;  /* 0x0000005f751d7212 */ /* 0x008fc400078e3cff */
[----:B0-----:R-:W3:Y:S01]  /*34770*/  LDL R117, [R1+0xb1c] ;  /* 0x000b1c0001757983 */ /* 0x001ee20000100800 */
[----:B------:R-:W-:Y:S01]  /*34780*/  LOP3.LUT R8, R116, R94, RZ, 0x3c, !PT ;  /* 0x0000005e74087212 */ /* 0x000fe200078e3cff */
[----:B------:R-:W-:-:S04]  /*34790*/  DEPBAR.LE SB5, 0xc ;  /* 0x0000d3000000791a */ /* 0x000fc80000000000 */
[----:B-1----:R-:W-:Y:S01]  /*347a0*/  LOP3.LUT R2, R10, 0xff, RZ, 0xc0, !PT ;  /* 0x000000ff0a027812 */ /* 0x002fe200078ec0ff */
[----:B------:R-:W-:Y:S01]  /*347b0*/  STL [R1+0xc84], R44 ;  /* 0x000c842c01007387 */ /* 0x000fe20000100800 */
[----:B------:R-:W-:Y:S03]  /*347c0*/  POPC R29, R29 ;  /* 0x0000001d001d7309 */ /* 0x000fe60000000000 */
[----:B------:R-:W-:Y:S04]  /*347d0*/  STL [R1+0x10c8], R118 ;  /* 0x0010c87601007387 */ /* 0x000fe80000100800 */
[----:B------:R-:W-:Y:S01]  /*347e0*/  STL [R1+0x10c4], R119 ;  /* 0x0010c47701007387 */ /* 0x000fe20000100800 */
[----:B------:R-:W0:Y:S03]  /*347f0*/  POPC R8, R8 ;  /* 0x0000000800087309 */ /* 0x000e260000000000 */
[----:B------:R1:W-:Y:S04]  /*34800*/  STL [R1+0x70c], R2 ;  /* 0x00070c0201007387 */ /* 0x0003e80000100800 */
[----:B------:R-:W3:Y:S04]  /*34810*/  LDL R102, [R1+0x808] ;  /* 0x0008080001667983 */ /* 0x000ee80000100800 */
[----:B------:R-:W3:Y:S01]  /*34820*/  LDL R103, [R1+0x80c] ;  /* 0x00080c0001677983 */ /* 0x000ee20000100800 */
[----:B--2---:R-:W-:-:S02]  /*34830*/  IMAD.IADD R4, R6, 0x1, R27 ;  /* 0x0000000106047824 */ /* 0x004fc400078e021b */
[----:B0-----:R-:W-:Y:S01]  /*34840*/  IMAD.IADD R8, R8, 0x1, R29 ;  /* 0x0000000108087824 */ /* 0x001fe200078e021d */
[----:B------:R-:W2:Y:S01]  /*34850*/  LDL R142, [R1+0xb18] ;  /* 0x000b1800018e7983 */ /* 0x000ea20000100800 */
[----:B------:R-:W-:Y:S02]  /*34860*/  LOP3.LUT R6, R118, R96, RZ, 0x3c, !PT ;  /* 0x0000006076067212 */ /* 0x000fe400078e3cff */
[----:B------:R-:W-:Y:S01]  /*34870*/  IMAD R4, R8, 0x9, R4 ;  /* 0x0000000908047824 */ /* 0x000fe200078e0204 */
[----:B------:R-:W-:Y:S02]  /*34880*/  LOP3.LUT R8, R119, R101, RZ, 0x3c, !PT ;  /* 0x0000006577087212 */ /* 0x000fe400078e3cff */
[----:B------:R-:W-:Y:S01]  /*34890*/  VABSDIFF.U32 R10, R113, R2, RZ ;  /* 0x00000002710a7214 */ /* 0x000fe200000e00ff */
[----:B------:R-:W-:-:S04]  /*348a0*/  DEPBAR.LE SB5, 0xb ;  /* 0x0000d2c00000791a */ /* 0x000fc80000000000 */
[----:B-1----:R-:W-:Y:S01]  /*348b0*/  LOP3.LUT R2, R12, 0xff, RZ, 0xc0, !PT ;  /* 0x000000ff0c027812 */ /* 0x002fe200078ec0ff */
[----:B------:R-:W-:Y:S01]  /*348c0*/  STL [R1+0x10f4], R113 ;  /* 0x0010f47101007387 */ /* 0x000fe20000100800 */
[----:B------:R-:W-:Y:S03]  /*348d0*/  POPC R6, R6 ;  /* 0x0000000600067309 */ /* 0x000fe60000000000 */
[----:B------:R-:W-:Y:S04]  /*348e0*/  STL [R1+0x10c0], R120 ;  /* 0x0010c07801007387 */ /* 0x000fe80000100800 */
[----:B------:R0:W-:Y:S01]  /*348f0*/  STL [R1+0x10bc], R121 ;  /* 0x0010bc7901007387 */ /* 0x0001e20000100800 */
[----:B------:R-:W1:Y:S03]  /*34900*/  POPC R8, R8 ;  /* 0x0000000800087309 */ /* 0x000e660000000000 */
[----:B------:R0:W-:Y:S04]  /*34910*/  STL [R1+0x708], R2 ;  /* 0x0007080201007387 */ /* 0x0001e80000100800 */
[----:B------:R-:W2:Y:S04]  /*34920*/  LDL R104, [R1+0x7f8] ;  /* 0x0007f80001687983 */ /* 0x000ea80000100800 */
[----:B------:R-:W2:Y:S01]  /*34930*/  LDL R109, [R1+0x7fc] ;  /* 0x0007fc00016d7983 */ /* 0x000ea20000100800 */
[----:B------:R-:W-:Y:S01]  /*34940*/  IMAD.IADD R4, R4, 0x1, R10 ;  /* 0x0000000104047824 */ /* 0x000fe200078e020a */
[----:B------:R-:W-:Y:S01]  /*34950*/  VABSDIFF.U32 R10, R143, R2, RZ ;  /* 0x000000028f0a7214 */ /* 0x000fe200000e00ff */
[----:B-1----:R-:W-:Y:S01]  /*34960*/  IMAD.IADD R6, R6, 0x1, R8 ;  /* 0x0000000106067824 */ /* 0x002fe200078e0208 */
[----:B------:R-:W-:-:S02]  /*34970*/  LOP3.LUT R8, R121, R99, RZ, 0x3c, !PT ;  /* 0x0000006379087212 */ /* 0x000fc400078e3cff */
[----:B0-----:R-:W2:Y:S01]  /*34980*/  LDL R121, [R1+0xb14] ;  /* 0x000b140001797983 */ /* 0x001ea20000100800 */
[----:B------:R-:W-:-:S04]  /*34990*/  DEPBAR.LE SB5, 0xa ;  /* 0x0000d2800000791a */ /* 0x000fc80000000000 */
[----:B------:R-:W-:Y:S01]  /*349a0*/  LOP3.LUT R2, R14, 0xff, RZ, 0xc0, !PT ;  /* 0x000000ff0e027812 */ /* 0x000fe200078ec0ff */
[----:B------:R-:W-:Y:S04]  /*349b0*/  STL [R1+0x10b4], R122 ;  /* 0x0010b47a01007387 */ /* 0x000fe80000100800 */
[----:B------:R-:W-:Y:S04]  /*349c0*/  STL [R1+0x10b0], R123 ;  /* 0x0010b07b01007387 */ /* 0x000fe80000100800 */
[----:B------:R0:W-:Y:S04]  /*349d0*/  STL [R1+0x704], R2 ;  /* 0x0007040201007387 */ /* 0x0001e80000100800 */
[----:B------:R-:W2:Y:S01]  /*349e0*/  LDL R107, [R1+0x7f4] ;  /* 0x0007f400016b7983 */ /* 0x000ea20000100800 */
[----:B------:R-:W-:Y:S01]  /*349f0*/  IMAD R6, R6, 0x9, R4 ;  /* 0x0000000906067824 */ /* 0x000fe200078e0204 */
[----:B------:R-:W-:Y:S01]  /*34a00*/  LOP3.LUT R4, R120, R98, RZ, 0x3c, !PT ;  /* 0x0000006278047212 */ /* 0x000fe200078e3cff */
[----:B------:R-:W-:Y:S01]  /*34a10*/  POPC R8, R8 ;  /* 0x0000000800087309 */ /* 0x000fe20000000000 */
[----:B------:R-:W2:Y:S07]  /*34a20*/  LDL R106, [R1+0x7f0] ;  /* 0x0007f000016a7983 */ /* 0x000eae0000100800 */
[----:B------:R-:W1:Y:S01]  /*34a30*/  POPC R4, R4 ;  /* 0x0000000400047309 */ /* 0x000e620000000000 */
[----:B------:R-:W-:Y:S01]  /*34a40*/  IADD3 R6, PT, PT, R6, R10, RZ ;  /* 0x0000000a06067210 */ /* 0x000fe20007ffe0ff */
[----:B-1----:R-:W-:Y:S01]  /*34a50*/  IMAD.IADD R4, R4, 0x1, R8 ;  /* 0x0000000104047824 */ /* 0x002fe200078e0208 */
[----:B------:R-:W-:-:S03]  /*34a60*/  LOP3.LUT R8, R123, R105, RZ, 0x3c, !PT ;  /* 0x000000697b087212 */ /* 0x000fc600078e3cff */
[----:B------:R-:W-:Y:S01]  /*34a70*/  IMAD R4, R4, 0x9, R6 ;  /* 0x0000000904047824 */ /* 0x000fe200078e0206 */
[----:B------:R-:W-:Y:S02]  /*34a80*/  LOP3.LUT R6, R122, R100, RZ, 0x3c, !PT ;  /* 0x000000647a067212 */ /* 0x000fe400078e3cff */
[----:B------:R-:W-:Y:S08]  /*34a90*/  POPC R8, R8 ;  /* 0x0000000800087309 */ /* 0x000ff00000000000 */
[----:B------:R-:W1:Y:S02]  /*34aa0*/  POPC R6, R6 ;  /* 0x0000000600067309 */ /* 0x000e640000000000 */
[----:B-1----:R-:W-:Y:S01]  /*34ab0*/  IMAD.IADD R6, R6, 0x1, R8 ;  /* 0x0000000106067824 */ /* 0x002fe200078e0208 */
[----:B---3--:R-:W-:Y:S01]  /*34ac0*/  VABSDIFF.U32 R10, R117, R2, RZ ;  /* 0x00000002750a7214 */ /* 0x008fe200000e00ff */
[----:B------:R-:W-:-:S04]  /*34ad0*/  DEPBAR.LE SB5, 0x9 ;  /* 0x0000d2400000791a */ /* 0x000fc80000000000 */
[----:B0-----:R-:W-:Y:S01]  /*34ae0*/  LOP3.LUT R2, R16, 0xff, RZ, 0xc0, !PT ;  /* 0x000000ff10027812 */ /* 0x001fe200078ec0ff */
[----:B------:R-:W-:Y:S04]  /*34af0*/  STL [R1+0x10e0], R117 ;  /* 0x0010e07501007387 */ /* 0x000fe80000100800 */
[----:B------:R-:W-:Y:S01]  /*34b00*/  STL [R1+0x10ac], R124 ;  /* 0x0010ac7c01007387 */ /* 0x000fe20000100800 */
[----:B------:R-:W-:-:S03]  /*34b10*/  IMAD.IADD R4, R4, 0x1, R10 ;  /* 0x0000000104047824 */ /* 0x000fc600078e020a */
[----:B------:R0:W-:Y:S04]  /*34b20*/  STL [R1+0x10a8], R125 ;  /* 0x0010a87d01007387 */ /* 0x0001e80000100800 */
[----:B------:R1:W-:Y:S04]  /*34b30*/  STL [R1+0x700], R2 ;  /* 0x0007000201007387 */ /* 0x0003e80000100800 */
[----:B------:R-:W3:Y:S01]  /*34b40*/  LDL R143, [R1+0xb10] ;  /* 0x000b1000018f7983 */ /* 0x000ee20000100800 */
[----:B------:R-:W-:Y:S01]  /*34b50*/  IMAD R6, R6, 0x9, R4 ;  /* 0x0000000906067824 */ /* 0x000fe200078e0204 */
[----:B------:R-:W-:-:S02]  /*34b60*/  LOP3.LUT R4, R124, R102, RZ, 0x3c, !PT ;  /* 0x000000667c047212 */ /* 0x000fc400078e3cff */
[----:B------:R-:W3:Y:S01]  /*34b70*/  LDL R108, [R1+0x7e0] ;  /* 0x0007e000016c7983 */ /* 0x000ee20000100800 */
[----:B------:R-:W-:-:S03]  /*34b80*/  LOP3.LUT R8, R125, R103, RZ, 0x3c, !PT ;  /* 0x000000677d087212 */ /* 0x000fc600078e3cff */
[----:B------:R-:W3:Y:S01]  /*34b90*/  LDL R113, [R1+0x7e4] ;  /* 0x0007e40001717983 */ /* 0x000ee20000100800 */
[----:B------:R-:W-:Y:S01]  /*34ba0*/  POPC R4, R4 ;  /* 0x0000000400047309 */ /* 0x000fe20000000000 */
[----:B--2---:R-:W-:Y:S02]  /*34bb0*/  VABSDIFF.U32 R10, R142, R2, RZ ;  /* 0x000000028e0a7214 */ /* 0x004fe400000e00ff */
[----:B0-----:R-:W2:Y:S05]  /*34bc0*/  LDL R125, [R1+0xb0c] ;  /* 0x000b0c00017d7983 */ /* 0x001eaa0000100800 */
[----:B------:R-:W0:Y:S01]  /*34bd0*/  POPC R8, R8 ;  /* 0x0000000800087309 */ /* 0x000e220000000000 */
[----:B------:R-:W-:-:S04]  /*34be0*/  DEPBAR.LE SB5, 0x8 ;  /* 0x0000d2000000791a */ /* 0x000fc80000000000 */
[----:B-1----:R-:W-:Y:S01]  /*34bf0*/  LOP3.LUT R2, R18, 0xff, RZ, 0xc0, !PT ;  /* 0x000000ff12027812 */ /* 0x002fe200078ec0ff */
[----:B------:R-:W-:Y:S01]  /*34c00*/  IMAD.IADD R6, R6, 0x1, R10 ;  /* 0x0000000106067824 */ /* 0x000fe200078e020a */
[----:B------:R-:W-:Y:S04]  /*34c10*/  STL [R1+0x10a0], R126 ;  /* 0x0010a07e01007387 */ /* 0x000fe80000100800 */
[----:B------:R-:W-:Y:S04]  /*34c20*/  STL [R1+0x109c], R127 ;  /* 0x00109c7f01007387 */ /* 0x000fe80000100800 */
[----:B------:R1:W-:Y:S01]  /*34c30*/  STL [R1+0x6fc], R2 ;  /* 0x0006fc0201007387 */ /* 0x0003e20000100800 */
[----:B0-----:R-:W-:-:S03]  /*34c40*/  IADD3 R4, PT, PT, R4, R8, RZ ;  /* 0x0000000804047210 */ /* 0x001fc60007ffe0ff */
[----:B------:R-:W2:Y:S02]  /*34c50*/  LDL R110, [R1+0x7d8] ;  /* 0x0007d800016e7983 */ /* 0x000ea40000100800 */
[----:B------:R-:W-:Y:S02]  /*34c60*/  IMAD R4, R4, 0x9, R6 ;  /* 0x0000000904047824 */ /* 0x000fe400078e0206 */
[----:B------:R-:W2:Y:S01]  /*34c70*/  LDL R111, [R1+0x7dc] ;  /* 0x0007dc00016f7983 */ /* 0x000ea20000100800 */
[----:B------:R-:W-:Y:S02]  /*34c80*/  LOP3.LUT R6, R126, R104, RZ, 0x3c, !PT ;  /* 0x000000687e067212 */ /* 0x000fe400078e3cff */
[----:B------:R-:W-:Y:S01]  /*34c90*/  LOP3.LUT R8, R127, R109, RZ, 0x3c, !PT ;  /* 0x0000006d7f087212 */ /* 0x000fe200078e3cff */
[----:B------:R-:W2:Y:S03]  /*34ca0*/  LDL R112, [R1+0x7d0] ;  /* 0x0007d00001707983 */ /* 0x000ea60000100800 */
[----:B------:R-:W-:Y:S01]  /*34cb0*/  POPC R6, R6 ;  /* 0x0000000600067309 */ /* 0x000fe20000000000 */
[----:B------:R-:W2:Y:S01]  /*34cc0*/  LDL R117, [R1+0x7d4] ;  /* 0x0007d40001757983 */ /* 0x000ea20000100800 */
[----:B------:R-:W-:-:S03]  /*34cd0*/  VABSDIFF.U32 R10, R121, R2, RZ ;  /* 0x00000002790a7214 */ /* 0x000fc600000e00ff */
[----:B------:R-:W2:Y:S03]  /*34ce0*/  LDL R142, [R1+0xb08] ;  /* 0x000b0800018e7983 */ /* 0x000ea60000100800 */
[----:B------:R-:W0:Y:S01]  /*34cf0*/  POPC R8, R8 ;  /* 0x0000000800087309 */ /* 0x000e220000000000 */
[----:B------:R-:W-:-:S04]  /*34d00*/  DEPBAR.LE SB5, 0x7 ;  /* 0x0000d1c00000791a */ /* 0x000fc80000000000 */
[----:B-1----:R-:W-:Y:S01]  /*34d10*/  LOP3.LUT R2, R20, 0xff, RZ, 0xc0, !PT ;  /* 0x000000ff14027812 */ /* 0x002fe200078ec0ff */
[----:B------:R-:W-:Y:S04]  /*34d20*/  STL [R1+0x10cc], R121 ;  /* 0x0010cc7901007387 */ /* 0x000fe80000100800 */
[----:B------:R-:W-:Y:S04]  /*34d30*/  STL [R1+0x1098], R128 ;  /* 0x0010988001007387 */ /* 0x000fe80000100800 */
[----:B------:R1:W-:Y:S04]  /*34d40*/  STL [R1+0x1094], R129 ;  /* 0x0010948101007387 */ /* 0x0003e80000100800 */
[----:B------:R3:W-:Y:S01]  /*34d50*/  STL [R1+0x6f8], R2 ;  /* 0x0006f80201007387 */ /* 0x0007e20000100800 */
[----:B0-----:R-:W-:Y:S01]  /*34d60*/  IMAD.IADD R6, R6, 0x1, R8 ;  /* 0x0000000106067824 */ /* 0x001fe200078e0208 */
[----:B------:R-:W-:-:S02]  /*34d70*/  LOP3.LUT R8, R129, R107, RZ, 0x3c, !PT ;  /* 0x0000006b81087212 */ /* 0x000fc400078e3cff */
[----:B-1----:R-:W2:Y:S01]  /*34d80*/  LDL R129, [R1+0xb04] ;  /* 0x000b040001817983 */ /* 0x002ea20000100800 */
[----:B------:R-:W-:-:S04]  /*34d90*/  IMAD.IADD R4, R4, 0x1, R10 ;  /* 0x0000000104047824 */ /* 0x000fc800078e020a */
[----:B------:R-:W-:Y:S01]  /*34da0*/  IMAD R6, R6, 0x9, R4 ;  /* 0x0000000906067824 */ /* 0x000fe200078e0204 */
[----:B------:R-:W-:Y:S01]  /*34db0*/  LOP3.LUT R4, R128, R106, RZ, 0x3c, !PT ;  /* 0x0000006a80047212 */ /* 0x000fe200078e3cff */
[----:B------:R-:W-:Y:S08]  /*34dc0*/  POPC R8, R8 ;  /* 0x0000000800087309 */ /* 0x000ff00000000000 */
[----:B------:R-:W0:Y:S02]  /*34dd0*/  POPC R4, R4 ;  /* 0x0000000400047309 */ /* 0x000e240000000000 */
[----:B0-----:R-:W-:Y:S01]  /*34de0*/  IMAD.IADD R4, R4, 0x1, R8 ;  /* 0x0000000104047824 */ /* 0x001fe200078e0208 */
[----:B------:R-:W-:-:S04]  /*34df0*/  DEPBAR.LE SB5, 0x6 ;  /* 0x0000d1800000791a */ /* 0x000fc80000000000 */
[----:B------:R-:W-:Y:S04]  /*34e00*/  STL [R1+0x108c], R130 ;  /* 0x00108c8201007387 */ /* 0x000fe80000100800 */
[----:B------:R-:W-:Y:S01]  /*34e10*/  STL [R1+0x1088], R131 ;  /* 0x0010888301007387 */ /* 0x000fe20000100800 */
[----:B------:R-:W-:Y:S02]  /*34e20*/  IMAD.MOV.U32 R139, RZ, RZ, R7 ;  /* 0x000000ffff8b7224 */ /* 0x000fe400078e0007 */
[--C-:B------:R-:W-:Y:S02]  /*34e30*/  IMAD.MOV.U32 R138, RZ, RZ, R48.reuse ;  /* 0x000000ffff8a7224 */ /* 0x100fe400078e0030 */
[----:B------:R-:W-:Y:S02]  /*34e40*/  IMAD.MOV.U32 R141, RZ, RZ, R9 ;  /* 0x000000ffff8d7224 */ /* 0x000fe400078e0009 */
[----:B------:R-:W-:-:S02]  /*34e50*/  IMAD.MOV.U32 R140, RZ, RZ, R48 ;  /* 0x000000ffff8c7224 */ /* 0x000fc400078e0030 */
[----:B------:R-:W-:Y:S01]  /*34e60*/  IMAD.MOV.U32 R145, RZ, RZ, R13 ;  /* 0x000000ffff917224 */ /* 0x000fe200078e000d */
[----:B------:R-:W-:Y:S01]  /*34e70*/  TEX.LL RZ, R138, R138, R0, UR10, 2D, 0x3 ;  /* 0x28ff0a008a8a7f60 */ /* 0x000fe200089e03ff */
[----:B------:R-:W-:Y:S01]  /*34e80*/  IMAD.MOV.U32 R144, RZ, RZ, R48 ;  /* 0x000000ffff907224 */ /* 0x000fe200078e0030 */
[----:B------:R-:W-:Y:S02]  /*34e90*/  MOV R147, R15 ;  /* 0x0000000f00937202 */ /* 0x000fe40000000f00 */
[----:B------:R-:W-:Y:S02]  /*34ea0*/  MOV R146, R48 ;  /* 0x0000003000927202 */ /* 0x000fe40000000f00 */
[----:B---3--:R-:W-:-:S05]  /*34eb0*/  VABSDIFF.U32 R10, R143, R2, RZ ;  /* 0x000000028f0a7214 */ /* 0x008fca00000e00ff */
[----:B------:R-:W-:Y:S01]  /*34ec0*/  IMAD.IADD R6, R6, 0x1, R10 ;  /* 0x0000000106067824 */ /* 0x000fe200078e020a */
[----:B------:R-:W-:-:S03]  /*34ed0*/  LOP3.LUT R8, R131, R113, RZ, 0x3c, !PT ;  /* 0x0000007183087212 */ /* 0x000fc600078e3cff */
[----:B------:R-:W-:Y:S01]  /*34ee0*/  IMAD R4, R4, 0x9, R6 ;  /* 0x0000000904047824 */ /* 0x000fe200078e0206 */
[----:B------:R-:W-:Y:S02]  /*34ef0*/  LOP3.LUT R6, R130, R108, RZ, 0x3c, !PT ;  /* 0x0000006c82067212 */ /* 0x000fe400078e3cff */
[----:B------:R-:W-:Y:S01]  /*34f00*/  POPC R8, R8 ;  /* 0x0000000800087309 */ /* 0x000fe20000000000 */
[----:B------:R-:W-:-:S04]  /*34f10*/  DEPBAR.LE SB5, 0x5 ;  /* 0x0000d1400000791a */ /* 0x000fc80000000000 */
[----:B------:R-:W-:-:S03]  /*34f20*/  LOP3.LUT R2, R22, 0xff, RZ, 0xc0, !PT ;  /* 0x000000ff16027812 */ /* 0x000fc600078ec0ff */
[----:B------:R-:W0:Y:S01]  /*34f30*/  POPC R6, R6 ;  /* 0x0000000600067309 */ /* 0x000e220000000000 */
[----:B--2---:R-:W-:-:S04]  /*34f40*/  VABSDIFF.U32 R10, R125, R2, RZ ;  /* 0x000000027d0a7214 */ /* 0x004fc800000e00ff */
[----:B------:R-:W-:Y:S01]  /*34f50*/  IADD3 R10, PT, PT, R4, R10, RZ ;  /* 0x0000000a040a7210 */ /* 0x000fe20007ffe0ff */
[----:B0-----:R-:W-:Y:S01]  /*34f60*/  IMAD.IADD R6, R6, 0x1, R8 ;  /* 0x0000000106067824 */ /* 0x001fe200078e0208 */
[----:B------:R-:W-:-:S04]  /*34f70*/  DEPBAR.LE SB5, 0x4 ;  /* 0x0000d1000000791a */ /* 0x000fc80000000000 */
[----:B------:R-:W-:Y:S02]  /*34f80*/  LOP3.LUT R8, R132, R110, RZ, 0x3c, !PT ;  /* 0x0000006e84087212 */ /* 0x000fe400078e3cff */
[----:B------:R-:W-:Y:S01]  /*34f90*/  LOP3.LUT R4, R133, R111, RZ, 0x3c, !PT ;  /* 0x0000006f85047212 */ /* 0x000fe200078e3cff */
[----:B------:R-:W-:Y:S01]  /*34fa0*/  IMAD R10, R6, 0x9, R10 ;  /* 0x00000009060a7824 */ /* 0x000fe200078e020a */
[----:B------:R-:W-:-:S04]  /*34fb0*/  DEPBAR.LE SB5, 0x3 ;  /* 0x0000d0c00000791a */ /* 0x000fc80000000000 */
[----:B------:R-:W-:Y:S01]  /*34fc0*/  LOP3.LUT R6, R134, R112, RZ, 0x3c, !PT ;  /* 0x0000007086067212 */ /* 0x000fe200078e3cff */
[----:B------:R-:W-:Y:S01]  /*34fd0*/  POPC R8, R8 ;  /* 0x0000000800087309 */ /* 0x000fe20000000000 */
[----:B------:R-:W-:Y:S01]  /*34fe0*/  LOP3.LUT R14, R135, R117, RZ, 0x3c, !PT ;  /* 0x00000075870e7212 */ /* 0x000fe200078e3cff */
[----:B------:R0:W-:Y:S06]  /*34ff0*/  STL [R1+0x6f4], R2 ;  /* 0x0006f40201007387 */ /* 0x0001ec0000100800 */
[----:B------:R-:W1:Y:S01]  /*35000*/  POPC R4, R4 ;  /* 0x0000000400047309 */ /* 0x000e620000000000 */
[----:B------:R-:W-:Y:S01]  /*35010*/  STL [R1+0x10b8], R125 ;  /* 0x0010b87d01007387 */ /* 0x000fe20000100800 */
[----:B------:R-:W-:-:S04]  /*35020*/  DEPBAR.LE SB5, 0x2 ;  /* 0x0000d0800000791a */ /* 0x000fc80000000000 */
[----:B0-----:R-:W-:Y:S01]  /*35030*/  LOP3.LUT R2, R31, 0xff, RZ, 0xc0, !PT ;  /* 0x000000ff1f027812 */ /* 0x001fe200078ec0ff */
[----:B------:R-:W-:Y:S01]  /*35040*/  STL [R1+0x1084], R132 ;  /* 0x0010848401007387 */ /* 0x000fe20000100800 */
[----:B------:R-:W-:Y:S02]  /*35050*/  POPC R6, R6 ;  /* 0x0000000600067309 */ /* 0x000fe40000000000 */
[----:B------:R-:W-:Y:S01]  /*35060*/  VABSDIFF.U32 R12, R142, R2, RZ ;  /* 0x000000028e0c7214 */ /* 0x000fe200000e00ff */
[----:B------:R-:W-:Y:S05]  /*35070*/  STL [R1+0x1080], R133 ;  /* 0x0010808501007387 */ /* 0x000fea0000100800 */
[----:B------:R-:W0:Y:S01]  /*35080*/  POPC R14, R14 ;  /* 0x0000000e000e7309 */ /* 0x000e220000000000 */
[----:B------:R-:W-:Y:S01]  /*35090*/  STL [R1+0x107c], R134 ;  /* 0x00107c8601007387 */ /* 0x000fe20000100800 */
[----:B------:R-:W-:-:S03]  /*350a0*/  IMAD.IADD R10, R10, 0x1, R12 ;  /* 0x000000010a0a7824 */ /* 0x000fc600078e020c */
[----:B------:R-:W-:Y:S01]  /*350b0*/  STL [R1+0x1074], R135 ;  /* 0x0010748701007387 */ /* 0x000fe20000100800 */
[----:B-1----:R-:W-:-:S03]  /*350c0*/  IMAD.IADD R4, R8, 0x1, R4 ;  /* 0x0000000108047824 */ /* 0x002fc600078e0204 */
[----:B------:R1:W-:Y:S01]  /*350d0*/  STL [R1+0x6f0], R2 ;  /* 0x0006f00201007387 */ /* 0x0003e20000100800 */
[----:B------:R-:W-:Y:S01]  /*350e0*/  IMAD R4, R4, 0x9, R10 ;  /* 0x0000000904047824 */ /* 0x000fe200078e020a */
[----:B------:R-:W-:-:S04]  /*350f0*/  DEPBAR.LE SB5, 0x1 ;  /* 0x0000d0400000791a */ /* 0x000fc80000000000 */
[----:B-1----:R-:W-:-:S04]  /*35100*/  LOP3.LUT R2, R33, 0xff, RZ, 0xc0, !PT ;  /* 0x000000ff21027812 */ /* 0x002fc800078ec0ff */
[----:B------:R-:W-:Y:S02]  /*35110*/  VABSDIFF.U32 R8, R129, R2, RZ ;  /* 0x0000000281087214 */ /* 0x000fe400000e00ff */
[----:B0-----:R-:W-:-:S03]  /*35120*/  IADD3 R6, PT, PT, R6, R14, RZ ;  /* 0x0000000e06067210 */ /* 0x001fc60007ffe0ff */
[----:B------:R-:W-:-:S04]  /*35130*/  IMAD.IADD R4, R4, 0x1, R8 ;  /* 0x0000000104047824 */ /* 0x000fc800078e0208 */
[----:B------:R-:W-:Y:S02]  /*35140*/  IMAD R4, R6, 0x9, R4 ;  /* 0x0000000906047824 */ /* 0x000fe400078e0204 */
[--C-:B------:R-:W-:Y:S02]  /*35150*/  IMAD.MOV.U32 R6, RZ, RZ, R48.reuse ;  /* 0x000000ffff067224 */ /* 0x100fe400078e0030 */
[--C-:B------:R-:W-:Y:S01]  /*35160*/  IMAD.MOV.U32 R8, RZ, RZ, R48.reuse ;  /* 0x000000ffff087224 */ /* 0x100fe200078e0030 */
[----:B------:R-:W-:Y:S01]  /*35170*/  MOV R10, R48 ;  /* 0x00000030000a7202 */ /* 0x000fe20000000f00 */
[----:B------:R-:W-:Y:S02]  /*35180*/  IMAD.MOV.U32 R143, RZ, RZ, R11 ;  /* 0x000000ffff8f7224 */ /* 0x000fe400078e000b */
[--C-:B------:R-:W-:Y:S01]  /*35190*/  IMAD.MOV.U32 R142, RZ, RZ, R48.reuse ;  /* 0x000000ffff8e7224 */ /* 0x100fe200078e0030 */
[----:B------:R-:W-:Y:S01]  /*351a0*/  TEX.LL RZ, R6, R6, R0, UR6, 2D, 0x1 ;  /* 0x28ff060006067f60 */ /* 0x000fe200089e01ff */
[----:B------:R-:W-:Y:S01]  /*351b0*/  TEX.LL RZ, R140, R140, R0, UR10, 2D, 0x3 ;  /* 0x28ff0a008c8c7f60 */ /* 0x000fe200089e03ff */
[----:B------:R-:W-:Y:S01]  /*351c0*/  TEX.LL RZ, R8, R8, R0, UR6, 2D, 0x1 ;  /* 0x28ff060008087f60 */ /* 0x000fe200089e01ff */
[--C-:B------:R-:W-:Y:S01]  /*351d0*/  IMAD.MOV.U32 R12, RZ, RZ, R48.reuse ;  /* 0x000000ffff0c7224 */ /* 0x100fe200078e0030 */
[----:B------:R0:W-:Y:S01]  /*351e0*/  STL [R1+0x6ec], R2 ;  /* 0x0006ec0201007387 */ /* 0x0001e20000100800 */
[----:B------:R-:W-:Y:S01]  /*351f0*/  TEX.LL RZ, R142, R142, R0, UR10, 2D, 0x3 ;  /* 0x28ff0a008e8e7f60 */ /* 0x000fe200089e03ff */
[----:B------:R-:W-:Y:S01]  /*35200*/  TEX.LL RZ, R10, R10, R0, UR6, 2D, 0x1 ;  /* 0x28ff06000a0a7f60 */ /* 0x000fe200089e01ff */
[----:B------:R-:W-:Y:S01]  /*35210*/  TEX.LL RZ, R144, R144, R0, UR10, 2D, 0x3 ;  /* 0x28ff0a0090907f60 */ /* 0x000fe200089e03ff */
[----:B------:R-:W2:Y:S01]  /*35220*/  LDL R150, [R1+0xb00] ;  /* 0x000b000001967983 */ /* 0x000ea20000100800 */
[----:B------:R-:W-:Y:S01]  /*35230*/  TEX.LL RZ, R12, R12, R0, UR6, 2D, 0x1 ;  /* 0x28ff06000c0c7f60 */ /* 0x000fe200089e01ff */
[----:B------:R-:W5:Y:S02]  /*35240*/  TEX.LL RZ, R32, R146, R0, UR10, 2D, 0x3 ;  /* 0x28ff0a0092207f60 */ /* 0x000f6400089e03ff */
[----:B------:R-:W3:Y:S01]  /*35250*/  LDL R115, [R1+0x7a4] ;  /* 0x0007a40001737983 */ /* 0x000ee20000100800 */
[----:B------:R-:W-:Y:S01]  /*35260*/  IMAD.MOV.U32 R14, RZ, RZ, R48 ;  /* 0x000000ffff0e7224 */ /* 0x000fe200078e0030 */
[----:B------:R-:W-:-:S04]  /*35270*/  DEPBAR.LE SB5, 0x1 ;  /* 0x0000d0400000791a */ /* 0x000fc80000000000 */
[----:B0-----:R-:W-:Y:S01]  /*35280*/  LOP3.LUT R2, R24, 0xff, RZ, 0xc0, !PT ;  /* 0x000000ff18027812 */ /* 0x001fe200078ec0ff */
[----:B------:R-:W3:Y:S01]  /*35290*/  LDL R114, [R1+0x7a0] ;  /* 0x0007a00001727983 */ /* 0x000ee20000100800 */
[----:B------:R-:W-:-:S03]  /*352a0*/  IMAD.MOV.U32 R16, RZ, RZ, R48 ;  /* 0x000000ffff107224 */ /* 0x000fc600078e0030 */
[----:B------:R-:W-:Y:S01]  /*352b0*/  STL [R1+0x10a4], R129 ;  /* 0x0010a48101007387 */ /* 0x000fe20000100800 */
[----:B------:R-:W-:Y:S02]  /*352c0*/  IMAD.MOV.U32 R65, RZ, RZ, R17 ;  /* 0x000000ffff417224 */ /* 0x000fe400078e0011 */
[----:B------:R-:W-:Y:S01]  /*352d0*/  IMAD.MOV.U32 R64, RZ, RZ, R48 ;  /* 0x000000ffff407224 */ /* 0x000fe200078e0030 */
[----:B------:R-:W-:Y:S01]  /*352e0*/  STL [R1+0x1070], R136 ;  /* 0x0010708801007387 */ /* 0x000fe20000100800 */
[----:B------:R-:W-:-:S03]  /*352f0*/  IMAD.MOV.U32 R61, RZ, RZ, R19 ;  /* 0x000000ffff3d7224 */ /* 0x000fc600078e0013 */
[----:B------:R0:W-:Y:S01]  /*35300*/  STL [R1+0x106c], R137 ;  /* 0x00106c8901007387 */ /* 0x0001e20000100800 */
[----:B------:R-:W-:Y:S01]  /*35310*/  IMAD.MOV.U32 R60, RZ, RZ, R48 ;  /* 0x000000ffff3c7224 */ /* 0x000fe200078e0030 */
[----:B------:R-:W-:Y:S02]  /*35320*/  TEX.LL RZ, R14, R14, R0, UR6, 2D, 0x1 ;  /* 0x28ff06000e0e7f60 */ /* 0x000fe400089e01ff */
[----:B------:R-:W-:Y:S04]  /*35330*/  STL [R1+0x6e8], R2 ;  /* 0x0006e80201007387 */ /* 0x000fe80000100800 */
[----:B------:R-:W3:Y:S04]  /*35340*/  LDL R116, [R1+0x798] ;  /* 0x0007980001747983 */ /* 0x000ee80000100800 */
[----:B------:R-:W3:Y:S04]  /*35350*/  LDL R121, [R1+0x79c] ;  /* 0x00079c0001797983 */ /* 0x000ee80000100800 */
[----:B------:R-:W3:Y:S04]  /*35360*/  LDL R118, [R1+0x790] ;  /* 0x0007900001767983 */ /* 0x000ee80000100800 */
[----:B------:R-:W3:Y:S04]  /*35370*/  LDL R119, [R1+0x794] ;  /* 0x0007940001777983 */ /* 0x000ee80000100800 */
[----:B------:R-:W3:Y:S04]  /*35380*/  LDL R120, [R1+0x788] ;  /* 0x0007880001787983 */ /* 0x000ee80000100800 */
[----:B------:R-:W3:Y:S04]  /*35390*/  LDL R125, [R1+0x78c] ;  /* 0x00078c00017d7983 */ /* 0x000ee80000100800 */
[----:B------:R-:W3:Y:S01]  /*353a0*/  LDL R133, [R1+0xafc] ;  /* 0x000afc0001857983 */ /* 0x000ee20000100800 */
[----:B--2---:R-:W-:-:S03]  /*353b0*/  VABSDIFF.U32 R29, R150, R2, RZ ;  /* 0x00000002961d7214 */ /* 0x004fc600000e00ff */
[----:B------:R-:W2:Y:S01]  /*353c0*/  LDL R150, [R1+0xaf8] ;  /* 0x000af80001967983 */ /* 0x000ea20000100800 */
[----:B---3--:R-:W-:Y:S01]  /*353d0*/  LOP3.LUT R31, R137, R115, RZ, 0x3c, !PT ;  /* 0x00000073891f7212 */ /* 0x008fe200078e3cff */
[----:B-----5:R-:W-:Y:S02]  /*353e0*/  IMAD.MOV.U32 R36, RZ, RZ, R32 ;  /* 0x000000ffff247224 */ /* 0x020fe400078e0020 */
[----:B0-----:R-:W3:Y:S01]  /*353f0*/  LDL R137, [R1+0xaf4] ;  /* 0x000af40001897983 */ /* 0x001ee20000100800 */
[----:B------:R-:W-:-:S03]  /*35400*/  IMAD.MOV.U32 R35, RZ, RZ, R33 ;  /* 0x000000ffff237224 */ /* 0x000fc600078e0021 */
[----:B------:R0:W-:Y:S02]  /*35410*/  STL.64 [R1+0x170], R32 ;  /* 0x0001702001007387 */ /* 0x0001e40000100a00 */
[----:B0-----:R-:W5:Y:S01]  /*35420*/  TEX.LL RZ, R32, R64, R0, UR10, 2D, 0x3 ;  /* 0x28ff0a0040207f60 */ /* 0x001f6200089e03ff */
[----:B------:R-:W-:Y:S01]  /*35430*/  TEX.LL RZ, R16, R16, R0, UR6, 2D, 0x1 ;  /* 0x28ff060010107f60 */ /* 0x000fe200089e01ff */
[----:B------:R-:W5:Y:S01]  /*35440*/  TEX.LL RZ, R38, R60, R0, UR10, 2D, 0x3 ;  /* 0x28ff0a003c267f60 */ /* 0x000f6200089e03ff */
[----:B------:R-:W-:Y:S02]  /*35450*/  IMAD.MOV.U32 R18, RZ, RZ, R48 ;  /* 0x000000ffff127224 */ /* 0x000fe400078e0030 */
[----:B------:R-:W-:-:S04]  /*35460*/  IMAD.MOV.U32 R57, RZ, RZ, R21 ;  /* 0x000000ffff397224 */ /* 0x000fc800078e0015 */
[----:B------:R-:W-:Y:S01]  /*35470*/  TEX.LL RZ, R18, R18, R0, UR6, 2D, 0x1 ;  /* 0x28ff060012127f60 */ /* 0x000fe200089e01ff */
[----:B-----5:R-:W-:Y:S01]  /*35480*/  STL.64 [R1+0x168], R32 ;  /* 0x0001682001007387 */ /* 0x020fe20000100a00 */
[----:B------:R-:W-:-:S03]  /*35490*/  IMAD.MOV.U32 R30, RZ, RZ, R38 ;  /* 0x000000ffff1e7224 */ /* 0x000fc600078e0026 */
[----:B------:R0:W-:Y:S01]  /*354a0*/  STL.64 [R1+0x160], R38 ;  /* 0x0001602601007387 */ /* 0x0001e20000100a00 */
[----:B------:R-:W-:Y:S02]  /*354b0*/  IMAD.MOV.U32 R28, RZ, RZ, R39 ;  /* 0x000000ffff1c7224 */ /* 0x000fe400078e0027 */
[----:B0-----:R-:W5:Y:S01]  /*354c0*/  TEX.LL RZ, R38, R56, R0, UR10, 2D, 0x3 ;  /* 0x28ff0a0038267f60 */ /* 0x001f6200089e03ff */
[----:B------:R-:W-:Y:S01]  /*354d0*/  IMAD.MOV.U32 R53, RZ, RZ, R23 ;  /* 0x000000ffff357224 */ /* 0x000fe200078e0017 */
[----:B------:R-:W-:Y:S01]  /*354e0*/  MOV R20, R48 ;  /* 0x0000003000147202 */ /* 0x000fe20000000f00 */
[--C-:B------:R-:W-:Y:S01]  /*354f0*/  IMAD.MOV.U32 R22, RZ, RZ, R48.reuse ;  /* 0x000000ffff167224 */ /* 0x100fe200078e0030 */
[----:B------:R-:W-:Y:S01]  /*35500*/  MOV R49, R25 ;  /* 0x0000001900317202 */ /* 0x000fe20000000f00 */
[----:B------:R-:W-:Y:S01]  /*35510*/  IMAD.MOV.U32 R24, RZ, RZ, R48 ;  /* 0x000000ffff187224 */ /* 0x000fe200078e0030 */
[----:B------:R-:W-:Y:S01]  /*35520*/  MOV R34, R32 ;  /* 0x0000002000227202 */ /* 0x000fe20000000f00 */
[----:B------:R-:W-:Y:S01]  /*35530*/  IMAD.MOV.U32 R32, RZ, RZ, R33 ;  /* 0x000000ffff207224 */ /* 0x000fe200078e0021 */
[----:B------:R-:W-:Y:S01]  /*35540*/  TEX.LL RZ, R146, R52, R0, UR10, 2D, 0x3 ;  /* 0x28ff0a0034927f60 */ /* 0x000fe200089e03ff */
[----:B------:R-:W5:Y:S01]  /*35550*/  TEX.LL RZ, R33, R20, R0, UR6, 2D, 0x1 ;  /* 0x28ff060014217f60 */ /* 0x000f6200089e01ff */
[----:B------:R-:W5:Y:S01]  /*35560*/  TEX.LL RZ, R22, R22, R0, UR6, 2D, 0x1 ;  /* 0x28ff060016167f60 */ /* 0x000f6200089e01ff */
[----:B------:R-:W-:Y:S01]  /*35570*/  TEX.LL RZ, R148, R48, R0, UR10, 2D, 0x3 ;  /* 0x28ff0a0030947f60 */ /* 0x000fe200089e03ff */
[----:B------:R0:W5:Y:S01]  /*35580*/  TEX.LL RZ, R20, R24, R0, UR6, 2D, 0x1 ;  /* 0x28ff060018147f60 */ /* 0x00016200089e01ff */
[----:B------:R-:W-:-:S02]  /*35590*/  LOP3.LUT R6, R6, 0xff, RZ, 0xc0, !PT ;  /* 0x000000ff06067812 */ /* 0x000fc400078ec0ff */
[----:B------:R-:W-:Y:S02]  /*355a0*/  LOP3.LUT R8, R8, 0xff, RZ, 0xc0, !PT ;  /* 0x000000ff08087812 */ /* 0x000fe400078ec0ff */
[----:B------:R-:W-:Y:S01]  /*355b0*/  LOP3.LUT R27, R136, R114, RZ, 0x3c, !PT ;  /* 0x00000072881b7212 */ /* 0x000fe200078e3cff */
[----:B------:R-:W-:Y:S08]  /*355c0*/  POPC R31, R31 ;  /* 0x0000001f001f7309 */ /* 0x000ff00000000000 */
[----:B------:R-:W1:Y:S01]  /*355d0*/  POPC R27, R27 ;  /* 0x0000001b001b7309 */ /* 0x000e620000000000 */
[----:B------:R-:W-:-:S02]  /*355e0*/  IMAD.IADD R4, R4, 0x1, R29 ;  /* 0x0000000104047824 */ /* 0x000fc400078e021d */
[----:B-1----:R-:W-:-:S04]  /*355f0*/  IMAD.IADD R27, R27, 0x1, R31 ;  /* 0x000000011b1b7824 */ /* 0x002fc800078e021f */
[----:B------:R-:W-:Y:S01]  /*35600*/  IMAD R4, R27, 0x9, R4 ;  /* 0x000000091b047824 */ /* 0x000fe200078e0204 */
[----:B0-----:R-:W-:Y:S02]  /*35610*/  LOP3.LUT R24, R138, R116, RZ, 0x3c, !PT ;  /* 0x000000748a187212 */ /* 0x001fe400078e3cff */
[----:B------:R-:W-:-:S04]  /*35620*/  LOP3.LUT R27, R139, R121, RZ, 0x3c, !PT ;  /* 0x000000798b1b7212 */ /* 0x000fc800078e3cff */
[----:B------:R-:W-:Y:S08]  /*35630*/  POPC R24, R24 ;  /* 0x0000001800187309 */ /* 0x000ff00000000000 */
[----:B------:R-:W0:Y:S01]  /*35640*/  POPC R27, R27 ;  /* 0x0000001b001b7309 */ /* 0x000e220000000000 */
[----:B------:R-:W-:-:S04]  /*35650*/  DEPBAR.LE SB5, 0x3 ;  /* 0x0000d0c00000791a */ /* 0x000fc80000000000 */
[----:B------:R-:W-:Y:S04]  /*35660*/  STL.64 [R1+0x158], R38 ;  /* 0x0001582601007387 */ /* 0x000fe80000100a00 */
[----:B------:R-:W-:Y:S04]  /*35670*/  STL [R1+0xc88], R48 ;  /* 0x000c883001007387 */ /* 0x000fe80000100800 */
[----:B------:R-:W-:Y:S04]  /*35680*/  STL [R1+0x1064], R138 ;  /* 0x0010648a01007387 */ /* 0x000fe80000100800 */
[----:B------:R-:W-:Y:S04]  /*35690*/  STL [R1+0x1060], R139 ;  /* 0x0010608b01007387 */ /* 0x000fe80000100800 */
[----:B------:R1:W-:Y:S04]  /*356a0*/  STL [R1+0x6e4], R6 ;  /* 0x0006e40601007387 */ /* 0x0003e80000100800 */
[----:B------:R-:W3:Y:S04]  /*356b0*/  LDL R122, [R1+0x780] ;  /* 0x00078000017a7983 */ /* 0x000ee80000100800 */
[----:B------:R-:W3:Y:S04]  /*356c0*/  LDL R123, [R1+0x784] ;  /* 0x00078400017b7983 */ /* 0x000ee80000100800 */
[----:B------:R-:W-:Y:S04]  /*356d0*/  STL [R1+0x1090], R133 ;  /* 0x0010908501007387 */ /* 0x000fe80000100800 */
[----:B------:R-:W-:Y:S04]  /*356e0*/  STL [R1+0x1058], R140 ;  /* 0x0010588c01007387 */ /* 0x000fe80000100800 */
[----:B------:R-:W-:Y:S04]  /*356f0*/  STL [R1+0x1054], R141 ;  /* 0x0010548d01007387 */ /* 0x000fe80000100800 */
[----:B------:R2:W-:Y:S01]  /*35700*/  STL [R1+0x6e0], R8 ;  /* 0x0006e00801007387 */ /* 0x0005e20000100800 */
[----:B-1----:R-:W-:Y:S01]  /*35710*/  VABSDIFF.U32 R6, R133, R6, RZ ;  /* 0x0000000685067214 */ /* 0x002fe200000e00ff */
[----:B0-----:R-:W-:-:S02]  /*35720*/  IMAD.IADD R24, R24, 0x1, R27 ;  /* 0x0000000118187824 */ /* 0x001fc400078e021b */
[----:B------:R-:W3:Y:S01]  /*35730*/  LDL R124, [R1+0x778] ;  /* 0x00077800017c7983 */ /* 0x000ee20000100800 */
[----:B--2---:R-:W-:-:S03]  /*35740*/  VABSDIFF.U32 R8, R150, R8, RZ ;  /* 0x0000000896087214 */ /* 0x004fc600000e00ff */
[----:B------:R-:W2:Y:S04]  /*35750*/  LDL R129, [R1+0x77c] ;  /* 0x00077c0001817983 */ /* 0x000ea80000100800 */
[----:B------:R-:W2:Y:S01]  /*35760*/  LDL R150, [R1+0xaf0] ;  /* 0x000af00001967983 */ /* 0x000ea20000100800 */
[----:B------:R-:W-:Y:S01]  /*35770*/  IMAD.IADD R6, R4, 0x1, R6 ;  /* 0x0000000104067824 */ /* 0x000fe200078e0206 */
[----:B------:R-:W-:Y:S02]  /*35780*/  LOP3.LUT R4, R140, R118, RZ, 0x3c, !PT ;  /* 0x000000768c047212 */ /* 0x000fe400078e3cff */
[----:B------:R-:W2:Y:S01]  /*35790*/  LDL R140, [R1+0xaec] ;  /* 0x000aec00018c7983 */ /* 0x000ea20000100800 */
[----:B------:R-:W-:Y:S01]  /*357a0*/  IMAD R6, R24, 0x9, R6 ;  /* 0x0000000918067824 */ /* 0x000fe200078e0206 */
[----:B------:R-:W-:-:S02]  /*357b0*/  LOP3.LUT R24, R141, R119, RZ, 0x3c, !PT ;  /* 0x000000778d187212 */ /* 0x000fc400078e3cff */
[----:B------:R-:W-:Y:S08]  /*357c0*/  POPC R4, R4 ;  /* 0x0000000400047309 */ /* 0x000ff00000000000 */
[----:B------:R-:W0:Y:S01]  /*357d0*/  POPC R24, R24 ;  /* 0x0000001800187309 */ /* 0x000e220000000000 */
[----:B------:R-:W-:Y:S02]  /*357e0*/  IADD3 R6, PT, PT, R6, R8, RZ ;  /* 0x0000000806067210 */ /* 0x000fe40007ffe0ff */
[----:B------:R-:W-:Y:S01]  /*357f0*/  LOP3.LUT R10, R10, 0xff, RZ, 0xc0, !PT ;  /* 0x000000ff0a0a7812 */ /* 0x000fe200078ec0ff */
[----:B------:R1:W-:Y:S01]  /*35800*/  STL [R1+0x1050], R142 ;  /* 0x0010508e01007387 */ /* 0x0003e20000100800 */
[----:B0-----:R-:W-:-:S04]  /*35810*/  IMAD.IADD R4, R4, 0x1, R24 ;  /* 0x0000000104047824 */ /* 0x001fc800078e0218 */
[----:B------:R-:W-:Y:S01]  /*35820*/  IMAD R4, R4, 0x9, R6 ;  /* 0x0000000904047824 */ /* 0x000fe200078e0206 */
[----:B------:R-:W-:Y:S02]  /*35830*/  LOP3.LUT R6, R142, R120, RZ, 0x3c, !PT ;  /* 0x000000788e067212 */ /* 0x000fe400078e3cff */
[----:B-1----:R-:W2:Y:S04]  /*35840*/  LDL R142, [R1+0xae8] ;  /* 0x000ae800018e7983 */ /* 0x002ea80000100800 */
[----:B------:R-:W-:Y:S04]  /*35850*/  STL [R1+0x104c], R143 ;  /* 0x00104c8f01007387 */ /* 0x000fe80000100800 */
[----:B------:R3:W-:Y:S04]  /*35860*/  STL [R1+0x6dc], R10 ;  /* 0x0006dc0a01007387 */ /* 0x0007e80000100800 */
[----:B------:R-:W2:Y:S04]  /*35870*/  LDL R126, [R1+0x2e8] ;  /* 0x0002e800017e7983 */ /* 0x000ea80000100800 */
[----:B------:R-:W2:Y:S01]  /*35880*/  LDL R127, [R1+0x2ec] ;  /* 0x0002ec00017f7983 */ /* 0x000ea20000100800 */
[----:B------:R-:W-:Y:S01]  /*35890*/  LOP3.LUT R8, R143, R125, RZ, 0x3c, !PT ;  /* 0x0000007d8f087212 */ /* 0x000fe200078e3cff */
[----:B------:R-:W-:Y:S02]  /*358a0*/  POPC R6, R6 ;  /* 0x0000000600067309 */ /* 0x000fe40000000000 */
[----:B------:R-:W2:Y:S04]  /*358b0*/  LDL R128, [R1+0x2e0] ;  /* 0x0002e00001807983 */ /* 0x000ea80000100800 */
[----:B------:R-:W2:Y:S02]  /*358c0*/  LDL R133, [R1+0x2e4] ;  /* 0x0002e40001857983 */ /* 0x000ea40000100800 */
[----:B------:R-:W0:Y:S01]  /*358d0*/  POPC R8, R8 ;  /* 0x0000000800087309 */ /* 0x000e220000000000 */
[----:B---3--:R-:W-:-:S02]  /*358e0*/  VABSDIFF.U32 R10, R137, R10, RZ ;  /* 0x0000000a890a7214 */ /* 0x008fc400000e00ff */
[----:B------:R-:W-:Y:S01]  /*358f0*/  LOP3.LUT R12, R12, 0xff, RZ, 0xc0, !PT ;  /* 0x000000ff0c0c7812 */ /* 0x000fe200078ec0ff */
[----:B------:R-:W-:Y:S02]  /*35900*/  STL [R1+0x1078], R137 ;  /* 0x0010788901007387 */ /* 0x000fe40000100800 */
[----:B------:R-:W-:Y:S02]  /*35910*/  IMAD.IADD R4, R4, 0x1, R10 ;  /* 0x0000000104047824 */ /* 0x000fe400078e020a */
[----:B------:R-:W-:Y:S04]  /*35920*/  STL [R1+0x1048], R144 ;  /* 0x0010489001007387 */ /* 0x000fe80000100800 */
[----:B------:R-:W-:Y:S01]  /*35930*/  STL [R1+0x1044], R145 ;  /* 0x0010449101007387 */ /* 0x000fe20000100800 */
[----:B0-----:R-:W-:-:S03]  /*35940*/  IMAD.IADD R6, R6, 0x1, R8 ;  /* 0x0000000106067824 */ /* 0x001fc600078e0208 */
[----:B------:R-:W-:Y:S01]  /*35950*/  STL [R1+0x6d8], R12 ;  /* 0x0006d80c01007387 */ /* 0x000fe20000100800 */
[----:B------:R-:W-:-:S03]  /*35960*/  IMAD R6, R6, 0x9, R4 ;  /* 0x0000000906067824 */ /* 0x000fc600078e0204 */
[----:B------:R-:W3:Y:S04]  /*35970*/  LDL R166, [R1+0xae4] ;  /* 0x000ae40001a67983 */ /* 0x000ee80000100800 */
[----:B------:R-:W3:Y:S04]  /*35980*/  LDL R131, [R1+0x2dc] ;  /* 0x0002dc0001837983 */ /* 0x000ee80000100800 */
[----:B------:R-:W3:Y:S04]  /*35990*/  LDL R130, [R1+0x2d8] ;  /* 0x0002d80001827983 */ /* 0x000ee80000100800 */
[----:B------:R-:W3:Y:S01]  /*359a0*/  LDL R132, [R1+0x2d0] ;  /* 0x0002d00001847983 */ /* 0x000ee20000100800 */
[----:B--2---:R-:W-:-:S05]  /*359b0*/  VABSDIFF.U32 R10, R150, R12, RZ ;  /* 0x0000000c960a7214 */ /* 0x004fca00000e00ff */
[----:B------:R-:W-:Y:S01]  /*359c0*/  IMAD.IADD R6, R6, 0x1, R10 ;  /* 0x0000000106067824 */ /* 0x000fe200078e020a */
[----:B------:R-:W-:-:S05]  /*359d0*/  LOP3.LUT R10, R14, 0xff, RZ, 0xc0, !PT ;  /* 0x000000ff0e0a7812 */ /* 0x000fca00078ec0ff */
[----:B------:R0:W-:Y:S04]  /*359e0*/  STL [R1+0x6d4], R10 ;  /* 0x0006d40a01007387 */ /* 0x0001e80000100800 */
[----:B------:R-:W2:Y:S04]  /*359f0*/  LDL R151, [R1+0xae0] ;  /* 0x000ae00001977983 */ /* 0x000ea80000100800 */
[----:B------:R-:W2:Y:S04]  /*35a00*/  LDL R134, [R1+0x2d4] ;  /* 0x0002d40001867983 */ /* 0x000ea80000100800 */
[----:B------:R-:W-:Y:S04]  /*35a10*/  STL [R1+0x1068], R140 ;  /* 0x0010688c01007387 */ /* 0x000fe80000100800 */
[----:B------:R-:W2:Y:S01]  /*35a20*/  LDL R150, [R1+0xadc] ;  /* 0x000adc0001967983 */ /* 0x000ea20000100800 */
[----:B------:R-:W-:-:S02]  /*35a30*/  LOP3.LUT R4, R144, R122, RZ, 0x3c, !PT ;  /* 0x0000007a90047212 */ /* 0x000fc400078e3cff */
[----:B------:R-:W-:-:S04]  /*35a40*/  LOP3.LUT R8, R145, R123, RZ, 0x3c, !PT ;  /* 0x0000007b91087212 */ /* 0x000fc800078e3cff */
        /* <DEDUP_REMOVED lines=27> */
[----:B------:R-:W-:Y:S01]  /*35c00*/  STL [R1+0x105c], R142 ;  /* 0x00105c8e01007387 */ /* 0x000fe20000100800 */
[----:B------:R-:W-:-:S03]  /*35c10*/  MOV R2, R39 ;  /* 0x0000002700027202 */ /* 0x000fc60000000f00 */
[----:B------:R3:W-:Y:S01]  /*35c20*/  STL [R1+0x6cc], R10 ;  /* 0x0006cc0a01007387 */ /* 0x0007e20000100800 */
[----:B------:R-:W-:Y:S01]  /*35c30*/  IMAD.MOV.U32 R26, RZ, RZ, R38 ;  /* 0x000000ffff1a7224 */ /* 0x000fe200078e0026 */
[----:B---3--:R-:W-:Y:S01]  /*35c40*/  VABSDIFF.U32 R10, R166, R10, RZ ;  /* 0x0000000aa60a7214 */ /* 0x008fe200000e00ff */
[----:B0-----:R-:W-:-:S03]  /*35c50*/  IMAD.IADD R6, R6, 0x1, R8 ;  /* 0x0000000106067824 */ /* 0x001fc600078e0208 */
[----:B------:R-:W-:Y:S02]  /*35c60*/  IADD3 R10, PT, PT, R4, R10, RZ ;  /* 0x0000000a040a7210 */ /* 0x000fe40007ffe0ff */
[----:B------:R-:W-:Y:S01]  /*35c70*/  LOP3.LUT R4, R2, R131, RZ, 0x3c, !PT ;  /* 0x0000008302047212 */ /* 0x000fe200078e3cff */
[----:B------:R-:W-:-:S04]  /*35c80*/  DEPBAR.LE SB5, 0x2 ;  /* 0x0000d0800000791a */ /* 0x000fc80000000000 */
[----:B------:R-:W-:Y:S02]  /*35c90*/  LOP3.LUT R2, R33, 0xff, RZ, 0xc0, !PT ;  /* 0x000000ff21027812 */ /* 0x000fe400078ec0ff */
[----:B------:R-:W-:Y:S01]  /*35ca0*/  LOP3.LUT R8, R26, R130, RZ, 0x3c, !PT ;  /* 0x000000821a087212 */ /* 0x000fe200078e3cff */
[----:B------:R-:W-:Y:S01]  /*35cb0*/  STL [R1+0x102c], R146 ;  /* 0x00102c9201007387 */ /* 0x000fe20000100800 */
[----:B------:R-:W-:Y:S03]  /*35cc0*/  POPC R4, R4 ;  /* 0x0000000400047309 */ /* 0x000fe60000000000 */
[----:B------:R-:W-:Y:S04]  /*35cd0*/  STL [R1+0x1028], R147 ;  /* 0x0010289301007387 */ /* 0x000fe80000100800 */
[----:B------:R0:W-:Y:S01]  /*35ce0*/  STL [R1+0x6c8], R2 ;  /* 0x0006c80201007387 */ /* 0x0001e20000100800 */
[----:B------:R-:W1:Y:S01]  /*35cf0*/  POPC R8, R8 ;  /* 0x0000000800087309 */ /* 0x000e620000000000 */
[----:B------:R-:W-:-:S05]  /*35d00*/  VIADD R52, R252, 0x1 ;  /* 0x00000001fc347836 */ /* 0x000fca0000000000 */
[----:B------:R-:W-:Y:S01]  /*35d10*/  I2FP.F32.U32 R52, R52 ;  /* 0x0000003400347245 */ /* 0x000fe20000201000 */
[----:B------:R-:W-:Y:S01]  /*35d20*/  IMAD R10, R6, 0x9, R10 ;  /* 0x00000009060a7824 */ /* 0x000fe200078e020a */
[----:B------:R-:W-:Y:S01]  /*35d30*/  LOP3.LUT R6, R146, R132, RZ, 0x3c, !PT ;  /* 0x0000008492067212 */ /* 0x000fe200078e3cff */
[----:B------:R-:W-:Y:S02]  /*35d40*/  IMAD.MOV.U32 R153, RZ, RZ, R3 ;  /* 0x000000ffff997224 */ /* 0x000fe400078e0003 */
[----:B-1----:R-:W-:Y:S02]  /*35d50*/  IMAD.IADD R4, R8, 0x1, R4 ;  /* 0x0000000108047824 */ /* 0x002fe400078e0204 */
[--C-:B------:R-:W-:Y:S01]  /*35d60*/  IMAD.MOV.U32 R152, RZ, RZ, R52.reuse ;  /* 0x000000ffff987224 */ /* 0x100fe200078e0034 */
[----:B------:R-:W-:Y:S01]  /*35d70*/  POPC R6, R6 ;  /* 0x0000000600067309 */ /* 0x000fe20000000000 */
[----:B------:R-:W-:Y:S02]  /*35d80*/  IMAD.MOV.U32 R163, RZ, RZ, R5 ;  /* 0x000000ffffa37224 */ /* 0x000fe400078e0005 */
[----:B------:R-:W-:Y:S01]  /*35d90*/  IMAD.MOV.U32 R162, RZ, RZ, R52 ;  /* 0x000000ffffa27224 */ /* 0x000fe200078e0034 */
[----:B--2---:R-:W-:Y:S01]  /*35da0*/  VABSDIFF.U32 R12, R151, R2, RZ ;  /* 0x00000002970c7214 */ /* 0x004fe200000e00ff */
[----:B------:R-:W-:-:S04]  /*35db0*/  DEPBAR.LE SB5, 0x1 ;  /* 0x0000d0400000791a */ /* 0x000fc80000000000 */
[----:B0-----:R-:W-:-:S05]  /*35dc0*/  LOP3.LUT R2, R22, 0xff, RZ, 0xc0, !PT ;  /* 0x000000ff16027812 */ /* 0x001fca00078ec0ff */
[----:B------:R0:W-:Y:S04]  /*35dd0*/  STL [R1+0x6c4], R2 ;  /* 0x0006c40201007387 */ /* 0x0001e80000100800 */
[----:B------:R-:W2:Y:S04]  /*35de0*/  LDL R135, [R1+0x2cc] ;  /* 0x0002cc0001877983 */ /* 0x000ea80000100800 */
[----:B------:R-:W3:Y:S01]  /*35df0*/  LDL R137, [R1+0x2c8] ;  /* 0x0002c80001897983 */ /* 0x000ee20000100800 */
[----:B------:R-:W-:Y:S01]  /*35e00*/  VABSDIFF.U32 R8, R150, R2, RZ ;  /* 0x0000000296087214 */ /* 0x000fe200000e00ff */
[----:B------:R-:W-:Y:S01]  /*35e10*/  IMAD.MOV.U32 R151, RZ, RZ, R3 ;  /* 0x000000ffff977224 */ /* 0x000fe200078e0003 */
[----:B------:R-:W-:Y:S01]  /*35e20*/  LOP3.LUT R14, R147, R134, RZ, 0x3c, !PT ;  /* 0x00000086930e7212 */ /* 0x000fe200078e3cff */
[----:B------:R-:W-:Y:S01]  /*35e30*/  IMAD.MOV.U32 R150, RZ, RZ, R52 ;  /* 0x000000ffff967224 */ /* 0x000fe200078e0034 */
[----:B------:R-:W3:Y:S01]  /*35e40*/  LDL R166, [R1+0xad8] ;  /* 0x000ad80001a67983 */ /* 0x000ee20000100800 */
[----:B0----5:R-:W-:-:S03]  /*35e50*/  LOP3.LUT R2, R20, 0xff, RZ, 0xc0, !PT ;  /* 0x000000ff14027812 */ /* 0x021fc600078ec0ff */
[----:B------:R-:W0:Y:S01]  /*35e60*/  POPC R14, R14 ;  /* 0x0000000e000e7309 */ /* 0x000e220000000000 */
[----:B------:R-:W-:Y:S01]  /*35e70*/  TEX.LL RZ, R150, R150, R0, UR10, 2D, 0x3 ;  /* 0x28ff0a0096967f60 */ /* 0x000fe200089e03ff */
[----:B------:R-:W5:Y:S01]  /*35e80*/  TEX.LL RZ, R33, R152, R0, UR6, 2D, 0x1 ;  /* 0x28ff060098217f60 */ /* 0x000f6200089e01ff */
[----:B------:R-:W-:Y:S01]  /*35e90*/  TEX.LL RZ, R152, R162, R0, UR10, 2D, 0x3 ;  /* 0x28ff0a00a2987f60 */ /* 0x000fe200089e03ff */
[----:B------:R-:W-:Y:S04]  /*35ea0*/  STL [R1+0x1024], R148 ;  /* 0x0010249401007387 */ /* 0x000fe80000100800 */
[----:B------:R1:W-:Y:S01]  /*35eb0*/  STL [R1+0x1020], R149 ;  /* 0x0010209501007387 */ /* 0x0003e20000100800 */
[----:B------:R-:W-:-:S03]  /*35ec0*/  IMAD.IADD R10, R10, 0x1, R12 ;  /* 0x000000010a0a7824 */ /* 0x000fc600078e020c */
[----:B------:R3:W-:Y:S04]  /*35ed0*/  STL [R1+0x6c0], R2 ;  /* 0x0006c00201007387 */ /* 0x0007e80000100800 */
[----:B------:R-:W3:Y:S01]  /*35ee0*/  LDL R172, [R1+0xad4] ;  /* 0x000ad40001ac7983 */ /* 0x000ee20000100800 */
[----:B------:R-:W-:Y:S01]  /*35ef0*/  IMAD R4, R4, 0x9, R10 ;  /* 0x0000000904047824 */ /* 0x000fe200078e020a */
[----:B0-----:R-:W-:Y:S02]  /*35f00*/  IADD3 R6, PT, PT, R6, R14, RZ ;  /* 0x0000000e06067210 */ /* 0x001fe40007ffe0ff */
[----:B------:R-:W3:Y:S01]  /*35f10*/  LDL R136, [R1+0x7a8] ;  /* 0x0007a80001887983 */ /* 0x000ee20000100800 */
[----:B------:R-:W-:-:S03]  /*35f20*/  IMAD.IADD R4, R4, 0x1, R8 ;  /* 0x0000000104047824 */ /* 0x000fc600078e0208 */
[----:B------:R-:W3:Y:S01]  /*35f30*/  LDL R140, [R1+0x7ac] ;  /* 0x0007ac00018c7983 */ /* 0x000ee20000100800 */
[----:B------:R-:W-:Y:S01]  /*35f40*/  IMAD R22, R6, 0x9, R4 ;  /* 0x0000000906167824 */ /* 0x000fe200078e0204 */
[----:B------:R-:W-:Y:S02]  /*35f50*/  MOV R4, R52 ;  /* 0x0000003400047202 */ /* 0x000fe40000000f00 */
[----:B------:R-:W3:Y:S04]  /*35f60*/  LDL R139, [R1+0x314] ;  /* 0x00031400018b7983 */ /* 0x000ee80000100800 */
[----:B------:R-:W5:Y:S01]  /*35f70*/  TEX.LL RZ, R4, R4, R0, UR6, 2D, 0x1 ;  /* 0x28ff060004047f60 */ /* 0x000f6200089e01ff */
[----:B------:R-:W3:Y:S01]  /*35f80*/  LDL R138, [R1+0x310] ;  /* 0x00031000018a7983 */ /* 0x000ee20000100800 */
[----:B------:R-:W-:Y:S01]  /*35f90*/  MOV R155, R7 ;  /* 0x00000007009b7202 */ /* 0x000fe20000000f00 */
[----:B------:R-:W-:-:S02]  /*35fa0*/  IMAD.MOV.U32 R154, RZ, RZ, R52 ;  /* 0x000000ffff9a7224 */ /* 0x000fc400078e0034 */
[--C-:B------:R-:W-:Y:S01]  /*35fb0*/  IMAD.MOV.U32 R6, RZ, RZ, R52.reuse ;  /* 0x000000ffff067224 */ /* 0x100fe200078e0034 */
[----:B------:R-:W3:Y:S03]  /*35fc0*/  LDL R173, [R1+0xad0] ;  /* 0x000ad00001ad7983 */ /* 0x000ee60000100800 */
[----:B------:R-:W-:Y:S01]  /*35fd0*/  TEX.LL RZ, R154, R154, R0, UR10, 2D, 0x3 ;  /* 0x28ff0a009a9a7f60 */ /* 0x000fe200089e03ff */
[----:B------:R-:W3:Y:S01]  /*35fe0*/  LDL R142, [R1+0x308] ;  /* 0x00030800018e7983 */ /* 0x000ee20000100800 */
[----:B------:R-:W5:Y:S01]  /*35ff0*/  TEX.LL RZ, R6, R6, R0, UR6, 2D, 0x1 ;  /* 0x28ff060006067f60 */ /* 0x000f6200089e01ff */
[----:B------:R-:W-:Y:S01]  /*36000*/  IMAD.MOV.U32 R157, RZ, RZ, R9 ;  /* 0x000000ffff9d7224 */ /* 0x000fe200078e0009 */
[----:B------:R-:W-:Y:S01]  /*36010*/  MOV R156, R52 ;  /* 0x00000034009c7202 */ /* 0x000fe20000000f00 */
[----:B------:R-:W3:Y:S01]  /*36020*/  LDL R141, [R1+0x30c] ;  /* 0x00030c00018d7983 */ /* 0x000ee20000100800 */
[----:B------:R-:W-:-:S02]  /*36030*/  IMAD.MOV.U32 R8, RZ, RZ, R52 ;  /* 0x000000ffff087224 */ /* 0x000fc400078e0034 */
[----:B------:R-:W-:Y:S02]  /*36040*/  IMAD.MOV.U32 R159, RZ, RZ, R11 ;  /* 0x000000ffff9f7224 */ /* 0x000fe400078e000b */
[--C-:B------:R-:W-:Y:S02]  /*36050*/  IMAD.MOV.U32 R158, RZ, RZ, R52.reuse ;  /* 0x000000ffff9e7224 */ /* 0x100fe400078e0034 */
[--C-:B------:R-:W-:Y:S02]  /*36060*/  IMAD.MOV.U32 R10, RZ, RZ, R52.reuse ;  /* 0x000000ffff0a7224 */ /* 0x100fe400078e0034 */
[----:B------:R-:W-:Y:S02]  /*36070*/  IMAD.MOV.U32 R161, RZ, RZ, R13 ;  /* 0x000000ffffa17224 */ /* 0x000fe400078e000d */
[--C-:B------:R-:W-:Y:S01]  /*36080*/  IMAD.MOV.U32 R160, RZ, RZ, R52.reuse ;  /* 0x000000ffffa07224 */ /* 0x100fe200078e0034 */
[----:B------:R-:W-:Y:S01]  /*36090*/  TEX.LL RZ, R156, R156, R0, UR10, 2D, 0x3 ;  /* 0x28ff0a009c9c7f60 */ /* 0x000fe200089e03ff */
[----:B------:R-:W5:Y:S01]  /*360a0*/  TEX.LL RZ, R8, R8, R0, UR6, 2D, 0x1 ;  /* 0x28ff060008087f60 */ /* 0x000f6200089e01ff */
[----:B------:R-:W-:Y:S01]  /*360b0*/  TEX.LL RZ, R158, R158, R0, UR10, 2D, 0x3 ;  /* 0x28ff0a009e9e7f60 */ /* 0x000fe200089e03ff */
[----:B------:R-:W5:Y:S01]  /*360c0*/  TEX.LL RZ, R10, R10, R0, UR6, 2D, 0x1 ;  /* 0x28ff06000a0a7f60 */ /* 0x000f6200089e01ff */
[----:B------:R-:W-:Y:S01]  /*360d0*/  IMAD.MOV.U32 R12, RZ, RZ, R52 ;  /* 0x000000ffff0c7224 */ /* 0x000fe200078e0034 */
[----:B------:R-:W-:Y:S01]  /*360e0*/  MOV R14, R52 ;  /* 0x00000034000e7202 */ /* 0x000fe20000000f00 */
[----:B------:R-:W-:-:S02]  /*360f0*/  IMAD.MOV.U32 R65, RZ, RZ, R15 ;  /* 0x000000ffff417224 */ /* 0x000fc400078e000f */
[--C-:B------:R-:W-:Y:S01]  /*36100*/  IMAD.MOV.U32 R64, RZ, RZ, R52.reuse ;  /* 0x000000ffff407224 */ /* 0x100fe200078e0034 */
[----:B------:R-:W-:Y:S01]  /*36110*/  MOV R61, R17 ;  /* 0x00000011003d7202 */ /* 0x000fe20000000f00 */
[--C-:B------:R-:W-:Y:S01]  /*36120*/  IMAD.MOV.U32 R16, RZ, RZ, R52.reuse ;  /* 0x000000ffff107224 */ /* 0x100fe200078e0034 */
[----:B------:R-:W5:Y:S01]  /*36130*/  TEX.LL RZ, R160, R160, R0, UR10, 2D, 0x3 ;  /* 0x28ff0a00a0a07f60 */ /* 0x000f6200089e03ff */
[----:B------:R-:W5:Y:S01]  /*36140*/  TEX.LL RZ, R12, R12, R0, UR6, 2D, 0x1 ;  /* 0x28ff06000c0c7f60 */ /* 0x000f6200089e01ff */
[----:B------:R-:W-:Y:S01]  /*36150*/  TEX.LL RZ, R162, R64, R0, UR10, 2D, 0x3 ;  /* 0x28ff0a0040a27f60 */ /* 0x000fe200089e03ff */
[----:B------:R-:W5:Y:S01]  /*36160*/  TEX.LL RZ, R14, R14, R0, UR6, 2D, 0x1 ;  /* 0x28ff06000e0e7f60 */ /* 0x000f6200089e01ff */
[--C-:B------:R-:W-:Y:S01]  /*36170*/  IMAD.MOV.U32 R60, RZ, RZ, R52.reuse ;  /* 0x000000ffff3c7224 */ /* 0x100fe200078e0034 */
[----:B------:R-:W-:Y:S01]  /*36180*/  MOV R56, R52 ;  /* 0x0000003400387202 */ /* 0x000fe20000000f00 */
[----:B------:R-:W-:Y:S02]  /*36190*/  IMAD.MOV.U32 R57, RZ, RZ, R19 ;  /* 0x000000ffff397224 */ /* 0x000fe400078e0013 */
[----:B------:R-:W-:Y:S01]  /*361a0*/  IMAD.MOV.U32 R18, RZ, RZ, R52 ;  /* 0x000000ffff127224 */ /* 0x000fe200078e0034 */
[----:B------:R-:W5:Y:S01]  /*361b0*/  TEX.LL RZ, R164, R60, R0, UR10, 2D, 0x3 ;  /* 0x28ff0a003ca47f60 */ /* 0x000f6200089e03ff */
[----:B------:R-:W-:-:S02]  /*361c0*/  IMAD.MOV.U32 R53, RZ, RZ, R21 ;  /* 0x000000ffff357224 */ /* 0x000fc400078e0015 */
[----:B------:R-:W-:Y:S01]  /*361d0*/  IMAD.MOV.U32 R20, RZ, RZ, R52 ;  /* 0x000000ffff147224 */ /* 0x000fe200078e0034 */
[----:B--2---:R-:W-:Y:S02]  /*361e0*/  LOP3.LUT R31, R149, R135, RZ, 0x3c, !PT ;  /* 0x00000087951f7212 */ /* 0x004fe400078e3cff */
[----:B-1----:R-:W2:Y:S01]  /*361f0*/  LDL R149, [R1+0xacc] ;  /* 0x000acc0001957983 */ /* 0x002ea20000100800 */
[----:B---3--:R-:W-:-:S03]  /*36200*/  LOP3.LUT R24, R148, R137, RZ, 0x3c, !PT ;  /* 0x0000008994187212 */ /* 0x008fc600078e3cff */
[----:B------:R-:W-:Y:S01]  /*36210*/  POPC R31, R31 ;  /* 0x0000001f001f7309 */ /* 0x000fe20000000000 */
[----:B------:R-:W-:Y:S02]  /*36220*/  VABSDIFF.U32 R29, R166, R2, RZ ;  /* 0x00000002a61d7214 */ /* 0x000fe400000e00ff */
[----:B------:R-:W5:Y:S01]  /*36230*/  TEX.LL RZ, R166, R56, R0, UR10, 2D, 0x3 ;  /* 0x28ff0a0038a67f60 */ /* 0x000f6200089e03ff */
[----:B------:R-:W5:Y:S01]  /*36240*/  TEX.LL RZ, R16, R16, R0, UR6, 2D, 0x1 ;  /* 0x28ff060010107f60 */ /* 0x000f6200089e01ff */
[----:B------:R-:W5:Y:S01]  /*36250*/  TEX.LL RZ, R18, R18, R0, UR6, 2D, 0x1 ;  /* 0x28ff060012127f60 */ /* 0x000f6200089e01ff */
[----:B------:R-:W-:Y:S01]  /*36260*/  TEX.LL RZ, R168, R52, R0, UR10, 2D, 0x3 ;  /* 0x28ff0a0034a87f60 */ /* 0x000fe200089e03ff */
[----:B------:R0:W5:Y:S01]  /*36270*/  TEX.LL RZ, R27, R20, R0, UR6, 2D, 0x1 ;  /* 0x28ff0600141b7f60 */ /* 0x00016200089e01ff */
[----:B------:R-:W1:Y:S01]  /*36280*/  POPC R24, R24 ;  /* 0x0000001800187309 */ /* 0x000e620000000000 */
[----:B------:R-:W-:-:S04]  /*36290*/  DEPBAR.LE SB5, 0xc ;  /* 0x0000d3000000791a */ /* 0x000fc80000000000 */
[----:B------:R-:W-:Y:S01]  /*362a0*/  LOP3.LUT R2, R33, 0xff, RZ, 0xc0, !PT ;  /* 0x000000ff21027812 */ /* 0x000fe200078ec0ff */
[----:B------:R-:W-:Y:S01]  /*362b0*/  STL [R1+0x101c], R150 ;  /* 0x00101c9601007387 */ /* 0x000fe20000100800 */
[----:B------:R-:W-:-:S03]  /*362c0*/  IMAD.IADD R22, R22, 0x1, R29 ;  /* 0x0000000116167824 */ /* 0x000fc600078e021d */
[----:B------:R3:W-:Y:S04]  /*362d0*/  STL [R1+0x1018], R151 ;  /* 0x0010189701007387 */ /* 0x0007e80000100800 */
[----:B------:R3:W-:Y:S01]  /*362e0*/  STL [R1+0x6bc], R2 ;  /* 0x0006bc0201007387 */ /* 0x0007e20000100800 */
[----:B------:R-:W-:-:S03]  /*362f0*/  VABSDIFF.U32 R29, R172, R2, RZ ;  /* 0x00000002ac1d7214 */ /* 0x000fc600000e00ff */
[----:B------:R-:W2:Y:S01]  /*36300*/  LDL R143, [R1+0x304] ;  /* 0x00030400018f7983 */ /* 0x000ea20000100800 */
[----:B-1----:R-:W-:-:S03]  /*36310*/  IMAD.IADD R24, R24, 0x1, R31 ;  /* 0x0000000118187824 */ /* 0x002fc600078e021f */
[----:B------:R-:W2:Y:S01]  /*36320*/  LDL R172, [R1+0x300] ;  /* 0x0003000001ac7983 */ /* 0x000ea20000100800 */
[----:B------:R-:W-:Y:S01]  /*36330*/  IMAD R22, R24, 0x9, R22 ;  /* 0x0000000918167824 */ /* 0x000fe200078e0216 */
[----:B0-----:R-:W-:Y:S02]  /*36340*/  LOP3.LUT R20, R150, R136, RZ, 0x3c, !PT ;  /* 0x0000008896147212 */ /* 0x001fe400078e3cff */
[----:B------:R-:W-:Y:S02]  /*36350*/  LOP3.LUT R24, R151, R140, RZ, 0x3c, !PT ;  /* 0x0000008c97187212 */ /* 0x000fe400078e3cff */
[----:B---3--:R-:W3:Y:S02]  /*36360*/  LDL R151, [R1+0xac8] ;  /* 0x000ac80001977983 */ /* 0x008ee40000100800 */
[----:B------:R-:W-:Y:S08]  /*36370*/  POPC R20, R20 ;  /* 0x0000001400147309 */ /* 0x000ff00000000000 */
[----:B------:R-:W0:Y:S01]  /*36380*/  POPC R24, R24 ;  /* 0x0000001800187309 */ /* 0x000e220000000000 */
[----:B------:R-:W-:-:S04]  /*36390*/  DEPBAR.LE SB5, 0xb ;  /* 0x0000d2c00000791a */ /* 0x000fc80000000000 */
[----:B------:R-:W-:Y:S01]  /*363a0*/  LOP3.LUT R2, R4, 0xff, RZ, 0xc0, !PT ;  /* 0x000000ff04027812 */ /* 0x000fe200078ec0ff */
[----:B------:R-:W-:Y:S04]  /*363b0*/  STL [R1+0x1014], R152 ;  /* 0x0010149801007387 */ /* 0x000fe80000100800 */
[----:B------:R1:W-:Y:S04]  /*363c0*/  STL [R1+0x1010], R153 ;  /* 0x0010109901007387 */ /* 0x0003e80000100800 */
[----:B------:R1:W-:Y:S04]  /*363d0*/  STL [R1+0x6b8], R2 ;  /* 0x0006b80201007387 */ /* 0x0003e80000100800 */
[----:B------:R-:W3:Y:S01]  /*363e0*/  LDL R144, [R1+0x2f8] ;  /* 0x0002f80001907983 */ /* 0x000ee20000100800 */
[----:B0-----:R-:W-:-:S02]  /*363f0*/  IADD3 R20, PT, PT, R20, R24, RZ ;  /* 0x0000001814147210 */ /* 0x001fc40007ffe0ff */
[----:B------:R-:W-:Y:S01]  /*36400*/  LOP3.LUT R24, R153, R139, RZ, 0x3c, !PT ;  /* 0x0000008b99187212 */ /* 0x000fe200078e3cff */
[----:B------:R-:W3:Y:S04]  /*36410*/  LDL R145, [R1+0x2fc] ;  /* 0x0002fc0001917983 */ /* 0x000ee80000100800 */
[----:B-1----:R-:W3:Y:S01]  /*36420*/  LDL R153, [R1+0xac4] ;  /* 0x000ac40001997983 */ /* 0x002ee20000100800 */
[----:B------:R-:W-:-:S04]  /*36430*/  IMAD.IADD R22, R22, 0x1, R29 ;  /* 0x0000000116167824 */ /* 0x000fc800078e021d */
[----:B------:R-:W-:Y:S01]  /*36440*/  IMAD R20, R20, 0x9, R22 ;  /* 0x0000000914147824 */ /* 0x000fe200078e0216 */
[----:B------:R-:W-:Y:S01]  /*36450*/  LOP3.LUT R22, R152, R138, RZ, 0x3c, !PT ;  /* 0x0000008a98167212 */ /* 0x000fe200078e3cff */
[----:B------:R-:W-:Y:S08]  /*36460*/  POPC R24, R24 ;  /* 0x0000001800187309 */ /* 0x000ff00000000000 */
[----:B------:R-:W0:Y:S01]  /*36470*/  POPC R22, R22 ;  /* 0x0000001600167309 */ /* 0x000e220000000000 */
[----:B------:R-:W-:Y:S01]  /*36480*/  VABSDIFF.U32 R4, R173, R2, RZ ;  /* 0x00000002ad047214 */ /* 0x000fe200000e00ff */
[----:B------:R-:W-:-:S04]  /*36490*/  DEPBAR.LE SB5, 0xa ;  /* 0x0000d2800000791a */ /* 0x000fc80000000000 */
[----:B------:R-:W-:Y:S01]  /*364a0*/  LOP3.LUT R2, R6, 0xff, RZ, 0xc0, !PT ;  /* 0x000000ff06027812 */ /* 0x000fe200078ec0ff */
[----:B------:R-:W-:Y:S01]  /*364b0*/  IMAD.IADD R20, R20, 0x1, R4 ;  /* 0x0000000114147824 */ /* 0x000fe200078e0204 */
[----:B------:R-:W-:Y:S01]  /*364c0*/  STL [R1+0x100c], R154 ;  /* 0x00100c9a01007387 */ /* 0x000fe20000100800 */
[----:B------:R-:W-:Y:S01]  /*364d0*/  LOP3.LUT R4, R154, R142, RZ, 0x3c, !PT ;  /* 0x0000008e9a047212 */ /* 0x000fe200078e3cff */
[----:B0-----:R-:W-:Y:S02]  /*364e0*/  IMAD.IADD R22, R22, 0x1, R24 ;  /* 0x0000000116167824 */ /* 0x001fe400078e0218 */
[----:B------:R0:W-:Y:S02]  /*364f0*/  STL [R1+0x1008], R155 ;  /* 0x0010089b01007387 */ /* 0x0001e40000100800 */
[----:B------:R-:W-:Y:S01]  /*36500*/  IMAD R20, R22, 0x9, R20 ;  /* 0x0000000916147824 */ /* 0x000fe200078e0214 */
[----:B------:R-:W-:Y:S01]  /*36510*/  LOP3.LUT R22, R155, R141, RZ, 0x3c, !PT ;  /* 0x0000008d9b167212 */ /* 0x000fe200078e3cff */
[----:B------:R1:W-:Y:S01]  /*36520*/  STL [R1+0x6b4], R2 ;  /* 0x0006b40201007387 */ /* 0x0003e20000100800 */
[----:B------:R-:W-:Y:S08]  /*36530*/  POPC R4, R4 ;  /* 0x0000000400047309 */ /* 0x000ff00000000000 */
[----:B------:R-:W0:Y:S02]  /*36540*/  POPC R22, R22 ;  /* 0x0000001600167309 */ /* 0x000e240000000000 */
[----:B0-----:R-:W-:Y:S01]  /*36550*/  IMAD.IADD R4, R4, 0x1, R22 ;  /* 0x0000000104047824 */ /* 0x001fe200078e0216 */
[----:B--2---:R-:W-:Y:S04]  /*36560*/  STL [R1+0x1030], R149 ;  /* 0x0010309501007387 */ /* 0x004fe80000100800 */
[----:B------:R-:W2:Y:S01]  /*36570*/  LDL R176, [R1+0x2f0] ;  /* 0x0002f00001b07983 */ /* 0x000ea20000100800 */
[----:B------:R-:W-:-:S03]  /*36580*/  VABSDIFF.U32 R6, R149, R2, RZ ;  /* 0x0000000295067214 */ /* 0x000fc600000e00ff */
[----:B------:R-:W2:Y:S02]  /*36590*/  LDL R155, [R1+0xac0] ;  /* 0x000ac000019b7983 */ /* 0x000ea40000100800 */
[----:B------:R-:W-:Y:S02]  /*365a0*/  IMAD.IADD R6, R20, 0x1, R6 ;  /* 0x0000000114067824 */ /* 0x000fe400078e0206 */
[----:B------:R-:W2:Y:S02]  /*365b0*/  LDL R173, [R1+0x2f4] ;  /* 0x0002f40001ad7983 */ /* 0x000ea40000100800 */
[----:B------:R-:W-:Y:S01]  /*365c0*/  IMAD R4, R4, 0x9, R6 ;  /* 0x0000000904047824 */ /* 0x000fe200078e0206 */
[----:B------:R-:W-:-:S04]  /*365d0*/  DEPBAR.LE SB5, 0x9 ;  /* 0x0000d2400000791a */ /* 0x000fc80000000000 */
[----:B-1----:R-:W-:Y:S02]  /*365e0*/  LOP3.LUT R2, R8, 0xff, RZ, 0xc0, !PT ;  /* 0x000000ff08027812 */ /* 0x002fe400078ec0ff */
[----:B------:R-:W-:Y:S02]  /*365f0*/  LOP3.LUT R20, R157, R143, RZ, 0x3c, !PT ;  /* 0x0000008f9d147212 */ /* 0x000fe400078e3cff */
[----:B------:R-:W-:-:S04]  /*36600*/  LOP3.LUT R6, R156, R172, RZ, 0x3c, !PT ;  /* 0x000000ac9c067212 */ /* 0x000fc800078e3cff */
[----:B------:R-:W-:Y:S08]  /*36610*/  POPC R20, R20 ;  /* 0x0000001400147309 */ /* 0x000ff00000000000 */
[----:B------:R-:W0:Y:S01]  /*36620*/  POPC R6, R6 ;  /* 0x0000000600067309 */ /* 0x000e220000000000 */
[----:B---3--:R-:W-:Y:S01]  /*36630*/  VABSDIFF.U32 R8, R151, R2, RZ ;  /* 0x0000000297087214 */ /* 0x008fe200000e00ff */
[----:B------:R-:W-:Y:S03]  /*36640*/  STL [R1+0x1004], R156 ;  /* 0x0010049c01007387 */ /* 0x000fe60000100800 */
[----:B------:R-:W-:Y:S01]  /*36650*/  IADD3 R4, PT, PT, R4, R8, RZ ;  /* 0x0000000804047210 */ /* 0x000fe20007ffe0ff */
[----:B------:R-:W-:Y:S04]  /*36660*/  STL [R1+0x1000], R157 ;  /* 0x0010009d01007387 */ /* 0x000fe80000100800 */
[----:B------:R1:W-:Y:S04]  /*36670*/  STL [R1+0x6b0], R2 ;  /* 0x0006b00201007387 */ /* 0x0003e80000100800 */
[----:B------:R-:W3:Y:S01]  /*36680*/  LDL R172, [R1+0x2c4] ;  /* 0x0002c40001ac7983 */ /* 0x000ee20000100800 */
[----:B0-----:R-:W-:-:S03]  /*36690*/  IMAD.IADD R6, R6, 0x1, R20 ;  /* 0x0000000106067824 */ /* 0x001fc600078e0214 */
[----:B------:R-:W-:Y:S01]  /*366a0*/  STL [R1+0x1034], R151 ;  /* 0x0010349701007387 */ /* 0x000fe20000100800 */
[----:B------:R-:W-:Y:S01]  /*366b0*/  IMAD R6, R6, 0x9, R4 ;  /* 0x0000000906067824 */ /* 0x000fe200078e0204 */
[----:B------:R-:W-:-:S04]  /*366c0*/  DEPBAR.LE SB5, 0x8 ;  /* 0x0000d2000000791a */ /* 0x000fc80000000000 */
[----:B-1----:R-:W-:Y:S01]  /*366d0*/  LOP3.LUT R2, R10, 0xff, RZ, 0xc0, !PT ;  /* 0x000000ff0a027812 */ /* 0x002fe200078ec0ff */
[----:B------:R-:W3:Y:S01]  /*366e0*/  LDL R157, [R1+0xabc] ;  /* 0x000abc00019d7983 */ /* 0x000ee20000100800 */
[----:B------:R-:W-:-:S03]  /*366f0*/  LOP3.LUT R4, R158, R144, RZ, 0x3c, !PT ;  /* 0x000000909e047212 */ /* 0x000fc600078e3cff */
[----:B------:R0:W-:Y:S01]  /*36700*/  STL [R1+0x1038], R158 ;  /* 0x0010389e01007387 */ /* 0x0001e20000100800 */
[----:B------:R-:W-:-:S03]  /*36710*/  LOP3.LUT R8, R159, R145, RZ, 0x3c, !PT ;  /* 0x000000919f087212 */ /* 0x000fc600078e3cff */
[----:B0-----:R-:W3:Y:S04]  /*36720*/  LDL R158, [R1+0x31c] ;  /* 0x00031c00019e7983 */ /* 0x001ee80000100800 */
[----:B------:R0:W-:Y:S04]  /*36730*/  STL [R1+0xffc], R159 ;  /* 0x000ffc9f01007387 */ /* 0x0001e80000100800 */
[----:B------:R-:W-:Y:S04]  /*36740*/  STL [R1+0x6ac], R2 ;  /* 0x0006ac0201007387 */ /* 0x000fe80000100800 */
[----:B------:R1:W-:Y:S04]  /*36750*/  STL [R1+0x103c], R153 ;  /* 0x00103c9901007387 */ /* 0x0003e80000100800 */
[----:B0-----:R-:W3:Y:S01]  /*36760*/  LDL R159, [R1+0xab8] ;  /* 0x000ab800019f7983 */ /* 0x001ee20000100800 */
[----:B------:R-:W-:Y:S01]  /*36770*/  POPC R4, R4 ;  /* 0x0000000400047309 */ /* 0x000fe20000000000 */
[----:B------:R-:W-:-:S02]  /*36780*/  VABSDIFF.U32 R10, R153, R2, RZ ;  /* 0x00000002990a7214 */ /* 0x000fc400000e00ff */
[----:B------:R-:W3:Y:S05]  /*36790*/  LDL R151, [R1+0x328] ;  /* 0x0003280001977983 */ /* 0x000eea0000100800 */
[----:B------:R-:W0:Y:S01]  /*367a0*/  POPC R8, R8 ;  /* 0x0000000800087309 */ /* 0x000e220000000000 */
[----:B------:R-:W-:Y:S01]  /*367b0*/  IMAD.IADD R6, R6, 0x1, R10 ;  /* 0x0000000106067824 */ /* 0x000fe200078e020a */
[----:B-1----:R-:W3:Y:S04]  /*367c0*/  LDL R153, [R1+0x318] ;  /* 0x0003180001997983 */ /* 0x002ee80000100800 */
[----:B------:R-:W3:Y:S01]  /*367d0*/  LDL R149, [R1+0x32c] ;  /* 0x00032c0001957983 */ /* 0x000ee20000100800 */
[----:B------:R-:W-:-:S04]  /*367e0*/  DEPBAR.LE SB5, 0x7 ;  /* 0x0000d1c00000791a */ /* 0x000fc80000000000 */
[----:B------:R1:W-:Y:S01]  /*367f0*/  STL [R1+0x1040], R160 ;  /* 0x001040a001007387 */ /* 0x0003e20000100800 */
[----:B0-----:R-:W-:-:S04]  /*36800*/  IMAD.IADD R4, R4, 0x1, R8 ;  /* 0x0000000104047824 */ /* 0x001fc800078e0208 */
[----:B------:R-:W-:Y:S01]  /*36810*/  IMAD R4, R4, 0x9, R6 ;  /* 0x0000000904047824 */ /* 0x000fe200078e0206 */
[----:B------:R-:W-:-:S04]  /*36820*/  DEPBAR.LE SB5, 0x6 ;  /* 0x0000d1800000791a */ /* 0x000fc80000000000 */
[----:B------:R-:W-:Y:S02]  /*36830*/  LOP3.LUT R2, R12, 0xff, RZ, 0xc0, !PT ;  /* 0x000000ff0c027812 */ /* 0x000fe400078ec0ff */
[----:B--2---:R-:W-:Y:S02]  /*36840*/  LOP3.LUT R6, R160, R176, RZ, 0x3c, !PT ;  /* 0x000000b0a0067212 */ /* 0x004fe400078e3cff */
[----:B-1----:R-:W2:Y:S01]  /*36850*/  LDL R160, [R1+0x2c0] ;  /* 0x0002c00001a07983 */ /* 0x002ea20000100800 */
[----:B------:R-:W-:-:S03]  /*36860*/  VABSDIFF.U32 R10, R155, R2, RZ ;  /* 0x000000029b0a7214 */ /* 0x000fc600000e00ff */
[----:B------:R0:W-:Y:S04]  /*36870*/  STL [R1+0xff8], R161 ;  /* 0x000ff8a101007387 */ /* 0x0001e80000100800 */
[----:B------:R1:W-:Y:S01]  /*36880*/  STL [R1+0x6a8], R2 ;  /* 0x0006a80201007387 */ /* 0x0003e20000100800 */
[----:B------:R-:W-:Y:S01]  /*36890*/  LOP3.LUT R8, R161, R173, RZ, 0x3c, !PT ;  /* 0x000000ada1087212 */ /* 0x000fe200078e3cff */
[----:B------:R-:W-:Y:S02]  /*368a0*/  IMAD.IADD R4, R4, 0x1, R10 ;  /* 0x0000000104047824 */ /* 0x000fe400078e020a */
[----:B0-----:R-:W2:Y:S01]  /*368b0*/  LDL R161, [R1+0xab4] ;  /* 0x000ab40001a17983 */ /* 0x001ea20000100800 */
[----:B------:R-:W-:-:S04]  /*368c0*/  DEPBAR.LE SB5, 0x5 ;  /* 0x0000d1400000791a */ /* 0x000fc80000000000 */
[----:B-1----:R-:W-:Y:S01]  /*368d0*/  LOP3.LUT R2, R14, 0xff, RZ, 0xc0, !PT ;  /* 0x000000ff0e027812 */ /* 0x002fe200078ec0ff */
[----:B------:R-:W-:Y:S04]  /*368e0*/  STL [R1+0xff4], R163 ;  /* 0x000ff4a301007387 */ /* 0x000fe80000100800 */
[----:B------:R0:W-:Y:S01]  /*368f0*/  STL [R1+0x6a4], R2 ;  /* 0x0006a40201007387 */ /* 0x0001e20000100800 */
[----:B------:R-:W-:-:S04]  /*36900*/  DEPBAR.LE SB5, 0x3 ;  /* 0x0000d0c00000791a */ /* 0x000fc80000000000 */
[----:B------:R-:W-:Y:S04]  /*36910*/  STL [R1+0xfec], R165 ;  /* 0x000feca501007387 */ /* 0x000fe80000100800 */
[----:B------:R-:W-:Y:S04]  /*36920*/  STL [R1+0xfe8], R166 ;  /* 0x000fe8a601007387 */ /* 0x000fe80000100800 */
[----:B------:R-:W-:Y:S01]  /*36930*/  STL [R1+0xfe4], R167 ;  /* 0x000fe4a701007387 */ /* 0x000fe20000100800 */
[----:B---3--:R-:W-:Y:S01]  /*36940*/  VABSDIFF.U32 R10, R157, R2, RZ ;  /* 0x000000029d0a7214 */ /* 0x008fe200000e00ff */
[----:B------:R-:W-:-:S04]  /*36950*/  DEPBAR.LE SB5, 0x2 ;  /* 0x0000d0800000791a */ /* 0x000fc80000000000 */
[----:B0-----:R-:W-:-:S05]  /*36960*/  LOP3.LUT R2, R16, 0xff, RZ, 0xc0, !PT ;  /* 0x000000ff10027812 */ /* 0x001fca00078ec0ff */
[----:B------:R0:W-:Y:S01]  /*36970*/  STL [R1+0x6a0], R2 ;  /* 0x0006a00201007387 */ /* 0x0001e20000100800 */
[----:B------:R-:W-:Y:S01]  /*36980*/  VABSDIFF.U32 R12, R159, R2, RZ ;  /* 0x000000029f0c7214 */ /* 0x000fe200000e00ff */
[----:B------:R-:W-:-:S04]  /*36990*/  DEPBAR.LE SB5, 0x1 ;  /* 0x0000d0400000791a */ /* 0x000fc80000000000 */
[----:B0-----:R-:W-:-:S05]  /*369a0*/  LOP3.LUT R2, R18, 0xff, RZ, 0xc0, !PT ;  /* 0x000000ff12027812 */ /* 0x001fca00078ec0ff */
[----:B------:R-:W-:Y:S04]  /*369b0*/  STL [R1+0x69c], R2 ;  /* 0x00069c0201007387 */ /* 0x000fe80000100800 */
[----:B------:R-:W3:Y:S01]  /*369c0*/  LDL R147, [R1+0x334] ;  /* 0x0003340001937983 */ /* 0x000ee20000100800 */
[----:B------:R-:W-:Y:S08]  /*369d0*/  POPC R6, R6 ;  /* 0x0000000600067309 */ /* 0x000ff00000000000 */
[----:B------:R-:W0:Y:S01]  /*369e0*/  POPC R8, R8 ;  /* 0x0000000800087309 */ /* 0x000e220000000000 */
[----:B------:R-:W-:Y:S01]  /*369f0*/  LOP3.LUT R14, R167, R149, RZ, 0x3c, !PT ;  /* 0x00000095a70e7212 */ /* 0x000fe200078e3cff */
[----:B------:R-:W-:-:S02]  /*36a00*/  VIADD R56, R252, 0x2 ;  /* 0x00000002fc387836 */ /* 0x000fc40000000000 */
[----:B------:R-:W-:Y:S02]  /*36a10*/  IMAD.MOV.U32 R171, RZ, RZ, R23 ;  /* 0x000000ffffab7224 */ /* 0x000fe400078e0017 */
[--C-:B------:R-:W-:Y:S02]  /*36a20*/  IMAD.MOV.U32 R170, RZ, RZ, R52.reuse ;  /* 0x000000ffffaa7224 */ /* 0x100fe400078e0034 */
[----:B------:R-:W-:Y:S02]  /*36a30*/  IMAD.MOV.U32 R53, RZ, RZ, R25 ;  /* 0x000000ffff357224 */ /* 0x000fe400078e0019 */
[----:B------:R-:W-:Y:S01]  /*36a40*/  IMAD.MOV.U32 R175, RZ, RZ, R3 ;  /* 0x000000ffffaf7224 */ /* 0x000fe200078e0003 */
[----:B------:R-:W-:Y:S01]  /*36a50*/  MOV R177, R3 ;  /* 0x0000000300b17202 */ /* 0x000fe20000000f00 */
[--C-:B------:R-:W-:Y:S01]  /*36a60*/  IMAD.MOV.U32 R22, RZ, RZ, R52.reuse ;  /* 0x000000ffff167224 */ /* 0x100fe200078e0034 */
[----:B-----5:R-:W-:Y:S01]  /*36a70*/  LOP3.LUT R35, R27, 0xff, RZ, 0xc0, !PT ;  /* 0x000000ff1b237812 */ /* 0x020fe200078ec0ff */
[----:B------:R-:W-:Y:S01]  /*36a80*/  IMAD.MOV.U32 R24, RZ, RZ, R52 ;  /* 0x000000ffff187224 */ /* 0x000fe200078e0034 */
[----:B0-----:R-:W-:Y:S01]  /*36a90*/  IADD3 R6, PT, PT, R6, R8, RZ ;  /* 0x0000000806067210 */ /* 0x001fe20007ffe0ff */
[----:B------:R-:W-:Y:S01]  /*36aa0*/  IMAD.MOV.U32 R183, RZ, RZ, R5 ;  /* 0x000000ffffb77224 */ /* 0x000fe200078e0005 */
[----:B------:R-:W-:Y:S01]  /*36ab0*/  LOP3.LUT R8, R163, R172, RZ, 0x3c, !PT ;  /* 0x000000aca3087212 */ /* 0x000fe200078e3cff */
[----:B------:R-:W-:Y:S01]  /*36ac0*/  POPC R14, R14 ;  /* 0x0000000e000e7309 */ /* 0x000fe20000000000 */
[----:B------:R-:W-:Y:S01]  /*36ad0*/  I2FP.F32.U32 R56, R56 ;  /* 0x0000003800387245 */ /* 0x000fe20000201000 */
[----:B------:R-:W-:Y:S01]  /*36ae0*/  IMAD R6, R6, 0x9, R4 ;  /* 0x0000000906067824 */ /* 0x000fe200078e0204 */
[----:B------:R-:W-:Y:S01]  /*36af0*/  TEX.LL RZ, R170, R170, R0, UR10, 2D, 0x3 ;  /* 0x28ff0a00aaaa7f60 */ /* 0x000fe200089e03ff */
[----:B------:R-:W-:Y:S01]  /*36b00*/  TEX.LL RZ, R22, R22, R0, UR6, 2D, 0x1 ;  /* 0x28ff060016167f60 */ /* 0x000fe200089e01ff */
[----:B------:R-:W-:Y:S01]  /*36b10*/  TEX.LL RZ, R172, R52, R0, UR10, 2D, 0x3 ;  /* 0x28ff0a0034ac7f60 */ /* 0x000fe200089e03ff */
[----:B------:R-:W-:Y:S01]  /*36b20*/  TEX.LL RZ, R24, R24, R0, UR6, 2D, 0x1 ;  /* 0x28ff060018187f60 */ /* 0x000fe200089e01ff */
[----:B------:R-:W-:Y:S01]  /*36b30*/  IMAD.MOV.U32 R179, RZ, RZ, R7 ;  /* 0x000000ffffb37224 */ /* 0x000fe200078e0007 */
[----:B------:R-:W-:Y:S01]  /*36b40*/  POPC R8, R8 ;  /* 0x0000000800087309 */ /* 0x000fe20000000000 */
[----:B------:R-:W-:Y:S01]  /*36b50*/  IMAD.IADD R10, R6, 0x1, R10 ;  /* 0x00000001060a7824 */ /* 0x000fe200078e020a */
[----:B------:R-:W-:Y:S01]  /*36b60*/  LOP3.LUT R6, R166, R151, RZ, 0x3c, !PT ;  /* 0x00000097a6067212 */ /* 0x000fe200078e3cff */
[----:B------:R-:W-:Y:S01]  /*36b70*/  IMAD.MOV.U32 R181, RZ, RZ, R9 ;  /* 0x000000ffffb57224 */ /* 0x000fe200078e0009 */
[----:B------:R-:W-:Y:S01]  /*36b80*/  MOV R57, R11 ;  /* 0x0000000b00397202 */ /* 0x000fe20000000f00 */
[----:B------:R-:W3:Y:S03]  /*36b90*/  LDL R185, [R1+0x33c] ;  /* 0x00033c0001b97983 */ /* 0x000ee60000100800 */
[----:B------:R-:W0:Y:S01]  /*36ba0*/  POPC R6, R6 ;  /* 0x0000000600067309 */ /* 0x000e220000000000 */
[--C-:B------:R-:W-:Y:S01]  /*36bb0*/  IMAD.MOV.U32 R174, RZ, RZ, R56.reuse ;  /* 0x000000ffffae7224 */ /* 0x100fe200078e0038 */
[-C--:B------:R-:W-:Y:S01]  /*36bc0*/  MOV R176, R56.reuse ;  /* 0x0000003800b07202 */ /* 0x080fe20000000f00 */
[--C-:B------:R-:W-:Y:S01]  /*36bd0*/  IMAD.MOV.U32 R182, RZ, RZ, R56.reuse ;  /* 0x000000ffffb67224 */ /* 0x100fe200078e0038 */
[----:B------:R-:W-:Y:S01]  /*36be0*/  MOV R178, R56 ;  /* 0x0000003800b27202 */ /* 0x000fe20000000f00 */
[----:B------:R-:W-:Y:S01]  /*36bf0*/  IMAD.MOV.U32 R180, RZ, RZ, R56 ;  /* 0x000000ffffb47224 */ /* 0x000fe200078e0038 */
[----:B------:R-:W3:Y:S01]  /*36c00*/  LDL R184, [R1+0xaac] ;  /* 0x000aac0001b87983 */ /* 0x000ee20000100800 */
[----:B------:R-:W-:Y:S01]  /*36c10*/  TEX.LL RZ, R174, R174, R0, UR10, 2D, 0x3 ;  /* 0x28ff0a00aeae7f60 */ /* 0x000fe200089e03ff */
[----:B------:R-:W-:-:S02]  /*36c20*/  IMAD.MOV.U32 R61, RZ, RZ, R13 ;  /* 0x000000ffff3d7224 */ /* 0x000fc400078e000d */
[----:B------:R-:W3:Y:S04]  /*36c30*/  LDL R189, [R1+0x344] ;  /* 0x0003440001bd7983 */ /* 0x000ee80000100800 */
[----:B------:R-:W3:Y:S01]  /*36c40*/  LDL R146, [R1+0x330] ;  /* 0x0003300001927983 */ /* 0x000ee20000100800 */
[----:B0-----:R-:W-:-:S03]  /*36c50*/  IMAD.IADD R6, R6, 0x1, R14 ;  /* 0x0000000106067824 */ /* 0x001fc600078e020e */
[----:B------:R-:W3:Y:S04]  /*36c60*/  LDL R148, [R1+0x338] ;  /* 0x0003380001947983 */ /* 0x000ee80000100800 */
[----:B------:R-:W3:Y:S04]  /*36c70*/  LDL R150, [R1+0x340] ;  /* 0x0003400001967983 */ /* 0x000ee80000100800 */
[----:B------:R-:W3:Y:S04]  /*36c80*/  LDL R152, [R1+0x350] ;  /* 0x0003500001987983 */ /* 0x000ee80000100800 */
[----:B------:R-:W3:Y:S04]  /*36c90*/  LDL R163, [R1+0xab0] ;  /* 0x000ab00001a37983 */ /* 0x000ee80000100800 */
[----:B------:R-:W3:Y:S01]  /*36ca0*/  LDL R167, [R1+0xaa8] ;  /* 0x000aa80001a77983 */ /* 0x000ee20000100800 */
[----:B--2---:R-:W-:-:S06]  /*36cb0*/  LOP3.LUT R4, R162, R160, RZ, 0x3c, !PT ;  /* 0x000000a0a2047212 */ /* 0x004fcc00078e3cff */
        /* <DEDUP_REMOVED lines=9> */
[----:B------:R-:W-:-:S03]  /*36d50*/  VABSDIFF.U32 R8, R161, R2, RZ ;  /* 0x00000002a1087214 */ /* 0x000fc600000e00ff */
[----:B------:R-:W-:-:S05]  /*36d60*/  IMAD R4, R4, 0x9, R10 ;  /* 0x0000000904047824 */ /* 0x000fca00078e020a */
[----:B------:R-:W-:-:S05]  /*36d70*/  IADD3 R4, PT, PT, R4, R8, RZ ;  /* 0x0000000804047210 */ /* 0x000fca0007ffe0ff */
[----:B------:R-:W-:Y:S02]  /*36d80*/  IMAD R18, R6, 0x9, R4 ;  /* 0x0000000906127824 */ /* 0x000fe400078e0204 */
[--C-:B------:R-:W-:Y:S02]  /*36d90*/  IMAD.MOV.U32 R4, RZ, RZ, R56.reuse ;  /* 0x000000ffff047224 */ /* 0x100fe400078e0038 */
[--C-:B------:R-:W-:Y:S02]  /*36da0*/  IMAD.MOV.U32 R6, RZ, RZ, R56.reuse ;  /* 0x000000ffff067224 */ /* 0x100fe400078e0038 */
[--C-:B------:R-:W-:Y:S02]  /*36db0*/  IMAD.MOV.U32 R8, RZ, RZ, R56.reuse ;  /* 0x000000ffff087224 */ /* 0x100fe400078e0038 */
[----:B------:R-:W-:Y:S01]  /*36dc0*/  IMAD.MOV.U32 R10, RZ, RZ, R56 ;  /* 0x000000ffff0a7224 */ /* 0x000fe200078e0038 */
[----:B---3--:R-:W-:-:S04]  /*36dd0*/  LOP3.LUT R29, R169, R147, RZ, 0x3c, !PT ;  /* 0x00000093a91d7212 */ /* 0x008fc800078e3cff */
[----:B------:R0:W-:Y:S02]  /*36de0*/  POPC R27, R29 ;  /* 0x0000001d001b7309 */ /* 0x0001e40000000000 */
        /* <DEDUP_REMOVED lines=9> */
[----:B------:R-:W-:Y:S01]  /*36e80*/  STL [R1+0xfdc], R168 ;  /* 0x000fdca801007387 */ /* 0x000fe20000100800 */
[----:B------:R-:W-:Y:S01]  /*36e90*/  MOV R60, R56 ;  /* 0x00000038003c7202 */ /* 0x000fe20000000f00 */
[----:B------:R-:W-:-:S02]  /*36ea0*/  IMAD.MOV.U32 R64, RZ, RZ, R56 ;  /* 0x000000ffff407224 */ /* 0x000fc400078e0038 */
[----:B------:R-:W-:Y:S04]  /*36eb0*/  STL [R1+0xfd8], R169 ;  /* 0x000fd8a901007387 */ /* 0x000fe80000100800 */
[----:B------:R-:W-:Y:S01]  /*36ec0*/  STL [R1+0x698], R35 ;  /* 0x0006982301007387 */ /* 0x000fe20000100800 */
[----:B-----5:R-:W-:-:S03]  /*36ed0*/  IMAD.MOV.U32 R34, RZ, RZ, R30 ;  /* 0x000000ffff227224 */ /* 0x020fc600078e001e */
[----:B------:R0:W-:Y:S01]  /*36ee0*/  STL.64 [R1+0x220], R30 ;  /* 0x0002201e01007387 */ /* 0x0001e20000100a00 */
[----:B------:R-:W-:Y:S02]  /*36ef0*/  MOV R33, R31 ;  /* 0x0000001f00217202 */ /* 0x000fe40000000f00 */
[----:B0-----:R-:W5:Y:S01]  /*36f00*/  TEX.LL RZ, R30, R60, R0, UR10, 2D, 0x3 ;  /* 0x28ff0a003c1e7f60 */ /* 0x001f6200089e03ff */
[----:B------:R-:W5:Y:S01]  /*36f10*/  TEX.LL RZ, R36, R64, R0, UR10, 2D, 0x3 ;  /* 0x28ff0a0040247f60 */ /* 0x000f6200089e03ff */
[--C-:B------:R-:W-:Y:S02]  /*36f20*/  IMAD.MOV.U32 R12, RZ, RZ, R56.reuse ;  /* 0x000000ffff0c7224 */ /* 0x100fe400078e0038 */
[--C-:B------:R-:W-:Y:S02]  /*36f30*/  IMAD.MOV.U32 R14, RZ, RZ, R56.reuse ;  /* 0x000000ffff0e7224 */ /* 0x100fe400078e0038 */
[----:B------:R-:W-:Y:S02]  /*36f40*/  IMAD.MOV.U32 R16, RZ, RZ, R56 ;  /* 0x000000ffff107224 */ /* 0x000fe400078e0038 */
[----:B------:R-:W-:Y:S02]  /*36f50*/  TEX.LL RZ, R12, R12, R0, UR6, 2D, 0x1 ;  /* 0x28ff06000c0c7f60 */ /* 0x000fe400089e01ff */
[----:B------:R-:W-:Y:S01]  /*36f60*/  TEX.LL RZ, R14, R14, R0, UR6, 2D, 0x1 ;  /* 0x28ff06000e0e7f60 */ /* 0x000fe200089e01ff */
[----:B-----5:R-:W-:Y:S01]  /*36f70*/  IMAD.MOV.U32 R32, RZ, RZ, R30 ;  /* 0x000000ffff207224 */ /* 0x020fe200078e001e */
[----:B------:R0:W-:Y:S01]  /*36f80*/  STL.64 [R1+0x260], R30 ;  /* 0x0002601e01007387 */ /* 0x0001e20000100a00 */
[----:B------:R-:W-:-:S03]  /*36f90*/  IMAD.MOV.U32 R28, RZ, RZ, R37 ;  /* 0x000000ffff1c7224 */ /* 0x000fc600078e0025 */
[----:B------:R1:W-:Y:S01]  /*36fa0*/  STL.64 [R1+0x268], R36 ;  /* 0x0002682401007387 */ /* 0x0003e20000100a00 */
[----:B0-----:R-:W-:Y:S02]  /*36fb0*/  IMAD.MOV.U32 R30, RZ, RZ, R36 ;  /* 0x000000ffff1e7224 */ /* 0x001fe400078e0024 */
[----:B-1----:R0:W5:Y:S01]  /*36fc0*/  TEX.LL RZ, R36, R16, R0, UR10, 2D, 0x3 ;  /* 0x28ff0a0010247f60 */ /* 0x00216200089e03ff */
[----:B------:R-:W-:-:S06]  /*36fd0*/  LOP3.LUT R20, R168, R146, RZ, 0x3c, !PT ;  /* 0x00000092a8147212 */ /* 0x000fcc00078e3cff */
[----:B------:R-:W1:Y:S01]  /*36fe0*/  POPC R20, R20 ;  /* 0x0000001400147309 */ /* 0x000e620000000000 */
[----:B------:R-:W-:Y:S02]  /*36ff0*/  LOP3.LUT R22, R22, 0xff, RZ, 0xc0, !PT ;  /* 0x000000ff16167812 */ /* 0x000fe400078ec0ff */
[----:B0-----:R-:W-:-:S05]  /*37000*/  VABSDIFF.U32 R16, R163, R35, RZ ;  /* 0x00000023a3107214 */ /* 0x001fca00000e00ff */
[----:B------:R-:W-:Y:S02]  /*37010*/  IMAD.IADD R18, R18, 0x1, R16 ;  /* 0x0000000112127824 */ /* 0x000fe400078e0210 */
[----:B-1----:R-:W-:-:S04]  /*37020*/  IMAD.IADD R20, R20, 0x1, R27 ;  /* 0x0000000114147824 */ /* 0x002fc800078e021b */
[----:B------:R-:W-:Y:S01]  /*37030*/  IMAD R18, R20, 0x9, R18 ;  /* 0x0000000914127824 */ /* 0x000fe200078e0212 */
[----:B------:R-:W-:Y:S02]  /*37040*/  LOP3.LUT R20, R171, R185, RZ, 0x3c, !PT ;  /* 0x000000b9ab147212 */ /* 0x000fe400078e3cff */
[----:B------:R-:W-:-:S04]  /*37050*/  LOP3.LUT R16, R170, R148, RZ, 0x3c, !PT ;  /* 0x00000094aa107212 */ /* 0x000fc800078e3cff */
[----:B------:R-:W-:Y:S08]  /*37060*/  POPC R20, R20 ;  /* 0x0000001400147309 */ /* 0x000ff00000000000 */
[----:B------:R-:W0:Y:S01]  /*37070*/  POPC R16, R16 ;  /* 0x0000001000107309 */ /* 0x000e220000000000 */
[----:B-----5:R-:W-:Y:S04]  /*37080*/  STL.64 [R1+0x270], R36 ;  /* 0x0002702401007387 */ /* 0x020fe80000100a00 */
[----:B------:R-:W-:Y:S04]  /*37090*/  STL [R1+0xc8c], R52 ;  /* 0x000c8c3401007387 */ /* 0x000fe80000100800 */
[----:B------:R-:W2:Y:S04]  /*370a0*/  LDL R188, [R1+0x354] ;  /* 0x0003540001bc7983 */ /* 0x000ea80000100800 */
[----:B------:R-:W3:Y:S04]  /*370b0*/  LDL R154, [R1+0x360] ;  /* 0x00036000019a7983 */ /* 0x000ee80000100800 */
[----:B------:R1:W-:Y:S04]  /*370c0*/  STL [R1+0xfd0], R170 ;  /* 0x000fd0aa01007387 */ /* 0x0003e80000100800 */
[----:B------:R-:W3:Y:S04]  /*370d0*/  LDL R185, [R1+0xaa4] ;  /* 0x000aa40001b97983 */ /* 0x000ee80000100800 */
[----:B------:R-:W-:Y:S04]  /*370e0*/  STL [R1+0xfcc], R171 ;  /* 0x000fccab01007387 */ /* 0x000fe80000100800 */
[----:B------:R0:W-:Y:S04]  /*370f0*/  STL [R1+0x678], R22 ;  /* 0x0006781601007387 */ /* 0x0001e80000100800 */
[----:B-1----:R-:W3:Y:S04]  /*37100*/  LDL R170, [R1+0xaa0] ;  /* 0x000aa00001aa7983 */ /* 0x002ee80000100800 */
[----:B------:R-:W3:Y:S01]  /*37110*/  LDL R156, [R1+0x358] ;  /* 0x00035800019c7983 */ /* 0x000ee20000100800 */
[----:B0-----:R-:W-:-:S03]  /*37120*/  VABSDIFF.U32 R22, R184, R22, RZ ;  /* 0x00000016b8167214 */ /* 0x001fc600000e00ff */
[----:B------:R-:W3:Y:S02]  /*37130*/  LDL R184, [R1+0x364] ;  /* 0x0003640001b87983 */ /* 0x000ee40000100800 */
[----:B------:R-:W-:Y:S01]  /*37140*/  IMAD.IADD R18, R18, 0x1, R22 ;  /* 0x0000000112127824 */ /* 0x000fe200078e0216 */
[----:B------:R-:W-:Y:S01]  /*37150*/  LOP3.LUT R22, R24, 0xff, RZ, 0xc0, !PT ;  /* 0x000000ff18167812 */ /* 0x000fe200078ec0ff */
[----:B------:R-:W-:Y:S04]  /*37160*/  STL [R1+0xfc8], R172 ;  /* 0x000fc8ac01007387 */ /* 0x000fe80000100800 */
[----:B------:R-:W-:Y:S04]  /*37170*/  STL [R1+0xfc4], R173 ;  /* 0x000fc4ad01007387 */ /* 0x000fe80000100800 */
[----:B------:R0:W-:Y:S04]  /*37180*/  STL [R1+0x670], R22 ;  /* 0x0006701601007387 */ /* 0x0001e80000100800 */
[----:B------:R-:W-:Y:S04]  /*37190*/  STL [R1+0xff0], R167 ;  /* 0x000ff0a701007387 */ /* 0x000fe80000100800 */
[----:B------:R-:W-:Y:S04]  /*371a0*/  STL [R1+0xfc0], R174 ;  /* 0x000fc0ae01007387 */ /* 0x000fe80000100800 */
[----:B------:R-:W3:Y:S01]  /*371b0*/  LDL R193, [R1+0x35c] ;  /* 0x00035c0001c17983 */ /* 0x000ee20000100800 */
[----:B------:R-:W-:Y:S01]  /*371c0*/  IMAD.IADD R16, R16, 0x1, R20 ;  /* 0x0000000110107824 */ /* 0x000fe200078e0214 */
[----:B------:R-:W-:-:S02]  /*371d0*/  LOP3.LUT R20, R173, R189, RZ, 0x3c, !PT ;  /* 0x000000bdad147212 */ /* 0x000fc400078e3cff */
[----:B0-----:R-:W-:Y:S01]  /*371e0*/  VABSDIFF.U32 R22, R167, R22, RZ ;  /* 0x00000016a7167214 */ /* 0x001fe200000e00ff */
[----:B------:R-:W-:Y:S01]  /*371f0*/  IMAD R16, R16, 0x9, R18 ;  /* 0x0000000910107824 */ /* 0x000fe200078e0212 */
[----:B------:R-:W-:Y:S01]  /*37200*/  LOP3.LUT R18, R172, R150, RZ, 0x3c, !PT ;  /* 0x00000096ac127212 */ /* 0x000fe200078e3cff */
[----:B------:R-:W3:Y:S01]  /*37210*/  LDL R192, [R1+0xa9c] ;  /* 0x000a9c0001c07983 */ /* 0x000ee20000100800 */
[----:B------:R-:W-:Y:S08]  /*37220*/  POPC R20, R20 ;  /* 0x0000001400147309 */ /* 0x000ff00000000000 */
[----:B------:R-:W0:Y:S01]  /*37230*/  POPC R18, R18 ;  /* 0x0000001200127309 */ /* 0x000e220000000000 */
[----:B------:R-:W-:Y:S01]  /*37240*/  IADD3 R16, PT, PT, R16, R22, RZ ;  /* 0x0000001610107210 */ /* 0x000fe20007ffe0ff */
[----:B0-----:R-:W-:-:S04]  /*37250*/  IMAD.IADD R18, R18, 0x1, R20 ;  /* 0x0000000112127824 */ /* 0x001fc800078e0214 */
[----:B------:R-:W-:Y:S01]  /*37260*/  IMAD R18, R18, 0x9, R16 ;  /* 0x0000000912127824 */ /* 0x000fe200078e0210 */
[----:B------:R-:W-:Y:S02]  /*37270*/  LOP3.LUT R16, R174, R152, RZ, 0x3c, !PT ;  /* 0x00000098ae107212 */ /* 0x000fe400078e3cff */
[----:B------:R-:W-:-:S04]  /*37280*/  LOP3.LUT R22, R29, 0xff, RZ, 0xc0, !PT ;  /* 0x000000ff1d167812 */ /* 0x000fc800078ec0ff */
[----:B------:R-:W-:Y:S01]  /*37290*/  POPC R16, R16 ;  /* 0x0000001000107309 */ /* 0x000fe20000000000 */
[----:B------:R-:W-:Y:S04]  /*372a0*/  STL [R1+0xfb8], R175 ;  /* 0x000fb8af01007387 */ /* 0x000fe80000100800 */
[----:B------:R3:W-:Y:S01]  /*372b0*/  STL [R1+0x658], R22 ;  /* 0x0006581601007387 */ /* 0x0007e20000100800 */
[----:B------:R-:W-:-:S03]  /*372c0*/  LOP3.LUT R4, R4, 0xff, RZ, 0xc0, !PT ;  /* 0x000000ff04047812 */ /* 0x000fc600078ec0ff */
[----:B------:R-:W3:Y:S01]  /*372d0*/  LDL R189, [R1+0x320] ;  /* 0x0003200001bd7983 */ /* 0x000ee20000100800 */
[----:B------:R-:W-:Y:S02]  /*372e0*/  LOP3.LUT R6, R6, 0xff, RZ, 0xc0, !PT ;  /* 0x000000ff06067812 */ /* 0x000fe400078ec0ff */
[----:B--2---:R-:W-:Y:S02]  /*372f0*/  LOP3.LUT R20, R175, R188, RZ, 0x3c, !PT ;  /* 0x000000bcaf147212 */ /* 0x004fe400078e3cff */
[----:B------:R-:W2:Y:S04]  /*37300*/  LDL R188, [R1+0x324] ;  /* 0x0003240001bc7983 */ /* 0x000ea80000100800 */
[----:B------:R-:W0:Y:S01]  /*37310*/  POPC R20, R20 ;  /* 0x0000001400147309 */ /* 0x000e220000000000 */
[----:B------:R-:W-:Y:S01]  /*37320*/  STL [R1+0xfb4], R176 ;  /* 0x000fb4b001007387 */ /* 0x000fe20000100800 */
[----:B---3--:R-:W-:-:S03]  /*37330*/  VABSDIFF.U32 R22, R185, R22, RZ ;  /* 0x00000016b9167214 */ /* 0x008fc600000e00ff */
[----:B------:R1:W-:Y:S02]  /*37340*/  STL [R1+0xfb0], R177 ;  /* 0x000fb0b101007387 */ /* 0x0003e40000100800 */
[----:B------:R-:W-:Y:S02]  /*37350*/  IMAD.IADD R18, R18, 0x1, R22 ;  /* 0x0000000112127824 */ /* 0x000fe400078e0216 */
[----:B0-----:R-:W-:-:S04]  /*37360*/  IMAD.IADD R16, R16, 0x1, R20 ;  /* 0x0000000110107824 */ /* 0x001fc800078e0214 */
[----:B------:R-:W-:Y:S01]  /*37370*/  IMAD R16, R16, 0x9, R18 ;  /* 0x0000000910107824 */ /* 0x000fe200078e0212 */
[----:B------:R-:W-:Y:S02]  /*37380*/  LOP3.LUT R20, R177, R184, RZ, 0x3c, !PT ;  /* 0x000000b8b1147212 */ /* 0x000fe400078e3cff */
[----:B-1----:R-:W3:Y:S04]  /*37390*/  LDL R177, [R1+0xa94] ;  /* 0x000a940001b17983 */ /* 0x002ee80000100800 */
[----:B------:R0:W-:Y:S04]  /*373a0*/  STL [R1+0x644], R4 ;  /* 0x0006440401007387 */ /* 0x0001e80000100800 */
[----:B------:R-:W3:Y:S04]  /*373b0*/  LDL R185, [R1+0x2b8] ;  /* 0x0002b80001b97983 */ /* 0x000ee80000100800 */
[----:B------:R-:W3:Y:S01]  /*373c0*/  LDL R184, [R1+0x2bc] ;  /* 0x0002bc0001b87983 */ /* 0x000ee20000100800 */
[----:B0-----:R-:W-:-:S03]  /*373d0*/  VABSDIFF.U32 R4, R170, R4, RZ ;  /* 0x00000004aa047214 */ /* 0x001fc600000e00ff */
[----:B------:R-:W3:Y:S02]  /*373e0*/  LDL R167, [R1+0x390] ;  /* 0x0003900001a77983 */ /* 0x000ee40000100800 */
[----:B------:R-:W-:Y:S02]  /*373f0*/  IMAD.IADD R16, R16, 0x1, R4 ;  /* 0x0000000110107824 */ /* 0x000fe400078e0204 */
[----:B------:R-:W-:Y:S01]  /*37400*/  STL [R1+0xfe0], R170 ;  /* 0x000fe0aa01007387 */ /* 0x000fe20000100800 */
[----:B------:R-:W-:-:S03]  /*37410*/  LOP3.LUT R4, R178, R156, RZ, 0x3c, !PT ;  /* 0x0000009cb2047212 */ /* 0x000fc600078e3cff */
[----:B------:R0:W-:Y:S04]  /*37420*/  STL [R1+0xfbc], R178 ;  /* 0x000fbcb201007387 */ /* 0x0001e80000100800 */
[----:B0-----:R-:W3:Y:S01]  /*37430*/  LDL R178, [R1+0xa98] ;  /* 0x000a980001b27983 */ /* 0x001ee20000100800 */
[----:B------:R-:W-:Y:S01]  /*37440*/  LOP3.LUT R18, R176, R154, RZ, 0x3c, !PT ;  /* 0x0000009ab0127212 */ /* 0x000fe200078e3cff */
[----:B------:R-:W-:Y:S08]  /*37450*/  POPC R20, R20 ;  /* 0x0000001400147309 */ /* 0x000ff00000000000 */
[----:B------:R-:W0:Y:S01]  /*37460*/  POPC R18, R18 ;  /* 0x0000001200127309 */ /* 0x000e220000000000 */
[----:B------:R1:W-:Y:S04]  /*37470*/  STL [R1+0xfac], R179 ;  /* 0x000facb301007387 */ /* 0x0003e80000100800 */
[----:B------:R1:W-:Y:S03]  /*37480*/  STL [R1+0x634], R6 ;  /* 0x0006340601007387 */ /* 0x0003e60000100800 */
[----:B------:R-:W-:Y:S01]  /*37490*/  POPC R4, R4 ;  /* 0x0000000400047309 */ /* 0x000fe20000000000 */
[----:B------:R-:W-:Y:S01]  /*374a0*/  LOP3.LUT R8, R8, 0xff, RZ, 0xc0, !PT ;  /* 0x000000ff08087812 */ /* 0x000fe200078ec0ff */
[----:B------:R-:W3:Y:S01]  /*374b0*/  LDL R165, [R1+0x394] ;  /* 0x0003940001a57983 */ /* 0x000ee20000100800 */
[----:B0-----:R-:W-:-:S05]  /*374c0*/  IADD3 R18, PT, PT, R18, R20, RZ ;  /* 0x0000001412127210 */ /* 0x001fca0007ffe0ff */
[----:B------:R-:W-:Y:S01]  /*374d0*/  IMAD R16, R18, 0x9, R16 ;  /* 0x0000000912107824 */ /* 0x000fe200078e0210 */
[----:B------:R-:W-:Y:S02]  /*374e0*/  LOP3.LUT R18, R179, R193, RZ, 0x3c, !PT ;  /* 0x000000c1b3127212 */ /* 0x000fe400078e3cff */
[----:B-1----:R-:W3:Y:S04]  /*374f0*/  LDL R179, [R1+0xa90] ;  /* 0x000a900001b37983 */ /* 0x002ee80000100800 */
[----:B------:R-:W0:Y:S01]  /*37500*/  POPC R18, R18 ;  /* 0x0000001200127309 */ /* 0x000e220000000000 */
[----:B------:R-:W-:-:S05]  /*37510*/  VABSDIFF.U32 R6, R192, R6, RZ ;  /* 0x00000006c0067214 */ /* 0x000fca00000e00ff */
[----:B------:R-:W-:Y:S02]  /*37520*/  IMAD.IADD R6, R16, 0x1, R6 ;  /* 0x0000000110067824 */ /* 0x000fe400078e0206 */
[----:B0-----:R-:W-:-:S04]  /*37530*/  IMAD.IADD R4, R4, 0x1, R18 ;  /* 0x0000000104047824 */ /* 0x001fc800078e0212 */
[----:B------:R-:W-:Y:S01]  /*37540*/  IMAD R4, R4, 0x9, R6 ;  /* 0x0000000904047824 */ /* 0x000fe200078e0206 */
[----:B------:R-:W-:-:S06]  /*37550*/  LOP3.LUT R6, R180, R189, RZ, 0x3c, !PT ;  /* 0x000000bdb4067212 */ /* 0x000fcc00078e3cff */
[----:B------:R-:W-:Y:S01]  /*37560*/  POPC R6, R6 ;  /* 0x0000000600067309 */ /* 0x000fe20000000000 */
[----:B------:R-:W-:Y:S04]  /*37570*/  STL [R1+0xfd4], R180 ;  /* 0x000fd4b401007387 */ /* 0x000fe80000100800 */
[----:B------:R0:W-:Y:S01]  /*37580*/  STL [R1+0xfa8], R181 ;  /* 0x000fa8b501007387 */ /* 0x0001e20000100800 */
[----:B------:R-:W-:Y:S02]  /*37590*/  LOP3.LUT R10, R10, 0xff, RZ, 0xc0, !PT ;  /* 0x000000ff0a0a7812 */ /* 0x000fe400078ec0ff */
[----:B------:R-:W-:Y:S02]  /*375a0*/  LOP3.LUT R12, R12, 0xff, RZ, 0xc0, !PT ;  /* 0x000000ff0c0c7812 */ /* 0x000fe400078ec0ff */
[----:B--2---:R-:W-:-:S02]  /*375b0*/  LOP3.LUT R16, R181, R188, RZ, 0x3c, !PT ;  /* 0x000000bcb5107212 */ /* 0x004fc400078e3cff */
[----:B0-----:R-:W2:Y:S04]  /*375c0*/  LDL R181, [R1+0xa8c] ;  /* 0x000a8c0001b57983 */ /* 0x001ea80000100800 */
[----:B------:R-:W0:Y:S01]  /*375d0*/  POPC R16, R16 ;  /* 0x0000001000107309 */ /* 0x000e220000000000 */
[----:B------:R3:W-:Y:S01]  /*375e0*/  STL [R1+0x628], R8 ;  /* 0x0006280801007387 */ /* 0x0007e20000100800 */
[----:B0-----:R-:W-:-:S03]  /*375f0*/  IMAD.IADD R6, R6, 0x1, R16 ;  /* 0x0000000106067824 */ /* 0x001fc600078e0210 */
[----:B------:R-:W-:Y:S01]  /*37600*/  STL [R1+0x61c], R10 ;  /* 0x00061c0a01007387 */ /* 0x000fe20000100800 */
[----:B---3--:R-:W-:-:S05]  /*37610*/  VABSDIFF.U32 R8, R178, R8, RZ ;  /* 0x00000008b2087214 */ /* 0x008fca00000e00ff */
[----:B------:R-:W-:-:S04]  /*37620*/  IMAD.IADD R4, R4, 0x1, R8 ;  /* 0x0000000104047824 */ /* 0x000fc800078e0208 */
[----:B------:R-:W-:Y:S01]  /*37630*/  IMAD R4, R6, 0x9, R4 ;  /* 0x0000000906047824 */ /* 0x000fe200078e0204 */
[----:B------:R-:W-:Y:S02]  /*37640*/  VABSDIFF.U32 R6, R177, R10, RZ ;  /* 0x0000000ab1067214 */ /* 0x000fe400000e00ff */
[----:B------:R-:W-:Y:S02]  /*37650*/  LOP3.LUT R8, R33, R184, RZ, 0x3c, !PT ;  /* 0x000000b821087212 */ /* 0x000fe400078e3cff */
[----:B------:R-:W-:Y:S02]  /*37660*/  IADD3 R4, PT, PT, R4, R6, RZ ;  /* 0x0000000604047210 */ /* 0x000fe40007ffe0ff */
[----:B------:R-:W-:Y:S02]  /*37670*/  LOP3.LUT R6, R34, R185, RZ, 0x3c, !PT ;  /* 0x000000b922067212 */ /* 0x000fe400078e3cff */
[----:B------:R-:W-:Y:S08]  /*37680*/  POPC R8, R8 ;  /* 0x0000000800087309 */ /* 0x000ff00000000000 */
[----:B------:R-:W0:Y:S01]  /*37690*/  POPC R6, R6 ;  /* 0x0000000600067309 */ /* 0x000e220000000000 */
[----:B------:R1:W-:Y:S01]  /*376a0*/  STL [R1+0x690], R12 ;  /* 0x0006900c01007387 */ /* 0x0003e20000100800 */
[----:B0-----:R-:W-:-:S04]  /*376b0*/  IMAD.IADD R6, R6, 0x1, R8 ;  /* 0x0000000106067824 */ /* 0x001fc800078e0208 */
[----:B------:R-:W-:Y:S01]  /*376c0*/  IMAD R4, R6, 0x9, R4 ;  /* 0x0000000906047824 */ /* 0x000fe200078e0204 */
[----:B------:R-:W-:Y:S02]  /*376d0*/  VABSDIFF.U32 R6, R179, R12, RZ ;  /* 0x0000000cb3067214 */ /* 0x000fe400000e00ff */
[----:B-1----:R-:W-:-:S05]  /*376e0*/  LOP3.LUT R12, R14, 0xff, RZ, 0xc0, !PT ;  /* 0x000000ff0e0c7812 */ /* 0x002fca00078ec0ff */
[----:B------:R-:W-:Y:S04]  /*376f0*/  STL [R1+0x694], R12 ;  /* 0x0006940c01007387 */ /* 0x000fe80000100800 */
[----:B------:R-:W3:Y:S01]  /*37700*/  LDL R166, [R1+0x388] ;  /* 0x0003880001a67983 */ /* 0x000ee20000100800 */
[----:B------:R-:W-:Y:S02]  /*37710*/  LOP3.LUT R10, R32, R190, RZ, 0x3c, !PT ;  /* 0x000000be200a7212 */ /* 0x000fe400078e3cff */
[----:B------:R-:W-:Y:S01]  /*37720*/  LOP3.LUT R16, R31, R191, RZ, 0x3c, !PT ;  /* 0x000000bf1f107212 */ /* 0x000fe200078e3cff */
[----:B------:R-:W-:Y:S02]  /*37730*/  IMAD.MOV.U32 R26, RZ, RZ, R36 ;  /* 0x000000ffff1a7224 */ /* 0x000fe400078e0024 */
[----:B------:R-:W-:Y:S01]  /*37740*/  IMAD.MOV.U32 R57, RZ, RZ, R19 ;  /* 0x000000ffff397224 */ /* 0x000fe200078e0013 */
[----:B------:R-:W-:Y:S01]  /*37750*/  POPC R10, R10 ;  /* 0x0000000a000a7309 */ /* 0x000fe20000000000 */
[----:B------:R-:W-:Y:S01]  /*37760*/  LOP3.LUT R18, R30, R167, RZ, 0x3c, !PT ;  /* 0x000000a71e127212 */ /* 0x000fe200078e3cff */
[----:B------:R-:W-:Y:S01]  /*37770*/  IMAD.MOV.U32 R189, RZ, RZ, R21 ;  /* 0x000000ffffbd7224 */ /* 0x000fe200078e0015 */
[----:B------:R-:W-:Y:S01]  /*37780*/  LOP3.LUT R8, R28, R165, RZ, 0x3c, !PT ;  /* 0x000000a51c087212 */ /* 0x000fe200078e3cff */
[----:B------:R-:W-:Y:S01]  /*37790*/  IMAD.MOV.U32 R188, RZ, RZ, R56 ;  /* 0x000000ffffbc7224 */ /* 0x000fe200078e0038 */
[----:B------:R-:W2:Y:S03]  /*377a0*/  LDL R170, [R1+0x38c] ;  /* 0x00038c0001aa7983 */ /* 0x000ea60000100800 */
[----:B------:R-:W0:Y:S01]  /*377b0*/  POPC R16, R16 ;  /* 0x0000001000107309 */ /* 0x000e220000000000 */
[----:B------:R-:W2:Y:S01]  /*377c0*/  LDL R201, [R1+0xa88] ;  /* 0x000a880001c97983 */ /* 0x000ea20000100800 */
[----:B------:R-:W-:-:S03]  /*377d0*/  MOV R2, R37 ;  /* 0x0000002500027202 */ /* 0x000fc60000000f00 */
[----:B------:R-:W2:Y:S04]  /*377e0*/  LDL R200, [R1+0xa84] ;  /* 0x000a840001c87983 */ /* 0x000ea80000100800 */
[----:B------:R-:W2:Y:S04]  /*377f0*/  LDL R62, [R1+0xa80] ;  /* 0x000a8000013e7983 */ /* 0x000ea80000100800 */
[----:B------:R-:W2:Y:S01]  /*37800*/  LDL R168, [R1+0x380] ;  /* 0x0003800001a87983 */ /* 0x000ea20000100800 */
[----:B0-----:R-:W-:Y:S02]  /*37810*/  IMAD.IADD R10, R10, 0x1, R16 ;  /* 0x000000010a0a7824 */ /* 0x001fe400078e0210 */
[----:B------:R-:W-:Y:S01]  /*37820*/  IMAD.MOV.U32 R16, RZ, RZ, R56 ;  /* 0x000000ffff107224 */ /* 0x000fe200078e0038 */
[----:B------:R-:W2:Y:S03]  /*37830*/  LDL R169, [R1+0x384] ;  /* 0x0003840001a97983 */ /* 0x000ea60000100800 */
[----:B------:R-:W-:Y:S01]  /*37840*/  TEX.LL RZ, R29, R16, R0, UR6, 2D, 0x1 ;  /* 0x28ff0600101d7f60 */ /* 0x000fe200089e01ff */
[----:B------:R-:W2:Y:S04]  /*37850*/  LDL R180, [R1+0x378] ;  /* 0x0003780001b47983 */ /* 0x000ea80000100800 */
[----:B------:R-:W2:Y:S04]  /*37860*/  LDL R171, [R1+0x37c] ;  /* 0x00037c0001ab7983 */ /* 0x000ea80000100800 */
[----:B------:R-:W2:Y:S04]  /*37870*/  LDL R172, [R1+0x370] ;  /* 0x0003700001ac7983 */ /* 0x000ea80000100800 */
[----:B------:R-:W2:Y:S01]  /*37880*/  LDL R173, [R1+0x374] ;  /* 0x0003740001ad7983 */ /* 0x000ea20000100800 */
[----:B---3--:R-:W-:-:S02]  /*37890*/  LOP3.LUT R33, R26, R166, RZ, 0x3c, !PT ;  /* 0x000000a61a217212 */ /* 0x008fc400078e3cff */
[----:B------:R-:W5:Y:S01]  /*378a0*/  TEX.LL RZ, R26, R56, R0, UR10, 2D, 0x3 ;  /* 0x28ff0a00381a7f60 */ /* 0x000f6200089e03ff */
[----:B------:R-:W-:Y:S08]  /*378b0*/  POPC R18, R18 ;  /* 0x0000001200127309 */ /* 0x000ff00000000000 */
[----:B------:R-:W0:Y:S02]  /*378c0*/  POPC R8, R8 ;  /* 0x0000000800087309 */ /* 0x000e240000000000 */
[----:B0-----:R-:W-:-:S02]  /*378d0*/  IADD3 R8, PT, PT, R18, R8, RZ ;  /* 0x0000000812087210 */ /* 0x001fc40007ffe0ff */
[----:B------:R-:W-:Y:S01]  /*378e0*/  MOV R18, R56 ;  /* 0x0000003800127202 */ /* 0x000fe20000000f00 */
[----:B-----5:R0:W-:Y:S01]  /*378f0*/  STL.64 [R1+0x258], R26 ;  /* 0x0002581a01007387 */ /* 0x0201e20000100a00 */
[----:B------:R-:W-:Y:S02]  /*37900*/  IMAD.MOV.U32 R42, RZ, RZ, R27 ;  /* 0x000000ffff2a7224 */ /* 0x000fe400078e001b */
[----:B0-----:R-:W-:Y:S01]  /*37910*/  TEX.LL RZ, R27, R18, R0, UR6, 2D, 0x1 ;  /* 0x28ff0600121b7f60 */ /* 0x001fe200089e01ff */
[----:B------:R-:W5:Y:S01]  /*37920*/  TEX.LL RZ, R36, R188, R0, UR10, 2D, 0x3 ;  /* 0x28ff0a00bc247f60 */ /* 0x000f6200089e03ff */
[--C-:B------:R-:W-:Y:S02]  /*37930*/  IMAD.MOV.U32 R20, RZ, RZ, R56.reuse ;  /* 0x000000ffff147224 */ /* 0x100fe400078e0038 */
[----:B------:R-:W-:Y:S02]  /*37940*/  IMAD.MOV.U32 R191, RZ, RZ, R23 ;  /* 0x000000ffffbf7224 */ /* 0x000fe400078e0017 */
[--C-:B------:R-:W-:Y:S01]  /*37950*/  IMAD.MOV.U32 R190, RZ, RZ, R56.reuse ;  /* 0x000000ffffbe7224 */ /* 0x100fe200078e0038 */
[----:B------:R-:W-:Y:S01]  /*37960*/  MOV R193, R25 ;  /* 0x0000001900c17202 */ /* 0x000fe20000000f00 */
[--C-:B------:R-:W-:Y:S01]  /*37970*/  IMAD.MOV.U32 R22, RZ, RZ, R56.reuse ;  /* 0x000000ffff167224 */ /* 0x100fe200078e0038 */
[----:B------:R-:W-:Y:S01]  /*37980*/  TEX.LL RZ, R18, R20, R0, UR6, 2D, 0x1 ;  /* 0x28ff060014127f60 */ /* 0x000fe200089e01ff */
[----:B------:R-:W-:-:S02]  /*37990*/  IMAD.MOV.U32 R192, RZ, RZ, R56 ;  /* 0x000000ffffc07224 */ /* 0x000fc400078e0038 */
[----:B-----5:R-:W-:Y:S01]  /*379a0*/  IMAD.MOV.U32 R41, RZ, RZ, R36 ;  /* 0x000000ffff297224 */ /* 0x020fe200078e0024 */
[----:B------:R0:W-:Y:S01]  /*379b0*/  STL.64 [R1+0x250], R36 ;  /* 0x0002502401007387 */ /* 0x0001e20000100a00 */
[----:B------:R-:W-:Y:S02]  /*379c0*/  IMAD.MOV.U32 R40, RZ, RZ, R37 ;  /* 0x000000ffff287224 */ /* 0x000fe400078e0025 */
[----:B0-----:R-:W5:Y:S01]  /*379d0*/  TEX.LL RZ, R36, R190, R0, UR10, 2D, 0x3 ;  /* 0x28ff0a00be247f60 */ /* 0x001f6200089e03ff */
[----:B------:R-:W-:Y:S01]  /*379e0*/  TEX.LL RZ, R16, R22, R0, UR6, 2D, 0x1 ;  /* 0x28ff060016107f60 */ /* 0x000fe200089e01ff */
[----:B------:R-:W5:Y:S01]  /*379f0*/  TEX.LL RZ, R44, R192, R0, UR10, 2D, 0x3 ;  /* 0x28ff0a00c02c7f60 */ /* 0x000f6200089e03ff */
[----:B------:R-:W-:Y:S01]  /*37a00*/  VIADD R60, R252, 0x3 ;  /* 0x00000003fc3c7836 */ /* 0x000fe20000000000 */
[----:B------:R-:W-:-:S04]  /*37a10*/  MOV R24, R56 ;  /* 0x0000003800187202 */ /* 0x000fc80000000f00 */
[----:B------:R-:W-:Y:S01]  /*37a20*/  I2FP.F32.U32 R60, R60 ;  /* 0x0000003c003c7245 */ /* 0x000fe20000201000 */
[----:B------:R-:W-:Y:S01]  /*37a30*/  IMAD.MOV.U32 R185, RZ, RZ, R3 ;  /* 0x000000ffffb97224 */ /* 0x000fe200078e0003 */
[----:B------:R-:W-:Y:S03]  /*37a40*/  TEX.LL RZ, R20, R24, R0, UR6, 2D, 0x1 ;  /* 0x28ff060018147f60 */ /* 0x000fe600089e01ff */
[----:B------:R-:W-:Y:S01]  /*37a50*/  IMAD.MOV.U32 R184, RZ, RZ, R60 ;  /* 0x000000ffffb87224 */ /* 0x000fe200078e003c */
[----:B------:R-:W-:-:S04]  /*37a60*/  DEPBAR.LE SB5, 0x1 ;  /* 0x0000d0400000791a */ /* 0x000fc80000000000 */
[----:B------:R-:W-:Y:S01]  /*37a70*/  IMAD.MOV.U32 R39, RZ, RZ, R36 ;  /* 0x000000ffff277224 */ /* 0x000fe200078e0024 */
[----:B------:R0:W-:Y:S01]  /*37a80*/  STL.64 [R1+0x248], R36 ;  /* 0x0002482401007387 */ /* 0x0001e20000100a00 */
[----:B------:R-:W-:-:S03]  /*37a90*/  MOV R38, R37 ;  /* 0x0000002500267202 */ /* 0x000fc60000000f00 */
[----:B-----5:R1:W-:Y:S01]  /*37aa0*/  STL.64 [R1+0x240], R44 ;  /* 0x0002402c01007387 */ /* 0x0203e20000100a00 */
[----:B0-----:R-:W-:Y:S02]  /*37ab0*/  IMAD.MOV.U32 R37, RZ, RZ, R44 ;  /* 0x000000ffff257224 */ /* 0x001fe400078e002c */
[----:B------:R-:W-:Y:S02]  /*37ac0*/  IMAD.MOV.U32 R36, RZ, RZ, R45 ;  /* 0x000000ffff247224 */ /* 0x000fe400078e002d */
[----:B-1----:R-:W5:Y:S01]  /*37ad0*/  TEX.LL RZ, R44, R184, R0, UR10, 2D, 0x3 ;  /* 0x28ff0a00b82c7f60 */ /* 0x002f6200089e03ff */
[----:B------:R-:W-:Y:S01]  /*37ae0*/  IMAD.MOV.U32 R183, RZ, RZ, R3 ;  /* 0x000000ffffb77224 */ /* 0x000fe200078e0003 */
[----:B------:R-:W-:Y:S01]  /*37af0*/  MOV R194, R60 ;  /* 0x0000003c00c27202 */ /* 0x000fe20000000f00 */
[----:B------:R-:W-:Y:S02]  /*37b00*/  IMAD.MOV.U32 R182, RZ, RZ, R60 ;  /* 0x000000ffffb67224 */ /* 0x000fe400078e003c */
[----:B------:R-:W-:-:S02]  /*37b10*/  IMAD.MOV.U32 R195, RZ, RZ, R5 ;  /* 0x000000ffffc37224 */ /* 0x000fc400078e0005 */
[----:B------:R-:W-:Y:S01]  /*37b20*/  TEX.LL RZ, R22, R182, R0, UR6, 2D, 0x1 ;  /* 0x28ff0600b6167f60 */ /* 0x000fe200089e01ff */
[----:B------:R-:W-:Y:S01]  /*37b30*/  IMAD.IADD R4, R4, 0x1, R6 ;  /* 0x0000000104047824 */ /* 0x000fe200078e0206 */
[----:B--2---:R-:W-:-:S03]  /*37b40*/  VABSDIFF.U32 R6, R181, R12, RZ ;  /* 0x0000000cb5067214 */ /* 0x004fc600000e00ff */
[----:B------:R-:W-:Y:S02]  /*37b50*/  IMAD R4, R10, 0x9, R4 ;  /* 0x000000090a047824 */ /* 0x000fe400078e0204 */
[----:B-----5:R-:W-:Y:S01]  /*37b60*/  IMAD.MOV.U32 R34, RZ, RZ, R44 ;  /* 0x000000ffff227224 */ /* 0x020fe200078e002c */
[----:B------:R0:W-:Y:S01]  /*37b70*/  STL.64 [R1+0x238], R44 ;  /* 0x0002382c01007387 */ /* 0x0001e20000100a00 */
[----:B------:R-:W-:Y:S02]  /*37b80*/  IMAD.MOV.U32 R32, RZ, RZ, R45 ;  /* 0x000000ffff207224 */ /* 0x000fe400078e002d */
[----:B0-----:R-:W5:Y:S01]  /*37b90*/  TEX.LL RZ, R44, R194, R0, UR10, 2D, 0x3 ;  /* 0x28ff0a00c22c7f60 */ /* 0x001f6200089e03ff */
[----:B------:R-:W-:-:S04]  /*37ba0*/  IMAD.IADD R4, R4, 0x1, R6 ;  /* 0x0000000104047824 */ /* 0x000fc800078e0206 */
[----:B------:R-:W-:Y:S02]  /*37bb0*/  IMAD R31, R8, 0x9, R4 ;  /* 0x00000009081f7824 */ /* 0x000fe400078e0204 */
[--C-:B------:R-:W-:Y:S02]  /*37bc0*/  IMAD.MOV.U32 R4, RZ, RZ, R60.reuse ;  /* 0x000000ffff047224 */ /* 0x100fe400078e003c */
[----:B------:R-:W-:Y:S02]  /*37bd0*/  IMAD.MOV.U32 R197, RZ, RZ, R7 ;  /* 0x000000ffffc57224 */ /* 0x000fe400078e0007 */
[--C-:B------:R-:W-:Y:S02]  /*37be0*/  IMAD.MOV.U32 R196, RZ, RZ, R60.reuse ;  /* 0x000000ffffc47224 */ /* 0x100fe400078e003c */
[----:B------:R-:W-:Y:S01]  /*37bf0*/  TEX.LL RZ, R4, R4, R0, UR6, 2D, 0x1 ;  /* 0x28ff060004047f60 */ /* 0x000fe200089e01ff */
[----:B------:R-:W-:Y:S01]  /*37c00*/  IMAD.MOV.U32 R6, RZ, RZ, R60 ;  /* 0x000000ffff067224 */ /* 0x000fe200078e003c */
[----:B-----5:R-:W-:Y:S01]  /*37c10*/  MOV R30, R44 ;  /* 0x0000002c001e7202 */ /* 0x020fe20000000f00 */
[----:B------:R0:W-:Y:S01]  /*37c20*/  STL.64 [R1+0x230], R44 ;  /* 0x0002302c01007387 */ /* 0x0001e20000100a00 */
[----:B------:R-:W-:-:S02]  /*37c30*/  IMAD.MOV.U32 R28, RZ, RZ, R45 ;  /* 0x000000ffff1c7224 */ /* 0x000fc400078e002d */
[----:B0-----:R-:W5:Y:S01]  /*37c40*/  TEX.LL RZ, R44, R196, R0, UR10, 2D, 0x3 ;  /* 0x28ff0a00c42c7f60 */ /* 0x001f6200089e03ff */
[----:B------:R-:W5:Y:S01]  /*37c50*/  TEX.LL RZ, R6, R6, R0, UR6, 2D, 0x1 ;  /* 0x28ff060006067f60 */ /* 0x000f6200089e01ff */
[--C-:B------:R-:W-:Y:S01]  /*37c60*/  IMAD.MOV.U32 R8, RZ, RZ, R60.reuse ;  /* 0x000000ffff087224 */ /* 0x100fe200078e003c */
[----:B------:R-:W-:Y:S01]  /*37c70*/  MOV R199, R9 ;  /* 0x0000000900c77202 */ /* 0x000fe20000000f00 */
[--C-:B------:R-:W-:Y:S01]  /*37c80*/  IMAD.MOV.U32 R198, RZ, RZ, R60.reuse ;  /* 0x000000ffffc67224 */ /* 0x100fe200078e003c */
[----:B------:R-:W-:Y:S01]  /*37c90*/  MOV R10, R60 ;  /* 0x0000003c000a7202 */ /* 0x000fe20000000f00 */
[----:B------:R-:W-:Y:S02]  /*37ca0*/  IMAD.MOV.U32 R187, RZ, RZ, R11 ;  /* 0x000000ffffbb7224 */ /* 0x000fe400078e000b */
[----:B------:R-:W-:Y:S01]  /*37cb0*/  IMAD.MOV.U32 R186, RZ, RZ, R60 ;  /* 0x000000ffffba7224 */ /* 0x000fe200078e003c */
[----:B------:R-:W-:Y:S01]  /*37cc0*/  TEX.LL RZ, R182, R198, R0, UR10, 2D, 0x3 ;  /* 0x28ff0a00c6b67f60 */ /* 0x000fe200089e03ff */
[----:B------:R-:W5:Y:S01]  /*37cd0*/  TEX.LL RZ, R8, R8, R0, UR6, 2D, 0x1 ;  /* 0x28ff060008087f60 */ /* 0x000f6200089e01ff */
[----:B------:R-:W-:-:S02]  /*37ce0*/  IMAD.MOV.U32 R65, RZ, RZ, R13 ;  /* 0x000000ffff417224 */ /* 0x000fc400078e000d */
[--C-:B------:R-:W-:Y:S02]  /*37cf0*/  IMAD.MOV.U32 R64, RZ, RZ, R60.reuse ;  /* 0x000000ffff407224 */ /* 0x100fe400078e003c */
[--C-:B------:R-:W-:Y:S01]  /*37d00*/  IMAD.MOV.U32 R12, RZ, RZ, R60.reuse ;  /* 0x000000ffff0c7224 */ /* 0x100fe200078e003c */
[----:B------:R-:W5:Y:S01]  /*37d10*/  TEX.LL RZ, R184, R186, R0, UR10, 2D, 0x3 ;  /* 0x28ff0a00bab87f60 */ /* 0x000f6200089e03ff */
[----:B------:R-:W-:Y:S01]  /*37d20*/  TEX.LL RZ, R186, R64, R0, UR10, 2D, 0x3 ;  /* 0x28ff0a0040ba7f60 */ /* 0x000fe200089e03ff */
[----:B------:R-:W5:Y:S01]  /*37d30*/  TEX.LL RZ, R10, R10, R0, UR6, 2D, 0x1 ;  /* 0x28ff06000a0a7f60 */ /* 0x000f6200089e01ff */
[----:B------:R-:W-:Y:S02]  /*37d40*/  IMAD.MOV.U32 R61, RZ, RZ, R15 ;  /* 0x000000ffff3d7224 */ /* 0x000fe400078e000f */
[----:B------:R-:W-:Y:S02]  /*37d50*/  IMAD.MOV.U32 R14, RZ, RZ, R60 ;  /* 0x000000ffff0e7224 */ /* 0x000fe400078e003c */
[----:B------:R-:W5:Y:S01]  /*37d60*/  TEX.LL RZ, R188, R60, R0, UR10, 2D, 0x3 ;  /* 0x28ff0a003cbc7f60 */ /* 0x000f6200089e03ff */
[----:B------:R-:W5:Y:S03]  /*37d70*/  TEX.LL RZ, R12, R12, R0, UR6, 2D, 0x1 ;  /* 0x28ff06000c0c7f60 */ /* 0x000f6600089e01ff */
[----:B------:R-:W5:Y:S01]  /*37d80*/  TEX.LL RZ, R14, R14, R0, UR6, 2D, 0x1 ;  /* 0x28ff06000e0e7f60 */ /* 0x000f6200089e01ff */
[----:B------:R-:W-:-:S02]  /*37d90*/  LOP3.LUT R24, R29, 0xff, RZ, 0xc0, !PT ;  /* 0x000000ff1d187812 */ /* 0x000fc400078ec0ff */
[----:B------:R-:W-:Y:S02]  /*37da0*/  LOP3.LUT R27, R27, 0xff, RZ, 0xc0, !PT ;  /* 0x000000ff1b1b7812 */ /* 0x000fe400078ec0ff */
[----:B------:R-:W-:Y:S02]  /*37db0*/  LOP3.LUT R18, R18, 0xff, RZ, 0xc0, !PT ;  /* 0x000000ff12127812 */ /* 0x000fe400078ec0ff */
[----:B------:R-:W-:Y:S01]  /*37dc0*/  LOP3.LUT R35, R2, R170, RZ, 0x3c, !PT ;  /* 0x000000aa02237212 */ /* 0x000fe200078e3cff */
[----:B------:R-:W-:Y:S01]  /*37dd0*/  POPC R33, R33 ;  /* 0x0000002100217309 */ /* 0x000fe20000000000 */
[----:B------:R-:W-:-:S04]  /*37de0*/  MOV R43, R26 ;  /* 0x0000001a002b7202 */ /* 0x000fc80000000f00 */
[----:B------:R-:W-:-:S03]  /*37df0*/  LOP3.LUT R29, R43, R168, RZ, 0x3c, !PT ;  /* 0x000000a82b1d7212 */ /* 0x000fc600078e3cff */
[----:B------:R-:W0:Y:S08]  /*37e00*/  POPC R35, R35 ;  /* 0x0000002300237309 */ /* 0x000e300000000000 */
[----:B------:R-:W-:Y:S01]  /*37e10*/  POPC R29, R29 ;  /* 0x0000001d001d7309 */ /* 0x000fe20000000000 */
[----:B------:R-:W-:-:S04]  /*37e20*/  DEPBAR.LE SB5, 0x7 ;  /* 0x0000d1c00000791a */ /* 0x000fc80000000000 */
[----:B------:R-:W-:Y:S04]  /*37e30*/  STL.64 [R1+0x228], R44 ;  /* 0x0002282c01007387 */ /* 0x000fe80000100a00 */
[----:B------:R-:W-:Y:S04]  /*37e40*/  STL [R1+0xc90], R56 ;  /* 0x000c903801007387 */ /* 0x000fe80000100800 */
[----:B------:R1:W-:Y:S04]  /*37e50*/  STL [R1+0x630], R24 ;  /* 0x0006301801007387 */ /* 0x0003e80000100800 */
[----:B------:R-:W2:Y:S04]  /*37e60*/  LDL R174, [R1+0x368] ;  /* 0x0003680001ae7983 */ /* 0x000ea80000100800 */
[----:B------:R-:W3:Y:S01]  /*37e70*/  LDL R175, [R1+0x36c] ;  /* 0x00036c0001af7983 */ /* 0x000ee20000100800 */
[----:B-1----:R-:W-:-:S03]  /*37e80*/  VABSDIFF.U32 R24, R201, R24, RZ ;  /* 0x00000018c9187214 */ /* 0x002fc600000e00ff */
[----:B------:R-:W2:Y:S04]  /*37e90*/  LDL R201, [R1+0xa7c] ;  /* 0x000a7c0001c97983 */ /* 0x000ea80000100800 */
[----:B------:R1:W-:Y:S04]  /*37ea0*/  STL [R1+0x63c], R27 ;  /* 0x00063c1b01007387 */ /* 0x0003e80000100800 */
[----:B------:R-:W3:Y:S01]  /*37eb0*/  LDL R176, [R1+0x3a0] ;  /* 0x0003a00001b07983 */ /* 0x000ee20000100800 */
[----:B-1----:R-:W-:-:S03]  /*37ec0*/  VABSDIFF.U32 R27, R200, R27, RZ ;  /* 0x0000001bc81b7214 */ /* 0x002fc600000e00ff */
[----:B------:R-:W3:Y:S04]  /*37ed0*/  LDL R200, [R1+0xa78] ;  /* 0x000a780001c87983 */ /* 0x000ee80000100800 */
[----:B------:R1:W-:Y:S04]  /*37ee0*/  STL [R1+0x648], R18 ;  /* 0x0006481201007387 */ /* 0x0003e80000100800 */
[----:B------:R-:W3:Y:S04]  /*37ef0*/  LDL R209, [R1+0x3a4] ;  /* 0x0003a40001d17983 */ /* 0x000ee80000100800 */
[----:B------:R-:W3:Y:S01]  /*37f00*/  LDL R208, [R1+0x398] ;  /* 0x0003980001d07983 */ /* 0x000ee20000100800 */
[----:B-1----:R-:W-:-:S03]  /*37f10*/  VABSDIFF.U32 R18, R62, R18, RZ ;  /* 0x000000123e127214 */ /* 0x002fc600000e00ff */
[----:B------:R-:W3:Y:S01]  /*37f20*/  LDL R62, [R1+0xa74] ;  /* 0x000a7400013e7983 */ /* 0x000ee20000100800 */
[----:B------:R-:W-:Y:S01]  /*37f30*/  IMAD.IADD R24, R31, 0x1, R24 ;  /* 0x000000011f187824 */ /* 0x000fe200078e0218 */
[----:B------:R-:W-:-:S06]  /*37f40*/  LOP3.LUT R31, R42, R169, RZ, 0x3c, !PT ;  /* 0x000000a92a1f7212 */ /* 0x000fcc00078e3cff */
[----:B------:R-:W1:Y:S01]  /*37f50*/  POPC R31, R31 ;  /* 0x0000001f001f7309 */ /* 0x000e620000000000 */
[----:B0-----:R-:W-:-:S05]  /*37f60*/  IADD3 R33, PT, PT, R33, R35, RZ ;  /* 0x0000002321217210 */ /* 0x001fca0007ffe0ff */
[----:B------:R-:W-:-:S04]  /*37f70*/  IMAD R24, R33, 0x9, R24 ;  /* 0x0000000921187824 */ /* 0x000fc800078e0218 */
[----:B------:R-:W-:Y:S02]  /*37f80*/  IMAD.IADD R27, R24, 0x1, R27 ;  /* 0x00000001181b7824 */ /* 0x000fe400078e021b */
[----:B-1----:R-:W-:Y:S01]  /*37f90*/  IMAD.IADD R29, R29, 0x1, R31 ;  /* 0x000000011d1d7824 */ /* 0x002fe200078e021f */
[----:B------:R-:W-:-:S03]  /*37fa0*/  LOP3.LUT R24, R41, R180, RZ, 0x3c, !PT ;  /* 0x000000b429187212 */ /* 0x000fc600078e3cff */
[----:B------:R-:W-:Y:S01]  /*37fb0*/  IMAD R27, R29, 0x9, R27 ;  /* 0x000000091d1b7824 */ /* 0x000fe200078e021b */
[----:B------:R-:W-:Y:S02]  /*37fc0*/  LOP3.LUT R29, R40, R171, RZ, 0x3c, !PT ;  /* 0x000000ab281d7212 */ /* 0x000fe400078e3cff */
[----:B------:R-:W-:Y:S08]  /*37fd0*/  POPC R24, R24 ;  /* 0x0000001800187309 */ /* 0x000ff00000000000 */
[----:B------:R-:W0:Y:S01]  /*37fe0*/  POPC R29, R29 ;  /* 0x0000001d001d7309 */ /* 0x000e220000000000 */
[----:B------:R-:W-:Y:S01]  /*37ff0*/  IMAD.IADD R18, R27, 0x1, R18 ;  /* 0x000000011b127824 */ /* 0x000fe200078e0212 */
[----:B------:R-:W-:Y:S01]  /*38000*/  LOP3.LUT R27, R38, R173, RZ, 0x3c, !PT ;  /* 0x000000ad261b7212 */ /* 0x000fe200078e3cff */
[----:B0-----:R-:W-:-:S04]  /*38010*/  IMAD.IADD R24, R24, 0x1, R29 ;  /* 0x0000000118187824 */ /* 0x001fc800078e021d */
[----:B------:R-:W-:Y:S01]  /*38020*/  IMAD R18, R24, 0x9, R18 ;  /* 0x0000000918127824 */ /* 0x000fe200078e0212 */
[----:B------:R-:W-:Y:S01]  /*38030*/  LOP3.LUT R24, R39, R172, RZ, 0x3c, !PT ;  /* 0x000000ac27187212 */ /* 0x000fe200078e3cff */
[----:B------:R-:W-:Y:S01]  /*38040*/  POPC R27, R27 ;  /* 0x0000001b001b7309 */ /* 0x000fe20000000000 */
[----:B------:R-:W-:-:S07]  /*38050*/  LOP3.LUT R16, R16, 0xff, RZ, 0xc0, !PT ;  /* 0x000000ff10107812 */ /* 0x000fce00078ec0ff */
[----:B------:R-:W0:Y:S01]  /*38060*/  POPC R24, R24 ;  /* 0x0000001800187309 */ /* 0x000e220000000000 */
[----:B------:R2:W-:Y:S04]  /*38070*/  STL [R1+0x654], R16 ;  /* 0x0006541001007387 */ /* 0x0005e80000100800 */
[----:B------:R-:W3:Y:S01]  /*38080*/  LDL R205, [R1+0x39c] ;  /* 0x00039c0001cd7983 */ /* 0x000ee20000100800 */
[----:B------:R-:W-:-:S03]  /*38090*/  LOP3.LUT R20, R20, 0xff, RZ, 0xc0, !PT ;  /* 0x000000ff14147812 */ /* 0x000fc600078ec0ff */
[----:B------:R-:W3:Y:S04]  /*380a0*/  LDL R204, [R1+0xa70] ;  /* 0x000a700001cc7983 */ /* 0x000ee80000100800 */
[----:B------:R-:W3:Y:S01]  /*380b0*/  LDL R211, [R1+0x348] ;  /* 0x0003480001d37983 */ /* 0x000ee20000100800 */
[----:B0-----:R-:W-:-:S03]  /*380c0*/  IMAD.IADD R24, R24, 0x1, R27 ;  /* 0x0000000118187824 */ /* 0x001fc600078e021b */
[----:B------:R0:W-:Y:S01]  /*380d0*/  STL [R1+0x660], R20 ;  /* 0x0006601401007387 */ /* 0x0001e20000100800 */
[----:B------:R-:W-:-:S03]  /*380e0*/  LOP3.LUT R22, R22, 0xff, RZ, 0xc0, !PT ;  /* 0x000000ff16167812 */ /* 0x000fc600078ec0ff */
[----:B------:R-:W3:Y:S01]  /*380f0*/  LDL R210, [R1+0x2b0] ;  /* 0x0002b00001d27983 */ /* 0x000ee20000100800 */
[----:B------:R-:W-:Y:S02]  /*38100*/  LOP3.LUT R4, R4, 0xff, RZ, 0xc0, !PT ;  /* 0x000000ff04047812 */ /* 0x000fe400078ec0ff */
[----:B--2---:R-:W-:Y:S02]  /*38110*/  VABSDIFF.U32 R16, R201, R16, RZ ;  /* 0x00000010c9107214 */ /* 0x004fe400000e00ff */
[----:B------:R-:W2:Y:S02]  /*38120*/  LDL R201, [R1+0x34c] ;  /* 0x00034c0001c97983 */ /* 0x000ea40000100800 */
[----:B------:R-:W-:Y:S02]  /*38130*/  IADD3 R18, PT, PT, R18, R16, RZ ;  /* 0x0000001012127210 */ /* 0x000fe40007ffe0ff */
[----:B------:R-:W-:-:S03]  /*38140*/  LOP3.LUT R16, R37, R174, RZ, 0x3c, !PT ;  /* 0x000000ae25107212 */ /* 0x000fc600078e3cff */
[----:B------:R-:W-:Y:S01]  /*38150*/  IMAD R18, R24, 0x9, R18 ;  /* 0x0000000918127824 */ /* 0x000fe200078e0212 */
[----:B---3--:R-:W-:Y:S02]  /*38160*/  LOP3.LUT R24, R36, R175, RZ, 0x3c, !PT ;  /* 0x000000af24187212 */ /* 0x008fe400078e3cff */
[----:B------:R-:W-:Y:S08]  /*38170*/  POPC R16, R16 ;  /* 0x0000001000107309 */ /* 0x000ff00000000000 */
[----:B------:R-:W1:Y:S01]  /*38180*/  POPC R24, R24 ;  /* 0x0000001800187309 */ /* 0x000e620000000000 */
[----:B0-----:R-:W-:-:S02]  /*38190*/  VABSDIFF.U32 R20, R200, R20, RZ ;  /* 0x00000014c8147214 */ /* 0x001fc400000e00ff */
[----:B------:R-:W3:Y:S03]  /*381a0*/  LDL R200, [R1+0xa6c] ;  /* 0x000a6c0001c87983 */ /* 0x000ee60000100800 */
[----:B------:R-:W-:Y:S01]  /*381b0*/  IMAD.IADD R18, R18, 0x1, R20 ;  /* 0x0000000112127824 */ /* 0x000fe200078e0214 */
[----:B------:R-:W-:Y:S01]  /*381c0*/  LOP3.LUT R20, R32, R209, RZ, 0x3c, !PT ;  /* 0x000000d120147212 */ /* 0x000fe200078e3cff */
[----:B-1----:R-:W-:-:S04]  /*381d0*/  IMAD.IADD R16, R16, 0x1, R24 ;  /* 0x0000000110107824 */ /* 0x002fc800078e0218 */
[----:B------:R-:W-:Y:S01]  /*381e0*/  IMAD R16, R16, 0x9, R18 ;  /* 0x0000000910107824 */ /* 0x000fe200078e0212 */
[----:B------:R-:W-:Y:S01]  /*381f0*/  LOP3.LUT R18, R34, R176, RZ, 0x3c, !PT ;  /* 0x000000b022127212 */ /* 0x000fe200078e3cff */
[----:B------:R-:W-:Y:S08]  /*38200*/  POPC R20, R20 ;  /* 0x0000001400147309 */ /* 0x000ff00000000000 */
[----:B------:R-:W0:Y:S01]  /*38210*/  POPC R18, R18 ;  /* 0x0000001200127309 */ /* 0x000e220000000000 */
[----:B------:R1:W-:Y:S04]  /*38220*/  STL [R1+0x66c], R22 ;  /* 0x00066c1601007387 */ /* 0x0003e80000100800 */
[----:B------:R-:W3:Y:S01]  /*38230*/  LDL R209, [R1+0xa68] ;  /* 0x000a680001d17983 */ /* 0x000ee20000100800 */
[----:B-1----:R-:W-:-:S03]  /*38240*/  VABSDIFF.U32 R22, R62, R22, RZ ;  /* 0x000000163e167214 */ /* 0x002fc600000e00ff */
[----:B------:R-:W3:Y:S01]  /*38250*/  LDL R62, [R1+0x2b4] ;  /* 0x0002b400013e7983 */ /* 0x000ee20000100800 */
[----:B0-----:R-:W-:Y:S01]  /*38260*/  IADD3 R18, PT, PT, R18, R20, RZ ;  /* 0x0000001412127210 */ /* 0x001fe20007ffe0ff */
[----:B------:R-:W-:Y:S02]  /*38270*/  IMAD.IADD R16, R16, 0x1, R22 ;  /* 0x0000000110107824 */ /* 0x000fe400078e0216 */
[----:B------:R0:W-:Y:S02]  /*38280*/  STL [R1+0x674], R4 ;  /* 0x0006740401007387 */ /* 0x0001e40000100800 */
[----:B------:R-:W-:Y:S01]  /*38290*/  IMAD R18, R18, 0x9, R16 ;  /* 0x0000000912127824 */ /* 0x000fe200078e0210 */
[----:B------:R-:W-:Y:S02]  /*382a0*/  LOP3.LUT R16, R30, R208, RZ, 0x3c, !PT ;  /* 0x000000d01e107212 */ /* 0x000fe400078e3cff */
[----:B------:R-:W3:Y:S04]  /*382b0*/  LDL R208, [R1+0x210] ;  /* 0x0002100001d07983 */ /* 0x000ee80000100800 */
[----:B------:R-:W-:Y:S01]  /*382c0*/  POPC R16, R16 ;  /* 0x0000001000107309 */ /* 0x000fe20000000000 */
[----:B------:R-:W-:-:S02]  /*382d0*/  IMAD.MOV.U32 R26, RZ, RZ, R44 ;  /* 0x000000ffff1a7224 */ /* 0x000fc400078e002c */
[----:B------:R-:W-:Y:S01]  /*382e0*/  IMAD.MOV.U32 R2, RZ, RZ, R45 ;  /* 0x000000ffff027224 */ /* 0x000fe200078e002d */
[----:B------:R-:W-:Y:S02]  /*382f0*/  LOP3.LUT R20, R28, R205, RZ, 0x3c, !PT ;  /* 0x000000cd1c147212 */ /* 0x000fe400078e3cff */
[----:B------:R-:W3:Y:S04]  /*38300*/  LDL R205, [R1+0x214] ;  /* 0x0002140001cd7983 */ /* 0x000ee80000100800 */
[----:B------:R-:W1:Y:S01]  /*38310*/  POPC R20, R20 ;  /* 0x0000001400147309 */ /* 0x000e620000000000 */
[----:B0-----:R-:W-:Y:S02]  /*38320*/  VABSDIFF.U32 R4, R204, R4, RZ ;  /* 0x00000004cc047214 */ /* 0x001fe400000e00ff */
[----:B------:R-:W3:Y:S03]  /*38330*/  LDL R204, [R1+0x208] ;  /* 0x0002080001cc7983 */ /* 0x000ee60000100800 */
[----:B------:R-:W-:-:S02]  /*38340*/  IMAD.IADD R4, R18, 0x1, R4 ;  /* 0x0000000112047824 */ /* 0x000fc400078e0204 */
[----:B-1----:R-:W-:-:S04]  /*38350*/  IMAD.IADD R16, R16, 0x1, R20 ;  /* 0x0000000110107824 */ /* 0x002fc800078e0214 */
[----:B------:R-:W-:Y:S01]  /*38360*/  IMAD R4, R16, 0x9, R4 ;  /* 0x0000000910047824 */ /* 0x000fe200078e0204 */
[----:B------:R-:W-:-:S06]  /*38370*/  LOP3.LUT R16, R26, R211, RZ, 0x3c, !PT ;  /* 0x000000d31a107212 */ /* 0x000fcc00078e3cff */
[----:B------:R-:W-:Y:S01]  /*38380*/  POPC R16, R16 ;  /* 0x0000001000107309 */ /* 0x000fe20000000000 */
[----:B--2---:R-:W-:Y:S01]  /*38390*/  LOP3.LUT R18, R2, R201, RZ, 0x3c, !PT ;  /* 0x000000c902127212 */ /* 0x004fe200078e3cff */
[----:B------:R-:W-:-:S04]  /*383a0*/  DEPBAR.LE SB5, 0x6 ;  /* 0x0000d1800000791a */ /* 0x000fc80000000000 */
[----:B------:R-:W-:Y:S01]  /*383b0*/  LOP3.LUT R2, R6, 0xff, RZ, 0xc0, !PT ;  /* 0x000000ff06027812 */ /* 0x000fe200078ec0ff */
[----:B------:R-:W2:Y:S01]  /*383c0*/  LDL R201, [R1+0x20c] ;  /* 0x00020c0001c97983 */ /* 0x000ea20000100800 */
[----:B------:R-:W0:Y:S03]  /*383d0*/  POPC R18, R18 ;  /* 0x0000001200127309 */ /* 0x000e260000000000 */
[----:B------:R1:W-:Y:S01]  /*383e0*/  STL [R1+0x67c], R2 ;  /* 0x00067c0201007387 */ /* 0x0003e20000100800 */
[----:B---3--:R-:W-:Y:S01]  /*383f0*/  VABSDIFF.U32 R6, R200, R2, RZ ;  /* 0x00000002c8067214 */ /* 0x008fe200000e00ff */
[----:B0-----:R-:W-:Y:S01]  /*38400*/  IMAD.IADD R16, R16, 0x1, R18 ;  /* 0x0000000110107824 */ /* 0x001fe200078e0212 */
[----:B------:R-:W-:-:S04]  /*38410*/  DEPBAR.LE SB5, 0x5 ;  /* 0x0000d1400000791a */ /* 0x000fc80000000000 */
[----:B-1----:R-:W-:Y:S01]  /*38420*/  LOP3.LUT R2, R8, 0xff, RZ, 0xc0, !PT ;  /* 0x000000ff08027812 */ /* 0x002fe200078ec0ff */
[----:B------:R-:W3:Y:S01]  /*38430*/  LDL R200, [R1+0x200] ;  /* 0x0002000001c87983 */ /* 0x000ee20000100800 */
[----:B------:R-:W-:Y:S01]  /*38440*/  IMAD.IADD R6, R4, 0x1, R6 ;  /* 0x0000000104067824 */ /* 0x000fe200078e0206 */
[----:B------:R-:W-:Y:S02]  /*38450*/  LOP3.LUT R4, R182, R210, RZ, 0x3c, !PT ;  /* 0x000000d2b6047212 */ /* 0x000fe400078e3cff */
[----:B------:R0:W-:Y:S01]  /*38460*/  STL [R1+0xf94], R182 ;  /* 0x000f94b601007387 */ /* 0x0001e20000100800 */
[----:B------:R-:W-:-:S03]  /*38470*/  IMAD R6, R16, 0x9, R6 ;  /* 0x0000000910067824 */ /* 0x000fc600078e0206 */
[----:B0-----:R-:W3:Y:S01]  /*38480*/  LDL R182, [R1+0xa60] ;  /* 0x000a600001b67983 */ /* 0x001ee20000100800 */
[----:B------:R-:W-:-:S04]  /*38490*/  VABSDIFF.U32 R8, R209, R2, RZ ;  /* 0x00000002d1087214 */ /* 0x000fc800000e00ff */
[----:B------:R-:W-:Y:S02]  /*384a0*/  IADD3 R6, PT, PT, R6, R8, RZ ;  /* 0x0000000806067210 */ /* 0x000fe40007ffe0ff */
[----:B------:R-:W-:Y:S02]  /*384b0*/  LOP3.LUT R16, R183, R62, RZ, 0x3c, !PT ;  /* 0x0000003eb7107212 */ /* 0x000fe400078e3cff */
[----:B------:R-:W3:Y:S04]  /*384c0*/  LDL R62, [R1+0x204] ;  /* 0x00020400013e7983 */ /* 0x000ee80000100800 */
[----:B------:R0:W-:Y:S04]  /*384d0*/  STL [R1+0xf90], R183 ;  /* 0x000f90b701007387 */ /* 0x0001e80000100800 */
[----:B------:R-:W-:Y:S01]  /*384e0*/  STL [R1+0x680], R2 ;  /* 0x0006800201007387 */ /* 0x000fe20000100800 */
[----:B------:R-:W-:-:S04]  /*384f0*/  DEPBAR.LE SB5, 0x4 ;  /* 0x0000d1000000791a */ /* 0x000fc80000000000 */
[----:B------:R-:W-:Y:S01]  /*38500*/  LOP3.LUT R8, R184, R208, RZ, 0x3c, !PT ;  /* 0x000000d0b8087212 */ /* 0x000fe200078e3cff */
[----:B0-----:R-:W3:Y:S04]  /*38510*/  LDL R183, [R1+0xa5c] ;  /* 0x000a5c0001b77983 */ /* 0x001ee80000100800 */
[----:B------:R0:W-:Y:S04]  /*38520*/  STL [R1+0xf98], R184 ;  /* 0x000f98b801007387 */ /* 0x0001e80000100800 */
[----:B0-----:R-:W3:Y:S01]  /*38530*/  LDL R184, [R1+0xa64] ;  /* 0x000a640001b87983 */ /* 0x001ee20000100800 */
[----:B------:R-:W-:Y:S08]  /*38540*/  POPC R4, R4 ;  /* 0x0000000400047309 */ /* 0x000ff00000000000 */
[----:B------:R-:W0:Y:S01]  /*38550*/  POPC R16, R16 ;  /* 0x0000001000107309 */ /* 0x000e220000000000 */
[----:B------:R-:W-:-:S04]  /*38560*/  DEPBAR.LE SB5, 0x3 ;  /* 0x0000d0c00000791a */ /* 0x000fc80000000000 */
[----:B------:R-:W-:-:S03]  /*38570*/  LOP3.LUT R2, R10, 0xff, RZ, 0xc0, !PT ;  /* 0x000000ff0a027812 */ /* 0x000fc600078ec0ff */
[----:B------:R-:W-:Y:S01]  /*38580*/  POPC R8, R8 ;  /* 0x0000000800087309 */ /* 0x000fe20000000000 */
[----:B0-----:R-:W-:Y:S01]  /*38590*/  IMAD.IADD R16, R4, 0x1, R16 ;  /* 0x0000000104107824 */ /* 0x001fe200078e0210 */
[----:B------:R-:W-:-:S06]  /*385a0*/  LOP3.LUT R4, R185, R205, RZ, 0x3c, !PT ;  /* 0x000000cdb9047212 */ /* 0x000fcc00078e3cff */
[----:B------:R-:W0:Y:S01]  /*385b0*/  POPC R4, R4 ;  /* 0x0000000400047309 */ /* 0x000e220000000000 */
[----:B------:R-:W-:Y:S01]  /*385c0*/  IMAD R16, R16, 0x9, R6 ;  /* 0x0000000910107824 */ /* 0x000fe200078e0206 */
[----:B------:R-:W-:Y:S01]  /*385d0*/  STL [R1+0xf8c], R185 ;  /* 0x000f8cb901007387 */ /* 0x000fe20000100800 */
[----:B------:R-:W-:Y:S02]  /*385e0*/  IMAD.MOV.U32 R191, RZ, RZ, R17 ;  /* 0x000000ffffbf7224 */ /* 0x000fe400078e0011 */
[----:B------:R-:W-:Y:S01]  /*385f0*/  IMAD.MOV.U32 R190, RZ, RZ, R60 ;  /* 0x000000ffffbe7224 */ /* 0x000fe200078e003c */
[----:B------:R-:W-:Y:S04]  /*38600*/  STL [R1+0xf88], R186 ;  /* 0x000f88ba01007387 */ /* 0x000fe80000100800 */
[----:B------:R-:W-:Y:S01]  /*38610*/  STL [R1+0xf84], R187 ;  /* 0x000f84bb01007387 */ /* 0x000fe20000100800 */
[----:B------:R-:W5:Y:S03]  /*38620*/  TEX.LL RZ, R190, R190, R0, UR10, 2D, 0x3 ;  /* 0x28ff0a00bebe7f60 */ /* 0x000f6600089e03ff */
[----:B------:R1:W-:Y:S01]  /*38630*/  STL [R1+0x684], R2 ;  /* 0x0006840201007387 */ /* 0x0003e20000100800 */
[----:B0-----:R-:W-:Y:S01]  /*38640*/  IMAD.IADD R4, R8, 0x1, R4 ;  /* 0x0000000108047824 */ /* 0x001fe200078e0204 */
[----:B------:R-:W-:Y:S01]  /*38650*/  MOV R193, R19 ;  /* 0x0000001300c17202 */ /* 0x000fe20000000f00 */
[----:B------:R-:W-:Y:S01]  /*38660*/  IMAD.MOV.U32 R192, RZ, RZ, R60 ;  /* 0x000000ffffc07224 */ /* 0x000fe200078e003c */
[----:B------:R-:W-:Y:S01]  /*38670*/  LOP3.LUT R6, R186, R204, RZ, 0x3c, !PT ;  /* 0x000000ccba067212 */ /* 0x000fe200078e3cff */
[----:B------:R-:W-:Y:S01]  /*38680*/  IMAD.MOV.U32 R195, RZ, RZ, R21 ;  /* 0x000000ffffc37224 */ /* 0x000fe200078e0015 */
[----:B--2---:R-:W-:-:S04]  /*38690*/  LOP3.LUT R18, R187, R201, RZ, 0x3c, !PT ;  /* 0x000000c9bb127212 */ /* 0x004fc800078e3cff */
[----:B------:R3:W-:Y:S01]  /*386a0*/  POPC R10, R18 ;  /* 0x00000012000a7309 */ /* 0x0007e20000000000 */
[----:B------:R-:W-:-:S04]  /*386b0*/  DEPBAR.LE SB5, 0x3 ;  /* 0x0000d0c00000791a */ /* 0x000fc80000000000 */
[----:B---3--:R-:W-:-:S04]  /*386c0*/  LOP3.LUT R18, R188, R200, RZ, 0x3c, !PT ;  /* 0x000000c8bc127212 */ /* 0x008fc800078e3cff */
[----:B------:R0:W-:Y:S01]  /*386d0*/  POPC R31, R18 ;  /* 0x00000012001f7309 */ /* 0x0001e20000000000 */
[----:B------:R-:W-:Y:S01]  /*386e0*/  VABSDIFF.U32 R20, R184, R2, RZ ;  /* 0x00000002b8147214 */ /* 0x000fe200000e00ff */
[----:B------:R-:W-:-:S04]  /*386f0*/  DEPBAR.LE SB5, 0x2 ;  /* 0x0000d0800000791a */ /* 0x000fc80000000000 */
[----:B-1----:R-:W-:Y:S01]  /*38700*/  LOP3.LUT R2, R12, 0xff, RZ, 0xc0, !PT ;  /* 0x000000ff0c027812 */ /* 0x002fe200078ec0ff */
[----:B------:R-:W-:Y:S01]  /*38710*/  IMAD.IADD R16, R16, 0x1, R20 ;  /* 0x0000000110107824 */ /* 0x000fe200078e0214 */
[----:B------:R-:W-:Y:S03]  /*38720*/  STL [R1+0xfa0], R184 ;  /* 0x000fa0b801007387 */ /* 0x000fe60000100800 */
[----:B------:R-:W-:Y:S01]  /*38730*/  IMAD R4, R4, 0x9, R16 ;  /* 0x0000000904047824 */ /* 0x000fe200078e0210 */
[----:B------:R-:W-:Y:S01]  /*38740*/  STL [R1+0xf80], R188 ;  /* 0x000f80bc01007387 */ /* 0x000fe20000100800 */
[----:B------:R-:W-:Y:S02]  /*38750*/  MOV R16, R60 ;  /* 0x0000003c00107202 */ /* 0x000fe40000000f00 */
[----:B------:R-:W-:Y:S01]  /*38760*/  VABSDIFF.U32 R12, R182, R2, RZ ;  /* 0x00000002b60c7214 */ /* 0x000fe200000e00ff */
[----:B------:R-:W-:Y:S01]  /*38770*/  STL [R1+0xf7c], R189 ;  /* 0x000f7cbd01007387 */ /* 0x000fe20000100800 */
[----:B------:R-:W5:Y:S01]  /*38780*/  TEX.LL RZ, R29, R16, R0, UR6, 2D, 0x1 ;  /* 0x28ff0600101d7f60 */ /* 0x000f6200089e01ff */
[----:B------:R-:W5:Y:S02]  /*38790*/  TEX.LL RZ, R192, R192, R0, UR10, 2D, 0x3 ;  /* 0x28ff0a00c0c07f60 */ /* 0x000f6400089e03ff */
[----:B------:R1:W-:Y:S04]  /*387a0*/  STL [R1+0x688], R2 ;  /* 0x0006880201007387 */ /* 0x0003e80000100800 */
[----:B------:R-:W-:Y:S01]  /*387b0*/  STL [R1+0xf9c], R182 ;  /* 0x000f9cb601007387 */ /* 0x000fe20000100800 */
[----:B------:R-:W-:-:S04]  /*387c0*/  DEPBAR.LE SB5, 0x3 ;  /* 0x0000d0c00000791a */ /* 0x000fc80000000000 */
[----:B-1----:R-:W-:-:S05]  /*387d0*/  LOP3.LUT R2, R14, 0xff, RZ, 0xc0, !PT ;  /* 0x000000ff0e027812 */ /* 0x002fca00078ec0ff */
[----:B------:R1:W-:Y:S04]  /*387e0*/  STL [R1+0x68c], R2 ;  /* 0x00068c0201007387 */ /* 0x0003e80000100800 */
[----:B------:R-:W2:Y:S04]  /*387f0*/  LDL R221, [R1+0x1f8] ;  /* 0x0001f80001dd7983 */ /* 0x000ea80000100800 */
[----:B------:R-:W3:Y:S01]  /*38800*/  LDL R220, [R1+0x1fc] ;  /* 0x0001fc0001dc7983 */ /* 0x000ee20000100800 */
[----:B------:R-:W-:-:S03]  /*38810*/  LOP3.LUT R8, R189, R62, RZ, 0x3c, !PT ;  /* 0x0000003ebd087212 */ /* 0x000fc600078e3cff */
[----:B------:R-:W3:Y:S04]  /*38820*/  LDL R225, [R1+0x1f0] ;  /* 0x0001f00001e17983 */ /* 0x000ee80000100800 */
[----:B------:R-:W3:Y:S04]  /*38830*/  LDL R217, [R1+0x1f4] ;  /* 0x0001f40001d97983 */ /* 0x000ee80000100800 */
[----:B------:R-:W3:Y:S04]  /*38840*/  LDL R216, [R1+0x1e8] ;  /* 0x0001e80001d87983 */ /* 0x000ee80000100800 */
[----:B------:R-:W3:Y:S04]  /*38850*/  LDL R62, [R1+0x1ec] ;  /* 0x0001ec00013e7983 */ /* 0x000ee80000100800 */
[----:B------:R1:W-:Y:S04]  /*38860*/  STL [R1+0xfa4], R183 ;  /* 0x000fa4b701007387 */ /* 0x0003e80000100800 */
[----:B------:R-:W3:Y:S01]  /*38870*/  LDL R185, [R1+0xa58] ;  /* 0x000a580001b97983 */ /* 0x000ee20000100800 */
[----:B0-----:R-:W-:-:S03]  /*38880*/  IMAD.MOV.U32 R18, RZ, RZ, R60 ;  /* 0x000000ffff127224 */ /* 0x001fc600078e003c */
[----:B------:R-:W3:Y:S01]  /*38890*/  LDL R186, [R1+0xa54] ;  /* 0x000a540001ba7983 */ /* 0x000ee20000100800 */
[----:B------:R-:W5:Y:S01]  /*388a0*/  TEX.LL RZ, R27, R18, R0, UR6, 2D, 0x1 ;  /* 0x28ff0600121b7f60 */ /* 0x000f6200089e01ff */
[----:B------:R-:W5:Y:S01]  /*388b0*/  TEX.LL RZ, R194, R194, R0, UR10, 2D, 0x3 ;  /* 0x28ff0a00c2c27f60 */ /* 0x000f6200089e03ff */
[----:B------:R-:W0:Y:S01]  /*388c0*/  POPC R6, R6 ;  /* 0x0000000600067309 */ /* 0x000e220000000000 */
[----:B------:R-:W-:Y:S02]  /*388d0*/  VIADD R64, R252, 0x4 ;  /* 0x00000004fc407836 */ /* 0x000fe40000000000 */
[----:B------:R-:W-:-:S05]  /*388e0*/  IMAD.IADD R4, R4, 0x1, R12 ;  /* 0x0000000104047824 */ /* 0x000fca00078e020c */
[----:B------:R-:W1:Y:S01]  /*388f0*/  POPC R8, R8 ;  /* 0x0000000800087309 */ /* 0x000e620000000000 */
[----:B------:R-:W-:Y:S01]  /*38900*/  I2FP.F32.U32 R64, R64 ;  /* 0x0000004000407245 */ /* 0x000fe20000201000 */
[----:B------:R-:W-:Y:S01]  /*38910*/  IMAD.MOV.U32 R197, RZ, RZ, R23 ;  /* 0x000000ffffc57224 */ /* 0x000fe200078e0017 */
[----:B------:R-:W-:Y:S02]  /*38920*/  VABSDIFF.U32 R33, R183, R2, RZ ;  /* 0x00000002b7217214 */ /* 0x000fe400000e00ff */
[----:B0-----:R-:W-:Y:S01]  /*38930*/  IADD3 R6, PT, PT, R6, R10, RZ ;  /* 0x0000000a06067210 */ /* 0x001fe20007ffe0ff */
[----:B------:R-:W-:Y:S01]  /*38940*/  IMAD.MOV.U32 R20, RZ, RZ, R60 ;  /* 0x000000ffff147224 */ /* 0x000fe200078e003c */
[----:B------:R-:W-:Y:S01]  /*38950*/  MOV R22, R60 ;  /* 0x0000003c00167202 */ /* 0x000fe20000000f00 */
[----:B------:R-:W-:Y:S02]  /*38960*/  IMAD.MOV.U32 R61, RZ, RZ, R25 ;  /* 0x000000ffff3d7224 */ /* 0x000fe400078e0019 */
[----:B------:R-:W-:Y:S01]  /*38970*/  IMAD R4, R6, 0x9, R4 ;  /* 0x0000000906047824 */ /* 0x000fe200078e0204 */
[----:B------:R-:W-:Y:S01]  /*38980*/  MOV R201, R3 ;  /* 0x0000000300c97202 */ /* 0x000fe20000000f00 */
[----:B------:R-:W-:Y:S01]  /*38990*/  IMAD.MOV.U32 R200, RZ, RZ, R64 ;  /* 0x000000ffffc87224 */ /* 0x000fe200078e0040 */
[----:B------:R2:W5:Y:S01]  /*389a0*/  TEX.LL RZ, R18, R20, R0, UR6, 2D, 0x1 ;  /* 0x28ff060014127f60 */ /* 0x00056200089e01ff */
[----:B------:R-:W-:Y:S01]  /*389b0*/  TEX.LL RZ, R196, R196, R0, UR10, 2D, 0x3 ;  /* 0x28ff0a00c4c47f60 */ /* 0x000fe200089e03ff */
[----:B------:R-:W5:Y:S01]  /*389c0*/  TEX.LL RZ, R16, R22, R0, UR6, 2D, 0x1 ;  /* 0x28ff060016107f60 */ /* 0x000f6200089e01ff */
[----:B------:R-:W5:Y:S01]  /*389d0*/  TEX.LL RZ, R198, R60, R0, UR10, 2D, 0x3 ;  /* 0x28ff0a003cc67f60 */ /* 0x000f6200089e03ff */
[----:B------:R-:W-:-:S02]  /*389e0*/  IMAD.MOV.U32 R24, RZ, RZ, R60 ;  /* 0x000000ffff187224 */ /* 0x000fc400078e003c */
[----:B------:R-:W-:Y:S02]  /*389f0*/  IMAD.IADD R33, R4, 0x1, R33 ;  /* 0x0000000104217824 */ /* 0x000fe400078e0221 */
[----:B------:R-:W-:Y:S02]  /*38a00*/  IMAD.MOV.U32 R203, RZ, RZ, R3 ;  /* 0x000000ffffcb7224 */ /* 0x000fe400078e0003 */
[--C-:B------:R-:W-:Y:S01]  /*38a10*/  IMAD.MOV.U32 R202, RZ, RZ, R64.reuse ;  /* 0x000000ffffca7224 */ /* 0x100fe200078e0040 */
[----:B------:R-:W-:Y:S01]  /*38a20*/  MOV R206, R64 ;  /* 0x0000004000ce7202 */ /* 0x000fe20000000f00 */
[----:B------:R-:W-:Y:S01]  /*38a30*/  IMAD.MOV.U32 R4, RZ, RZ, R64 ;  /* 0x000000ffff047224 */ /* 0x000fe200078e0040 */
[----:B------:R-:W5:Y:S01]  /*38a40*/  TEX.LL RZ, R14, R24, R0, UR6, 2D, 0x1 ;  /* 0x28ff0600180e7f60 */ /* 0x000f6200089e01ff */
[----:B------:R-:W5:Y:S01]  /*38a50*/  TEX.LL RZ, R200, R200, R0, UR10, 2D, 0x3 ;  /* 0x28ff0a00c8c87f60 */ /* 0x000f6200089e03ff */
[----:B------:R-:W5:Y:S01]  /*38a60*/  TEX.LL RZ, R12, R202, R0, UR6, 2D, 0x1 ;  /* 0x28ff0600ca0c7f60 */ /* 0x000f6200089e01ff */
[----:B------:R-:W-:-:S02]  /*38a70*/  IMAD.MOV.U32 R207, RZ, RZ, R5 ;  /* 0x000000ffffcf7224 */ /* 0x000fc400078e0005 */
[----:B------:R-:W-:Y:S02]  /*38a80*/  IMAD.MOV.U32 R205, RZ, RZ, R7 ;  /* 0x000000ffffcd7224 */ /* 0x000fe400078e0007 */
[----:B------:R-:W-:Y:S02]  /*38a90*/  IMAD.MOV.U32 R204, RZ, RZ, R64 ;  /* 0x000000ffffcc7224 */ /* 0x000fe400078e0040 */
[----:B-1----:R-:W-:Y:S02]  /*38aa0*/  IMAD.IADD R31, R31, 0x1, R8 ;  /* 0x000000011f1f7824 */ /* 0x002fe400078e0208 */
[----:B------:R-:W-:Y:S01]  /*38ab0*/  IMAD.MOV.U32 R6, RZ, RZ, R64 ;  /* 0x000000ffff067224 */ /* 0x000fe200078e0040 */
[----:B------:R-:W5:Y:S01]  /*38ac0*/  TEX.LL RZ, R202, R206, R0, UR10, 2D, 0x3 ;  /* 0x28ff0a00ceca7f60 */ /* 0x000f6200089e03ff */
[----:B------:R-:W5:Y:S01]  /*38ad0*/  TEX.LL RZ, R4, R4, R0, UR6, 2D, 0x1 ;  /* 0x28ff060004047f60 */ /* 0x000f6200089e01ff */
[----:B------:R-:W5:Y:S01]  /*38ae0*/  TEX.LL RZ, R204, R204, R0, UR10, 2D, 0x3 ;  /* 0x28ff0a00cccc7f60 */ /* 0x000f6200089e03ff */
[----:B------:R-:W-:-:S02]  /*38af0*/  IMAD.MOV.U32 R65, RZ, RZ, R9 ;  /* 0x000000ffff417224 */ /* 0x000fc400078e0009 */
[--C-:B------:R-:W-:Y:S01]  /*38b00*/  IMAD.MOV.U32 R8, RZ, RZ, R64.reuse ;  /* 0x000000ffff087224 */ /* 0x100fe200078e0040 */
[----:B------:R-:W-:Y:S01]  /*38b10*/  MOV R10, R64 ;  /* 0x00000040000a7202 */ /* 0x000fe20000000f00 */
[----:B------:R-:W-:Y:S01]  /*38b20*/  IMAD.MOV.U32 R211, RZ, RZ, R11 ;  /* 0x000000ffffd37224 */ /* 0x000fe200078e000b */
[----:B------:R-:W-:Y:S01]  /*38b30*/  TEX.LL RZ, R206, R64, R0, UR10, 2D, 0x3 ;  /* 0x28ff0a0040ce7f60 */ /* 0x000fe200089e03ff */
[----:B------:R-:W5:Y:S01]  /*38b40*/  TEX.LL RZ, R6, R6, R0, UR6, 2D, 0x1 ;  /* 0x28ff060006067f60 */ /* 0x000f6200089e01ff */
[----:B------:R-:W-:Y:S01]  /*38b50*/  IMAD.MOV.U32 R210, RZ, RZ, R64 ;  /* 0x000000ffffd27224 */ /* 0x000fe200078e0040 */
[----:B------:R-:W5:Y:S01]  /*38b60*/  TEX.LL RZ, R8, R8, R0, UR6, 2D, 0x1 ;  /* 0x28ff060008087f60 */ /* 0x000f6200089e01ff */
[----:B------:R3:W-:Y:S02]  /*38b70*/  TEX.LL RZ, R208, R10, R0, UR10, 2D, 0x3 ;  /* 0x28ff0a000ad07f60 */ /* 0x0007e400089e03ff */
[----:B------:R0:W5:Y:S01]  /*38b80*/  TEX.LL RZ, R24, R210, R0, UR6, 2D, 0x1 ;  /* 0x28ff0600d2187f60 */ /* 0x00016200089e01ff */
[----:B------:R-:W-:Y:S01]  /*38b90*/  STL [R1+0xc94], R60 ;  /* 0x000c943c01007387 */ /* 0x000fe20000100800 */
[----:B------:R-:W-:-:S04]  /*38ba0*/  DEPBAR.LE SB5, 0x10 ;  /* 0x0000d4000000791a */ /* 0x000fc80000000000 */
[----:B------:R-:W-:Y:S04]  /*38bb0*/  STL [R1+0xf78], R190 ;  /* 0x000f78be01007387 */ /* 0x000fe80000100800 */
[----:B------:R-:W3:Y:S04]  /*38bc0*/  LDL R224, [R1+0xa50] ;  /* 0x000a500001e07983 */ /* 0x000ee80000100800 */
[----:B------:R-:W-:Y:S01]  /*38bd0*/  STL [R1+0xf74], R191 ;  /* 0x000f74bf01007387 */ /* 0x000fe20000100800 */
[----:B------:R-:W-:Y:S01]  /*38be0*/  IMAD R31, R31, 0x9, R33 ;  /* 0x000000091f1f7824 */ /* 0x000fe200078e0221 */
[----:B------:R-:W-:-:S04]  /*38bf0*/  DEPBAR.LE SB5, 0xf ;  /* 0x0000d3c00000791a */ /* 0x000fc80000000000 */
[----:B------:R-:W-:-:S05]  /*38c00*/  LOP3.LUT R2, R29, 0xff, RZ, 0xc0, !PT ;  /* 0x000000ff1d027812 */ /* 0x000fca00078ec0ff */
[----:B------:R1:W-:Y:S04]  /*38c10*/  STL [R1+0x624], R2 ;  /* 0x0006240201007387 */ /* 0x0003e80000100800 */
[----:B------:R-:W3:Y:S04]  /*38c20*/  LDL R183, [R1+0x1e4] ;  /* 0x0001e40001b77983 */ /* 0x000ee80000100800 */
[----:B------:R-:W3:Y:S04]  /*38c30*/  LDL R184, [R1+0x1d0] ;  /* 0x0001d00001b87983 */ /* 0x000ee80000100800 */
[----:B------:R-:W3:Y:S01]  /*38c40*/  LDL R182, [R1+0x1d4] ;  /* 0x0001d40001b67983 */ /* 0x000ee20000100800 */
[----:B--2---:R-:W-:-:S03]  /*38c50*/  LOP3.LUT R20, R190, R221, RZ, 0x3c, !PT ;  /* 0x000000ddbe147212 */ /* 0x004fc600078e3cff */
[----:B------:R-:W2:Y:S01]  /*38c60*/  LDL R221, [R1+0x1e0] ;  /* 0x0001e00001dd7983 */ /* 0x000ea20000100800 */
[----:B---3--:R-:W-:Y:S02]  /*38c70*/  LOP3.LUT R10, R191, R220, RZ, 0x3c, !PT ;  /* 0x000000dcbf0a7212 */ /* 0x008fe400078e3cff */
[----:B------:R-:W-:Y:S01]  /*38c80*/  POPC R20, R20 ;  /* 0x0000001400147309 */ /* 0x000fe20000000000 */
[----:B------:R-:W3:Y:S07]  /*38c90*/  LDL R220, [R1+0xa4c] ;  /* 0x000a4c0001dc7983 */ /* 0x000eee0000100800 */
[----:B------:R-:W0:Y:S01]  /*38ca0*/  POPC R10, R10 ;  /* 0x0000000a000a7309 */ /* 0x000e220000000000 */
[----:B------:R-:W-:Y:S01]  /*38cb0*/  VABSDIFF.U32 R22, R185, R2, RZ ;  /* 0x00000002b9167214 */ /* 0x000fe200000e00ff */
[----:B0-----:R-:W-:Y:S01]  /*38cc0*/  IMAD.IADD R10, R20, 0x1, R10 ;  /* 0x00000001140a7824 */ /* 0x001fe200078e020a */
[----:B------:R-:W-:-:S04]  /*38cd0*/  DEPBAR.LE SB5, 0xe ;  /* 0x0000d3800000791a */ /* 0x000fc80000000000 */
[----:B------:R-:W-:Y:S01]  /*38ce0*/  LOP3.LUT R20, R193, R217, RZ, 0x3c, !PT ;  /* 0x000000d9c1147212 */ /* 0x000fe200078e3cff */
[----:B------:R-:W-:Y:S01]  /*38cf0*/  IMAD.IADD R31, R31, 0x1, R22 ;  /* 0x000000011f1f7824 */ /* 0x000fe200078e0216 */
[----:B------:R-:W-:-:S04]  /*38d00*/  LOP3.LUT R22, R192, R225, RZ, 0x3c, !PT ;  /* 0x000000e1c0167212 */ /* 0x000fc800078e3cff */
[----:B------:R-:W-:Y:S01]  /*38d10*/  POPC R20, R20 ;  /* 0x0000001400147309 */ /* 0x000fe20000000000 */
[----:B------:R-:W-:-:S04]  /*38d20*/  DEPBAR.LE SB5, 0xd ;  /* 0x0000d3400000791a */ /* 0x000fc80000000000 */
[----:B-1----:R-:W-:-:S03]  /*38d30*/  LOP3.LUT R2, R27, 0xff, RZ, 0xc0, !PT ;  /* 0x000000ff1b027812 */ /* 0x002fc600078ec0ff */
[----:B------:R-:W0:Y:S01]  /*38d40*/  POPC R22, R22 ;  /* 0x0000001600167309 */ /* 0x000e220000000000 */
[----:B------:R-:W-:Y:S01]  /*38d50*/  STL [R1+0xf70], R192 ;  /* 0x000f70c001007387 */ /* 0x000fe20000100800 */
[----:B------:R-:W-:Y:S01]  /*38d60*/  VABSDIFF.U32 R27, R186, R2, RZ ;  /* 0x00000002ba1b7214 */ /* 0x000fe200000e00ff */
[----:B------:R-:W-:Y:S02]  /*38d70*/  IMAD R10, R10, 0x9, R31 ;  /* 0x000000090a0a7824 */ /* 0x000fe400078e021f */
[----:B------:R-:W-:Y:S04]  /*38d80*/  STL [R1+0xf6c], R193 ;  /* 0x000f6cc101007387 */ /* 0x000fe80000100800 */
[----:B------:R1:W-:Y:S04]  /*38d90*/  STL [R1+0x62c], R2 ;  /* 0x00062c0201007387 */ /* 0x0003e80000100800 */
[----:B------:R-:W3:Y:S01]  /*38da0*/  LDL R217, [R1+0xa40] ;  /* 0x000a400001d97983 */ /* 0x000ee20000100800 */
[----:B------:R-:W-:-:S02]  /*38db0*/  IMAD.IADD R10, R10, 0x1, R27 ;  /* 0x000000010a0a7824 */ /* 0x000fc400078e021b */
[----:B0-----:R-:W-:Y:S01]  /*38dc0*/  IMAD.IADD R20, R22, 0x1, R20 ;  /* 0x0000000116147824 */ /* 0x001fe200078e0214 */
[----:B------:R-:W-:-:S04]  /*38dd0*/  DEPBAR.LE SB5, 0xc ;  /* 0x0000d3000000791a */ /* 0x000fc80000000000 */
[----:B------:R-:W-:Y:S01]  /*38de0*/  STL [R1+0xf68], R194 ;  /* 0x000f68c201007387 */ /* 0x000fe20000100800 */
[----:B------:R-:W-:Y:S01]  /*38df0*/  LOP3.LUT R22, R195, R62, RZ, 0x3c, !PT ;  /* 0x0000003ec3167212 */ /* 0x000fe200078e3cff */
[----:B------:R-:W-:Y:S01]  /*38e00*/  IMAD R10, R20, 0x9, R10 ;  /* 0x00000009140a7824 */ /* 0x000fe200078e020a */
[----:B------:R-:W-:Y:S01]  /*38e10*/  LOP3.LUT R20, R194, R216, RZ, 0x3c, !PT ;  /* 0x000000d8c2147212 */ /* 0x000fe200078e3cff */
[----:B------:R-:W3:Y:S04]  /*38e20*/  LDL R62, [R1+0x1cc] ;  /* 0x0001cc00013e7983 */ /* 0x000ee80000100800 */
[----:B------:R-:W3:Y:S01]  /*38e30*/  LDL R216, [R1+0x1c8] ;  /* 0x0001c80001d87983 */ /* 0x000ee20000100800 */
[----:B------:R-:W-:Y:S01]  /*38e40*/  POPC R20, R20 ;  /* 0x0000001400147309 */ /* 0x000fe20000000000 */
[----:B------:R-:W-:-:S04]  /*38e50*/  DEPBAR.LE SB5, 0xb ;  /* 0x0000d2c00000791a */ /* 0x000fc80000000000 */
[----:B-1----:R-:W-:-:S03]  /*38e60*/  LOP3.LUT R2, R18, 0xff, RZ, 0xc0, !PT ;  /* 0x000000ff12027812 */ /* 0x002fc600078ec0ff */
[----:B------:R-:W0:Y:S02]  /*38e70*/  POPC R22, R22 ;  /* 0x0000001600167309 */ /* 0x000e240000000000 */
[----:B0-----:R-:W-:Y:S01]  /*38e80*/  IMAD.IADD R20, R20, 0x1, R22 ;  /* 0x0000000114147824 */ /* 0x001fe200078e0216 */
[----:B------:R-:W-:-:S04]  /*38e90*/  VABSDIFF.U32 R18, R224, R2, RZ ;  /* 0x00000002e0127214 */ /* 0x000fc800000e00ff */
[----:B------:R-:W-:-:S05]  /*38ea0*/  IADD3 R18, PT, PT, R10, R18, RZ ;  /* 0x000000120a127210 */ /* 0x000fca0007ffe0ff */
[----:B------:R-:W-:Y:S01]  /*38eb0*/  IMAD R18, R20, 0x9, R18 ;  /* 0x0000000914127824 */ /* 0x000fe200078e0212 */
[----:B------:R-:W-:Y:S04]  /*38ec0*/  STL [R1+0xf64], R195 ;  /* 0x000f64c301007387 */ /* 0x000fe80000100800 */
[----:B------:R0:W-:Y:S01]  /*38ed0*/  STL [R1+0x638], R2 ;  /* 0x0006380201007387 */ /* 0x0001e20000100800 */
[----:B------:R-:W-:-:S04]  /*38ee0*/  DEPBAR.LE SB5, 0xa ;  /* 0x0000d2800000791a */ /* 0x000fc80000000000 */
[----:B0-----:R-:W-:Y:S01]  /*38ef0*/  LOP3.LUT R2, R16, 0xff, RZ, 0xc0, !PT ;  /* 0x000000ff10027812 */ /* 0x001fe200078ec0ff */
[----:B------:R-:W-:Y:S04]  /*38f00*/  STL [R1+0xf60], R196 ;  /* 0x000f60c401007387 */ /* 0x000fe80000100800 */
[----:B------:R-:W-:Y:S04]  /*38f10*/  STL [R1+0xf5c], R197 ;  /* 0x000f5cc501007387 */ /* 0x000fe80000100800 */
[----:B------:R0:W-:Y:S01]  /*38f20*/  STL [R1+0x640], R2 ;  /* 0x0006400201007387 */ /* 0x0001e20000100800 */
[----:B------:R-:W-:-:S04]  /*38f30*/  DEPBAR.LE SB5, 0x9 ;  /* 0x0000d2400000791a */ /* 0x000fc80000000000 */
[----:B------:R-:W-:Y:S04]  /*38f40*/  STL [R1+0xf58], R198 ;  /* 0x000f58c601007387 */ /* 0x000fe80000100800 */
[----:B------:R-:W-:Y:S01]  /*38f50*/  STL [R1+0xf54], R199 ;  /* 0x000f54c701007387 */ /* 0x000fe20000100800 */
[----:B------:R-:W-:-:S06]  /*38f60*/  MOV R211, R13 ;  /* 0x0000000d00d37202 */ /* 0x000fcc0000000f00 */
[----:B------:R-:W5:Y:S01]  /*38f70*/  TEX.LL RZ, R210, R210, R0, UR10, 2D, 0x3 ;  /* 0x28ff0a00d2d27f60 */ /* 0x000f6200089e03ff */
[----:B------:R-:W-:-:S06]  /*38f80*/  LOP3.LUT R20, R197, R183, RZ, 0x3c, !PT ;  /* 0x000000b7c5147212 */ /* 0x000fcc00078e3cff */
[----:B------:R-:W-:Y:S01]  /*38f90*/  POPC R20, R20 ;  /* 0x0000001400147309 */ /* 0x000fe20000000000 */
[----:B--2---:R-:W-:-:S07]  /*38fa0*/  LOP3.LUT R10, R196, R221, RZ, 0x3c, !PT ;  /* 0x000000ddc40a7212 */ /* 0x004fce00078e3cff */
[----:B------:R-:W1:Y:S01]  /*38fb0*/  POPC R10, R10 ;  /* 0x0000000a000a7309 */ /* 0x000e620000000000 */
[----:B---3--:R-:W-:-:S05]  /*38fc0*/  VABSDIFF.U32 R16, R220, R2, RZ ;  /* 0x00000002dc107214 */ /* 0x008fca00000e00ff */
[----:B------:R-:W-:Y:S01]  /*38fd0*/  IMAD.IADD R16, R18, 0x1, R16 ;  /* 0x0000000112107824 */ /* 0x000fe200078e0210 */
[----:B------:R-:W-:Y:S01]  /*38fe0*/  LOP3.LUT R18, R199, R182, RZ, 0x3c, !PT ;  /* 0x000000b6c7127212 */ /* 0x000fe200078e3cff */
[----:B-1----:R-:W-:-:S04]  /*38ff0*/  IMAD.IADD R10, R10, 0x1, R20 ;  /* 0x000000010a0a7824 */ /* 0x002fc800078e0214 */
[----:B------:R-:W-:Y:S01]  /*39000*/  IMAD R10, R10, 0x9, R16 ;  /* 0x000000090a0a7824 */ /* 0x000fe200078e0210 */
[----:B------:R-:W-:Y:S01]  /*39010*/  LOP3.LUT R16, R198, R184, RZ, 0x3c, !PT ;  /* 0x000000b8c6107212 */ /* 0x000fe200078e3cff */
[----:B------:R-:W-:Y:S01]  /*39020*/  POPC R18, R18 ;  /* 0x0000001200127309 */ /* 0x000fe20000000000 */
[----:B------:R-:W-:-:S04]  /*39030*/  DEPBAR.LE SB5, 0x9 ;  /* 0x0000d2400000791a */ /* 0x000fc80000000000 */
[----:B0-----:R-:W-:-:S03]  /*39040*/  LOP3.LUT R2, R14, 0xff, RZ, 0xc0, !PT ;  /* 0x000000ff0e027812 */ /* 0x001fc600078ec0ff */
[----:B------:R-:W0:Y:S02]  /*39050*/  POPC R16, R16 ;  /* 0x0000001000107309 */ /* 0x000e240000000000 */
[----:B0-----:R-:W-:Y:S02]  /*39060*/  IADD3 R16, PT, PT, R16, R18, RZ ;  /* 0x0000001210107210 */ /* 0x001fe40007ffe0ff */
[----:B------:R-:W-:-:S05]  /*39070*/  VABSDIFF.U32 R14, R217, R2, RZ ;  /* 0x00000002d90e7214 */ /* 0x000fca00000e00ff */
[----:B------:R-:W-:-:S04]  /*39080*/  IMAD.IADD R14, R10, 0x1, R14 ;  /* 0x000000010a0e7824 */ /* 0x000fc800078e020e */
[----:B------:R-:W-:Y:S01]  /*39090*/  IMAD R14, R16, 0x9, R14 ;  /* 0x00000009100e7824 */ /* 0x000fe200078e020e */
[----:B------:R-:W-:-:S04]  /*390a0*/  DEPBAR.LE SB5, 0x8 ;  /* 0x0000d2000000791a */ /* 0x000fc80000000000 */
[----:B------:R-:W-:Y:S02]  /*390b0*/  LOP3.LUT R16, R201, R62, RZ, 0x3c, !PT ;  /* 0x0000003ec9107212 */ /* 0x000fe400078e3cff */
[----:B------:R-:W-:-:S04]  /*390c0*/  LOP3.LUT R10, R200, R216, RZ, 0x3c, !PT ;  /* 0x000000d8c80a7212 */ /* 0x000fc800078e3cff */
[----:B------:R-:W-:Y:S01]  /*390d0*/  POPC R16, R16 ;  /* 0x0000001000107309 */ /* 0x000fe20000000000 */
[----:B------:R0:W-:Y:S07]  /*390e0*/  STL [R1+0x650], R2 ;  /* 0x0006500201007387 */ /* 0x0001ee0000100800 */
[----:B------:R-:W1:Y:S01]  /*390f0*/  POPC R10, R10 ;  /* 0x0000000a000a7309 */ /* 0x000e620000000000 */
[----:B------:R-:W-:-:S04]  /*39100*/  DEPBAR.LE SB5, 0x7 ;  /* 0x0000d1c00000791a */ /* 0x000fc80000000000 */
        /* <DEDUP_REMOVED lines=9> */
[----:B------:R-:W-:Y:S07]  /*391a0*/  STL [R1+0xf50], R200 ;  /* 0x000f50c801007387 */ /* 0x000fee0000100800 */
[----:B------:R-:W0:Y:S01]  /*391b0*/  POPC R12, R12 ;  /* 0x0000000c000c7309 */ /* 0x000e220000000000 */
[----:B------:R-:W-:Y:S04]  /*391c0*/  STL [R1+0xf4c], R201 ;  /* 0x000f4cc901007387 */ /* 0x000fe80000100800 */
[----:B------:R1:W-:Y:S01]  /*391d0*/  STL [R1+0x65c], R2 ;  /* 0x00065c0201007387 */ /* 0x0003e20000100800 */
[----:B------:R-:W-:-:S04]  /*391e0*/  DEPBAR.LE SB5, 0x5 ;  /* 0x0000d1400000791a */ /* 0x000fc80000000000 */
[----:B-1----:R-:W-:-:S04]  /*391f0*/  LOP3.LUT R2, R4, 0xff, RZ, 0xc0, !PT ;  /* 0x000000ff04027812 */ /* 0x002fc800078ec0ff */
[----:B------:R-:W-:Y:S01]  /*39200*/  VABSDIFF.U32 R4, R233, R2, RZ ;  /* 0x00000002e9047214 */ /* 0x000fe200000e00ff */
[----:B0-----:R-:W-:-:S04]  /*39210*/  IMAD.IADD R14, R12, 0x1, R14 ;  /* 0x000000010c0e7824 */ /* 0x001fc800078e020e */
[----:B------:R-:W-:Y:S01]  /*39220*/  IMAD.IADD R4, R10, 0x1, R4 ;  /* 0x000000010a047824 */ /* 0x000fe200078e0204 */
[----:B------:R-:W-:-:S04]  /*39230*/  DEPBAR.LE SB5, 0x4 ;  /* 0x0000d1000000791a */ /* 0x000fc80000000000 */
[----:B------:R-:W-:Y:S01]  /*39240*/  LOP3.LUT R12, R204, R236, RZ, 0x3c, !PT ;  /* 0x000000eccc0c7212 */ /* 0x000fe200078e3cff */
[----:B------:R-:W-:Y:S01]  /*39250*/  IMAD R14, R14, 0x9, R4 ;  /* 0x000000090e0e7824 */ /* 0x000fe200078e0204 */
[----:B------:R-:W-:-:S04]  /*39260*/  LOP3.LUT R4, R205, R239, RZ, 0x3c, !PT ;  /* 0x000000efcd047212 */ /* 0x000fc800078e3cff */
[----:B------:R-:W-:Y:S08]  /*39270*/  POPC R12, R12 ;  /* 0x0000000c000c7309 */ /* 0x000ff00000000000 */
[----:B------:R-:W0:Y:S01]  /*39280*/  POPC R4, R4 ;  /* 0x0000000400047309 */ /* 0x000e220000000000 */
[----:B------:R-:W-:Y:S01]  /*39290*/  STL [R1+0xf48], R202 ;  /* 0x000f48ca01007387 */ /* 0x000fe20000100800 */
[----:B0-----:R-:W-:Y:S01]  /*392a0*/  IMAD.IADD R4, R12, 0x1, R4 ;  /* 0x000000010c047824 */ /* 0x001fe200078e0204 */
[----:B------:R-:W-:-:S04]  /*392b0*/  MOV R12, R64 ;  /* 0x00000040000c7202 */ /* 0x000fc80000000f00 */
[----:B------:R-:W5:Y:S01]  /*392c0*/  TEX.LL RZ, R33, R12, R0, UR6, 2D, 0x1 ;  /* 0x28ff06000c217f60 */ /* 0x000f6200089e01ff */
[----:B------:R-:W-:Y:S04]  /*392d0*/  STL [R1+0xf44], R203 ;  /* 0x000f44cb01007387 */ /* 0x000fe80000100800 */
[----:B------:R0:W-:Y:S04]  /*392e0*/  STL [R1+0x664], R2 ;  /* 0x0006640201007387 */ /* 0x0001e80000100800 */
[----:B------:R-:W-:Y:S04]  /*392f0*/  STL [R1+0xf40], R204 ;  /* 0x000f40cc01007387 */ /* 0x000fe80000100800 */
[----:B------:R-:W-:Y:S01]  /*39300*/  STL [R1+0xf3c], R205 ;  /* 0x000f3ccd01007387 */ /* 0x000fe20000100800 */
[----:B------:R-:W-:-:S04]  /*39310*/  DEPBAR.LE SB5, 0x4 ;  /* 0x0000d1000000791a */ /* 0x000fc80000000000 */
[----:B0-----:R-:W-:Y:S01]  /*39320*/  LOP3.LUT R2, R6, 0xff, RZ, 0xc0, !PT ;  /* 0x000000ff06027812 */ /* 0x001fe200078ec0ff */
[----:B------:R-:W-:Y:S03]  /*39330*/  STL [R1+0xf38], R206 ;  /* 0x000f38ce01007387 */ /* 0x000fe60000100800 */
[----:B------:R-:W-:Y:S01]  /*39340*/  VABSDIFF.U32 R6, R232, R2, RZ ;  /* 0x00000002e8067214 */ /* 0x000fe200000e00ff */
[----:B------:R-:W-:Y:S04]  /*39350*/  STL [R1+0xf34], R207 ;  /* 0x000f34cf01007387 */ /* 0x000fe80000100800 */
[----:B------:R0:W-:Y:S01]  /*39360*/  STL [R1+0x668], R2 ;  /* 0x0006680201007387 */ /* 0x0001e20000100800 */
[----:B------:R-:W-:-:S02]  /*39370*/  IMAD.MOV.U32 R213, RZ, RZ, R15 ;  /* 0x000000ffffd57224 */ /* 0x000fc400078e000f */
[----:B------:R-:W-:Y:S01]  /*39380*/  IMAD.MOV.U32 R212, RZ, RZ, R64 ;  /* 0x000000ffffd47224 */ /* 0x000fe200078e0040 */
[----:B------:R-:W-:Y:S01]  /*39390*/  IADD3 R6, PT, PT, R14, R6, RZ ;  /* 0x000000060e067210 */ /* 0x000fe20007ffe0ff */
[----:B------:R-:W-:-:S04]  /*393a0*/  DEPBAR.LE SB5, 0x3 ;  /* 0x0000d0c00000791a */ /* 0x000fc80000000000 */
[----:B0-----:R-:W-:Y:S01]  /*393b0*/  LOP3.LUT R2, R8, 0xff, RZ, 0xc0, !PT ;  /* 0x000000ff08027812 */ /* 0x001fe200078ec0ff */
[----:B------:R-:W-:-:S04]  /*393c0*/  IMAD.MOV.U32 R14, RZ, RZ, R64 ;  /* 0x000000ffff0e7224 */ /* 0x000fc800078e0040 */
[----:B------:R0:W-:Y:S04]  /*393d0*/  STL [R1+0x64c], R2 ;  /* 0x00064c0201007387 */ /* 0x0001e80000100800 */
[----:B------:R-:W2:Y:S01]  /*393e0*/  LDL R187, [R1+0x42c] ;  /* 0x00042c0001bb7983 */ /* 0x000ea20000100800 */
[----:B------:R-:W-:Y:S01]  /*393f0*/  TEX.LL RZ, R212, R212, R0, UR10, 2D, 0x3 ;  /* 0x28ff0a00d4d47f60 */ /* 0x000fe200089e03ff */
[----:B------:R-:W5:Y:S01]  /*39400*/  TEX.LL RZ, R31, R14, R0, UR6, 2D, 0x1 ;  /* 0x28ff06000e1f7f60 */ /* 0x000f6200089e01ff */
[----:B------:R-:W-:Y:S02]  /*39410*/  LOP3.LUT R10, R206, R238, RZ, 0x3c, !PT ;  /* 0x000000eece0a7212 */ /* 0x000fe400078e3cff */
[----:B------:R-:W-:-:S04]  /*39420*/  LOP3.LUT R16, R207, R251, RZ, 0x3c, !PT ;  /* 0x000000fbcf107212 */ /* 0x000fc800078e3cff */
[----:B------:R-:W-:Y:S01]  /*39430*/  POPC R10, R10 ;  /* 0x0000000a000a7309 */ /* 0x000fe20000000000 */
[----:B------:R-:W-:-:S07]  /*39440*/  IMAD R4, R4, 0x9, R6 ;  /* 0x0000000904047824 */ /* 0x000fce00078e0206 */
[----:B------:R-:W1:Y:S01]  /*39450*/  POPC R16, R16 ;  /* 0x0000001000107309 */ /* 0x000e620000000000 */
[----:B------:R-:W-:Y:S01]  /*39460*/  VABSDIFF.U32 R6, R231, R2, RZ ;  /* 0x00000002e7067214 */ /* 0x000fe200000e00ff */
[----:B------:R-:W-:-:S04]  /*39470*/  DEPBAR.LE SB5, 0x3 ;  /* 0x0000d0c00000791a */ /* 0x000fc80000000000 */
[----:B0-----:R-:W-:Y:S01]  /*39480*/  LOP3.LUT R2, R24, 0xff, RZ, 0xc0, !PT ;  /* 0x000000ff18027812 */ /* 0x001fe200078ec0ff */
[----:B------:R-:W-:Y:S01]  /*39490*/  STL [R1+0xf30], R208 ;  /* 0x000f30d001007387 */ /* 0x000fe20000100800 */
[----:B------:R-:W-:-:S03]  /*394a0*/  IMAD.MOV.U32 R65, RZ, RZ, R17 ;  /* 0x000000ffff417224 */ /* 0x000fc600078e0011 */
[----:B------:R-:W-:Y:S04]  /*394b0*/  STL [R1+0xf2c], R209 ;  /* 0x000f2cd101007387 */ /* 0x000fe80000100800 */
[----:B------:R0:W-:Y:S01]  /*394c0*/  STL [R1+0x620], R2 ;  /* 0x0006200201007387 */ /* 0x0001e20000100800 */
[----:B-1----:R-:W-:-:S03]  /*394d0*/  IMAD.IADD R10, R10, 0x1, R16 ;  /* 0x000000010a0a7824 */ /* 0x002fc600078e0210 */
[----:B------:R-:W3:Y:S01]  /*394e0*/  LDL R188, [R1+0x460] ;  /* 0x0004600001bc7983 */ /* 0x000ee20000100800 */
[----:B------:R-:W-:-:S03]  /*394f0*/  IMAD.MOV.U32 R16, RZ, RZ, R64 ;  /* 0x000000ffff107224 */ /* 0x000fc600078e0040 */
[----:B------:R-:W3:Y:S01]  /*39500*/  LDL R189, [R1+0x464] ;  /* 0x0004640001bd7983 */ /* 0x000ee20000100800 */
[----:B------:R-:W-:Y:S01]  /*39510*/  TEX.LL RZ, R214, R64, R0, UR10, 2D, 0x3 ;  /* 0x28ff0a0040d67f60 */ /* 0x000fe200089e03ff */
[----:B------:R-:W5:Y:S01]  /*39520*/  TEX.LL RZ, R29, R16, R0, UR6, 2D, 0x1 ;  /* 0x28ff0600101d7f60 */ /* 0x000f6200089e01ff */
[----:B------:R-:W-:Y:S01]  /*39530*/  MOV R18, R64 ;  /* 0x0000004000127202 */ /* 0x000fe20000000f00 */
[----:B------:R-:W3:Y:S01]  /*39540*/  LDL R190, [R1+0x470] ;  /* 0x0004700001be7983 */ /* 0x000ee20000100800 */
[----:B------:R-:W-:Y:S02]  /*39550*/  IMAD.MOV.U32 R219, RZ, RZ, R19 ;  /* 0x000000ffffdb7224 */ /* 0x000fe400078e0013 */
[--C-:B------:R-:W-:Y:S01]  /*39560*/  IMAD.MOV.U32 R218, RZ, RZ, R64.reuse ;  /* 0x000000ffffda7224 */ /* 0x100fe200078e0040 */
[----:B------:R-:W3:Y:S01]  /*39570*/  LDL R191, [R1+0x474] ;  /* 0x0004740001bf7983 */ /* 0x000ee20000100800 */
[----:B------:R-:W-:Y:S02]  /*39580*/  TEX.LL RZ, R216, R18, R0, UR10, 2D, 0x3 ;  /* 0x28ff0a0012d87f60 */ /* 0x000fe400089e03ff */
[----:B------:R-:W5:Y:S01]  /*39590*/  TEX.LL RZ, R27, R218, R0, UR6, 2D, 0x1 ;  /* 0x28ff0600da1b7f60 */ /* 0x000f6200089e01ff */
[----:B------:R-:W-:Y:S01]  /*395a0*/  IMAD.MOV.U32 R20, RZ, RZ, R64 ;  /* 0x000000ffff147224 */ /* 0x000fe200078e0040 */
[----:B------:R-:W-:Y:S01]  /*395b0*/  MOV R223, R23 ;  /* 0x0000001700df7202 */ /* 0x000fe20000000f00 */
[----:B------:R-:W-:-:S02]  /*395c0*/  IMAD.MOV.U32 R221, RZ, RZ, R21 ;  /* 0x000000ffffdd7224 */ /* 0x000fc400078e0015 */
[--C-:B------:R-:W-:Y:S02]  /*395d0*/  IMAD.MOV.U32 R22, RZ, RZ, R64.reuse ;  /* 0x000000ffff167224 */ /* 0x100fe400078e0040 */
[--C-:B------:R-:W-:Y:S01]  /*395e0*/  IMAD.MOV.U32 R220, RZ, RZ, R64.reuse ;  /* 0x000000ffffdc7224 */ /* 0x100fe200078e0040 */
[----:B------:R-:W-:Y:S01]  /*395f0*/  TEX.LL RZ, R218, R20, R0, UR10, 2D, 0x3 ;  /* 0x28ff0a0014da7f60 */ /* 0x000fe200089e03ff */
[--C-:B------:R-:W-:Y:S01]  /*39600*/  IMAD.MOV.U32 R222, RZ, RZ, R64.reuse ;  /* 0x000000ffffde7224 */ /* 0x100fe200078e0040 */
[----:B------:R-:W-:Y:S01]  /*39610*/  MOV R224, R64 ;  /* 0x0000004000e07202 */ /* 0x000fe20000000f00 */
[----:B------:R-:W5:Y:S01]  /*39620*/  TEX.LL RZ, R20, R220, R0, UR6, 2D, 0x1 ;  /* 0x28ff0600dc147f60 */ /* 0x000f6200089e01ff */
[----:B------:R-:W-:Y:S01]  /*39630*/  VIADD R238, R252, 0x5 ;  /* 0x00000005fcee7836 */ /* 0x000fe20000000000 */
[----:B------:R-:W-:Y:S01]  /*39640*/  TEX.LL RZ, R220, R22, R0, UR10, 2D, 0x3 ;  /* 0x28ff0a0016dc7f60 */ /* 0x000fe200089e03ff */
[----:B------:R-:W5:Y:S01]  /*39650*/  TEX.LL RZ, R18, R222, R0, UR6, 2D, 0x1 ;  /* 0x28ff0600de127f60 */ /* 0x000f6200089e01ff */
[----:B------:R-:W-:Y:S01]  /*39660*/  IMAD.MOV.U32 R24, RZ, RZ, R64 ;  /* 0x000000ffff187224 */ /* 0x000fe200078e0040 */
[----:B------:R-:W3:Y:S01]  /*39670*/  LDL R192, [R1+0x480] ;  /* 0x0004800001c07983 */ /* 0x000ee20000100800 */
[----:B------:R-:W-:Y:S01]  /*39680*/  IMAD.MOV.U32 R225, RZ, RZ, R25 ;  /* 0x000000ffffe17224 */ /* 0x000fe200078e0019 */
[----:B------:R-:W-:Y:S01]  /*39690*/  I2FP.F32.U32 R238, R238 ;  /* 0x000000ee00ee7245 */ /* 0x000fe20000201000 */
[----:B------:R-:W-:Y:S01]  /*396a0*/  TEX.LL RZ, R222, R24, R0, UR10, 2D, 0x3 ;  /* 0x28ff0a0018de7f60 */ /* 0x000fe200089e03ff */
[--C-:B------:R-:W-:Y:S01]  /*396b0*/  IMAD.MOV.U32 R239, RZ, RZ, R3.reuse ;  /* 0x000000ffffef7224 */ /* 0x100fe200078e0003 */
[----:B------:R-:W5:Y:S01]  /*396c0*/  TEX.LL RZ, R16, R224, R0, UR6, 2D, 0x1 ;  /* 0x28ff0600e0107f60 */ /* 0x000f6200089e01ff */
[----:B------:R-:W-:Y:S01]  /*396d0*/  IMAD.MOV.U32 R229, RZ, RZ, R3 ;  /* 0x000000ffffe57224 */ /* 0x000fe200078e0003 */
[----:B------:R-:W3:Y:S01]  /*396e0*/  LDL R193, [R1+0x484] ;  /* 0x0004840001c17983 */ /* 0x000ee20000100800 */
[----:B------:R-:W-:Y:S01]  /*396f0*/  IMAD.MOV.U32 R228, RZ, RZ, R238 ;  /* 0x000000ffffe47224 */ /* 0x000fe200078e00ee */
[----:B------:R-:W-:Y:S03]  /*39700*/  TEX.LL RZ, R224, R238, R0, UR10, 2D, 0x3 ;  /* 0x28ff0a00eee07f60 */ /* 0x000fe600089e03ff */
[----:B------:R-:W5:Y:S01]  /*39710*/  TEX.LL RZ, R14, R228, R0, UR6, 2D, 0x1 ;  /* 0x28ff0600e40e7f60 */ /* 0x000f6200089e01ff */
[----:B------:R-:W-:-:S02]  /*39720*/  IMAD.IADD R4, R4, 0x1, R6 ;  /* 0x0000000104047824 */ /* 0x000fc400078e0206 */
[----:B------:R-:W-:Y:S02]  /*39730*/  IMAD.MOV.U32 R227, RZ, RZ, R5 ;  /* 0x000000ffffe37224 */ /* 0x000fe400078e0005 */
[----:B------:R-:W-:Y:S02]  /*39740*/  IMAD R35, R10, 0x9, R4 ;  /* 0x000000090a237824 */ /* 0x000fe400078e0204 */
[--C-:B------:R-:W-:Y:S02]  /*39750*/  IMAD.MOV.U32 R226, RZ, RZ, R238.reuse ;  /* 0x000000ffffe27224 */ /* 0x100fe400078e00ee */
[--C-:B------:R-:W-:Y:S02]  /*39760*/  IMAD.MOV.U32 R4, RZ, RZ, R238.reuse ;  /* 0x000000ffff047224 */ /* 0x100fe400078e00ee */
[--C-:B------:R-:W-:Y:S02]  /*39770*/  IMAD.MOV.U32 R6, RZ, RZ, R238.reuse ;  /* 0x000000ffff067224 */ /* 0x100fe400078e00ee */
[--C-:B------:R-:W-:Y:S01]  /*39780*/  IMAD.MOV.U32 R8, RZ, RZ, R238.reuse ;  /* 0x000000ffff087224 */ /* 0x100fe200078e00ee */
[----:B------:R-:W5:Y:S01]  /*39790*/  TEX.LL RZ, R12, R4, R0, UR6, 2D, 0x1 ;  /* 0x28ff0600040c7f60 */ /* 0x000f6200089e01ff */
[----:B------:R-:W5:Y:S01]  /*397a0*/  TEX.LL RZ, R226, R226, R0, UR10, 2D, 0x3 ;  /* 0x28ff0a00e2e27f60 */ /* 0x000f6200089e03ff */
[----:B------:R-:W5:Y:S01]  /*397b0*/  TEX.LL RZ, R228, R6, R0, UR10, 2D, 0x3 ;  /* 0x28ff0a0006e47f60 */ /* 0x000f6200089e03ff */
[--C-:B------:R-:W-:Y:S01]  /*397c0*/  IMAD.MOV.U32 R10, RZ, RZ, R238.reuse ;  /* 0x000000ffff0a7224 */ /* 0x100fe200078e00ee */
[----:B------:R-:W-:Y:S01]  /*397d0*/  MOV R237, R7 ;  /* 0x0000000700ed7202 */ /* 0x000fe20000000f00 */
[----:B------:R-:W-:Y:S01]  /*397e0*/  IMAD.MOV.U32 R235, RZ, RZ, R9 ;  /* 0x000000ffffeb7224 */ /* 0x000fe200078e0009 */
[----:B------:R-:W-:Y:S01]  /*397f0*/  MOV R236, R238 ;  /* 0x000000ee00ec7202 */ /* 0x000fe20000000f00 */
[----:B------:R-:W-:Y:S01]  /*39800*/  IMAD.MOV.U32 R234, RZ, RZ, R238 ;  /* 0x000000ffffea7224 */ /* 0x000fe200078e00ee */
[----:B------:R-:W-:-:S02]  /*39810*/  VABSDIFF.U32 R41, R230, R2, RZ ;  /* 0x00000002e6297214 */ /* 0x000fc400000e00ff */
[----:B------:R1:W-:Y:S01]  /*39820*/  TEX.LL RZ, R230, R8, R0, UR10, 2D, 0x3 ;  /* 0x28ff0a0008e67f60 */ /* 0x0003e200089e03ff */
[----:B------:R2:W-:Y:S01]  /*39830*/  TEX.LL RZ, R232, R10, R0, UR10, 2D, 0x3 ;  /* 0x28ff0a000ae87f60 */ /* 0x0005e200089e03ff */
[----:B------:R-:W5:Y:S01]  /*39840*/  TEX.LL RZ, R6, R236, R0, UR6, 2D, 0x1 ;  /* 0x28ff0600ec067f60 */ /* 0x000f6200089e01ff */
[----:B------:R-:W5:Y:S01]  /*39850*/  TEX.LL RZ, R4, R234, R0, UR6, 2D, 0x1 ;  /* 0x28ff0600ea047f60 */ /* 0x000f6200089e01ff */
[----:B------:R-:W-:Y:S01]  /*39860*/  STL [R1+0xc98], R64 ;  /* 0x000c984001007387 */ /* 0x000fe20000100800 */
[----:B------:R-:W-:-:S04]  /*39870*/  DEPBAR.LE SB5, 0xd ;  /* 0x0000d3400000791a */ /* 0x000fc80000000000 */
[----:B------:R-:W-:Y:S04]  /*39880*/  STL [R1+0xf28], R210 ;  /* 0x000f28d201007387 */ /* 0x000fe80000100800 */
[----:B------:R-:W-:Y:S01]  /*39890*/  STL [R1+0xf24], R211 ;  /* 0x000f24d301007387 */ /* 0x000fe20000100800 */
[----:B------:R-:W-:-:S06]  /*398a0*/  LOP3.LUT R39, R208, R250, RZ, 0x3c, !PT ;  /* 0x000000fad0277212 */ /* 0x000fcc00078e3cff */
[----:B------:R-:W-:Y:S01]  /*398b0*/  POPC R39, R39 ;  /* 0x0000002700277309 */ /* 0x000fe20000000000 */
[----:B-1----:R-:W-:Y:S01]  /*398c0*/  IMAD.IADD R8, R35, 0x1, R41 ;  /* 0x0000000123087824 */ /* 0x002fe200078e0229 */
[----:B------:R-:W-:-:S04]  /*398d0*/  DEPBAR.LE SB5, 0xc ;  /* 0x0000d3000000791a */ /* 0x000fc80000000000 */
[----:B0-----:R-:W-:-:S05]  /*398e0*/  LOP3.LUT R2, R33, 0xff, RZ, 0xc0, !PT ;  /* 0x000000ff21027812 */ /* 0x001fca00078ec0ff */
[----:B------:R0:W-:Y:S04]  /*398f0*/  STL [R1+0x618], R2 ;  /* 0x0006180201007387 */ /* 0x0001e80000100800 */
[----:B------:R-:W3:Y:S04]  /*39900*/  LDL R194, [R1+0x490] ;  /* 0x0004900001c27983 */ /* 0x000ee80000100800 */
[----:B------:R-:W3:Y:S01]  /*39910*/  LDL R195, [R1+0x494] ;  /* 0x0004940001c37983 */ /* 0x000ee20000100800 */
[----:B------:R-:W-:Y:S02]  /*39920*/  VABSDIFF.U32 R24, R249, R2, RZ ;  /* 0x00000002f9187214 */ /* 0x000fe400000e00ff */
[----:B--2---:R-:W-:Y:S01]  /*39930*/  LOP3.LUT R37, R209, R187, RZ, 0x3c, !PT ;  /* 0x000000bbd1257212 */ /* 0x004fe200078e3cff */
[----:B------:R-:W-:-:S04]  /*39940*/  DEPBAR.LE SB5, 0xb ;  /* 0x0000d2c00000791a */ /* 0x000fc80000000000 */
[----:B0-----:R-:W-:Y:S01]  /*39950*/  LOP3.LUT R2, R31, 0xff, RZ, 0xc0, !PT ;  /* 0x000000ff1f027812 */ /* 0x001fe200078ec0ff */
[----:B------:R-:W-:Y:S01]  /*39960*/  STL [R1+0xf20], R212 ;  /* 0x000f20d401007387 */ /* 0x000fe20000100800 */
[----:B------:R-:W0:Y:S03]  /*39970*/  POPC R37, R37 ;  /* 0x0000002500257309 */ /* 0x000e260000000000 */
[----:B------:R-:W-:Y:S04]  /*39980*/  STL [R1+0xf1c], R213 ;  /* 0x000f1cd501007387 */ /* 0x000fe80000100800 */
[----:B------:R1:W-:Y:S04]  /*39990*/  STL [R1+0x614], R2 ;  /* 0x0006140201007387 */ /* 0x0003e80000100800 */
[----:B------:R-:W2:Y:S04]  /*399a0*/  LDL R196, [R1+0x4a0] ;  /* 0x0004a00001c47983 */ /* 0x000ea80000100800 */
[----:B------:R-:W2:Y:S01]  /*399b0*/  LDL R197, [R1+0x4a4] ;  /* 0x0004a40001c57983 */ /* 0x000ea20000100800 */
[----:B0-----:R-:W-:-:S04]  /*399c0*/  IMAD.IADD R10, R39, 0x1, R37 ;  /* 0x00000001270a7824 */ /* 0x001fc800078e0225 */
[----:B------:R-:W-:-:S04]  /*399d0*/  IMAD R10, R10, 0x9, R8 ;  /* 0x000000090a0a7824 */ /* 0x000fc800078e0208 */
[----:B------:R-:W-:Y:S01]  /*399e0*/  IMAD.IADD R10, R10, 0x1, R24 ;  /* 0x000000010a0a7824 */ /* 0x000fe200078e0218 */
[----:B---3--:R-:W-:Y:S02]  /*399f0*/  LOP3.LUT R22, R210, R188, RZ, 0x3c, !PT ;  /* 0x000000bcd2167212 */ /* 0x008fe400078e3cff */
[----:B------:R-:W-:Y:S02]  /*39a00*/  LOP3.LUT R8, R211, R189, RZ, 0x3c, !PT ;  /* 0x000000bdd3087212 */ /* 0x000fe400078e3cff */
[----:B------:R-:W-:Y:S02]  /*39a10*/  VABSDIFF.U32 R24, R248, R2, RZ ;  /* 0x00000002f8187214 */ /* 0x000fe400000e00ff */
[----:B------:R-:W-:Y:S01]  /*39a20*/  POPC R22, R22 ;  /* 0x0000001600167309 */ /* 0x000fe20000000000 */
[----:B------:R-:W-:-:S04]  /*39a30*/  DEPBAR.LE SB5, 0xa ;  /* 0x0000d2800000791a */ /* 0x000fc80000000000 */
[----:B-1----:R-:W-:Y:S01]  /*39a40*/  LOP3.LUT R2, R29, 0xff, RZ, 0xc0, !PT ;  /* 0x000000ff1d027812 */ /* 0x002fe200078ec0ff */
[----:B------:R-:W-:Y:S02]  /*39a50*/  STL [R1+0xf18], R214 ;  /* 0x000f18d601007387 */ /* 0x000fe40000100800 */
[----:B------:R-:W0:Y:S02]  /*39a60*/  POPC R8, R8 ;  /* 0x0000000800087309 */ /* 0x000e240000000000 */
[----:B------:R-:W-:Y:S04]  /*39a70*/  STL [R1+0xf14], R215 ;  /* 0x000f14d701007387 */ /* 0x000fe80000100800 */
[----:B------:R1:W-:Y:S04]  /*39a80*/  STL [R1+0x610], R2 ;  /* 0x0006100201007387 */ /* 0x0003e80000100800 */
[----:B------:R-:W3:Y:S04]  /*39a90*/  LDL R198, [R1+0x4b0] ;  /* 0x0004b00001c67983 */ /* 0x000ee80000100800 */
[----:B------:R-:W3:Y:S01]  /*39aa0*/  LDL R199, [R1+0x4b4] ;  /* 0x0004b40001c77983 */ /* 0x000ee20000100800 */
[----:B0-----:R-:W-:-:S02]  /*39ab0*/  IADD3 R8, PT, PT, R22, R8, RZ ;  /* 0x0000000816087210 */ /* 0x001fc40007ffe0ff */
[----:B------:R-:W-:-:S03]  /*39ac0*/  LOP3.LUT R22, R212, R190, RZ, 0x3c, !PT ;  /* 0x000000bed4167212 */ /* 0x000fc600078e3cff */
[----:B------:R-:W-:Y:S01]  /*39ad0*/  IMAD R8, R8, 0x9, R10 ;  /* 0x0000000908087824 */ /* 0x000fe200078e020a */
[----:B------:R-:W-:-:S03]  /*39ae0*/  LOP3.LUT R10, R213, R191, RZ, 0x3c, !PT ;  /* 0x000000bfd50a7212 */ /* 0x000fc600078e3cff */
[----:B------:R-:W-:Y:S01]  /*39af0*/  IMAD.IADD R8, R8, 0x1, R24 ;  /* 0x0000000108087824 */ /* 0x000fe200078e0218 */
[----:B------:R-:W-:Y:S01]  /*39b00*/  VABSDIFF.U32 R24, R247, R2, RZ ;  /* 0x00000002f7187214 */ /* 0x000fe200000e00ff */
        /* <DEDUP_REMOVED lines=9> */
[----:B0-----:R-:W-:-:S04]  /*39ba0*/  IMAD.IADD R10, R22, 0x1, R10 ;  /* 0x00000001160a7824 */ /* 0x001fc800078e020a */
[----:B------:R-:W-:-:S04]  /*39bb0*/  IMAD R10, R10, 0x9, R8 ;  /* 0x000000090a0a7824 */ /* 0x000fc800078e0208 */
[----:B------:R-:W-:Y:S01]  /*39bc0*/  IMAD.IADD R10, R10, 0x1, R24 ;  /* 0x000000010a0a7824 */ /* 0x000fe200078e0218 */
[----:B------:R-:W-:Y:S01]  /*39bd0*/  VABSDIFF.U32 R24, R246, R2, RZ ;  /* 0x00000002f6187214 */ /* 0x000fe200000e00ff */
[----:B------:R-:W-:-:S04]  /*39be0*/  DEPBAR.LE SB5, 0x8 ;  /* 0x0000d2000000791a */ /* 0x000fc80000000000 */
[----:B-1----:R-:W-:Y:S01]  /*39bf0*/  LOP3.LUT R2, R20, 0xff, RZ, 0xc0, !PT ;  /* 0x000000ff14027812 */ /* 0x002fe200078ec0ff */
[----:B------:R-:W-:Y:S04]  /*39c00*/  STL [R1+0xf08], R218 ;  /* 0x000f08da01007387 */ /* 0x000fe80000100800 */
[----:B------:R-:W-:Y:S04]  /*39c10*/  STL [R1+0xf04], R219 ;  /* 0x000f04db01007387 */ /* 0x000fe80000100800 */
[----:B------:R0:W-:Y:S04]  /*39c20*/  STL [R1+0x608], R2 ;  /* 0x0006080201007387 */ /* 0x0001e80000100800 */
[----:B------:R-:W3:Y:S04]  /*39c30*/  LDL R202, [R1+0x4d0] ;  /* 0x0004d00001ca7983 */ /* 0x000ee80000100800 */
[----:B------:R-:W3:Y:S01]  /*39c40*/  LDL R203, [R1+0x4d4] ;  /* 0x0004d40001cb7983 */ /* 0x000ee20000100800 */
[----:B------:R-:W-:Y:S01]  /*39c50*/  VABSDIFF.U32 R20, R245, R2, RZ ;  /* 0x00000002f5147214 */ /* 0x000fe200000e00ff */
[----:B------:R-:W-:-:S04]  /*39c60*/  DEPBAR.LE SB5, 0x7 ;  /* 0x0000d1c00000791a */ /* 0x000fc80000000000 */
[----:B0-----:R-:W-:Y:S01]  /*39c70*/  LOP3.LUT R2, R18, 0xff, RZ, 0xc0, !PT ;  /* 0x000000ff12027812 */ /* 0x001fe200078ec0ff */
        /* <DEDUP_REMOVED lines=8> */
[----:B------:R-:W3:Y:S04]  /*39d00*/  LDL R206, [R1+0x4f8] ;  /* 0x0004f80001ce7983 */ /* 0x000ee80000100800 */
[----:B------:R-:W-:Y:S01]  /*39d10*/  STL [R1+0xef8], R222 ;  /* 0x000ef8de01007387 */ /* 0x000fe20000100800 */
[----:B------:R-:W-:-:S03]  /*39d20*/  VABSDIFF.U32 R16, R243, R2, RZ ;  /* 0x00000002f3107214 */ /* 0x000fc600000e00ff */
        /* <DEDUP_REMOVED lines=10> */
[----:B------:R0:W-:Y:S04]  /*39dd0*/  STL [R1+0x5fc], R2 ;  /* 0x0005fc0201007387 */ /* 0x0001e80000100800 */
[----:B------:R-:W3:Y:S01]  /*39de0*/  LDL R211, [R1+0x514] ;  /* 0x0005140001d37983 */ /* 0x000ee20000100800 */
[----:B------:R-:W-:-:S02]  /*39df0*/  LOP3.LUT R22, R214, R192, RZ, 0x3c, !PT ;  /* 0x000000c0d6167212 */ /* 0x000fc400078e3cff */
[----:B------:R-:W-:-:S04]  /*39e00*/  LOP3.LUT R8, R215, R193, RZ, 0x3c, !PT ;  /* 0x000000c1d7087212 */ /* 0x000fc800078e3cff */
[----:B------:R-:W-:Y:S08]  /*39e10*/  POPC R22, R22 ;  /* 0x0000001600167309 */ /* 0x000ff00000000000 */
[----:B------:R-:W1:Y:S02]  /*39e20*/  POPC R8, R8 ;  /* 0x0000000800087309 */ /* 0x000e640000000000 */
[----:B-1----:R-:W-:-:S04]  /*39e30*/  IMAD.IADD R8, R22, 0x1, R8 ;  /* 0x0000000116087824 */ /* 0x002fc800078e0208 */
[----:B------:R-:W-:-:S05]  /*39e40*/  IMAD R8, R8, 0x9, R10 ;  /* 0x0000000908087824 */ /* 0x000fca00078e020a */
[----:B------:R-:W-:Y:S02]  /*39e50*/  IADD3 R8, PT, PT, R8, R24, RZ ;  /* 0x0000001808087210 */ /* 0x000fe40007ffe0ff */
[----:B------:R-:W-:Y:S02]  /*39e60*/  LOP3.LUT R22, R216, R194, RZ, 0x3c, !PT ;  /* 0x000000c2d8167212 */ /* 0x000fe400078e3cff */
[----:B------:R-:W-:-:S04]  /*39e70*/  LOP3.LUT R10, R217, R195, RZ, 0x3c, !PT ;  /* 0x000000c3d90a7212 */ /* 0x000fc800078e3cff */
[----:B------:R-:W-:Y:S08]  /*39e80*/  POPC R22, R22 ;  /* 0x0000001600167309 */ /* 0x000ff00000000000 */
[----:B------:R-:W1:Y:S02]  /*39e90*/  POPC R10, R10 ;  /* 0x0000000a000a7309 */ /* 0x000e640000000000 */
[----:B-1----:R-:W-:-:S04]  /*39ea0*/  IMAD.IADD R10, R22, 0x1, R10 ;  /* 0x00000001160a7824 */ /* 0x002fc800078e020a */
[----:B------:R-:W-:Y:S01]  /*39eb0*/  IMAD R10, R10, 0x9, R8 ;  /* 0x000000090a0a7824 */ /* 0x000fe200078e0208 */
[----:B--2---:R-:W-:Y:S02]  /*39ec0*/  LOP3.LUT R22, R218, R196, RZ, 0x3c, !PT ;  /* 0x000000c4da167212 */ /* 0x004fe400078e3cff */
[----:B------:R-:W-:-:S04]  /*39ed0*/  LOP3.LUT R8, R219, R197, RZ, 0x3c, !PT ;  /* 0x000000c5db087212 */ /* 0x000fc800078e3cff */
[----:B------:R-:W-:Y:S08]  /*39ee0*/  POPC R22, R22 ;  /* 0x0000001600167309 */ /* 0x000ff00000000000 */
[----:B------:R-:W1:Y:S01]  /*39ef0*/  POPC R8, R8 ;  /* 0x0000000800087309 */ /* 0x000e620000000000 */
[----:B------:R-:W-:Y:S02]  /*39f00*/  IMAD.IADD R10, R10, 0x1, R20 ;  /* 0x000000010a0a7824 */ /* 0x000fe400078e0214 */
[----:B-1----:R-:W-:-:S04]  /*39f10*/  IMAD.IADD R8, R22, 0x1, R8 ;  /* 0x0000000116087824 */ /* 0x002fc800078e0208 */
[----:B------:R-:W-:Y:S01]  /*39f20*/  IMAD R8, R8, 0x9, R10 ;  /* 0x0000000908087824 */ /* 0x000fe200078e020a */
[----:B---3--:R-:W-:Y:S02]  /*39f30*/  LOP3.LUT R20, R220, R198, RZ, 0x3c, !PT ;  /* 0x000000c6dc147212 */ /* 0x008fe400078e3cff */
[----:B------:R-:W-:-:S04]  /*39f40*/  LOP3.LUT R10, R221, R199, RZ, 0x3c, !PT ;  /* 0x000000c7dd0a7212 */ /* 0x000fc800078e3cff */
[----:B------:R-:W-:Y:S08]  /*39f50*/  POPC R20, R20 ;  /* 0x0000001400147309 */ /* 0x000ff00000000000 */
[----:B------:R-:W1:Y:S01]  /*39f60*/  POPC R10, R10 ;  /* 0x0000000a000a7309 */ /* 0x000e620000000000 */
[----:B------:R-:W-:Y:S01]  /*39f70*/  IMAD.IADD R8, R8, 0x1, R18 ;  /* 0x0000000108087824 */ /* 0x000fe200078e0212 */
[----:B-1----:R-:W-:-:S05]  /*39f80*/  IADD3 R10, PT, PT, R20, R10, RZ ;  /* 0x0000000a140a7210 */ /* 0x002fca0007ffe0ff */
[----:B------:R-:W-:Y:S01]  /*39f90*/  IMAD R10, R10, 0x9, R8 ;  /* 0x000000090a0a7824 */ /* 0x000fe200078e0208 */
[----:B------:R-:W-:Y:S02]  /*39fa0*/  LOP3.LUT R18, R222, R200, RZ, 0x3c, !PT ;  /* 0x000000c8de127212 */ /* 0x000fe400078e3cff */
[----:B------:R-:W-:-:S04]  /*39fb0*/  LOP3.LUT R8, R223, R201, RZ, 0x3c, !PT ;  /* 0x000000c9df087212 */ /* 0x000fc800078e3cff */
[----:B------:R-:W-:Y:S08]  /*39fc0*/  POPC R18, R18 ;  /* 0x0000001200127309 */ /* 0x000ff00000000000 */
[----:B------:R-:W1:Y:S01]  /*39fd0*/  POPC R8, R8 ;  /* 0x0000000800087309 */ /* 0x000e620000000000 */
[----:B------:R-:W-:Y:S02]  /*39fe0*/  IMAD.IADD R10, R10, 0x1, R16 ;  /* 0x000000010a0a7824 */ /* 0x000fe400078e0210 */
[----:B-1----:R-:W-:Y:S01]  /*39ff0*/  IMAD.IADD R8, R18, 0x1, R8 ;  /* 0x0000000112087824 */ /* 0x002fe200078e0208 */
[----:B------:R-:W-:-:S03]  /*3a000*/  LOP3.LUT R16, R224, R202, RZ, 0x3c, !PT ;  /* 0x000000cae0107212 */ /* 0x000fc600078e3cff */
[----:B------:R-:W-:Y:S01]  /*3a010*/  IMAD R8, R8, 0x9, R10 ;  /* 0x0000000908087824 */ /* 0x000fe200078e020a */
[----:B------:R-:W-:Y:S02]  /*3a020*/  LOP3.LUT R10, R225, R203, RZ, 0x3c, !PT ;  /* 0x000000cbe10a7212 */ /* 0x000fe400078e3cff */
[----:B------:R-:W-:Y:S08]  /*3a030*/  POPC R16, R16 ;  /* 0x0000001000107309 */ /* 0x000ff00000000000 */
[----:B------:R-:W1:Y:S01]  /*3a040*/  POPC R10, R10 ;  /* 0x0000000a000a7309 */ /* 0x000e620000000000 */
[----:B------:R-:W-:Y:S01]  /*3a050*/  VABSDIFF.U32 R14, R242, R2, RZ ;  /* 0x00000002f20e7214 */ /* 0x000fe200000e00ff */
[----:B------:R-:W-:-:S04]  /*3a060*/  DEPBAR.LE SB5, 0x4 ;  /* 0x0000d1000000791a */ /* 0x000fc80000000000 */
[----:B0-----:R-:W-:Y:S01]  /*3a070*/  LOP3.LUT R2, R12, 0xff, RZ, 0xc0, !PT ;  /* 0x000000ff0c027812 */ /* 0x001fe200078ec0ff */
[----:B------:R-:W-:Y:S02]  /*3a080*/  IMAD.IADD R8, R8, 0x1, R14 ;  /* 0x0000000108087824 */ /* 0x000fe400078e020e */
[----:B-1----:R-:W-:-:S04]  /*3a090*/  IMAD.IADD R10, R16, 0x1, R10 ;  /* 0x00000001100a7824 */ /* 0x002fc800078e020a */
[----:B------:R-:W-:Y:S01]  /*3a0a0*/  IMAD R10, R10, 0x9, R8 ;  /* 0x000000090a0a7824 */ /* 0x000fe200078e0208 */
[----:B------:R-:W-:Y:S01]  /*3a0b0*/  VABSDIFF.U32 R8, R241, R2, RZ ;  /* 0x00000002f1087214 */ /* 0x000fe200000e00ff */
[----:B------:R-:W-:-:S04]  /*3a0c0*/  DEPBAR.LE SB5, 0x3 ;  /* 0x0000d0c00000791a */ /* 0x000fc80000000000 */
[----:B------:R-:W-:Y:S02]  /*3a0d0*/  LOP3.LUT R12, R226, R204, RZ, 0x3c, !PT ;  /* 0x000000cce20c7212 */ /* 0x000fe400078e3cff */
[----:B------:R-:W-:Y:S02]  /*3a0e0*/  IADD3 R10, PT, PT, R10, R8, RZ ;  /* 0x000000080a0a7210 */ /* 0x000fe40007ffe0ff */
[----:B------:R-:W-:Y:S02]  /*3a0f0*/  LOP3.LUT R8, R227, R205, RZ, 0x3c, !PT ;  /* 0x000000cde3087212 */ /* 0x000fe400078e3cff */
[----:B------:R-:W-:Y:S08]  /*3a100*/  POPC R12, R12 ;  /* 0x0000000c000c7309 */ /* 0x000ff00000000000 */
[----:B------:R-:W0:Y:S01]  /*3a110*/  POPC R8, R8 ;  /* 0x0000000800087309 */ /* 0x000e220000000000 */
[----:B------:R-:W-:-:S04]  /*3a120*/  DEPBAR.LE SB5, 0x2 ;  /* 0x0000d0800000791a */ /* 0x000fc80000000000 */
[----:B------:R-:W-:Y:S02]  /*3a130*/  LOP3.LUT R16, R228, R206, RZ, 0x3c, !PT ;  /* 0x000000cee4107212 */ /* 0x000fe400078e3cff */
[----:B------:R-:W-:Y:S01]  /*3a140*/  LOP3.LUT R14, R229, R207, RZ, 0x3c, !PT ;  /* 0x000000cfe50e7212 */ /* 0x000fe200078e3cff */
[----:B------:R1:W-:Y:S03]  /*3a150*/  STL [R1+0x5f8], R2 ;  /* 0x0005f80201007387 */ /* 0x0003e60000100800 */
[----:B------:R-:W-:Y:S01]  /*3a160*/  POPC R16, R16 ;  /* 0x0000001000107309 */ /* 0x000fe20000000000 */
[----:B0-----:R-:W-:Y:S01]  /*3a170*/  IMAD.IADD R8, R12, 0x1, R8 ;  /* 0x000000010c087824 */ /* 0x001fe200078e0208 */
[----:B------:R-:W-:-:S04]  /*3a180*/  DEPBAR.LE SB5, 0x1 ;  /* 0x0000d0400000791a */ /* 0x000fc80000000000 */
[----:B-1----:R-:W-:Y:S02]  /*3a190*/  LOP3.LUT R2, R6, 0xff, RZ, 0xc0, !PT ;  /* 0x000000ff06027812 */ /* 0x002fe400078ec0ff */
[----:B------:R-:W0:Y:S01]  /*3a1a0*/  POPC R14, R14 ;  /* 0x0000000e000e7309 */ /* 0x000e220000000000 */
[----:B------:R-:W-:Y:S01]  /*3a1b0*/  LOP3.LUT R12, R232, R210, RZ, 0x3c, !PT ;  /* 0x000000d2e80c7212 */ /* 0x000fe200078e3cff */
[----:B------:R-:W-:Y:S01]  /*3a1c0*/  IMAD R6, R8, 0x9, R10 ;  /* 0x0000000908067824 */ /* 0x000fe200078e020a */
[----:B------:R-:W-:Y:S02]  /*3a1d0*/  LOP3.LUT R10, R233, R211, RZ, 0x3c, !PT ;  /* 0x000000d3e90a7212 */ /* 0x000fe400078e3cff */
[----:B------:R-:W-:Y:S02]  /*3a1e0*/  LOP3.LUT R20, R230, R208, RZ, 0x3c, !PT ;  /* 0x000000d0e6147212 */ /* 0x000fe400078e3cff */
[----:B------:R-:W-:Y:S01]  /*3a1f0*/  LOP3.LUT R18, R231, R209, RZ, 0x3c, !PT ;  /* 0x000000d1e7127212 */ /* 0x000fe200078e3cff */
[----:B------:R-:W-:Y:S01]  /*3a200*/  POPC R12, R12 ;  /* 0x0000000c000c7309 */ /* 0x000fe20000000000 */
[----:B------:R-:W-:Y:S01]  /*3a210*/  STL [R1+0xee8], R226 ;  /* 0x000ee8e201007387 */ /* 0x000fe20000100800 */
[----:B------:R-:W-:-:S03]  /*3a220*/  VABSDIFF.U32 R8, R240, R2, RZ ;  /* 0x00000002f0087214 */ /* 0x000fc600000e00ff */
[----:B------:R-:W-:Y:S03]  /*3a230*/  STL [R1+0xee4], R227 ;  /* 0x000ee4e301007387 */ /* 0x000fe60000100800 */
[----:B------:R-:W1:Y:S01]  /*3a240*/  POPC R10, R10 ;  /* 0x0000000a000a7309 */ /* 0x000e620000000000 */
[----:B------:R-:W-:Y:S01]  /*3a250*/  STL [R1+0xee0], R228 ;  /* 0x000ee0e401007387 */ /* 0x000fe20000100800 */
[----:B------:R-:W-:-:S03]  /*3a260*/  IMAD.IADD R8, R6, 0x1, R8 ;  /* 0x0000000106087824 */ /* 0x000fc600078e0208 */
[----:B------:R-:W-:Y:S03]  /*3a270*/  STL [R1+0xedc], R229 ;  /* 0x000edce501007387 */ /* 0x000fe60000100800 */
[----:B------:R-:W-:Y:S01]  /*3a280*/  POPC R20, R20 ;  /* 0x0000001400147309 */ /* 0x000fe20000000000 */
[----:B------:R-:W-:Y:S01]  /*3a290*/  STL [R1+0xed8], R230 ;  /* 0x000ed8e601007387 */ /* 0x000fe20000100800 */
[----:B0-----:R-:W-:-:S03]  /*3a2a0*/  IMAD.IADD R6, R16, 0x1, R14 ;  /* 0x0000000110067824 */ /* 0x001fc600078e020e */
[----:B------:R-:W-:Y:S03]  /*3a2b0*/  STL [R1+0xed4], R231 ;  /* 0x000ed4e701007387 */ /* 0x000fe60000100800 */
[----:B------:R-:W0:Y:S01]  /*3a2c0*/  POPC R18, R18 ;  /* 0x0000001200127309 */ /* 0x000e220000000000 */
[----:B------:R-:W-:Y:S04]  /*3a2d0*/  STL [R1+0xed0], R232 ;  /* 0x000ed0e801007387 */ /* 0x000fe80000100800 */
[----:B------:R2:W-:Y:S01]  /*3a2e0*/  STL [R1+0x5f4], R2 ;  /* 0x0005f40201007387 */ /* 0x0005e20000100800 */
[----:B-1----:R-:W-:Y:S02]  /*3a2f0*/  IMAD.IADD R59, R12, 0x1, R10 ;  /* 0x000000010c3b7824 */ /* 0x002fe400078e020a */
[----:B------:R-:W-:Y:S01]  /*3a300*/  IMAD.MOV.U32 R239, RZ, RZ, R13 ;  /* 0x000000ffffef7224 */ /* 0x000fe200078e000d */
[----:B--2--5:R-:W-:Y:S01]  /*3a310*/  LOP3.LUT R2, R4, 0xff, RZ, 0xc0, !PT ;  /* 0x000000ff04027812 */ /* 0x024fe200078ec0ff */
[----:B------:R-:W-:-:S03]  /*3a320*/  IMAD R4, R6, 0x9, R8 ;  /* 0x0000000906047824 */ /* 0x000fc600078e0208 */
[----:B------:R-:W-:Y:S01]  /*3a330*/  VABSDIFF.U32 R6, R63, R2, RZ ;  /* 0x000000023f067214 */ /* 0x000fe200000e00ff */
[--C-:B------:R-:W-:Y:S01]  /*3a340*/  IMAD.MOV.U32 R10, RZ, RZ, R238.reuse ;  /* 0x000000ffff0a7224 */ /* 0x100fe200078e00ee */
[----:B------:R-:W-:Y:S01]  /*3a350*/  MOV R241, R15 ;  /* 0x0000000f00f17202 */ /* 0x000fe20000000f00 */
[----:B------:R-:W-:Y:S01]  /*3a360*/  IMAD.MOV.U32 R240, RZ, RZ, R238 ;  /* 0x000000fffff07224 */ /* 0x000fe200078e00ee */
[----:B------:R-:W-:Y:S01]  /*3a370*/  MOV R12, R238 ;  /* 0x000000ee000c7202 */ /* 0x000fe20000000f00 */
[----:B------:R-:W-:Y:S01]  /*3a380*/  IMAD.IADD R6, R4, 0x1, R6 ;  /* 0x0000000104067824 */ /* 0x000fe200078e0206 */
[----:B0-----:R-:W-:Y:S01]  /*3a390*/  IADD3 R4, PT, PT, R20, R18, RZ ;  /* 0x0000001214047210 */ /* 0x001fe20007ffe0ff */
[----:B------:R-:W-:Y:S01]  /*3a3a0*/  IMAD.MOV.U32 R243, RZ, RZ, R17 ;  /* 0x000000fffff37224 */ /* 0x000fe200078e0011 */
        /* <DEDUP_REMOVED lines=21> */
[----:B------:R-:W-:Y:S02]  /*3a500*/  IMAD.MOV.U32 R247, RZ, RZ, R21 ;  /* 0x000000fffff77224 */ /* 0x000fe400078e0015 */
[----:B------:R-:W-:-:S02]  /*3a510*/  VIADD R234, R252, 0x6 ;  /* 0x00000006fcea7836 */ /* 0x000fc40000000000 */
[----:B------:R-:W-:Y:S01]  /*3a520*/  IMAD.MOV.U32 R249, RZ, RZ, R23 ;  /* 0x000000fffff97224 */ /* 0x000fe200078e0017 */
[----:B------:R-:W-:Y:S01]  /*3a530*/  MOV R251, R25 ;  /* 0x0000001900fb7202 */ /* 0x000fe20000000f00 */
[----:B------:R-:W-:Y:S01]  /*3a540*/  TEX.LL RZ, R246, R246, R0, UR10, 2D, 0x3 ;  /* 0x28ff0a00f6f67f60 */ /* 0x000fe200089e03ff */
[----:B------:R-:W-:Y:S01]  /*3a550*/  TEX.LL RZ, R47, R20, R0, UR6, 2D, 0x1 ;  /* 0x28ff0600142f7f60 */ /* 0x000fe200089e01ff */
[----:B------:R-:W-:Y:S01]  /*3a560*/  I2FP.F32.U32 R234, R234 ;  /* 0x000000ea00ea7245 */ /* 0x000fe20000201000 */
[----:B------:R-:W-:Y:S01]  /*3a570*/  IMAD.MOV.U32 R235, RZ, RZ, R3 ;  /* 0x000000ffffeb7224 */ /* 0x000fe200078e0003 */
[----:B------:R-:W-:Y:S01]  /*3a580*/  TEX.LL RZ, R248, R248, R0, UR10, 2D, 0x3 ;  /* 0x28ff0a00f8f87f60 */ /* 0x000fe200089e03ff */
[----:B------:R-:W-:Y:S01]  /*3a590*/  TEX.LL RZ, R45, R22, R0, UR6, 2D, 0x1 ;  /* 0x28ff0600162d7f60 */ /* 0x000fe200089e01ff */
[----:B------:R-:W-:Y:S01]  /*3a5a0*/  TEX.LL RZ, R250, R250, R0, UR10, 2D, 0x3 ;  /* 0x28ff0a00fafa7f60 */ /* 0x000fe200089e03ff */
[----:B------:R-:W-:Y:S01]  /*3a5b0*/  TEX.LL RZ, R43, R24, R0, UR6, 2D, 0x1 ;  /* 0x28ff0600182b7f60 */ /* 0x000fe200089e01ff */
[----:B------:R0:W-:Y:S01]  /*3a5c0*/  STL [R1+0xecc], R233 ;  /* 0x000ecce901007387 */ /* 0x0001e20000100800 */
        /* <DEDUP_REMOVED lines=9> */
[----:B0-----:R0:W5:Y:S01]  /*3a660*/  TEX.LL RZ, R232, R234, R0, UR10, 2D, 0x3 ;  /* 0x28ff0a00eae87f60 */ /* 0x00116200089e03ff */
        /* <DEDUP_REMOVED lines=9> */
[----:B------:R-:W-:Y:S01]  /*3a700*/  IMAD.MOV.U32 R72, RZ, RZ, R234 ;  /* 0x000000ffff487224 */ /* 0x000fe200078e00ea */
[----:B0-----:R-:W-:Y:S01]  /*3a710*/  IADD3 R234, PT, PT, R252, 0x6, RZ ;  /* 0x00000006fcea7810 */ /* 0x001fe20007ffe0ff */
[----:B------:R-:W-:Y:S02]  /*3a720*/  IMAD.MOV.U32 R41, RZ, RZ, R3 ;  /* 0x000000ffff297224 */ /* 0x000fe400078e0003 */
[----:B------:R-:W-:Y:S01]  /*3a730*/  IMAD.MOV.U32 R39, RZ, RZ, R5 ;  /* 0x000000ffff277224 */ /* 0x000fe200078e0005 */
[----:B------:R-:W-:Y:S01]  /*3a740*/  I2FP.F32.U32 R234, R234 ;  /* 0x000000ea00ea7245 */ /* 0x000fe20000201000 */
[----:B------:R-:W-:-:S02]  /*3a750*/  IMAD.MOV.U32 R35, RZ, RZ, R9 ;  /* 0x000000ffff237224 */ /* 0x000fc400078e0009 */
[----:B------:R-:W-:Y:S02]  /*3a760*/  IMAD.MOV.U32 R33, RZ, RZ, R11 ;  /* 0x000000ffff217224 */ /* 0x000fe400078e000b */
[----:B------:R-:W-:Y:S01]  /*3a770*/  IMAD.MOV.U32 R235, RZ, RZ, R7 ;  /* 0x000000ffffeb7224 */ /* 0x000fe200078e0007 */
[----:B------:R-:W-:Y:S01]  /*3a780*/  TEX.LL RZ, R41, R40, R0, UR6, 2D, 0x1 ;  /* 0x28ff060028297f60 */ /* 0x000fe200089e01ff */
[----:B------:R-:W-:Y:S02]  /*3a790*/  TEX.LL RZ, R39, R38, R0, UR6, 2D, 0x1 ;  /* 0x28ff060026277f60 */ /* 0x000fe400089e01ff */
[----:B------:R0:W-:Y:S01]  /*3a7a0*/  TEX.LL RZ, R37, R234, R0, UR6, 2D, 0x1 ;  /* 0x28ff0600ea257f60 */ /* 0x0001e200089e01ff */
[----:B------:R-:W-:Y:S01]  /*3a7b0*/  TEX.LL RZ, R35, R34, R0, UR6, 2D, 0x1 ;  /* 0x28ff060022237f60 */ /* 0x000fe200089e01ff */
[----:B------:R-:W-:Y:S01]  /*3a7c0*/  TEX.LL RZ, R33, R32, R0, UR6, 2D, 0x1 ;  /* 0x28ff060020217f60 */ /* 0x000fe200089e01ff */
[----:B------:R-:W-:Y:S01]  /*3a7d0*/  VIADD R236, R252, 0x7 ;  /* 0x00000007fcec7836 */ /* 0x000fe20000000000 */
[----:B------:R-:W-:Y:S01]  /*3a7e0*/  MOV R29, R15 ;  /* 0x0000000f001d7202 */ /* 0x000fe20000000f00 */
[----:B------:R-:W-:-:S02]  /*3a7f0*/  IMAD.MOV.U32 R31, RZ, RZ, R13 ;  /* 0x000000ffff1f7224 */ /* 0x000fc400078e000d */
[----:B------:R-:W-:Y:S01]  /*3a800*/  IMAD.MOV.U32 R27, RZ, RZ, R17 ;  /* 0x000000ffff1b7224 */ /* 0x000fe200078e0011 */
[----:B------:R-:W-:Y:S01]  /*3a810*/  I2FP.F32.U32 R236, R236 ;  /* 0x000000ec00ec7245 */ /* 0x000fe20000201000 */
[----:B------:R-:W-:Y:S02]  /*3a820*/  IMAD.MOV.U32 R89, RZ, RZ, R21 ;  /* 0x000000ffff597224 */ /* 0x000fe400078e0015 */
[----:B------:R-:W-:Y:S01]  /*3a830*/  TEX.LL RZ, R31, R30, R0, UR6, 2D, 0x1 ;  /* 0x28ff06001e1f7f60 */ /* 0x000fe200089e01ff */
[----:B------:R-:W-:Y:S01]  /*3a840*/  TEX.LL RZ, R29, R28, R0, UR6, 2D, 0x1 ;  /* 0x28ff06001c1d7f60 */ /* 0x000fe200089e01ff */
[----:B------:R-:W-:Y:S01]  /*3a850*/  TEX.LL RZ, R27, R26, R0, UR6, 2D, 0x1 ;  /* 0x28ff06001a1b7f60 */ /* 0x000fe200089e01ff */
[----:B0-----:R-:W-:Y:S02]  /*3a860*/  VIADD R234, R252, 0x6 ;  /* 0x00000006fcea7836 */ /* 0x001fe40000000000 */
[----:B------:R-:W-:-:S03]  /*3a870*/  IMAD.MOV.U32 R235, RZ, RZ, R19 ;  /* 0x000000ffffeb7224 */ /* 0x000fc600078e0013 */
[----:B------:R-:W-:Y:S01]  /*3a880*/  I2FP.F32.U32 R234, R234 ;  /* 0x000000ea00ea7245 */ /* 0x000fe20000201000 */
[----:B------:R-:W-:Y:S02]  /*3a890*/  IMAD.MOV.U32 R87, RZ, RZ, R23 ;  /* 0x000000ffff577224 */ /* 0x000fe400078e0017 */
[----:B------:R-:W-:Y:S01]  /*3a8a0*/  IMAD.MOV.U32 R85, RZ, RZ, R25 ;  /* 0x000000ffff557224 */ /* 0x000fe200078e0019 */
[----:B------:R0:W-:Y:S01]  /*3a8b0*/  TEX.LL RZ, R24, R234, R0, UR6, 2D, 0x1 ;  /* 0x28ff0600ea187f60 */ /* 0x0001e200089e01ff */
[----:B------:R-:W-:Y:S01]  /*3a8c0*/  TEX.LL RZ, R22, R88, R0, UR6, 2D, 0x1 ;  /* 0x28ff060058167f60 */ /* 0x000fe200089e01ff */
[----:B------:R-:W-:Y:S01]  /*3a8d0*/  TEX.LL RZ, R20, R86, R0, UR6, 2D, 0x1 ;  /* 0x28ff060056147f60 */ /* 0x000fe200089e01ff */
[----:B------:R-:W-:Y:S01]  /*3a8e0*/  TEX.LL RZ, R18, R84, R0, UR6, 2D, 0x1 ;  /* 0x28ff060054127f60 */ /* 0x000fe200089e01ff */
[----:B------:R-:W-:Y:S01]  /*3a8f0*/  IMAD R61, R4, 0x9, R6 ;  /* 0x00000009043d7824 */ /* 0x000fe200078e0206 */
[----:B------:R-:W-:Y:S01]  /*3a900*/  MOV R6, R236 ;  /* 0x000000ec00067202 */ /* 0x000fe20000000f00 */
[----:B------:R-:W-:-:S02]  /*3a910*/  IMAD.MOV.U32 R4, RZ, RZ, R236 ;  /* 0x000000ffff047224 */ /* 0x000fc400078e00ec */
[--C-:B------:R-:W-:Y:S02]  /*3a920*/  IMAD.MOV.U32 R8, RZ, RZ, R236.reuse ;  /* 0x000000ffff087224 */ /* 0x100fe400078e00ec */
[----:B------:R-:W-:Y:S02]  /*3a930*/  IMAD.MOV.U32 R83, RZ, RZ, R11 ;  /* 0x000000ffff537224 */ /* 0x000fe400078e000b */
[--C-:B------:R-:W-:Y:S02]  /*3a940*/  IMAD.MOV.U32 R82, RZ, RZ, R236.reuse ;  /* 0x000000ffff527224 */ /* 0x100fe400078e00ec */
[----:B0-----:R-:W-:Y:S01]  /*3a950*/  IMAD.MOV.U32 R234, RZ, RZ, R236 ;  /* 0x000000ffffea7224 */ /* 0x001fe200078e00ec */
[----:B------:R-:W-:-:S04]  /*3a960*/  MOV R235, R3 ;  /* 0x0000000300eb7202 */ /* 0x000fc80000000f00 */
[----:B------:R0:W-:Y:S01]  /*3a970*/  TEX.LL RZ, R16, R234, R0, UR6, 2D, 0x1 ;  /* 0x28ff0600ea107f60 */ /* 0x0001e200089e01ff */
[----:B------:R-:W-:Y:S01]  /*3a980*/  TEX.LL RZ, R14, R4, R0, UR6, 2D, 0x1 ;  /* 0x28ff0600040e7f60 */ /* 0x000fe200089e01ff */
[----:B------:R-:W-:Y:S01]  /*3a990*/  TEX.LL RZ, R12, R6, R0, UR6, 2D, 0x1 ;  /* 0x28ff0600060c7f60 */ /* 0x000fe200089e01ff */
[----:B------:R-:W-:Y:S01]  /*3a9a0*/  TEX.LL RZ, R10, R8, R0, UR6, 2D, 0x1 ;  /* 0x28ff0600080a7f60 */ /* 0x000fe200089e01ff */
[----:B------:R-:W-:Y:S01]  /*3a9b0*/  TEX.LL RZ, R8, R82, R0, UR6, 2D, 0x1 ;  /* 0x28ff060052087f60 */ /* 0x000fe200089e01ff */
[----:B------:R-:W-:Y:S01]  /*3a9c0*/  IMAD.MOV.U32 R79, RZ, RZ, R5 ;  /* 0x000000ffff4f7224 */ /* 0x000fe200078e0005 */
[----:B------:R-:W-:Y:S01]  /*3a9d0*/  MOV R63, R7 ;  /* 0x00000007003f7202 */ /* 0x000fe20000000f00 */
[----:B------:R-:W-:Y:S02]  /*3a9e0*/  IMAD.MOV.U32 R81, RZ, RZ, R15 ;  /* 0x000000ffff517224 */ /* 0x000fe400078e000f */
[----:B------:R-:W-:Y:S02]  /*3a9f0*/  IMAD.MOV.U32 R80, RZ, RZ, R236 ;  /* 0x000000ffff507224 */ /* 0x000fe400078e00ec */
[----:B0-----:R-:W-:-:S04]  /*3aa00*/  IMAD.MOV.U32 R235, RZ, RZ, R13 ;  /* 0x000000ffffeb7224 */ /* 0x001fc800078e000d */
[----:B------:R0:W-:Y:S01]  /*3aa10*/  TEX.LL RZ, R6, R234, R0, UR6, 2D, 0x1 ;  /* 0x28ff0600ea067f60 */ /* 0x0001e200089e01ff */
[----:B------:R1:W-:Y:S01]  /*3aa20*/  TEX.LL RZ, R4, R80, R0, UR6, 2D, 0x1 ;  /* 0x28ff060050047f60 */ /* 0x0003e200089e01ff */
[----:B------:R-:W5:Y:S01]  /*3aa30*/  TEX.LL RZ, R78, R78, R0, UR10, 2D, 0x3 ;  /* 0x28ff0a004e4e7f60 */ /* 0x000f6200089e03ff */
[----:B------:R-:W5:Y:S01]  /*3aa40*/  TEX.LL RZ, R62, R62, R0, UR10, 2D, 0x3 ;  /* 0x28ff0a003e3e7f60 */ /* 0x000f6200089e03ff */
[----:B0-----:R-:W-:Y:S02]  /*3aa50*/  VIADD R234, R252, 0x6 ;  /* 0x00000006fcea7836 */ /* 0x001fe40000000000 */
[----:B------:R-:W-:-:S03]  /*3aa60*/  IMAD.MOV.U32 R235, RZ, RZ, R9 ;  /* 0x000000ffffeb7224 */ /* 0x000fc600078e0009 */
[----:B------:R-:W-:-:S06]  /*3aa70*/  I2FP.F32.U32 R234, R234 ;  /* 0x000000ea00ea7245 */ /* 0x000fcc0000201000 */
[----:B------:R-:W5:Y:S01]  /*3aa80*/  TEX.LL RZ, R234, R234, R0, UR10, 2D, 0x3 ;  /* 0x28ff0a00eaea7f60 */ /* 0x000f6200089e03ff */
[----:B------:R-:W-:Y:S04]  /*3aa90*/  STL [R1+0x5f0], R2 ;  /* 0x0005f00201007387 */ /* 0x000fe80000100800 */
[----:B------:R-:W2:Y:S04]  /*3aaa0*/  LDL R36, [R1+0xa18] ;  /* 0x000a180001247983 */ /* 0x000ea80000100800 */
[----:B------:R-:W3:Y:S04]  /*3aab0*/  LDL R52, [R1+0xa14] ;  /* 0x000a140001347983 */ /* 0x000ee80000100800 */
[----:B------:R-:W3:Y:S04]  /*3aac0*/  LDL R75, [R1+0xa0c] ;  /* 0x000a0c00014b7983 */ /* 0x000ee80000100800 */
[----:B------:R-:W3:Y:S04]  /*3aad0*/  LDL R212, [R1+0x528] ;  /* 0x0005280001d47983 */ /* 0x000ee80000100800 */
[----:B------:R-:W3:Y:S04]  /*3aae0*/  LDL R213, [R1+0x52c] ;  /* 0x00052c0001d57983 */ /* 0x000ee80000100800 */
[----:B------:R-:W3:Y:S04]  /*3aaf0*/  LDL R214, [R1+0x538] ;  /* 0x0005380001d67983 */ /* 0x000ee80000100800 */
[----:B------:R-:W3:Y:S04]  /*3ab00*/  LDL R215, [R1+0x53c] ;  /* 0x00053c0001d77983 */ /* 0x000ee80000100800 */
[----:B------:R-:W3:Y:S01]  /*3ab10*/  LDL R216, [R1+0x548] ;  /* 0x0005480001d87983 */ /* 0x000ee20000100800 */
[----:B------:R-:W-:-:S06]  /*3ab20*/  IMAD.MOV.U32 R65, RZ, RZ, R11 ;  /* 0x000000ffff417224 */ /* 0x000fcc00078e000b */
[----:B------:R-:W5:Y:S01]  /*3ab30*/  TEX.LL RZ, R64, R64, R0, UR10, 2D, 0x3 ;  /* 0x28ff0a0040407f60 */ /* 0x000f6200089e03ff */
[----:B------:R-:W-:-:S04]  /*3ab40*/  DEPBAR.LE SB5, 0x4 ;  /* 0x0000d1000000791a */ /* 0x000fc80000000000 */
[----:B------:R-:W-:Y:S04]  /*3ab50*/  STL.64 [R1+0x120], R232 ;  /* 0x000120e801007387 */ /* 0x000fe80000100a00 */
[----:B------:R-:W3:Y:S04]  /*3ab60*/  LDL.LU.64 R88, [R1+0x1258] ;  /* 0x0012580001587983 */ /* 0x000ee80000300a00 */
[----:B------:R-:W3:Y:S04]  /*3ab70*/  LDL.LU.64 R86, [R1+0x1250] ;  /* 0x0012500001567983 */ /* 0x000ee80000300a00 */
[----:B------:R-:W3:Y:S04]  /*3ab80*/  LDL.LU.64 R84, [R1+0x1248] ;  /* 0x0012480001547983 */ /* 0x000ee80000300a00 */
[----:B------:R-:W3:Y:S04]  /*3ab90*/  LDL.LU.64 R82, [R1+0x1240] ;  /* 0x0012400001527983 */ /* 0x000ee80000300a00 */
[----:B-1----:R-:W3:Y:S01]  /*3aba0*/  LDL.LU.64 R80, [R1+0x1238] ;  /* 0x0012380001507983 */ /* 0x002ee20000300a00 */
[----:B------:R-:W-:-:S04]  /*3abb0*/  DEPBAR.LE SB5, 0x2 ;  /* 0x0000d0800000791a */ /* 0x000fc80000000000 */
[----:B------:R0:W-:Y:S04]  /*3abc0*/  STL.64 [R1+0x118], R78 ;  /* 0x0001184e01007387 */ /* 0x0001e80000100a00 */
[----:B0-----:R-:W3:Y:S04]  /*3abd0*/  LDL.LU.64 R78, [R1+0x1230] ;  /* 0x00123000014e7983 */ /* 0x001ee80000300a00 */
[----:B------:R0:W-:Y:S01]  /*3abe0*/  STL.64 [R1+0x110], R62 ;  /* 0x0001103e01007387 */ /* 0x0001e20000100a00 */
[----:B------:R-:W-:-:S04]  /*3abf0*/  DEPBAR.LE SB5, 0x1 ;  /* 0x0000d0400000791a */ /* 0x000fc80000000000 */
[----:B0-----:R-:W-:Y:S01]  /*3ac00*/  IMAD.MOV.U32 R63, RZ, RZ, R234 ;  /* 0x000000ffff3f7224 */ /* 0x001fe200078e00ea */
[----:B------:R-:W-:Y:S01]  /*3ac10*/  IADD3 R234, PT, PT, R252, 0x6, RZ ;  /* 0x00000006fcea7810 */ /* 0x000fe20007ffe0ff */
[----:B------:R-:W3:Y:S03]  /*3ac20*/  LDL.LU R62, [R1+0x122c] ;  /* 0x00122c00013e7983 */ /* 0x000ee60000300800 */
[----:B------:R-:W-:Y:S01]  /*3ac30*/  I2FP.F32.U32 R234, R234 ;  /* 0x000000ea00ea7245 */ /* 0x000fe20000201000 */
[----:B------:R0:W-:Y:S02]  /*3ac40*/  STL [R1+0x10c], R235 ;  /* 0x00010ceb01007387 */ /* 0x0001e40000100800 */
[----:B0-----:R-:W-:-:S06]  /*3ac50*/  IMAD.MOV.U32 R235, RZ, RZ, R13 ;  /* 0x000000ffffeb7224 */ /* 0x001fcc00078e000d */
[----:B------:R-:W5:Y:S01]  /*3ac60*/  TEX.LL RZ, R234, R234, R0, UR10, 2D, 0x3 ;  /* 0x28ff0a00eaea7f60 */ /* 0x000f6200089e03ff */
[----:B------:R-:W-:Y:S01]  /*3ac70*/  IMAD.MOV.U32 R77, RZ, RZ, R17 ;  /* 0x000000ffff4d7224 */ /* 0x000fe200078e0011 */
[----:B------:R-:W-:Y:S01]  /*3ac80*/  MOV R229, R21 ;  /* 0x0000001500e57202 */ /* 0x000fe20000000f00 */
[----:B------:R-:W-:Y:S02]  /*3ac90*/  IMAD.MOV.U32 R71, RZ, RZ, R15 ;  /* 0x000000ffff477224 */ /* 0x000fe400078e000f */
[----:B------:R-:W-:Y:S01]  /*3aca0*/  IMAD.MOV.U32 R231, RZ, RZ, R19 ;  /* 0x000000ffffe77224 */ /* 0x000fe200078e0013 */
[----:B-----5:R-:W-:Y:S01]  /*3acb0*/  STL [R1+0x100], R64 ;  /* 0x0001004001007387 */ /* 0x020fe20000100800 */
[----:B------:R-:W-:-:S03]  /*3acc0*/  IMAD.MOV.U32 R38, RZ, RZ, R234 ;  /* 0x000000ffff267224 */ /* 0x000fc600078e00ea */
[----:B------:R0:W-:Y:S01]  /*3acd0*/  STL.64 [R1+0xf8], R234 ;  /* 0x0000f8ea01007387 */ /* 0x0001e20000100a00 */
[----:B------:R-:W-:Y:S02]  /*3ace0*/  IMAD.MOV.U32 R50, RZ, RZ, R235 ;  /* 0x000000ffff327224 */ /* 0x000fe400078e00eb */
[----:B0-----:R-:W5:Y:S01]  /*3acf0*/  TEX.LL RZ, R234, R70, R0, UR10, 2D, 0x3 ;  /* 0x28ff0a0046ea7f60 */ /* 0x001f6200089e03ff */
[----:B------:R-:W5:Y:S01]  /*3ad00*/  TEX.LL RZ, R76, R76, R0, UR10, 2D, 0x3 ;  /* 0x28ff0a004c4c7f60 */ /* 0x000f6200089e03ff */
[----:B------:R-:W-:Y:S01]  /*3ad10*/  TEX.LL RZ, R230, R230, R0, UR10, 2D, 0x3 ;  /* 0x28ff0a00e6e67f60 */ /* 0x000fe200089e03ff */
[----:B------:R-:W5:Y:S01]  /*3ad20*/  TEX.LL RZ, R228, R228, R0, UR10, 2D, 0x3 ;  /* 0x28ff0a00e4e47f60 */ /* 0x000f6200089e03ff */
[----:B------:R-:W-:Y:S02]  /*3ad30*/  IMAD.MOV.U32 R67, RZ, RZ, R23 ;  /* 0x000000ffff437224 */ /* 0x000fe400078e0017 */
[----:B------:R-:W-:Y:S02]  /*3ad40*/  IMAD.MOV.U32 R227, RZ, RZ, R5 ;  /* 0x000000ffffe37224 */ /* 0x000fe400078e0005 */
[----:B------:R-:W-:-:S02]  /*3ad50*/  IMAD.MOV.U32 R226, RZ, RZ, R236 ;  /* 0x000000ffffe27224 */ /* 0x000fc400078e00ec */
[----:B------:R-:W-:Y:S02]  /*3ad60*/  IMAD.MOV.U32 R73, RZ, RZ, R25 ;  /* 0x000000ffff497224 */ /* 0x000fe400078e0019 */
[----:B------:R-:W-:Y:S02]  /*3ad70*/  IMAD.MOV.U32 R225, RZ, RZ, R7 ;  /* 0x000000ffffe17224 */ /* 0x000fe400078e0007 */
[--C-:B------:R-:W-:Y:S01]  /*3ad80*/  IMAD.MOV.U32 R224, RZ, RZ, R236.reuse ;  /* 0x000000ffffe07224 */ /* 0x100fe200078e00ec */
[----:B------:R-:W-:Y:S01]  /*3ad90*/  MOV R221, R11 ;  /* 0x0000000b00dd7202 */ /* 0x000fe20000000f00 */
[----:B------:R-:W-:Y:S01]  /*3ada0*/  IMAD.MOV.U32 R223, RZ, RZ, R9 ;  /* 0x000000ffffdf7224 */ /* 0x000fe200078e0009 */
[----:B------:R-:W-:Y:S01]  /*3adb0*/  MOV R220, R236 ;  /* 0x000000ec00dc7202 */ /* 0x000fe20000000f00 */
[----:B------:R-:W-:Y:S01]  /*3adc0*/  IMAD.MOV.U32 R222, RZ, RZ, R236 ;  /* 0x000000ffffde7224 */ /* 0x000fe200078e00ec */
[----:B------:R-:W5:Y:S01]  /*3add0*/  TEX.LL RZ, R66, R66, R0, UR10, 2D, 0x3 ;  /* 0x28ff0a0042427f60 */ /* 0x000f6200089e03ff */
[----:B------:R-:W-:-:S02]  /*3ade0*/  IMAD.MOV.U32 R219, RZ, RZ, R13 ;  /* 0x000000ffffdb7224 */ /* 0x000fc400078e000d */
[----:B------:R-:W-:Y:S01]  /*3adf0*/  IMAD.MOV.U32 R218, RZ, RZ, R236 ;  /* 0x000000ffffda7224 */ /* 0x000fe200078e00ec */
[----:B------:R-:W-:-:S04]  /*3ae00*/  DEPBAR.LE SB5, 0x2 ;  /* 0x0000d0800000791a */ /* 0x000fc80000000000 */
[----:B------:R-:W-:Y:S01]  /*3ae10*/  STL.64 [R1+0xf0], R234 ;  /* 0x0000f0ea01007387 */ /* 0x000fe20000100a00 */
[----:B------:R-:W-:-:S03]  /*3ae20*/  IMAD.MOV.U32 R58, RZ, RZ, R76 ;  /* 0x000000ffff3a7224 */ /* 0x000fc600078e004c */
[----:B------:R0:W-:Y:S01]  /*3ae30*/  STL.64 [R1+0xe8], R76 ;  /* 0x0000e84c01007387 */ /* 0x0001e20000100a00 */
[----:B------:R-:W-:-:S04]  /*3ae40*/  DEPBAR.LE SB5, 0x1 ;  /* 0x0000d0400000791a */ /* 0x000fc80000000000 */
[----:B------:R-:W-:Y:S01]  /*3ae50*/  IMAD.MOV.U32 R71, RZ, RZ, R229 ;  /* 0x000000ffff477224 */ /* 0x000fe200078e00e5 */
[----:B------:R-:W-:Y:S04]  /*3ae60*/  STL.64 [R1+0xe0], R230 ;  /* 0x0000e0e601007387 */ /* 0x000fe80000100a00 */
[----:B------:R1:W-:Y:S01]  /*3ae70*/  STL.64 [R1+0xd8], R228 ;  /* 0x0000d8e401007387 */ /* 0x0003e20000100a00 */
[----:B0-----:R-:W-:Y:S02]  /*3ae80*/  MOV R76, R228 ;  /* 0x000000e4004c7202 */ /* 0x001fe40000000f00 */
[----:B-1----:R-:W-:Y:S01]  /*3ae90*/  TEX.LL RZ, R228, R72, R0, UR10, 2D, 0x3 ;  /* 0x28ff0a0048e47f60 */ /* 0x002fe200089e03ff */
        /* <DEDUP_REMOVED lines=9> */
[----:B------:R-:W-:-:S02]  /*3af30*/  IMAD.MOV.U32 R54, RZ, RZ, R235 ;  /* 0x000000ffff367224 */ /* 0x000fc400078e00eb */
[----:B------:R-:W-:Y:S01]  /*3af40*/  TEX.LL RZ, R234, R68, R0, UR10, 2D, 0x3 ;  /* 0x28ff0a0044ea7f60 */ /* 0x000fe200089e03ff */
[----:B-----5:R-:W-:Y:S01]  /*3af50*/  STL.64 [R1+0xd0], R66 ;  /* 0x0000d04201007387 */ /* 0x020fe20000100a00 */
[----:B------:R-:W-:Y:S01]  /*3af60*/  IMAD.MOV.U32 R40, RZ, RZ, R218 ;  /* 0x000000ffff287224 */ /* 0x000fe200078e00da */
[----:B------:R-:W-:Y:S02]  /*3af70*/  MOV R28, R219 ;  /* 0x000000db001c7202 */ /* 0x000fe40000000f00 */
[----:B------:R-:W5:Y:S01]  /*3af80*/  TEX.LL RZ, R218, R236, R0, UR10, 2D, 0x3 ;  /* 0x28ff0a00ecda7f60 */ /* 0x000f6200089e03ff */
[----:B------:R-:W-:Y:S01]  /*3af90*/  LOP3.LUT R57, R57, 0xff, RZ, 0xc0, !PT ;  /* 0x000000ff39397812 */ /* 0x000fe200078ec0ff */
[----:B------:R-:W-:Y:S04]  /*3afa0*/  STL.64 [R1+0xc8], R228 ;  /* 0x0000c8e401007387 */ /* 0x000fe80000100a00 */
[----:B------:R2:W-:Y:S04]  /*3afb0*/  STL [R1+0x5ec], R57 ;  /* 0x0005ec3901007387 */ /* 0x0005e80000100800 */
[----:B------:R-:W3:Y:S01]  /*3afc0*/  LDL R217, [R1+0x54c] ;  /* 0x00054c0001d97983 */ /* 0x000ee20000100800 */
[----:B--2---:R-:W-:-:S03]  /*3afd0*/  VABSDIFF.U32 R57, R36, R57, RZ ;  /* 0x0000003924397214 */ /* 0x004fc600000e00ff */
[----:B------:R-:W2:Y:S02]  /*3afe0*/  LDL R36, [R1+0xa08] ;  /* 0x000a080001247983 */ /* 0x000ea40000100800 */
[----:B------:R-:W-:Y:S01]  /*3aff0*/  IMAD.IADD R57, R61, 0x1, R57 ;  /* 0x000000013d397824 */ /* 0x000fe200078e0239 */
[----:B---3--:R-:W-:-:S03]  /*3b000*/  LOP3.LUT R61, R238, R212, RZ, 0x3c, !PT ;  /* 0x000000d4ee3d7212 */ /* 0x008fc600078e3cff */
[----:B------:R-:W-:Y:S01]  /*3b010*/  IMAD R57, R59, 0x9, R57 ;  /* 0x000000093b397824 */ /* 0x000fe200078e0239 */
[----:B------:R-:W-:Y:S02]  /*3b020*/  LOP3.LUT R59, R239, R213, RZ, 0x3c, !PT ;  /* 0x000000d5ef3b7212 */ /* 0x000fe400078e3cff */
[----:B------:R-:W-:Y:S08]  /*3b030*/  POPC R61, R61 ;  /* 0x0000003d003d7309 */ /* 0x000ff00000000000 */
[----:B------:R-:W0:Y:S01]  /*3b040*/  POPC R59, R59 ;  /* 0x0000003b003b7309 */ /* 0x000e220000000000 */
[----:B------:R-:W-:Y:S04]  /*3b050*/  STL [R1+0xec8], R238 ;  /* 0x000ec8ee01007387 */ /* 0x000fe80000100800 */
[----:B------:R-:W-:Y:S01]  /*3b060*/  STL [R1+0xec4], R239 ;  /* 0x000ec4ef01007387 */ /* 0x000fe20000100800 */
[----:B------:R-:W-:-:S02]  /*3b070*/  IMAD.MOV.U32 R48, RZ, RZ, R220 ;  /* 0x000000ffff307224 */ /* 0x000fc400078e00dc */
[----:B------:R-:W-:Y:S02]  /*3b080*/  IMAD.MOV.U32 R44, RZ, RZ, R221 ;  /* 0x000000ffff2c7224 */ /* 0x000fe400078e00dd */
[----:B-----5:R-:W-:Y:S01]  /*3b090*/  IMAD.MOV.U32 R69, RZ, RZ, R218 ;  /* 0x000000ffff457224 */ /* 0x020fe200078e00da */
[----:B------:R-:W-:Y:S01]  /*3b0a0*/  LOP3.LUT R218, R55, 0xff, RZ, 0xc0, !PT ;  /* 0x000000ff37da7812 */ /* 0x000fe200078ec0ff */
[----:B0-----:R-:W-:Y:S02]  /*3b0b0*/  IMAD.IADD R55, R61, 0x1, R59 ;  /* 0x000000013d377824 */ /* 0x001fe400078e023b */
[----:B------:R-:W-:Y:S01]  /*3b0c0*/  IMAD.MOV.U32 R68, RZ, RZ, R219 ;  /* 0x000000ffff447224 */ /* 0x000fe200078e00db */
[----:B------:R-:W-:Y:S01]  /*3b0d0*/  VABSDIFF.U32 R59, R52, R218, RZ ;  /* 0x000000da343b7214 */ /* 0x000fe200000e00ff */
[----:B------:R0:W-:Y:S04]  /*3b0e0*/  STL [R1+0x5e8], R218 ;  /* 0x0005e8da01007387 */ /* 0x0001e80000100800 */
[----:B------:R-:W3:Y:S04]  /*3b0f0*/  LDL R219, [R1+0x554] ;  /* 0x0005540001db7983 */ /* 0x000ee80000100800 */
[----:B0-----:R-:W3:Y:S01]  /*3b100*/  LDL R218, [R1+0x550] ;  /* 0x0005500001da7983 */ /* 0x001ee20000100800 */
[----:B------:R-:W-:-:S03]  /*3b110*/  LOP3.LUT R52, R53, 0xff, RZ, 0xc0, !PT ;  /* 0x000000ff35347812 */ /* 0x000fc600078ec0ff */
[----:B------:R-:W-:Y:S04]  /*3b120*/  STL [R1+0xec0], R240 ;  /* 0x000ec0f001007387 */ /* 0x000fe80000100800 */
[----:B------:R-:W-:Y:S04]  /*3b130*/  STL [R1+0xebc], R241 ;  /* 0x000ebcf101007387 */ /* 0x000fe80000100800 */
[----:B------:R0:W-:Y:S04]  /*3b140*/  STL [R1+0x5e4], R52 ;  /* 0x0005e43401007387 */ /* 0x0001e80000100800 */
[----:B------:R-:W3:Y:S04]  /*3b150*/  LDL R220, [R1+0x560] ;  /* 0x0005600001dc7983 */ /* 0x000ee80000100800 */
[----:B------:R-:W3:Y:S01]  /*3b160*/  LDL R221, [R1+0x564] ;  /* 0x0005640001dd7983 */ /* 0x000ee20000100800 */
[----:B------:R-:W-:-:S02]  /*3b170*/  IADD3 R57, PT, PT, R57, R59, RZ ;  /* 0x0000003b39397210 */ /* 0x000fc40007ffe0ff */
[----:B------:R-:W-:-:S03]  /*3b180*/  LOP3.LUT R59, R240, R214, RZ, 0x3c, !PT ;  /* 0x000000d6f03b7212 */ /* 0x000fc600078e3cff */
[----:B------:R-:W-:Y:S01]  /*3b190*/  IMAD R55, R55, 0x9, R57 ;  /* 0x0000000937377824 */ /* 0x000fe200078e0239 */
[----:B------:R-:W-:Y:S02]  /*3b1a0*/  LOP3.LUT R57, R241, R215, RZ, 0x3c, !PT ;  /* 0x000000d7f1397212 */ /* 0x000fe400078e3cff */
        /* <DEDUP_REMOVED lines=10> */
[----:B0-----:R-:W-:Y:S01]  /*3b250*/  LOP3.LUT R52, R51, 0xff, RZ, 0xc0, !PT ;  /* 0x000000ff33347812 */ /* 0x001fe200078ec0ff */
[----:B------:R0:W-:Y:S01]  /*3b260*/  STL [R1+0xeb8], R242 ;  /* 0x000eb8f201007387 */ /* 0x0001e20000100800 */
[----:B------:R-:W-:Y:S01]  /*3b270*/  MOV R60, R222 ;  /* 0x000000de003c7202 */ /* 0x000fe20000000f00 */
[----:B------:R-:W-:-:S02]  /*3b280*/  IMAD.MOV.U32 R56, RZ, RZ, R223 ;  /* 0x000000ffff387224 */ /* 0x000fc400078e00df */
[----:B------:R-:W-:Y:S04]  /*3b290*/  STL [R1+0xeb4], R243 ;  /* 0x000eb4f301007387 */ /* 0x000fe80000100800 */
[----:B------:R0:W-:Y:S04]  /*3b2a0*/  STL [R1+0x5e0], R52 ;  /* 0x0005e03401007387 */ /* 0x0001e80000100800 */
[----:B------:R-:W3:Y:S01]  /*3b2b0*/  LDL R222, [R1+0x558] ;  /* 0x0005580001de7983 */ /* 0x000ee20000100800 */
[----:B-1----:R-:W-:Y:S01]  /*3b2c0*/  IMAD.IADD R51, R57, 0x1, R55 ;  /* 0x0000000139337824 */ /* 0x002fe200078e0237 */
[----:B--2---:R-:W-:-:S02]  /*3b2d0*/  VABSDIFF.U32 R55, R36, R52, RZ ;  /* 0x0000003424377214 */ /* 0x004fc400000e00ff */
[----:B------:R-:W2:Y:S03]  /*3b2e0*/  LDL R223, [R1+0x55c] ;  /* 0x00055c0001df7983 */ /* 0x000ea60000100800 */
[----:B------:R-:W-:Y:S01]  /*3b2f0*/  IMAD.IADD R53, R53, 0x1, R55 ;  /* 0x0000000135357824 */ /* 0x000fe200078e0237 */
[----:B0-----:R-:W2:Y:S03]  /*3b300*/  LDL R242, [R1+0x9ec] ;  /* 0x0009ec0001f27983 */ /* 0x001ea60000100800 */
[----:B------:R-:W-:Y:S01]  /*3b310*/  IMAD R51, R51, 0x9, R53 ;  /* 0x0000000933337824 */ /* 0x000fe200078e0235 */
[----:B------:R-:W2:Y:S01]  /*3b320*/  LDL.LU R59, [R1+0x110] ;  /* 0x00011000013b7983 */ /* 0x000ea20000300800 */
[----:B------:R-:W-:Y:S01]  /*3b330*/  IMAD.MOV.U32 R74, RZ, RZ, R66 ;  /* 0x000000ffff4a7224 */ /* 0x000fe200078e0042 */
[----:B------:R-:W-:-:S02]  /*3b340*/  LOP3.LUT R52, R49, 0xff, RZ, 0xc0, !PT ;  /* 0x000000ff31347812 */ /* 0x000fc400078ec0ff */
[----:B------:R-:W2:Y:S01]  /*3b350*/  LDL.LU R57, [R1+0x114] ;  /* 0x0001140001397983 */ /* 0x000ea20000300800 */
[----:B------:R-:W-:-:S03]  /*3b360*/  IMAD.MOV.U32 R34, RZ, RZ, R64 ;  /* 0x000000ffff227224 */ /* 0x000fc600078e0040 */
[----:B------:R-:W2:Y:S01]  /*3b370*/  LDL.LU R61, [R1+0x10c] ;  /* 0x00010c00013d7983 */ /* 0x000ea20000300800 */
[----:B------:R-:W-:-:S03]  /*3b380*/  IMAD.MOV.U32 R66, RZ, RZ, R67 ;  /* 0x000000ffff427224 */ /* 0x000fc600078e0043 */
[----:B------:R-:W-:Y:S01]  /*3b390*/  STL [R1+0xeb0], R244 ;  /* 0x000eb0f401007387 */ /* 0x000fe20000100800 */
[----:B------:R-:W-:Y:S02]  /*3b3a0*/  IMAD.MOV.U32 R67, RZ, RZ, R224 ;  /* 0x000000ffff437224 */ /* 0x000fe400078e00e0 */
[----:B------:R-:W-:Y:S01]  /*3b3b0*/  IMAD.MOV.U32 R64, RZ, RZ, R225 ;  /* 0x000000ffff407224 */ /* 0x000fe200078e00e1 */
[----:B------:R-:W-:Y:S01]  /*3b3c0*/  STL [R1+0xeac], R245 ;  /* 0x000eacf501007387 */ /* 0x000fe20000100800 */
[----:B------:R-:W-:Y:S01]  /*3b3d0*/  IMAD.MOV.U32 R26, RZ, RZ, R230 ;  /* 0x000000ffff1a7224 */ /* 0x000fe200078e00e6 */
[----:B------:R-:W-:Y:S01]  /*3b3e0*/  LOP3.LUT R36, R47, 0xff, RZ, 0xc0, !PT ;  /* 0x000000ff2f247812 */ /* 0x000fe200078ec0ff */
[----:B------:R-:W-:Y:S02]  /*3b3f0*/  IMAD.MOV.U32 R32, RZ, RZ, R226 ;  /* 0x000000ffff207224 */ /* 0x000fe400078e00e2 */
[----:B------:R-:W-:Y:S02]  /*3b400*/  IMAD.MOV.U32 R30, RZ, RZ, R227 ;  /* 0x000000ffff1e7224 */ /* 0x000fe400078e00e3 */
[----:B------:R-:W-:Y:S01]  /*3b410*/  IMAD.MOV.U32 R42, RZ, RZ, R232 ;  /* 0x000000ffff2a7224 */ /* 0x000fe200078e00e8 */
[----:B---3--:R-:W-:-:S02]  /*3b420*/  LOP3.LUT R53, R245, R219, RZ, 0x3c, !PT ;  /* 0x000000dbf5357212 */ /* 0x008fc400078e3cff */
[----:B------:R-:W-:-:S04]  /*3b430*/  LOP3.LUT R55, R244, R218, RZ, 0x3c, !PT ;  /* 0x000000daf4377212 */ /* 0x000fc800078e3cff */
[----:B------:R-:W-:Y:S08]  /*3b440*/  POPC R53, R53 ;  /* 0x0000003500357309 */ /* 0x000ff00000000000 */
[----:B------:R-:W0:Y:S02]  /*3b450*/  POPC R55, R55 ;  /* 0x0000003700377309 */ /* 0x000e240000000000 */
[----:B0-----:R-:W-:-:S02]  /*3b460*/  IADD3 R49, PT, PT, R55, R53, RZ ;  /* 0x0000003537317210 */ /* 0x001fc40007ffe0ff */
[----:B------:R-:W3:Y:S01]  /*3b470*/  LDL.LU R55, [R1+0x118] ;  /* 0x0001180001377983 */ /* 0x000ee20000300800 */
[----:B------:R-:W-:-:S03]  /*3b480*/  VABSDIFF.U32 R53, R62, R52, RZ ;  /* 0x000000343e357214 */ /* 0x000fc600000e00ff */
[----:B------:R-:W3:Y:S04]  /*3b490*/  LDL R224, [R1+0x540] ;  /* 0x0005400001e07983 */ /* 0x000ee80000100800 */
[----:B------:R-:W3:Y:S01]  /*3b4a0*/  LDL R225, [R1+0x544] ;  /* 0x0005440001e17983 */ /* 0x000ee20000100800 */
[----:B------:R-:W-:Y:S01]  /*3b4b0*/  IMAD.IADD R51, R51, 0x1, R53 ;  /* 0x0000000133337824 */ /* 0x000fe200078e0235 */
[----:B------:R-:W-:Y:S02]  /*3b4c0*/  LOP3.LUT R53, R246, R220, RZ, 0x3c, !PT ;  /* 0x000000dcf6357212 */ /* 0x000fe400078e3cff */
[----:B------:R-:W3:Y:S01]  /*3b4d0*/  LDL R230, [R1+0x9d8] ;  /* 0x0009d80001e67983 */ /* 0x000ee20000100800 */
[----:B------:R-:W-:Y:S01]  /*3b4e0*/  IMAD R49, R49, 0x9, R51 ;  /* 0x0000000931317824 */ /* 0x000fe200078e0233 */
[----:B------:R-:W-:-:S02]  /*3b4f0*/  LOP3.LUT R51, R247, R221, RZ, 0x3c, !PT ;  /* 0x000000ddf7337212 */ /* 0x000fc400078e3cff */
[----:B------:R-:W-:Y:S08]  /*3b500*/  POPC R53, R53 ;  /* 0x0000003500357309 */ /* 0x000ff00000000000 */
[----:B------:R-:W0:Y:S01]  /*3b510*/  POPC R51, R51 ;  /* 0x0000003300337309 */ /* 0x000e220000000000 */
[----:B------:R-:W-:Y:S04]  /*3b520*/  STL [R1+0xe74], R52 ;  /* 0x000e743401007387 */ /* 0x000fe80000100800 */
[----:B------:R-:W-:Y:S04]  /*3b530*/  STL [R1+0xea8], R246 ;  /* 0x000ea8f601007387 */ /* 0x000fe80000100800 */
[----:B------:R-:W-:Y:S01]  /*3b540*/  STL [R1+0xea4], R247 ;  /* 0x000ea4f701007387 */ /* 0x000fe20000100800 */
[----:B0-----:R-:W-:-:S03]  /*3b550*/  IMAD.IADD R47, R53, 0x1, R51 ;  /* 0x00000001352f7824 */ /* 0x001fc600078e0233 */
[----:B------:R-:W3:Y:S04]  /*3b560*/  LDL.LU R53, [R1+0x11c] ;  /* 0x00011c0001357983 */ /* 0x000ee80000300800 */
[----:B------:R-:W3:Y:S04]  /*3b570*/  LDL R226, [R1+0x530] ;  /* 0x0005300001e27983 */ /* 0x000ee80000100800 */
[----:B------:R-:W3:Y:S04]  /*3b580*/  LDL R227, [R1+0x534] ;  /* 0x0005340001e37983 */ /* 0x000ee80000100800 */
[----:B------:R-:W3:Y:S01]  /*3b590*/  LDL R232, [R1+0x91c] ;  /* 0x00091c0001e87983 */ /* 0x000ee20000100800 */
[----:B------:R-:W-:-:S02]  /*3b5a0*/  VABSDIFF.U32 R51, R46, R36, RZ ;  /* 0x000000242e337214 */ /* 0x000fc400000e00ff */
[----:B------:R-:W-:Y:S01]  /*3b5b0*/  LOP3.LUT R62, R45, 0xff, RZ, 0xc0, !PT ;  /* 0x000000ff2d3e7812 */ /* 0x000fe200078ec0ff */
[----:B------:R-:W-:Y:S01]  /*3b5c0*/  IMAD.MOV.U32 R73, RZ, RZ, R228 ;  /* 0x000000ffff497224 */ /* 0x000fe200078e00e4 */
[----:B------:R-:W-:Y:S01]  /*3b5d0*/  MOV R72, R229 ;  /* 0x000000e500487202 */ /* 0x000fe20000000f00 */
[----:B------:R-:W-:Y:S01]  /*3b5e0*/  IMAD.IADD R49, R49, 0x1, R51 ;  /* 0x0000000131317824 */ /* 0x000fe200078e0233 */
[----:B------:R-:W3:Y:S01]  /*3b5f0*/  LDL R228, [R1+0x520] ;  /* 0x0005200001e47983 */ /* 0x000ee20000100800 */
[----:B------:R-:W-:Y:S02]  /*3b600*/  LOP3.LUT R51, R248, R222, RZ, 0x3c, !PT ;  /* 0x000000def8337212 */ /* 0x000fe400078e3cff */
[----:B------:R-:W-:Y:S01]  /*3b610*/  IMAD R47, R47, 0x9, R49 ;  /* 0x000000092f2f7824 */ /* 0x000fe200078e0231 */
[----:B------:R-:W3:Y:S01]  /*3b620*/  LDL R229, [R1+0x524] ;  /* 0x0005240001e57983 */ /* 0x000ee20000100800 */
[----:B--2---:R-:W-:Y:S02]  /*3b630*/  LOP3.LUT R49, R249, R223, RZ, 0x3c, !PT ;  /* 0x000000dff9317212 */ /* 0x004fe400078e3cff */
[----:B------:R-:W-:Y:S01]  /*3b640*/  POPC R51, R51 ;  /* 0x0000003300337309 */ /* 0x000fe20000000000 */
[----:B------:R-:W2:Y:S07]  /*3b650*/  LDL R75, [R1+0x918] ;  /* 0x00091800014b7983 */ /* 0x000eae0000100800 */
[----:B------:R-:W0:Y:S02]  /*3b660*/  POPC R49, R49 ;  /* 0x0000003100317309 */ /* 0x000e240000000000 */
[----:B0-----:R-:W-:Y:S01]  /*3b670*/  IMAD.IADD R45, R51, 0x1, R49 ;  /* 0x00000001332d7824 */ /* 0x001fe200078e0231 */
[----:B------:R-:W-:-:S04]  /*3b680*/  VABSDIFF.U32 R49, R242, R62, RZ ;  /* 0x0000003ef2317214 */ /* 0x000fc800000e00ff */
[----:B------:R-:W-:-:S05]  /*3b690*/  IADD3 R47, PT, PT, R47, R49, RZ ;  /* 0x000000312f2f7210 */ /* 0x000fca0007ffe0ff */
[----:B------:R-:W-:Y:S01]  /*3b6a0*/  IMAD R45, R45, 0x9, R47 ;  /* 0x000000092d2d7824 */ /* 0x000fe200078e022f */
[----:B------:R0:W-:Y:S01]  /*3b6b0*/  STL [R1+0xe70], R36 ;  /* 0x000e702401007387 */ /* 0x0001e20000100800 */
[----:B------:R-:W-:-:S03]  /*3b6c0*/  LOP3.LUT R46, R43, 0xff, RZ, 0xc0, !PT ;  /* 0x000000ff2b2e7812 */ /* 0x000fc600078ec0ff */
[----:B------:R-:W-:Y:S01]  /*3b6d0*/  STL [R1+0xea0], R248 ;  /* 0x000ea0f801007387 */ /* 0x000fe20000100800 */
[----:B------:R-:W-:-:S03]  /*3b6e0*/  IMAD.MOV.U32 R2, RZ, RZ, R231 ;  /* 0x000000ffff027224 */ /* 0x000fc600078e00e7 */
[----:B------:R-:W-:Y:S04]  /*3b6f0*/  STL [R1+0xe9c], R249 ;  /* 0x000e9cf901007387 */ /* 0x000fe80000100800 */
[----:B------:R-:W-:Y:S04]  /*3b700*/  STL [R1+0xe6c], R62 ;  /* 0x000e6c3e01007387 */ /* 0x000fe80000100800 */
[----:B------:R-:W-:Y:S04]  /*3b710*/  STL [R1+0xe94], R250 ;  /* 0x000e94fa01007387 */ /* 0x000fe80000100800 */
[----:B------:R-:W-:Y:S04]  /*3b720*/  STL [R1+0xe8c], R251 ;  /* 0x000e8cfb01007387 */ /* 0x000fe80000100800 */
[----:B------:R-:W2:Y:S01]  /*3b730*/  LDL R231, [R1+0x51c] ;  /* 0x00051c0001e77983 */ /* 0x000ea20000100800 */
[----:B---3--:R-:W-:-:S02]  /*3b740*/  LOP3.LUT R49, R250, R224, RZ, 0x3c, !PT ;  /* 0x000000e0fa317212 */ /* 0x008fc400078e3cff */
[----:B------:R-:W-:-:S04]  /*3b750*/  LOP3.LUT R47, R251, R225, RZ, 0x3c, !PT ;  /* 0x000000e1fb2f7212 */ /* 0x000fc800078e3cff */
[----:B------:R-:W-:Y:S08]  /*3b760*/  POPC R49, R49 ;  /* 0x0000003100317309 */ /* 0x000ff00000000000 */
[----:B------:R-:W1:Y:S02]  /*3b770*/  POPC R47, R47 ;  /* 0x0000002f002f7309 */ /* 0x000e640000000000 */
[----:B-1----:R-:W-:Y:S01]  /*3b780*/  IMAD.IADD R43, R49, 0x1, R47 ;  /* 0x00000001312b7824 */ /* 0x002fe200078e022f */
[----:B------:R-:W-:-:S02]  /*3b790*/  VABSDIFF.U32 R47, R230, R46, RZ ;  /* 0x0000002ee62f7214 */ /* 0x000fc400000e00ff */
[----:B------:R-:W3:Y:S03]  /*3b7a0*/  LDL R230, [R1+0x518] ;  /* 0x0005180001e67983 */ /* 0x000ee60000100800 */
[----:B------:R-:W-:-:S04]  /*3b7b0*/  IMAD.IADD R45, R45, 0x1, R47 ;  /* 0x000000012d2d7824 */ /* 0x000fc800078e022f */
[----:B------:R-:W-:Y:S01]  /*3b7c0*/  IMAD R43, R43, 0x9, R45 ;  /* 0x000000092b2b7824 */ /* 0x000fe200078e022d */
[----:B------:R-:W-:Y:S02]  /*3b7d0*/  LOP3.LUT R47, R42, R226, RZ, 0x3c, !PT ;  /* 0x000000e22a2f7212 */ /* 0x000fe400078e3cff */
[----:B------:R-:W-:-:S04]  /*3b7e0*/  LOP3.LUT R45, R233, R227, RZ, 0x3c, !PT ;  /* 0x000000e3e92d7212 */ /* 0x000fc800078e3cff */
[----:B------:R-:W-:Y:S01]  /*3b7f0*/  POPC R47, R47 ;  /* 0x0000002f002f7309 */ /* 0x000fe20000000000 */
[----:B------:R-:W-:Y:S04]  /*3b800*/  STL [R1+0xe68], R46 ;  /* 0x000e682e01007387 */ /* 0x000fe80000100800 */
[----:B------:R-:W3:Y:S03]  /*3b810*/  LDL.LU R42, [R1+0x1228] ;  /* 0x00122800012a7983 */ /* 0x000ee60000300800 */
[----:B------:R-:W1:Y:S01]  /*3b820*/  POPC R45, R45 ;  /* 0x0000002d002d7309 */ /* 0x000e620000000000 */
[----:B------:R-:W3:Y:S01]  /*3b830*/  LDL R243, [R1+0x910] ;  /* 0x0009100001f37983 */ /* 0x000ee20000100800 */
[----:B------:R-:W-:-:S03]  /*3b840*/  LOP3.LUT R49, R41, 0xff, RZ, 0xc0, !PT ;  /* 0x000000ff29317812 */ /* 0x000fc600078ec0ff */
[----:B------:R-:W3:Y:S04]  /*3b850*/  LDL R233, [R1+0x50c] ;  /* 0x00050c0001e97983 */ /* 0x000ee80000100800 */
[----:B------:R-:W3:Y:S04]  /*3b860*/  LDL R237, [R1+0x90c] ;  /* 0x00090c0001ed7983 */ /* 0x000ee80000100800 */
[----:B------:R-:W3:Y:S01]  /*3b870*/  LDL R238, [R1+0x4f0] ;  /* 0x0004f00001ee7983 */ /* 0x000ee20000100800 */
[----:B-1----:R-:W-:Y:S01]  /*3b880*/  IMAD.IADD R41, R47, 0x1, R45 ;  /* 0x000000012f297824 */ /* 0x002fe200078e022d */
[----:B------:R-:W-:-:S02]  /*3b890*/  VABSDIFF.U32 R45, R232, R49, RZ ;  /* 0x00000031e82d7214 */ /* 0x000fc400000e00ff */
[----:B------:R-:W3:Y:S03]  /*3b8a0*/  LDL R232, [R1+0x508] ;  /* 0x0005080001e87983 */ /* 0x000ee60000100800 */
[----:B------:R-:W-:Y:S01]  /*3b8b0*/  IMAD.IADD R43, R43, 0x1, R45 ;  /* 0x000000012b2b7824 */ /* 0x000fe200078e022d */
[----:B------:R-:W-:Y:S01]  /*3b8c0*/  STL [R1+0xe64], R49 ;  /* 0x000e643101007387 */ /* 0x000fe20000100800 */
[----:B------:R-:W-:Y:S02]  /*3b8d0*/  LOP3.LUT R45, R55, R228, RZ, 0x3c, !PT ;  /* 0x000000e4372d7212 */ /* 0x000fe400078e3cff */
[----:B------:R-:W-:Y:S01]  /*3b8e0*/  IMAD R41, R41, 0x9, R43 ;  /* 0x0000000929297824 */ /* 0x000fe200078e022b */
[----:B------:R-:W-:Y:S01]  /*3b8f0*/  STL [R1+0xe88], R55 ;  /* 0x000e883701007387 */ /* 0x000fe20000100800 */
[----:B------:R-:W-:-:S03]  /*3b900*/  LOP3.LUT R43, R53, R229, RZ, 0x3c, !PT ;  /* 0x000000e5352b7212 */ /* 0x000fc600078e3cff */
[----:B------:R-:W-:Y:S04]  /*3b910*/  STL [R1+0xe90], R53 ;  /* 0x000e903501007387 */ /* 0x000fe80000100800 */
[----:B------:R-:W3:Y:S01]  /*3b920*/  LDL R239, [R1+0x4f4] ;  /* 0x0004f40001ef7983 */ /* 0x000ee20000100800 */
[----:B------:R-:W-:Y:S01]  /*3b930*/  POPC R45, R45 ;  /* 0x0000002d002d7309 */ /* 0x000fe20000000000 */
[----:B------:R-:W-:Y:S02]  /*3b940*/  LOP3.LUT R51, R39, 0xff, RZ, 0xc0, !PT ;  /* 0x000000ff27337812 */ /* 0x000fe400078ec0ff */
[----:B------:R-:W3:Y:S04]  /*3b950*/  LDL R240, [R1+0x4e8] ;  /* 0x0004e80001f07983 */ /* 0x000ee80000100800 */
[----:B------:R-:W3:Y:S01]  /*3b960*/  LDL R241, [R1+0x4ec] ;  /* 0x0004ec0001f17983 */ /* 0x000ee20000100800 */
[----:B------:R-:W1:Y:S02]  /*3b970*/  POPC R43, R43 ;  /* 0x0000002b002b7309 */ /* 0x000e640000000000 */
[----:B-1----:R-:W-:-:S02]  /*3b980*/  IADD3 R39, PT, PT, R45, R43, RZ ;  /* 0x0000002b2d277210 */ /* 0x002fc40007ffe0ff */
[----:B--2---:R-:W-:Y:S02]  /*3b990*/  VABSDIFF.U32 R43, R75, R51, RZ ;  /* 0x000000334b2b7214 */ /* 0x004fe400000e00ff */
[----:B------:R-:W2:Y:S03]  /*3b9a0*/  LDL R75, [R1+0x908] ;  /* 0x00090800014b7983 */ /* 0x000ea60000100800 */
[----:B------:R-:W-:-:S04]  /*3b9b0*/  IMAD.IADD R41, R41, 0x1, R43 ;  /* 0x0000000129297824 */ /* 0x000fc800078e022b */
[----:B------:R-:W-:Y:S01]  /*3b9c0*/  IMAD R39, R39, 0x9, R41 ;  /* 0x0000000927277824 */ /* 0x000fe200078e0229 */
[----:B------:R-:W-:-:S06]  /*3b9d0*/  LOP3.LUT R41, R57, R231, RZ, 0x3c, !PT ;  /* 0x000000e739297212 */ /* 0x000fcc00078e3cff */
[----:B------:R-:W-:Y:S01]  /*3b9e0*/  POPC R41, R41 ;  /* 0x0000002900297309 */ /* 0x000fe20000000000 */
[----:B0-----:R-:W-:Y:S01]  /*3b9f0*/  LOP3.LUT R36, R37, 0xff, RZ, 0xc0, !PT ;  /* 0x000000ff25247812 */ /* 0x001fe200078ec0ff */
[----:B------:R-:W-:Y:S04]  /*3ba00*/  STL [R1+0xe4c], R51 ;  /* 0x000e4c3301007387 */ /* 0x000fe80000100800 */
[----:B------:R-:W-:Y:S04]  /*3ba10*/  STL [R1+0xe84], R59 ;  /* 0x000e843b01007387 */ /* 0x000fe80000100800 */
[----:B------:R-:W-:Y:S04]  /*3ba20*/  STL [R1+0xe80], R57 ;  /* 0x000e803901007387 */ /* 0x000fe80000100800 */
[----:B------:R0:W-:Y:S04]  /*3ba30*/  STL [R1+0x59c], R36 ;  /* 0x00059c2401007387 */ /* 0x0001e80000100800 */
[----:B------:R-:W2:Y:S01]  /*3ba40*/  LDL R52, [R1+0x4d8] ;  /* 0x0004d80001347983 */ /* 0x000ea20000100800 */
[----:B---3--:R-:W-:-:S06]  /*3ba50*/  LOP3.LUT R43, R59, R230, RZ, 0x3c, !PT ;  /* 0x000000e63b2b7212 */ /* 0x008fcc00078e3cff */
[----:B------:R-:W1:Y:S02]  /*3ba60*/  POPC R43, R43 ;  /* 0x0000002b002b7309 */ /* 0x000e640000000000 */
[----:B-1----:R-:W-:Y:S01]  /*3ba70*/  IMAD.IADD R37, R43, 0x1, R41 ;  /* 0x000000012b257824 */ /* 0x002fe200078e0229 */
[----:B------:R-:W-:Y:S02]  /*3ba80*/  VABSDIFF.U32 R41, R243, R36, RZ ;  /* 0x00000024f3297214 */ /* 0x000fe400000e00ff */
[----:B0-----:R-:W3:Y:S03]  /*3ba90*/  LDL R36, [R1+0x900] ;  /* 0x0009000001247983 */ /* 0x001ee60000100800 */
[----:B------:R-:W-:Y:S01]  /*3baa0*/  IMAD.IADD R39, R39, 0x1, R41 ;  /* 0x0000000127277824 */ /* 0x000fe200078e0229 */
[----:B------:R-:W3:Y:S03]  /*3bab0*/  LDL R243, [R1+0x4dc] ;  /* 0x0004dc0001f37983 */ /* 0x000ee60000100800 */
[----:B------:R-:W-:Y:S01]  /*3bac0*/  IMAD R37, R37, 0x9, R39 ;  /* 0x0000000925257824 */ /* 0x000fe200078e0227 */
[----:B------:R-:W-:-:S02]  /*3bad0*/  LOP3.LUT R39, R61, R233, RZ, 0x3c, !PT ;  /* 0x000000e93d277212 */ /* 0x000fc400078e3cff */
[----:B------:R-:W-:-:S04]  /*3bae0*/  LOP3.LUT R41, R63, R232, RZ, 0x3c, !PT ;  /* 0x000000e83f297212 */ /* 0x000fc800078e3cff */
[----:B------:R-:W-:Y:S08]  /*3baf0*/  POPC R39, R39 ;  /* 0x0000002700277309 */ /* 0x000ff00000000000 */
[----:B------:R-:W0:Y:S01]  /*3bb00*/  POPC R41, R41 ;  /* 0x0000002900297309 */ /* 0x000e220000000000 */
[----:B------:R-:W-:Y:S01]  /*3bb10*/  LOP3.LUT R43, R35, 0xff, RZ, 0xc0, !PT ;  /* 0x000000ff232b7812 */ /* 0x000fe200078ec0ff */
[----:B------:R-:W-:Y:S04]  /*3bb20*/  STL [R1+0xe7c], R63 ;  /* 0x000e7c3f01007387 */ /* 0x000fe80000100800 */
[----:B------:R1:W-:Y:S01]  /*3bb30*/  STL [R1+0xe98], R61 ;  /* 0x000e983d01007387 */ /* 0x0003e20000100800 */
[----:B0-----:R-:W-:Y:S01]  /*3bb40*/  IMAD.IADD R35, R41, 0x1, R39 ;  /* 0x0000000129237824 */ /* 0x001fe200078e0227 */
[----:B------:R-:W-:-:S02]  /*3bb50*/  VABSDIFF.U32 R39, R237, R43, RZ ;  /* 0x0000002bed277214 */ /* 0x000fc400000e00ff */
[----:B------:R-:W-:Y:S02]  /*3bb60*/  STL [R1+0x598], R43 ;  /* 0x0005982b01007387 */ /* 0x000fe40000100800 */
[----:B------:R-:W-:Y:S02]  /*3bb70*/  IADD3 R37, PT, PT, R37, R39, RZ ;  /* 0x0000002725257210 */ /* 0x000fe40007ffe0ff */
[----:B------:R-:W-:Y:S02]  /*3bb80*/  LOP3.LUT R39, R34, R238, RZ, 0x3c, !PT ;  /* 0x000000ee22277212 */ /* 0x000fe400078e3cff */
[----:B------:R-:W3:Y:S04]  /*3bb90*/  LDL.LU R34, [R1+0x1224] ;  /* 0x0012240001227983 */ /* 0x000ee80000300800 */
[----:B------:R-:W3:Y:S04]  /*3bba0*/  LDL R237, [R1+0x8ac] ;  /* 0x0008ac0001ed7983 */ /* 0x000ee80000100800 */
[----:B------:R-:W3:Y:S04]  /*3bbb0*/  LDL R244, [R1+0x4c8] ;  /* 0x0004c80001f47983 */ /* 0x000ee80000100800 */
[----:B------:R-:W3:Y:S01]  /*3bbc0*/  LDL R245, [R1+0x4cc] ;  /* 0x0004cc0001f57983 */ /* 0x000ee20000100800 */
[----:B------:R-:W-:Y:S01]  /*3bbd0*/  IMAD R35, R35, 0x9, R37 ;  /* 0x0000000923237824 */ /* 0x000fe200078e0225 */
[----:B------:R-:W-:Y:S01]  /*3bbe0*/  LOP3.LUT R37, R65, R239, RZ, 0x3c, !PT ;  /* 0x000000ef41257212 */ /* 0x000fe200078e3cff */
[----:B------:R-:W-:Y:S08]  /*3bbf0*/  POPC R39, R39 ;  /* 0x0000002700277309 */ /* 0x000ff00000000000 */
[----:B------:R-:W0:Y:S01]  /*3bc00*/  POPC R37, R37 ;  /* 0x0000002500257309 */ /* 0x000e220000000000 */
[----:B------:R-:W-:Y:S01]  /*3bc10*/  LOP3.LUT R41, R33, 0xff, RZ, 0xc0, !PT ;  /* 0x000000ff21297812 */ /* 0x000fe200078ec0ff */
[----:B------:R1:W-:Y:S04]  /*3bc20*/  STL [R1+0xe78], R65 ;  /* 0x000e784101007387 */ /* 0x0003e80000100800 */
[----:B------:R-:W-:Y:S01]  /*3bc30*/  STL [R1+0x594], R41 ;  /* 0x0005942901007387 */ /* 0x000fe20000100800 */
[----:B0-----:R-:W-:Y:S01]  /*3bc40*/  IMAD.IADD R33, R39, 0x1, R37 ;  /* 0x0000000127217824 */ /* 0x001fe200078e0225 */
[----:B--2---:R-:W-:-:S02]  /*3bc50*/  VABSDIFF.U32 R37, R75, R41, RZ ;  /* 0x000000294b257214 */ /* 0x004fc400000e00ff */
[----:B------:R-:W2:Y:S03]  /*3bc60*/  LDL R75, [R1+0x8a8] ;  /* 0x0008a800014b7983 */ /* 0x000ea60000100800 */
[----:B------:R-:W-:Y:S01]  /*3bc70*/  IMAD.IADD R35, R35, 0x1, R37 ;  /* 0x0000000123237824 */ /* 0x000fe200078e0225 */
[----:B------:R-:W-:Y:S02]  /*3bc80*/  LOP3.LUT R37, R38, R240, RZ, 0x3c, !PT ;  /* 0x000000f026257212 */ /* 0x000fe400078e3cff */
[----:B------:R-:W2:Y:S01]  /*3bc90*/  LDL.LU R38, [R1+0x1220] ;  /* 0x0012200001267983 */ /* 0x000ea20000300800 */
[----:B------:R-:W-:Y:S01]  /*3bca0*/  IMAD R33, R33, 0x9, R35 ;  /* 0x0000000921217824 */ /* 0x000fe200078e0223 */
[----:B------:R-:W-:Y:S02]  /*3bcb0*/  LOP3.LUT R35, R50, R241, RZ, 0x3c, !PT ;  /* 0x000000f132237212 */ /* 0x000fe400078e3cff */
[----:B------:R-:W-:Y:S01]  /*3bcc0*/  POPC R37, R37 ;  /* 0x0000002500257309 */ /* 0x000fe20000000000 */
[----:B------:R-:W2:Y:S04]  /*3bcd0*/  LDL.LU R50, [R1+0x121c] ;  /* 0x00121c0001327983 */ /* 0x000ea80000300800 */
[----:B------:R-:W2:Y:S03]  /*3bce0*/  LDL R246, [R1+0x4b8] ;  /* 0x0004b80001f67983 */ /* 0x000ea60000100800 */
[----:B------:R-:W0:Y:S01]  /*3bcf0*/  POPC R35, R35 ;  /* 0x0000002300237309 */ /* 0x000e220000000000 */
[----:B------:R-:W2:Y:S01]  /*3bd00*/  LDL R247, [R1+0x4bc] ;  /* 0x0004bc0001f77983 */ /* 0x000ea20000100800 */
[----:B------:R-:W-:-:S05]  /*3bd10*/  LOP3.LUT R39, R31, 0xff, RZ, 0xc0, !PT ;  /* 0x000000ff1f277812 */ /* 0x000fca00078ec0ff */
[----:B------:R-:W-:Y:S04]  /*3bd20*/  STL [R1+0x590], R39 ;  /* 0x0005902701007387 */ /* 0x000fe80000100800 */
[----:B------:R-:W2:Y:S01]  /*3bd30*/  LDL R248, [R1+0x4a8] ;  /* 0x0004a80001f87983 */ /* 0x000ea20000100800 */
[----:B0-----:R-:W-:Y:S01]  /*3bd40*/  IMAD.IADD R31, R37, 0x1, R35 ;  /* 0x00000001251f7824 */ /* 0x001fe200078e0223 */
[----:B---3--:R-:W-:-:S05]  /*3bd50*/  VABSDIFF.U32 R35, R36, R39, RZ ;  /* 0x0000002724237214 */ /* 0x008fca00000e00ff */
[----:B------:R-:W-:Y:S01]  /*3bd60*/  IMAD.IADD R33, R33, 0x1, R35 ;  /* 0x0000000121217824 */ /* 0x000fe200078e0223 */
[----:B------:R-:W-:Y:S02]  /*3bd70*/  LOP3.LUT R35, R70, R52, RZ, 0x3c, !PT ;  /* 0x0000003446237212 */ /* 0x000fe400078e3cff */
[----:B------:R-:W3:Y:S01]  /*3bd80*/  LDL R70, [R1+0x8a4] ;  /* 0x0008a40001467983 */ /* 0x000ee20000100800 */
[----:B------:R-:W-:Y:S01]  /*3bd90*/  IMAD R31, R31, 0x9, R33 ;  /* 0x000000091f1f7824 */ /* 0x000fe200078e0221 */
[----:B------:R-:W-:Y:S02]  /*3bda0*/  LOP3.LUT R33, R54, R243, RZ, 0x3c, !PT ;  /* 0x000000f336217212 */ /* 0x000fe400078e3cff */
[----:B------:R-:W-:Y:S01]  /*3bdb0*/  POPC R35, R35 ;  /* 0x0000002300237309 */ /* 0x000fe20000000000 */
[----:B------:R-:W3:Y:S04]  /*3bdc0*/  LDL.LU R54, [R1+0x1218] ;  /* 0x0012180001367983 */ /* 0x000ee80000300800 */
[----:B------:R-:W3:Y:S03]  /*3bdd0*/  LDL R249, [R1+0x4ac] ;  /* 0x0004ac0001f97983 */ /* 0x000ee60000100800 */
[----:B------:R-:W0:Y:S01]  /*3bde0*/  POPC R33, R33 ;  /* 0x0000002100217309 */ /* 0x000e220000000000 */
[----:B------:R-:W-:-:S02]  /*3bdf0*/  LOP3.LUT R36, R29, 0xff, RZ, 0xc0, !PT ;  /* 0x000000ff1d247812 */ /* 0x000fc400078ec0ff */
[----:B0-----:R-:W-:-:S03]  /*3be00*/  IADD3 R29, PT, PT, R35, R33, RZ ;  /* 0x00000021231d7210 */ /* 0x001fc60007ffe0ff */
[----:B------:R0:W-:Y:S01]  /*3be10*/  STL [R1+0x58c], R36 ;  /* 0x00058c2401007387 */ /* 0x0001e20000100800 */
[----:B------:R-:W-:-:S05]  /*3be20*/  VABSDIFF.U32 R33, R237, R36, RZ ;  /* 0x00000024ed217214 */ /* 0x000fca00000e00ff */
[----:B------:R-:W-:Y:S01]  /*3be30*/  IMAD.IADD R31, R31, 0x1, R33 ;  /* 0x000000011f1f7824 */ /* 0x000fe200078e0221 */
[----:B------:R-:W-:Y:S02]  /*3be40*/  LOP3.LUT R33, R58, R244, RZ, 0x3c, !PT ;  /* 0x000000f43a217212 */ /* 0x000fe400078e3cff */
[----:B------:R-:W3:Y:S01]  /*3be50*/  LDL.LU R58, [R1+0x1214] ;  /* 0x00121400013a7983 */ /* 0x000ee20000300800 */
[----:B------:R-:W-:Y:S01]  /*3be60*/  IMAD R29, R29, 0x9, R31 ;  /* 0x000000091d1d7824 */ /* 0x000fe200078e021f */
[----:B------:R-:W-:Y:S02]  /*3be70*/  LOP3.LUT R31, R77, R245, RZ, 0x3c, !PT ;  /* 0x000000f54d1f7212 */ /* 0x000fe400078e3cff */
[----:B------:R-:W3:Y:S04]  /*3be80*/  LDL R77, [R1+0x8a0] ;  /* 0x0008a000014d7983 */ /* 0x000ee80000100800 */
[----:B------:R-:W3:Y:S04]  /*3be90*/  LDL R250, [R1+0x49c] ;  /* 0x00049c0001fa7983 */ /* 0x000ee80000100800 */
[----:B-1----:R-:W3:Y:S01]  /*3bea0*/  LDL R61, [R1+0x498] ;  /* 0x00049800013d7983 */ /* 0x002ee20000100800 */
[----:B------:R-:W-:Y:S08]  /*3beb0*/  POPC R33, R33 ;  /* 0x0000002100217309 */ /* 0x000ff00000000000 */
[----:B------:R-:W1:Y:S01]  /*3bec0*/  POPC R31, R31 ;  /* 0x0000001f001f7309 */ /* 0x000e620000000000 */
[----:B------:R-:W-:-:S05]  /*3bed0*/  LOP3.LUT R35, R27, 0xff, RZ, 0xc0, !PT ;  /* 0x000000ff1b237812 */ /* 0x000fca00078ec0ff */
[----:B------:R-:W-:Y:S04]  /*3bee0*/  STL [R1+0x588], R35 ;  /* 0x0005882301007387 */ /* 0x000fe80000100800 */
[----:B------:R-:W3:Y:S04]  /*3bef0*/  LDL R55, [R1+0x488] ;  /* 0x0004880001377983 */ /* 0x000ee80000100800 */
[----:B------:R-:W3:Y:S01]  /*3bf00*/  LDL R59, [R1+0x48c] ;  /* 0x00048c00013b7983 */ /* 0x000ee20000100800 */
[----:B-1----:R-:W-:Y:S01]  /*3bf10*/  IMAD.IADD R27, R33, 0x1, R31 ;  /* 0x00000001211b7824 */ /* 0x002fe200078e021f */
[----:B--2---:R-:W-:-:S02]  /*3bf20*/  VABSDIFF.U32 R31, R75, R35, RZ ;  /* 0x000000234b1f7214 */ /* 0x004fc400000e00ff */
[----:B------:R-:W2:Y:S03]  /*3bf30*/  LDL R75, [R1+0x894] ;  /* 0x00089400014b7983 */ /* 0x000ea60000100800 */
[----:B------:R-:W-:Y:S01]  /*3bf40*/  IMAD.IADD R29, R29, 0x1, R31 ;  /* 0x000000011d1d7824 */ /* 0x000fe200078e021f */
[----:B------:R-:W-:-:S03]  /*3bf50*/  LOP3.LUT R31, R26, R246, RZ, 0x3c, !PT ;  /* 0x000000f61a1f7212 */ /* 0x000fc600078e3cff */
[----:B------:R-:W-:Y:S01]  /*3bf60*/  IMAD R27, R27, 0x9, R29 ;  /* 0x000000091b1b7824 */ /* 0x000fe200078e021d */
[----:B------:R-:W-:Y:S01]  /*3bf70*/  LOP3.LUT R33, R24, 0xff, RZ, 0xc0, !PT ;  /* 0x000000ff18217812 */ /* 0x000fe200078ec0ff */
[----:B------:R-:W2:Y:S01]  /*3bf80*/  LDL.LU R26, [R1+0x1210] ;  /* 0x00121000011a7983 */ /* 0x000ea20000300800 */
[----:B------:R-:W-:Y:S01]  /*3bf90*/  LOP3.LUT R29, R2, R247, RZ, 0x3c, !PT ;  /* 0x000000f7021d7212 */ /* 0x000fe200078e3cff */
[----:B------:R-:W-:Y:S02]  /*3bfa0*/  POPC R31, R31 ;  /* 0x0000001f001f7309 */ /* 0x000fe40000000000 */
[----:B------:R-:W2:Y:S06]  /*3bfb0*/  LDL.LU R2, [R1+0x120c] ;  /* 0x00120c0001027983 */ /* 0x000eac0000300800 */
[----:B------:R-:W1:Y:S01]  /*3bfc0*/  POPC R29, R29 ;  /* 0x0000001d001d7309 */ /* 0x000e620000000000 */
[----:B------:R-:W-:Y:S04]  /*3bfd0*/  STL [R1+0x584], R33 ;  /* 0x0005842101007387 */ /* 0x000fe80000100800 */
[----:B------:R-:W2:Y:S04]  /*3bfe0*/  LDL R53, [R1+0x478] ;  /* 0x0004780001357983 */ /* 0x000ea80000100800 */
[----:B------:R-:W2:Y:S01]  /*3bff0*/  LDL R251, [R1+0x47c] ;  /* 0x00047c0001fb7983 */ /* 0x000ea20000100800 */
[----:B-1----:R-:W-:Y:S01]  /*3c000*/  IMAD.IADD R24, R31, 0x1, R29 ;  /* 0x000000011f187824 */ /* 0x002fe200078e021d */
[----:B------:R-:W-:-:S02]  /*3c010*/  LOP3.LUT R31, R22, 0xff, RZ, 0xc0, !PT ;  /* 0x000000ff161f7812 */ /* 0x000fc400078ec0ff */
[----:B---3--:R-:W-:Y:S02]  /*3c020*/  VABSDIFF.U32 R29, R70, R33, RZ ;  /* 0x00000021461d7214 */ /* 0x008fe400000e00ff */
[----:B------:R-:W3:Y:S02]  /*3c030*/  LDL R70, [R1+0x890] ;  /* 0x0008900001467983 */ /* 0x000ee40000100800 */
[----:B------:R-:W-:Y:S02]  /*3c040*/  IADD3 R27, PT, PT, R27, R29, RZ ;  /* 0x0000001d1b1b7210 */ /* 0x000fe40007ffe0ff */
[----:B------:R-:W-:-:S03]  /*3c050*/  LOP3.LUT R29, R76, R248, RZ, 0x3c, !PT ;  /* 0x000000f84c1d7212 */ /* 0x000fc600078e3cff */
[----:B------:R-:W-:Y:S01]  /*3c060*/  IMAD R24, R24, 0x9, R27 ;  /* 0x0000000918187824 */ /* 0x000fe200078e021b */
[----:B------:R-:W-:Y:S02]  /*3c070*/  LOP3.LUT R27, R71, R249, RZ, 0x3c, !PT ;  /* 0x000000f9471b7212 */ /* 0x000fe400078e3cff */
[----:B------:R-:W3:Y:S01]  /*3c080*/  LDL R71, [R1+0x884] ;  /* 0x0008840001477983 */ /* 0x000ee20000100800 */
[----:B------:R-:W-:Y:S08]  /*3c090*/  POPC R29, R29 ;  /* 0x0000001d001d7309 */ /* 0x000ff00000000000 */
[----:B------:R-:W1:Y:S01]  /*3c0a0*/  POPC R27, R27 ;  /* 0x0000001b001b7309 */ /* 0x000e620000000000 */
[----:B------:R-:W-:Y:S04]  /*3c0b0*/  STL [R1+0x580], R31 ;  /* 0x0005801f01007387 */ /* 0x000fe80000100800 */
[----:B------:R-:W3:Y:S04]  /*3c0c0*/  LDL R57, [R1+0x468] ;  /* 0x0004680001397983 */ /* 0x000ee80000100800 */
[----:B------:R-:W3:Y:S01]  /*3c0d0*/  LDL R63, [R1+0x46c] ;  /* 0x00046c00013f7983 */ /* 0x000ee20000100800 */
[----:B-1----:R-:W-:Y:S01]  /*3c0e0*/  IMAD.IADD R22, R29, 0x1, R27 ;  /* 0x000000011d167824 */ /* 0x002fe200078e021b */
[----:B------:R-:W-:-:S05]  /*3c0f0*/  VABSDIFF.U32 R27, R77, R31, RZ ;  /* 0x0000001f4d1b7214 */ /* 0x000fca00000e00ff */
[----:B------:R-:W-:-:S04]  /*3c100*/  IMAD.IADD R24, R24, 0x1, R27 ;  /* 0x0000000118187824 */ /* 0x000fc800078e021b */
[----:B------:R-:W-:Y:S01]  /*3c110*/  IMAD R22, R22, 0x9, R24 ;  /* 0x0000000916167824 */ /* 0x000fe200078e0218 */
[----:B------:R-:W-:Y:S02]  /*3c120*/  LOP3.LUT R24, R66, R250, RZ, 0x3c, !PT ;  /* 0x000000fa42187212 */ /* 0x000fe400078e3cff */
[----:B------:R-:W3:Y:S01]  /*3c130*/  LDL R66, [R1+0x880] ;  /* 0x0008800001427983 */ /* 0x000ee20000100800 */
[----:B------:R-:W-:-:S03]  /*3c140*/  LOP3.LUT R27, R74, R61, RZ, 0x3c, !PT ;  /* 0x0000003d4a1b7212 */ /* 0x000fc600078e3cff */
[----:B------:R-:W-:Y:S08]  /*3c150*/  POPC R24, R24 ;  /* 0x0000001800187309 */ /* 0x000ff00000000000 */
[----:B------:R-:W1:Y:S01]  /*3c160*/  POPC R27, R27 ;  /* 0x0000001b001b7309 */ /* 0x000e620000000000 */
[----:B------:R-:W-:Y:S01]  /*3c170*/  LOP3.LUT R29, R20, 0xff, RZ, 0xc0, !PT ;  /* 0x000000ff141d7812 */ /* 0x000fe200078ec0ff */
[----:B-1----:R-:W-:-:S03]  /*3c180*/  IMAD.IADD R20, R27, 0x1, R24 ;  /* 0x000000011b147824 */ /* 0x002fc600078e0218 */
[----:B--2---:R-:W-:Y:S02]  /*3c190*/  VABSDIFF.U32 R24, R75, R29, RZ ;  /* 0x0000001d4b187214 */ /* 0x004fe400000e00ff */
[----:B------:R-:W-:-:S03]  /*3c1a0*/  LOP3.LUT R27, R18, 0xff, RZ, 0xc0, !PT ;  /* 0x000000ff121b7812 */ /* 0x000fc600078ec0ff */
[----:B------:R-:W-:Y:S01]  /*3c1b0*/  IMAD.IADD R22, R22, 0x1, R24 ;  /* 0x0000000116167824 */ /* 0x000fe200078e0218 */
[----:B------:R-:W-:Y:S01]  /*3c1c0*/  STL [R1+0x57c], R29 ;  /* 0x00057c1d01007387 */ /* 0x000fe20000100800 */
[----:B------:R-:W-:Y:S02]  /*3c1d0*/  LOP3.LUT R24, R73, R55, RZ, 0x3c, !PT ;  /* 0x0000003749187212 */ /* 0x000fe400078e3cff */
[----:B------:R-:W-:Y:S01]  /*3c1e0*/  IMAD R20, R20, 0x9, R22 ;  /* 0x0000000914147824 */ /* 0x000fe200078e0216 */
[----:B------:R-:W-:Y:S01]  /*3c1f0*/  LOP3.LUT R22, R72, R59, RZ, 0x3c, !PT ;  /* 0x0000003b48167212 */ /* 0x000fe200078e3cff */
[----:B------:R-:W2:Y:S04]  /*3c200*/  LDL R65, [R1+0x45c] ;  /* 0x00045c0001417983 */ /* 0x000ea80000100800 */
[----:B------:R1:W-:Y:S01]  /*3c210*/  STL [R1+0x578], R27 ;  /* 0x0005781b01007387 */ /* 0x0003e20000100800 */
[----:B------:R-:W-:Y:S03]  /*3c220*/  POPC R24, R24 ;  /* 0x0000001800187309 */ /* 0x000fe60000000000 */
[----:B------:R-:W2:Y:S04]  /*3c230*/  LDL R75, [R1+0x874] ;  /* 0x00087400014b7983 */ /* 0x000ea80000100800 */
[----:B------:R-:W2:Y:S01]  /*3c240*/  LDL R72, [R1+0x458] ;  /* 0x0004580001487983 */ /* 0x000ea20000100800 */
[----:B------:R-:W0:Y:S03]  /*3c250*/  POPC R22, R22 ;  /* 0x0000001600167309 */ /* 0x000e260000000000 */
[----:B------:R-:W2:Y:S01]  /*3c260*/  LDL R73, [R1+0x450] ;  /* 0x0004500001497983 */ /* 0x000ea20000100800 */
[----:B0-----:R-:W-:-:S02]  /*3c270*/  IADD3 R18, PT, PT, R24, R22, RZ ;  /* 0x0000001618127210 */ /* 0x001fc40007ffe0ff */
[----:B------:R-:W-:Y:S02]  /*3c280*/  LOP3.LUT R16, R16, 0xff, RZ, 0xc0, !PT ;  /* 0x000000ff10107812 */ /* 0x000fe400078ec0ff */
[----:B------:R-:W-:Y:S02]  /*3c290*/  LOP3.LUT R14, R14, 0xff, RZ, 0xc0, !PT ;  /* 0x000000ff0e0e7812 */ /* 0x000fe400078ec0ff */
[----:B---3--:R-:W-:Y:S02]  /*3c2a0*/  VABSDIFF.U32 R22, R70, R27, RZ ;  /* 0x0000001b46167214 */ /* 0x008fe400000e00ff */
[----:B------:R-:W3:Y:S03]  /*3c2b0*/  LDL R70, [R1+0x454] ;  /* 0x0004540001467983 */ /* 0x000ee60000100800 */
[----:B------:R-:W-:-:S04]  /*3c2c0*/  IMAD.IADD R20, R20, 0x1, R22 ;  /* 0x0000000114147824 */ /* 0x000fc800078e0216 */
[----:B------:R-:W-:Y:S01]  /*3c2d0*/  IMAD R18, R18, 0x9, R20 ;  /* 0x0000000912127824 */ /* 0x000fe200078e0214 */
[----:B------:R-:W-:Y:S02]  /*3c2e0*/  LOP3.LUT R20, R69, R53, RZ, 0x3c, !PT ;  /* 0x0000003545147212 */ /* 0x000fe400078e3cff */
[----:B------:R-:W3:Y:S01]  /*3c2f0*/  LDL R69, [R1+0x870] ;  /* 0x0008700001457983 */ /* 0x000ee20000100800 */
[----:B------:R-:W-:-:S03]  /*3c300*/  VABSDIFF.U32 R16, R71, R16, RZ ;  /* 0x0000001047107214 */ /* 0x000fc600000e00ff */
[----:B------:R-:W-:Y:S01]  /*3c310*/  POPC R20, R20 ;  /* 0x0000001400147309 */ /* 0x000fe20000000000 */
[----:B------:R-:W3:Y:S01]  /*3c320*/  LDL R71, [R1+0x448] ;  /* 0x0004480001477983 */ /* 0x000ee20000100800 */
[----:B------:R-:W-:Y:S01]  /*3c330*/  IMAD.IADD R18, R18, 0x1, R16 ;  /* 0x0000000112127824 */ /* 0x000fe200078e0210 */
[----:B------:R-:W-:Y:S02]  /*3c340*/  LOP3.LUT R16, R68, R251, RZ, 0x3c, !PT ;  /* 0x000000fb44107212 */ /* 0x000fe400078e3cff */
[----:B------:R-:W3:Y:S04]  /*3c350*/  LDL R68, [R1+0x44c] ;  /* 0x00044c0001447983 */ /* 0x000ee80000100800 */
[----:B------:R-:W0:Y:S02]  /*3c360*/  POPC R16, R16 ;  /* 0x0000001000107309 */ /* 0x000e240000000000 */
[----:B0-----:R-:W-:-:S04]  /*3c370*/  IMAD.IADD R16, R20, 0x1, R16 ;  /* 0x0000000114107824 */ /* 0x001fc800078e0210 */
[----:B------:R-:W-:Y:S01]  /*3c380*/  IMAD R16, R16, 0x9, R18 ;  /* 0x0000000910107824 */ /* 0x000fe200078e0212 */
[----:B------:R-:W-:Y:S02]  /*3c390*/  LOP3.LUT R18, R32, R57, RZ, 0x3c, !PT ;  /* 0x0000003920127212 */ /* 0x000fe400078e3cff */
[----:B------:R-:W3:Y:S01]  /*3c3a0*/  LDL R32, [R1+0x85c] ;  /* 0x00085c0001207983 */ /* 0x000ee20000100800 */
[----:B------:R-:W-:-:S03]  /*3c3b0*/  VABSDIFF.U32 R14, R66, R14, RZ ;  /* 0x0000000e420e7214 */ /* 0x000fc600000e00ff */
[----:B------:R-:W3:Y:S02]  /*3c3c0*/  LDL R66, [R1+0x440] ;  /* 0x0004400001427983 */ /* 0x000ee40000100800 */
[----:B------:R-:W-:Y:S01]  /*3c3d0*/  IMAD.IADD R16, R16, 0x1, R14 ;  /* 0x0000000110107824 */ /* 0x000fe200078e020e */
[----:B------:R-:W-:Y:S02]  /*3c3e0*/  LOP3.LUT R14, R30, R63, RZ, 0x3c, !PT ;  /* 0x0000003f1e0e7212 */ /* 0x000fe400078e3cff */
[----:B------:R-:W3:Y:S01]  /*3c3f0*/  LDL R30, [R1+0x444] ;  /* 0x00044400011e7983 */ /* 0x000ee20000100800 */
[----:B------:R-:W-:Y:S08]  /*3c400*/  POPC R18, R18 ;  /* 0x0000001200127309 */ /* 0x000ff00000000000 */
[----:B------:R-:W0:Y:S01]  /*3c410*/  POPC R14, R14 ;  /* 0x0000000e000e7309 */ /* 0x000e220000000000 */
[----:B------:R-:W-:-:S02]  /*3c420*/  LOP3.LUT R12, R12, 0xff, RZ, 0xc0, !PT ;  /* 0x000000ff0c0c7812 */ /* 0x000fc400078ec0ff */
[----:B0-----:R-:W-:-:S05]  /*3c430*/  IADD3 R14, PT, PT, R18, R14, RZ ;  /* 0x0000000e120e7210 */ /* 0x001fca0007ffe0ff */
[----:B------:R-:W-:Y:S01]  /*3c440*/  IMAD R14, R14, 0x9, R16 ;  /* 0x000000090e0e7824 */ /* 0x000fe200078e0210 */
[----:B--2---:R-:W-:Y:S02]  /*3c450*/  VABSDIFF.U32 R12, R75, R12, RZ ;  /* 0x0000000c4b0c7214 */ /* 0x004fe400000e00ff */
[----:B------:R-:W-:-:S03]  /*3c460*/  LOP3.LUT R16, R67, R72, RZ, 0x3c, !PT ;  /* 0x0000004843107212 */ /* 0x000fc600078e3cff */
[----:B------:R-:W-:Y:S01]  /*3c470*/  IMAD.IADD R14, R14, 0x1, R12 ;  /* 0x000000010e0e7824 */ /* 0x000fe200078e020c */
[----:B------:R-:W-:Y:S01]  /*3c480*/  LOP3.LUT R12, R64, R65, RZ, 0x3c, !PT ;  /* 0x00000041400c7212 */ /* 0x000fe200078e3cff */
[----:B------:R-:W2:Y:S01]  /*3c490*/  LDL R67, [R1+0x438] ;  /* 0x0004380001437983 */ /* 0x000ea20000100800 */
[----:B------:R-:W-:Y:S08]  /*3c4a0*/  POPC R16, R16 ;  /* 0x0000001000107309 */ /* 0x000ff00000000000 */
[----:B------:R-:W0:Y:S01]  /*3c4b0*/  POPC R12, R12 ;  /* 0x0000000c000c7309 */ /* 0x000e220000000000 */
[----:B------:R-:W-:Y:S01]  /*3c4c0*/  LOP3.LUT R10, R10, 0xff, RZ, 0xc0, !PT ;  /* 0x000000ff0a0a7812 */ /* 0x000fe200078ec0ff */
[----:B0-----:R-:W-:-:S04]  /*3c4d0*/  IMAD.IADD R12, R16, 0x1, R12 ;  /* 0x00000001100c7824 */ /* 0x001fc800078e020c */
[----:B------:R-:W-:Y:S01]  /*3c4e0*/  IMAD R12, R12, 0x9, R14 ;  /* 0x000000090c0c7824 */ /* 0x000fe200078e020e */
[----:B------:R-:W-:-:S06]  /*3c4f0*/  LOP3.LUT R14, R60, R73, RZ, 0x3c, !PT ;  /* 0x000000493c0e7212 */ /* 0x000fcc00078e3cff */
[----:B------:R-:W-:Y:S01]  /*3c500*/  POPC R14, R14 ;  /* 0x0000000e000e7309 */ /* 0x000fe20000000000 */
[----:B------:R-:W-:Y:S02]  /*3c510*/  LOP3.LUT R8, R8, 0xff, RZ, 0xc0, !PT ;  /* 0x000000ff08087812 */ /* 0x000fe400078ec0ff */
[----:B------:R-:W-:-:S04]  /*3c520*/  LOP3.LUT R6, R6, 0xff, RZ, 0xc0, !PT ;  /* 0x000000ff06067812 */ /* 0x000fc800078ec0ff */
[----:B------:R-:W-:Y:S01]  /*3c530*/  VABSDIFF.U32 R6, R2, R6, RZ ;  /* 0x0000000602067214 */ /* 0x000fe200000e00ff */
[--C-:B------:R-:W-:Y:S02]  /*3c540*/  IMAD.MOV.U32 R76, RZ, RZ, R236.reuse ;  /* 0x000000ffff4c7224 */ /* 0x100fe400078e00ec */
[----:B------:R-:W-:Y:S01]  /*3c550*/  IMAD.MOV.U32 R77, RZ, RZ, R17 ;  /* 0x000000ffff4d7224 */ /* 0x000fe200078e0011 */
[----:B------:R-:W-:Y:S01]  /*3c560*/  MOV R46, R236 ;  /* 0x000000ec002e7202 */ /* 0x000fe20000000f00 */
[----:B------:R-:W-:Y:S02]  /*3c570*/  IMAD.MOV.U32 R47, RZ, RZ, R19 ;  /* 0x000000ffff2f7224 */ /* 0x000fe400078e0013 */
[--C-:B------:R-:W-:Y:S02]  /*3c580*/  IMAD.MOV.U32 R20, RZ, RZ, R236.reuse ;  /* 0x000000ffff147224 */ /* 0x100fe400078e00ec */
[----:B------:R-:W-:Y:S02]  /*3c590*/  IMAD.MOV.U32 R36, RZ, RZ, R236 ;  /* 0x000000ffff247224 */ /* 0x000fe400078e00ec */
[----:B------:R-:W-:-:S02]  /*3c5a0*/  IMAD.MOV.U32 R37, RZ, RZ, R21 ;  /* 0x000000ffff257224 */ /* 0x000fc400078e0015 */
[--C-:B------:R-:W-:Y:S02]  /*3c5b0*/  IMAD.MOV.U32 R22, RZ, RZ, R236.reuse ;  /* 0x000000ffff167224 */ /* 0x100fe400078e00ec */
[----:B------:R-:W-:Y:S02]  /*3c5c0*/  IMAD.MOV.U32 R237, RZ, RZ, R23 ;  /* 0x000000ffffed7224 */ /* 0x000fe400078e0017 */
[----:B------:R-:W-:Y:S01]  /*3c5d0*/  IMAD.MOV.U32 R24, RZ, RZ, R236 ;  /* 0x000000ffff187224 */ /* 0x000fe200078e00ec */
[----:B---3--:R-:W-:Y:S02]  /*3c5e0*/  VABSDIFF.U32 R10, R69, R10, RZ ;  /* 0x0000000a450a7214 */ /* 0x008fe400000e00ff */
[----:B------:R-:W3:Y:S03]  /*3c5f0*/  LDL R69, [R1+0x43c] ;  /* 0x00043c0001457983 */ /* 0x000ee60000100800 */
[----:B------:R-:W-:Y:S01]  /*3c600*/  IMAD.IADD R12, R12, 0x1, R10 ;  /* 0x000000010c0c7824 */ /* 0x000fe200078e020a */
[----:B------:R-:W-:Y:S01]  /*3c610*/  LOP3.LUT R10, R56, R70, RZ, 0x3c, !PT ;  /* 0x00000046380a7212 */ /* 0x000fe200078e3cff */
[----:B------:R-:W3:Y:S04]  /*3c620*/  LDL.LU R64, [R1+0x838] ;  /* 0x0008380001407983 */ /* 0x000ee80000300800 */
[----:B------:R-:W3:Y:S01]  /*3c630*/  LDL.LU R60, [R1+0x430] ;  /* 0x00043000013c7983 */ /* 0x000ee20000300800 */
[----:B------:R-:W0:Y:S03]  /*3c640*/  POPC R10, R10 ;  /* 0x0000000a000a7309 */ /* 0x000e260000000000 */
[----:B------:R-:W3:Y:S01]  /*3c650*/  LDL.LU R56, [R1+0x434] ;  /* 0x0004340001387983 */ /* 0x000ee20000300800 */
[----:B0-----:R-:W-:Y:S01]  /*3c660*/  IMAD.IADD R10, R14, 0x1, R10 ;  /* 0x000000010e0a7824 */ /* 0x001fe200078e020a */
[----:B------:R-:W-:-:S02]  /*3c670*/  LOP3.LUT R14, R48, R71, RZ, 0x3c, !PT ;  /* 0x00000047300e7212 */ /* 0x000fc400078e3cff */
[----:B------:R-:W3:Y:S01]  /*3c680*/  LDL.LU R48, [R1+0x834] ;  /* 0x0008340001307983 */ /* 0x000ee20000300800 */
[----:B------:R-:W-:Y:S01]  /*3c690*/  IMAD R10, R10, 0x9, R12 ;  /* 0x000000090a0a7824 */ /* 0x000fe200078e020c */
[----:B------:R-:W-:Y:S02]  /*3c6a0*/  LOP3.LUT R12, R44, R68, RZ, 0x3c, !PT ;  /* 0x000000442c0c7212 */ /* 0x000fe400078e3cff */
[----:B------:R-:W-:Y:S01]  /*3c6b0*/  POPC R14, R14 ;  /* 0x0000000e000e7309 */ /* 0x000fe20000000000 */
[----:B------:R-:W-:Y:S01]  /*3c6c0*/  VABSDIFF.U32 R8, R32, R8, RZ ;  /* 0x0000000820087214 */ /* 0x000fe200000e00ff */
[----:B------:R-:W3:Y:S06]  /*3c6d0*/  LDL.LU R44, [R1+0x290] ;  /* 0x00029000012c7983 */ /* 0x000eec0000300800 */
[----:B------:R-:W0:Y:S01]  /*3c6e0*/  POPC R12, R12 ;  /* 0x0000000c000c7309 */ /* 0x000e220000000000 */
[----:B------:R-:W-:-:S02]  /*3c6f0*/  IADD3 R10, PT, PT, R10, R8, RZ ;  /* 0x000000080a0a7210 */ /* 0x000fc40007ffe0ff */
[----:B------:R-:W-:Y:S01]  /*3c700*/  LOP3.LUT R16, R40, R66, RZ, 0x3c, !PT ;  /* 0x0000004228107212 */ /* 0x000fe200078e3cff */
[----:B0-----:R-:W-:Y:S01]  /*3c710*/  IMAD.IADD R8, R14, 0x1, R12 ;  /* 0x000000010e087824 */ /* 0x001fe200078e020c */
[----:B------:R-:W3:Y:S01]  /*3c720*/  LDL.LU R40, [R1+0x294] ;  /* 0x0002940001287983 */ /* 0x000ee20000300800 */
[----:B------:R-:W-:-:S03]  /*3c730*/  LOP3.LUT R18, R28, R30, RZ, 0x3c, !PT ;  /* 0x0000001e1c127212 */ /* 0x000fc600078e3cff */
[----:B------:R-:W-:Y:S01]  /*3c740*/  POPC R16, R16 ;  /* 0x0000001000107309 */ /* 0x000fe20000000000 */
[----:B------:R-:W-:Y:S01]  /*3c750*/  IMAD R8, R8, 0x9, R10 ;  /* 0x0000000908087824 */ /* 0x000fe200078e020a */
[----:B------:R-:W-:Y:S01]  /*3c760*/  MOV R68, R236 ;  /* 0x000000ec00447202 */ /* 0x000fe20000000f00 */
[----:B------:R-:W3:Y:S05]  /*3c770*/  LDL.LU R32, [R1+0x830] ;  /* 0x0008300001207983 */ /* 0x000eea0000300800 */
[----:B------:R0:W1:Y:S01]  /*3c780*/  POPC R14, R18 ;  /* 0x00000012000e7309 */ /* 0x0000620000000000 */
[----:B------:R-:W-:Y:S01]  /*3c790*/  IMAD.IADD R8, R8, 0x1, R6 ;  /* 0x0000000108087824 */ /* 0x000fe200078e0206 */
[----:B------:R-:W3:Y:S04]  /*3c7a0*/  LDL.LU R30, [R1+0x288] ;  /* 0x00028800011e7983 */ /* 0x000ee80000300800 */
[----:B------:R-:W3:Y:S04]  /*3c7b0*/  LDL.LU R28, [R1+0x28c] ;  /* 0x00028c00011c7983 */ /* 0x000ee80000300800 */
[----:B------:R-:W3:Y:S01]  /*3c7c0*/  LDL.LU R2, [R1+0x1208] ;  /* 0x0012080001027983 */ /* 0x000ee20000300800 */
[----:B0-----:R-:W-:-:S02]  /*3c7d0*/  IMAD.MOV.U32 R18, RZ, RZ, R236 ;  /* 0x000000ffff127224 */ /* 0x001fc400078e00ec */
[----:B-1----:R-:W-:Y:S02]  /*3c7e0*/  IMAD.IADD R6, R16, 0x1, R14 ;  /* 0x0000000110067824 */ /* 0x002fe400078e020e */
[----:B------:R-:W-:-:S06]  /*3c7f0*/  IMAD.MOV.U32 R16, RZ, RZ, R236 ;  /* 0x000000ffff107224 */ /* 0x000fcc00078e00ec */
[----:B------:R-:W-:Y:S01]  /*3c800*/  TEX.LL RZ, R16, R16, R0, UR6, 2D, 0x1 ;  /* 0x28ff060010107f60 */ /* 0x000fe200089e01ff */
[----:B------:R-:W-:Y:S01]  /*3c810*/  TEX.LL RZ, R76, R76, R0, UR10, 2D, 0x3 ;  /* 0x28ff0a004c4c7f60 */ /* 0x000fe200089e03ff */
[----:B------:R-:W-:Y:S01]  /*3c820*/  TEX.LL RZ, R18, R18, R0, UR6, 2D, 0x1 ;  /* 0x28ff060012127f60 */ /* 0x000fe200089e01ff */
[----:B------:R-:W-:Y:S01]  /*3c830*/  TEX.LL RZ, R46, R46, R0, UR10, 2D, 0x3 ;  /* 0x28ff0a002e2e7f60 */ /* 0x000fe200089e03ff */
[----:B------:R-:W-:Y:S01]  /*3c840*/  TEX.LL RZ, R20, R20, R0, UR6, 2D, 0x1 ;  /* 0x28ff060014147f60 */ /* 0x000fe200089e01ff */
[----:B------:R-:W5:Y:S01]  /*3c850*/  TEX.LL RZ, R36, R36, R0, UR10, 2D, 0x3 ;  /* 0x28ff0a0024247f60 */ /* 0x000f6200089e03ff */
[----:B------:R-:W-:Y:S01]  /*3c860*/  TEX.LL RZ, R22, R22, R0, UR6, 2D, 0x1 ;  /* 0x28ff060016167f60 */ /* 0x000fe200089e01ff */
[----:B------:R-:W5:Y:S01]  /*3c870*/  TEX.LL RZ, R236, R236, R0, UR10, 2D, 0x3 ;  /* 0x28ff0a00ecec7f60 */ /* 0x000f6200089e03ff */
[----:B------:R-:W-:Y:S01]  /*3c880*/  TEX.LL RZ, R24, R24, R0, UR6, 2D, 0x1 ;  /* 0x28ff060018187f60 */ /* 0x000fe200089e01ff */
[----:B--2---:R-:W-:-:S04]  /*3c890*/  LOP3.LUT R234, R234, R67, RZ, 0x3c, !PT ;  /* 0x00000043eaea7212 */ /* 0x004fc800078e3cff */
[----:B------:R0:W-:Y:S01]  /*3c8a0*/  POPC R12, R234 ;  /* 0x000000ea000c7309 */ /* 0x0001e20000000000 */
[----:B------:R-:W-:Y:S01]  /*3c8b0*/  LOP3.LUT R14, R4, 0xff, RZ, 0xc0, !PT ;  /* 0x000000ff040e7812 */ /* 0x000fe200078ec0ff */
[----:B------:R-:W-:-:S03]  /*3c8c0*/  IMAD R4, R6, 0x9, R8 ;  /* 0x0000000906047824 */ /* 0x000fc600078e0208 */
[----:B------:R-:W-:Y:S01]  /*3c8d0*/  VABSDIFF.U32 R6, R26, R14, RZ ;  /* 0x0000000e1a067214 */ /* 0x000fe200000e00ff */
[----:B0-----:R-:W-:-:S04]  /*3c8e0*/  VIADD R234, R252, 0xfffffffb ;  /* 0xfffffffbfcea7836 */ /* 0x001fc80000000000 */
[----:B------:R-:W-:Y:S01]  /*3c8f0*/  IMAD.IADD R6, R4, 0x1, R6 ;  /* 0x0000000104067824 */ /* 0x000fe200078e0206 */
[----:B------:R-:W-:Y:S01]  /*3c900*/  I2FP.F32.U32 R234, R234 ;  /* 0x000000ea00ea7245 */ /* 0x000fe20000201000 */
[----:B------:R-:W-:-:S04]  /*3c910*/  IMAD.MOV.U32 R67, RZ, RZ, R3 ;  /* 0x000000ffff437224 */ /* 0x000fc800078e0003 */
[--C-:B------:R-:W-:Y:S02]  /*3c920*/  IMAD.MOV.U32 R66, RZ, RZ, R234.reuse ;  /* 0x000000ffff427224 */ /* 0x100fe400078e00ea */
[----:B------:R-:W-:Y:S02]  /*3c930*/  IMAD.MOV.U32 R75, RZ, RZ, R3 ;  /* 0x000000ffff4b7224 */ /* 0x000fe400078e0003 */
[----:B------:R-:W-:Y:S01]  /*3c940*/  IMAD.MOV.U32 R74, RZ, RZ, R234 ;  /* 0x000000ffff4a7224 */ /* 0x000fe200078e00ea */
[----:B---3--:R-:W-:-:S04]  /*3c950*/  LOP3.LUT R235, R235, R69, RZ, 0x3c, !PT ;  /* 0x00000045ebeb7212 */ /* 0x008fc800078e3cff */
[----:B------:R-:W0:Y:S01]  /*3c960*/  POPC R10, R235 ;  /* 0x000000eb000a7309 */ /* 0x000e220000000000 */
[----:B------:R-:W-:Y:S02]  /*3c970*/  MOV R69, R25 ;  /* 0x0000001900457202 */ /* 0x000fe40000000f00 */
[----:B0-----:R-:W-:Y:S01]  /*3c980*/  IADD3 R4, PT, PT, R12, R10, RZ ;  /* 0x0000000a0c047210 */ /* 0x001fe20007ffe0ff */
[----:B------:R-:W-:-:S04]  /*3c990*/  IMAD.MOV.U32 R235, RZ, RZ, R5 ;  /* 0x000000ffffeb7224 */ /* 0x000fc800078e0005 */
[----:B------:R-:W-:Y:S02]  /*3c9a0*/  IMAD R27, R4, 0x9, R6 ;  /* 0x00000009041b7824 */ /* 0x000fe400078e0206 */
[----:B------:R-:W-:Y:S02]  /*3c9b0*/  IMAD.MOV.U32 R4, RZ, RZ, R234 ;  /* 0x000000ffff047224 */ /* 0x000fe400078e00ea */
[----:B-----5:R-:W-:Y:S02]  /*3c9c0*/  IMAD.MOV.U32 R45, RZ, RZ, R36 ;  /* 0x000000ffff2d7224 */ /* 0x020fe400078e0024 */
[----:B------:R-:W-:Y:S01]  /*3c9d0*/  IMAD.MOV.U32 R36, RZ, RZ, R236 ;  /* 0x000000ffff247224 */ /* 0x000fe200078e00ec */
[----:B------:R-:W-:Y:S02]  /*3c9e0*/  MOV R26, R237 ;  /* 0x000000ed001a7202 */ /* 0x000fe40000000f00 */
[----:B------:R-:W-:Y:S01]  /*3c9f0*/  TEX.LL RZ, R236, R68, R0, UR10, 2D, 0x3 ;  /* 0x28ff0a0044ec7f60 */ /* 0x000fe200089e03ff */
[----:B------:R-:W5:Y:S01]  /*3ca00*/  TEX.LL RZ, R66, R66, R0, UR10, 2D, 0x3 ;  /* 0x28ff0a0042427f60 */ /* 0x000f6200089e03ff */
[----:B------:R-:W-:Y:S01]  /*3ca10*/  TEX.LL RZ, R68, R2, R0, UR8, 2D, 0x1 ;  /* 0x28ff080002447f60 */ /* 0x000fe200089e01ff */
[----:B------:R-:W-:Y:S01]  /*3ca20*/  TEX.LL RZ, R14, R74, R0, UR6, 2D, 0x1 ;  /* 0x28ff06004a0e7f60 */ /* 0x000fe200089e01ff */
[----:B------:R-:W-:Y:S01]  /*3ca30*/  TEX.LL RZ, R12, R4, R0, UR6, 2D, 0x1 ;  /* 0x28ff0600040c7f60 */ /* 0x000fe200089e01ff */
[----:B------:R-:W5:Y:S01]  /*3ca40*/  TEX.LL RZ, R74, R234, R0, UR10, 2D, 0x3 ;  /* 0x28ff0a00ea4a7f60 */ /* 0x000f6200089e03ff */
[----:B------:R-:W-:Y:S01]  /*3ca50*/  STL [R1+0xe50], R252 ;  /* 0x000e50fc01007387 */ /* 0x000fe20000100800 */
[----:B------:R-:W-:Y:S01]  /*3ca60*/  MOV R6, R234 ;  /* 0x000000ea00067202 */ /* 0x000fe20000000f00 */
[----:B------:R-:W-:Y:S01]  /*3ca70*/  IMAD.MOV.U32 R52, RZ, RZ, R76 ;  /* 0x000000ffff347224 */ /* 0x000fe200078e004c */
[----:B------:R-:W-:-:S02]  /*3ca80*/  MOV R51, R77 ;  /* 0x0000004d00337202 */ /* 0x000fc40000000f00 */
[----:B------:R-:W2:Y:S04]  /*3ca90*/  LDL.LU.64 R76, [R1+0x1200] ;  /* 0x00120000014c7983 */ /* 0x000ea80000300a00 */
[----:B-----5:R-:W-:Y:S01]  /*3caa0*/  STL.64 [R1+0xc0], R66 ;  /* 0x0000c04201007387 */ /* 0x020fe20000100a00 */
[----:B------:R-:W-:-:S03]  /*3cab0*/  IMAD.MOV.U32 R41, RZ, RZ, R74 ;  /* 0x000000ffff297224 */ /* 0x000fc600078e004a */
[----:B------:R0:W-:Y:S01]  /*3cac0*/  STL.64 [R1+0xb8], R74 ;  /* 0x0000b84a01007387 */ /* 0x0001e20000100a00 */
[----:B------:R-:W-:Y:S02]  /*3cad0*/  IMAD.MOV.U32 R39, RZ, RZ, R75 ;  /* 0x000000ffff277224 */ /* 0x000fe400078e004b */
[----:B0-----:R-:W5:Y:S01]  /*3cae0*/  TEX.LL RZ, R74, R6, R0, UR10, 2D, 0x3 ;  /* 0x28ff0a00064a7f60 */ /* 0x001f6200089e03ff */
[--C-:B------:R-:W-:Y:S01]  /*3caf0*/  IMAD.MOV.U32 R8, RZ, RZ, R234.reuse ;  /* 0x000000ffff087224 */ /* 0x100fe200078e00ea */
[----:B------:R-:W-:Y:S01]  /*3cb00*/  MOV R71, R9 ;  /* 0x0000000900477202 */ /* 0x000fe20000000f00 */
[----:B------:R-:W-:Y:S02]  /*3cb10*/  IMAD.MOV.U32 R73, RZ, RZ, R7 ;  /* 0x000000ffff497224 */ /* 0x000fe400078e0007 */
[--C-:B------:R-:W-:Y:S02]  /*3cb20*/  IMAD.MOV.U32 R72, RZ, RZ, R234.reuse ;  /* 0x000000ffff487224 */ /* 0x100fe400078e00ea */
[----:B------:R-:W-:-:S02]  /*3cb30*/  IMAD.MOV.U32 R70, RZ, RZ, R234 ;  /* 0x000000ffff467224 */ /* 0x000fc400078e00ea */
[----:B------:R-:W-:Y:S02]  /*3cb40*/  IMAD.MOV.U32 R43, RZ, RZ, R37 ;  /* 0x000000ffff2b7224 */ /* 0x000fe400078e0025 */
[----:B------:R-:W-:Y:S01]  /*3cb50*/  IMAD.MOV.U32 R10, RZ, RZ, R234 ;  /* 0x000000ffff0a7224 */ /* 0x000fe200078e00ea */
[----:B-----5:R-:W-:Y:S01]  /*3cb60*/  MOV R37, R74 ;  /* 0x0000004a00257202 */ /* 0x020fe20000000f00 */
[----:B------:R0:W-:Y:S01]  /*3cb70*/  STL.64 [R1+0xb0], R74 ;  /* 0x0000b04a01007387 */ /* 0x0001e20000100a00 */
[----:B------:R-:W-:Y:S02]  /*3cb80*/  IMAD.MOV.U32 R35, RZ, RZ, R75 ;  /* 0x000000ffff237224 */ /* 0x000fe400078e004b */
[----:B0-----:R0:W5:Y:S01]  /*3cb90*/  TEX.LL RZ, R74, R8, R0, UR10, 2D, 0x3 ;  /* 0x28ff0a00084a7f60 */ /* 0x00116200089e03ff */
[----:B------:R-:W-:Y:S01]  /*3cba0*/  TEX.LL RZ, R6, R72, R0, UR6, 2D, 0x1 ;  /* 0x28ff060048067f60 */ /* 0x000fe200089e01ff */
[----:B------:R-:W-:Y:S01]  /*3cbb0*/  TEX.LL RZ, R4, R70, R0, UR6, 2D, 0x1 ;  /* 0x28ff060046047f60 */ /* 0x000fe200089e01ff */
[----:B------:R1:W5:Y:S01]  /*3cbc0*/  TEX.LL RZ, R70, R10, R0, UR10, 2D, 0x3 ;  /* 0x28ff0a000a467f60 */ /* 0x00036200089e03ff */
[----:B------:R-:W-:-:S02]  /*3cbd0*/  IMAD.MOV.U32 R49, RZ, RZ, R46 ;  /* 0x000000ffff317224 */ /* 0x000fc400078e002e */
[----:B------:R-:W-:Y:S02]  /*3cbe0*/  IMAD.MOV.U32 R69, RZ, RZ, R66 ;  /* 0x000000ffff457224 */ /* 0x000fe400078e0042 */
[----:B------:R-:W-:Y:S01]  /*3cbf0*/  IMAD.MOV.U32 R66, RZ, RZ, R67 ;  /* 0x000000ffff427224 */ /* 0x000fe200078e0043 */
[----:B0-----:R-:W-:Y:S02]  /*3cc00*/  LOP3.LUT R8, R51, R56, RZ, 0x3c, !PT ;  /* 0x0000003833087212 */ /* 0x001fe400078e3cff */
[----:B-1----:R-:W-:Y:S02]  /*3cc10*/  LOP3.LUT R10, R16, 0xff, RZ, 0xc0, !PT ;  /* 0x000000ff100a7812 */ /* 0x002fe400078ec0ff */
[----:B------:R-:W-:Y:S02]  /*3cc20*/  LOP3.LUT R16, R52, R60, RZ, 0x3c, !PT ;  /* 0x0000003c34107212 */ /* 0x000fe400078e3cff */
[----:B------:R-:W-:Y:S08]  /*3cc30*/  POPC R8, R8 ;  /* 0x0000000800087309 */ /* 0x000ff00000000000 */
[----:B------:R-:W0:Y:S01]  /*3cc40*/  POPC R16, R16 ;  /* 0x0000001000107309 */ /* 0x000e220000000000 */
[----:B------:R-:W-:-:S05]  /*3cc50*/  VABSDIFF.U32 R10, R64, R10, RZ ;  /* 0x0000000a400a7214 */ /* 0x000fca00000e00ff */
[----:B------:R-:W-:Y:S02]  /*3cc60*/  IMAD.IADD R10, R27, 0x1, R10 ;  /* 0x000000011b0a7824 */ /* 0x000fe400078e020a */
        /* <DEDUP_REMOVED lines=8> */
[----:B------:R-:W0:Y:S02]  /*3ccf0*/  POPC R10, R10 ;  /* 0x0000000a000a7309 */ /* 0x000e240000000000 */
[----:B0-----:R-:W-:Y:S01]  /*3cd00*/  IMAD.IADD R10, R16, 0x1, R10 ;  /* 0x00000001100a7824 */ /* 0x001fe200078e020a */
[----:B------:R-:W-:-:S04]  /*3cd10*/  DEPBAR.LE SB5, 0x1 ;  /* 0x0000d0400000791a */ /* 0x000fc80000000000 */
[----:B------:R-:W-:Y:S01]  /*3cd20*/  IMAD.MOV.U32 R33, RZ, RZ, R74 ;  /* 0x000000ffff217224 */ /* 0x000fe200078e004a */
[----:B------:R0:W-:Y:S01]  /*3cd30*/  STL.64 [R1+0xa8], R74 ;  /* 0x0000a84a01007387 */ /* 0x0001e20000100a00 */
[----:B------:R-:W-:Y:S01]  /*3cd40*/  IMAD.MOV.U32 R31, RZ, RZ, R75 ;  /* 0x000000ffff1f7224 */ /* 0x000fe200078e004b */
[----:B-----5:R-:W-:Y:S01]  /*3cd50*/  MOV R46, R71 ;  /* 0x00000047002e7202 */ /* 0x020fe20000000f00 */
[----:B------:R-:W-:Y:S01]  /*3cd60*/  IMAD.MOV.U32 R29, RZ, RZ, R70 ;  /* 0x000000ffff1d7224 */ /* 0x000fe200078e0046 */
[----:B0-----:R-:W3:Y:S04]  /*3cd70*/  LDL.LU.64 R74, [R1+0x11f8] ;  /* 0x0011f800014a7983 */ /* 0x001ee80000300a00 */
[----:B------:R-:W2:Y:S04]  /*3cd80*/  LDL.LU.64 R72, [R1+0x11f0] ;  /* 0x0011f00001487983 */ /* 0x000ea80000300a00 */
[----:B------:R0:W-:Y:S04]  /*3cd90*/  STL.64 [R1+0xa0], R70 ;  /* 0x0000a04601007387 */ /* 0x0001e80000100a00 */
[----:B0-----:R-:W3:Y:S04]  /*3cda0*/  LDL.LU.64 R70, [R1+0x11e8] ;  /* 0x0011e80001467983 */ /* 0x001ee80000300a00 */
[----:B------:R-:W-:Y:S04]  /*3cdb0*/  STL [R1+0xe60], R9 ;  /* 0x000e600901007387 */ /* 0x000fe80000100800 */
[----:B------:R-:W-:Y:S04]  /*3cdc0*/  STL [R1+0xe5c], R7 ;  /* 0x000e5c0701007387 */ /* 0x000fe80000100800 */
[----:B------:R-:W-:Y:S04]  /*3cdd0*/  STL [R1+0xe58], R5 ;  /* 0x000e580501007387 */ /* 0x000fe80000100800 */
[----:B------:R-:W-:Y:S04]  /*3cde0*/  STL [R1+0xe54], R3 ;  /* 0x000e540301007387 */ /* 0x000fe80000100800 */
[----:B------:R0:W-:Y:S04]  /*3cdf0*/  STL [R1+0xc9c], R2 ;  /* 0x000c9c0201007387 */ /* 0x0001e80000100800 */
[----:B------:R-:W-:Y:S04]  /*3ce00*/  STL [R1+0xe44], R64 ;  /* 0x000e444001007387 */ /* 0x000fe80000100800 */
[----:B------:R1:W-:Y:S04]  /*3ce10*/  STL [R1+0x140], R68 ;  /* 0x0001404401007387 */ /* 0x0003e80000100800 */
[----:B------:R-:W-:Y:S04]  /*3ce20*/  STL [R1+0xe3c], R48 ;  /* 0x000e3c3001007387 */ /* 0x000fe80000100800 */
[----:B------:R-:W-:Y:S04]  /*3ce30*/  STL [R1+0xe34], R32 ;  /* 0x000e342001007387 */ /* 0x000fe80000100800 */
[----:B------:R-:W2:Y:S04]  /*3ce40*/  LDL R252, [R1+0x9e4] ;  /* 0x0009e40001fc7983 */ /* 0x000ea80000100800 */
[----:B------:R-:W3:Y:S01]  /*3ce50*/  LDL R67, [R1+0xb6c] ;  /* 0x000b6c0001437983 */ /* 0x000ee20000100800 */
[----:B------:R-:W-:Y:S01]  /*3ce60*/  IMAD R10, R10, 0x9, R8 ;  /* 0x000000090a0a7824 */ /* 0x000fe200078e0208 */
[----:B------:R-:W-:-:S04]  /*3ce70*/  LOP3.LUT R8, R20, 0xff, RZ, 0xc0, !PT ;  /* 0x000000ff14087812 */ /* 0x000fc800078ec0ff */
[----:B------:R-:W-:Y:S02]  /*3ce80*/  VABSDIFF.U32 R8, R32, R8, RZ ;  /* 0x0000000820087214 */ /* 0x000fe400000e00ff */
[----:B------:R-:W-:Y:S02]  /*3ce90*/  LOP3.LUT R16, R45, R30, RZ, 0x3c, !PT ;  /* 0x0000001e2d107212 */ /* 0x000fe400078e3cff */
[----:B------:R-:W-:Y:S02]  /*3cea0*/  IADD3 R10, PT, PT, R10, R8, RZ ;  /* 0x000000080a0a7210 */ /* 0x000fe40007ffe0ff */
[----:B------:R-:W-:Y:S02]  /*3ceb0*/  LOP3.LUT R8, R43, R28, RZ, 0x3c, !PT ;  /* 0x0000001c2b087212 */ /* 0x000fe400078e3cff */
[----:B------:R-:W-:Y:S08]  /*3cec0*/  POPC R16, R16 ;  /* 0x0000001000107309 */ /* 0x000ff00000000000 */
[----:B------:R-:W0:Y:S02]  /*3ced0*/  POPC R8, R8 ;  /* 0x0000000800087309 */ /* 0x000e240000000000 */
        /* <DEDUP_REMOVED lines=9> */
[----:B------:R-:W-:Y:S04]  /*3cf70*/  STL [R1+0xe30], R58 ;  /* 0x000e303a01007387 */ /* 0x000fe80000100800 */
[----:B------:R-:W3:Y:S01]  /*3cf80*/  LDL R43, [R1+0xb74] ;  /* 0x000b7400012b7983 */ /* 0x000ee20000100800 */
[----:B------:R-:W-:-:S02]  /*3cf90*/  LOP3.LUT R236, R236, R38, RZ, 0x3c, !PT ;  /* 0x00000026ecec7212 */ /* 0x000fc400078e3cff */
[----:B------:R-:W-:Y:S01]  /*3cfa0*/  LOP3.LUT R237, R237, R34, RZ, 0x3c, !PT ;  /* 0x00000022eded7212 */ /* 0x000fe200078e3cff */
[----:B------:R-:W3:Y:S04]  /*3cfb0*/  LDL R51, [R1+0x928] ;  /* 0x0009280001337983 */ /* 0x000ee80000100800 */
[----:B------:R-:W3:Y:S01]  /*3cfc0*/  LDL R45, [R1+0x92c] ;  /* 0x00092c00012d7983 */ /* 0x000ee20000100800 */
[----:B0-----:R-:W-:-:S03]  /*3cfd0*/  IMAD.IADD R10, R16, 0x1, R10 ;  /* 0x00000001100a7824 */ /* 0x001fc600078e020a */
[----:B------:R-:W3:Y:S01]  /*3cfe0*/  LDL R49, [R1+0x930] ;  /* 0x0009300001317983 */ /* 0x000ee20000100800 */
[----:B------:R-:W-:Y:S01]  /*3cff0*/  IMAD R10, R10, 0x9, R8 ;  /* 0x000000090a0a7824 */ /* 0x000fe200078e0208 */
[----:B------:R-:W-:Y:S02]  /*3d000*/  LOP3.LUT R8, R24, 0xff, RZ, 0xc0, !PT ;  /* 0x000000ff18087812 */ /* 0x000fe400078ec0ff */
[----:B------:R-:W3:Y:S02]  /*3d010*/  LDL R47, [R1+0x934] ;  /* 0x00093400012f7983 */ /* 0x000ee40000100800 */
[----:B------:R-:W-:Y:S01]  /*3d020*/  VABSDIFF.U32 R8, R42, R8, RZ ;  /* 0x000000082a087214 */ /* 0x000fe200000e00ff */
[----:B------:R-:W-:Y:S01]  /*3d030*/  POPC R16, R236 ;  /* 0x000000ec00107309 */ /* 0x000fe20000000000 */
[----:B------:R-:W3:Y:S03]  /*3d040*/  LDL R62, [R1+0x948] ;  /* 0x00094800013e7983 */ /* 0x000ee60000100800 */
[----:B------:R-:W-:Y:S01]  /*3d050*/  IMAD.IADD R10, R10, 0x1, R8 ;  /* 0x000000010a0a7824 */ /* 0x000fe200078e0208 */
[----:B------:R-:W3:Y:S03]  /*3d060*/  LDL R36, [R1+0x94c] ;  /* 0x00094c0001247983 */ /* 0x000ee60000100800 */
[----:B------:R-:W0:Y:S01]  /*3d070*/  POPC R8, R237 ;  /* 0x000000ed00087309 */ /* 0x000e220000000000 */
[----:B------:R-:W3:Y:S01]  /*3d080*/  LDL R52, [R1+0xb70] ;  /* 0x000b700001347983 */ /* 0x000ee20000100800 */
[----:B0-----:R-:W-:-:S05]  /*3d090*/  IADD3 R8, PT, PT, R16, R8, RZ ;  /* 0x0000000810087210 */ /* 0x001fca0007ffe0ff */
[----:B------:R-:W-:Y:S01]  /*3d0a0*/  IMAD R26, R8, 0x9, R10 ;  /* 0x00000009081a7824 */ /* 0x000fe200078e020a */
[----:B------:R-:W-:-:S06]  /*3d0b0*/  LOP3.LUT R10, R69, R68, RZ, 0x3c, !PT ;  /* 0x00000044450a7212 */ /* 0x000fcc00078e3cff */
[----:B------:R-:W-:Y:S01]  /*3d0c0*/  POPC R10, R10 ;  /* 0x0000000a000a7309 */ /* 0x000fe20000000000 */
[----:B------:R-:W-:Y:S01]  /*3d0d0*/  STL [R1+0xe2c], R42 ;  /* 0x000e2c2a01007387 */ /* 0x000fe20000100800 */
[----:B------:R-:W-:-:S03]  /*3d0e0*/  LOP3.LUT R2, R14, 0xff, RZ, 0xc0, !PT ;  /* 0x000000ff0e027812 */ /* 0x000fc600078ec0ff */
[----:B------:R-:W-:Y:S04]  /*3d0f0*/  STL [R1+0xca0], R26 ;  /* 0x000ca01a01007387 */ /* 0x000fe80000100800 */
[----:B-1----:R-:W3:Y:S04]  /*3d100*/  LDL.LU R68, [R1+0x11e4] ;  /* 0x0011e40001447983 */ /* 0x002ee80000300800 */
[----:B------:R-:W3:Y:S01]  /*3d110*/  LDL.LU R69, [R1+0x11e0] ;  /* 0x0011e00001457983 */ /* 0x000ee20000300800 */
[----:B--2---:R-:W-:-:S03]  /*3d120*/  LOP3.LUT R8, R66, R252, RZ, 0x3c, !PT ;  /* 0x000000fc42087212 */ /* 0x004fc600078e3cff */
[----:B------:R-:W2:Y:S03]  /*3d130*/  LDL R66, [R1+0xb68] ;  /* 0x000b680001427983 */ /* 0x000ea60000100800 */
[----:B------:R-:W0:Y:S01]  /*3d140*/  POPC R8, R8 ;  /* 0x0000000800087309 */ /* 0x000e220000000000 */
[----:B------:R1:W-:Y:S01]  /*3d150*/  STL [R1+0x5cc], R2 ;  /* 0x0005cc0201007387 */ /* 0x0003e20000100800 */
[----:B0-----:R-:W-:Y:S01]  /*3d160*/  IMAD.IADD R8, R10, 0x1, R8 ;  /* 0x000000010a087824 */ /* 0x001fe200078e0208 */
[----:B---3--:R-:W-:Y:S02]  /*3d170*/  VABSDIFF.U32 R10, R67, R2, RZ ;  /* 0x00000002430a7214 */ /* 0x008fe400000e00ff */
[----:B------:R-:W3:Y:S01]  /*3d180*/  LDL R67, [R1+0x960] ;  /* 0x0009600001437983 */ /* 0x000ee20000100800 */
[----:B-1----:R-:W-:Y:S02]  /*3d190*/  LOP3.LUT R2, R12, 0xff, RZ, 0xc0, !PT ;  /* 0x000000ff0c027812 */ /* 0x002fe400078ec0ff */
[----:B------:R-:W-:-:S03]  /*3d1a0*/  IMAD R8, R8, 0x9, R10 ;  /* 0x0000000908087824 */ /* 0x000fc600078e020a */
[----:B------:R0:W-:Y:S01]  /*3d1b0*/  STL [R1+0x5c8], R2 ;  /* 0x0005c80201007387 */ /* 0x0001e20000100800 */
[----:B------:R-:W-:Y:S02]  /*3d1c0*/  VABSDIFF.U32 R10, R43, R2, RZ ;  /* 0x000000022b0a7214 */ /* 0x000fe400000e00ff */
[----:B------:R-:W-:-:S03]  /*3d1d0*/  LOP3.LUT R12, R41, R51, RZ, 0x3c, !PT ;  /* 0x00000033290c7212 */ /* 0x000fc600078e3cff */
[----:B------:R-:W-:Y:S01]  /*3d1e0*/  IMAD.IADD R10, R8, 0x1, R10 ;  /* 0x00000001080a7824 */ /* 0x000fe200078e020a */
[----:B------:R-:W-:Y:S02]  /*3d1f0*/  LOP3.LUT R8, R39, R45, RZ, 0x3c, !PT ;  /* 0x0000002d27087212 */ /* 0x000fe400078e3cff */
[----:B------:R-:W-:Y:S08]  /*3d200*/  POPC R12, R12 ;  /* 0x0000000c000c7309 */ /* 0x000ff00000000000 */
[----:B------:R-:W1:Y:S01]  /*3d210*/  POPC R8, R8 ;  /* 0x0000000800087309 */ /* 0x000e620000000000 */
[----:B------:R-:W-:-:S02]  /*3d220*/  LOP3.LUT R18, R37, R49, RZ, 0x3c, !PT ;  /* 0x0000003125127212 */ /* 0x000fc400078e3cff */
[----:B------:R-:W-:Y:S02]  /*3d230*/  LOP3.LUT R16, R35, R47, RZ, 0x3c, !PT ;  /* 0x0000002f23107212 */ /* 0x000fe400078e3cff */
[----:B------:R-:W-:-:S03]  /*3d240*/  LOP3.LUT R14, R33, R62, RZ, 0x3c, !PT ;  /* 0x0000003e210e7212 */ /* 0x000fc600078e3cff */
[----:B------:R-:W-:Y:S01]  /*3d250*/  POPC R18, R18 ;  /* 0x0000001200127309 */ /* 0x000fe20000000000 */
[----:B-1----:R-:W-:Y:S01]  /*3d260*/  IMAD.IADD R8, R12, 0x1, R8 ;  /* 0x000000010c087824 */ /* 0x002fe200078e0208 */
[----:B------:R-:W-:-:S06]  /*3d270*/  LOP3.LUT R12, R31, R36, RZ, 0x3c, !PT ;  /* 0x000000241f0c7212 */ /* 0x000fcc00078e3cff */
[----:B------:R-:W1:Y:S01]  /*3d280*/  POPC R16, R16 ;  /* 0x0000001000107309 */ /* 0x000e620000000000 */
[----:B0-----:R-:W-:Y:S01]  /*3d290*/  LOP3.LUT R2, R6, 0xff, RZ, 0xc0, !PT ;  /* 0x000000ff06027812 */ /* 0x001fe200078ec0ff */
[----:B------:R-:W-:-:S06]  /*3d2a0*/  IMAD R8, R8, 0x9, R10 ;  /* 0x0000000908087824 */ /* 0x000fcc00078e020a */
[----:B------:R-:W-:Y:S01]  /*3d2b0*/  POPC R14, R14 ;  /* 0x0000000e000e7309 */ /* 0x000fe20000000000 */
[----:B------:R-:W-:-:S07]  /*3d2c0*/  VABSDIFF.U32 R6, R52, R2, RZ ;  /* 0x0000000234067214 */ /* 0x000fce00000e00ff */
[----:B------:R-:W0:Y:S01]  /*3d2d0*/  POPC R12, R12 ;  /* 0x0000000c000c7309 */ /* 0x000e220000000000 */
[----:B------:R0:W-:Y:S01]  /*3d2e0*/  STL [R1+0x5c4], R2 ;  /* 0x0005c40201007387 */ /* 0x0001e20000100800 */
[----:B------:R-:W-:Y:S01]  /*3d2f0*/  IADD3 R6, PT, PT, R8, R6, RZ ;  /* 0x0000000608067210 */ /* 0x000fe20007ffe0ff */
[----:B-1----:R-:W-:-:S04]  /*3d300*/  IMAD.IADD R10, R18, 0x1, R16 ;  /* 0x00000001120a7824 */ /* 0x002fc800078e0210 */
[----:B------:R-:W-:Y:S01]  /*3d310*/  IMAD R6, R10, 0x9, R6 ;  /* 0x000000090a067824 */ /* 0x000fe200078e0206 */
[----:B0-----:R-:W-:Y:S01]  /*3d320*/  LOP3.LUT R2, R4, 0xff, RZ, 0xc0, !PT ;  /* 0x000000ff04027812 */ /* 0x001fe200078ec0ff */
[----:B------:R-:W-:Y:S02]  /*3d330*/  IMAD.MOV.U32 R10, RZ, RZ, R234 ;  /* 0x000000ffff0a7224 */ /* 0x000fe400078e00ea */
[----:B------:R-:W-:Y:S01]  /*3d340*/  IMAD.IADD R4, R14, 0x1, R12 ;  /* 0x000000010e047824 */ /* 0x000fe200078e020c */
[----:B------:R-:W-:Y:S01]  /*3d350*/  MOV R12, R234 ;  /* 0x000000ea000c7202 */ /* 0x000fe20000000f00 */
[----:B------:R-:W-:Y:S02]  /*3d360*/  IMAD.MOV.U32 R235, RZ, RZ, R13 ;  /* 0x000000ffffeb7224 */ /* 0x000fe400078e000d */
[----:B------:R-:W-:Y:S02]  /*3d370*/  IMAD.MOV.U32 R14, RZ, RZ, R234 ;  /* 0x000000ffff0e7224 */ /* 0x000fe400078e00ea */
[----:B------:R-:W-:-:S02]  /*3d380*/  IMAD.MOV.U32 R237, RZ, RZ, R15 ;  /* 0x000000ffffed7224 */ /* 0x000fc400078e000f */
[--C-:B------:R-:W-:Y:S02]  /*3d390*/  IMAD.MOV.U32 R236, RZ, RZ, R234.reuse ;  /* 0x000000ffffec7224 */ /* 0x100fe400078e00ea */
[----:B------:R-:W-:Y:S01]  /*3d3a0*/  IMAD.MOV.U32 R16, RZ, RZ, R234 ;  /* 0x000000ffff107224 */ /* 0x000fe200078e00ea */
[----:B--2---:R-:W-:-:S05]  /*3d3b0*/  VABSDIFF.U32 R8, R66, R2, RZ ;  /* 0x0000000242087214 */ /* 0x004fca00000e00ff */
[----:B------:R-:W-:Y:S01]  /*3d3c0*/  IMAD.IADD R6, R6, 0x1, R8 ;  /* 0x0000000106067824 */ /* 0x000fe200078e0208 */
[----:B---3--:R-:W-:Y:S02]  /*3d3d0*/  LOP3.LUT R33, R29, R67, RZ, 0x3c, !PT ;  /* 0x000000431d217212 */ /* 0x008fe400078e3cff */
[----:B------:R-:W-:Y:S01]  /*3d3e0*/  TEX.LL RZ, R29, R10, R0, UR6, 2D, 0x1 ;  /* 0x28ff06000a1d7f60 */ /* 0x000fe200089e01ff */
[----:B------:R-:W5:Y:S01]  /*3d3f0*/  TEX.LL RZ, R8, R12, R0, UR10, 2D, 0x3 ;  /* 0x28ff0a000c087f60 */ /* 0x000f6200089e03ff */
[----:B------:R-:W-:Y:S01]  /*3d400*/  TEX.LL RZ, R27, R234, R0, UR6, 2D, 0x1 ;  /* 0x28ff0600ea1b7f60 */ /* 0x000fe200089e01ff */
[----:B------:R-:W5:Y:S01]  /*3d410*/  TEX.LL RZ, R36, R14, R0, UR10, 2D, 0x3 ;  /* 0x28ff0a000e247f60 */ /* 0x000f6200089e03ff */
[----:B------:R-:W-:Y:S01]  /*3d420*/  TEX.LL RZ, R14, R236, R0, UR6, 2D, 0x1 ;  /* 0x28ff0600ec0e7f60 */ /* 0x000fe200089e01ff */
[----:B------:R-:W5:Y:S01]  /*3d430*/  TEX.LL RZ, R66, R16, R0, UR10, 2D, 0x3 ;  /* 0x28ff0a0010427f60 */ /* 0x000f6200089e03ff */
[----:B------:R-:W-:Y:S01]  /*3d440*/  IMAD R31, R4, 0x9, R6 ;  /* 0x00000009041f7824 */ /* 0x000fe200078e0206 */
[----:B------:R-:W-:Y:S01]  /*3d450*/  MOV R7, R17 ;  /* 0x0000001100077202 */ /* 0x000fe20000000f00 */
[----:B------:R-:W-:Y:S01]  /*3d460*/  IMAD.MOV.U32 R6, RZ, RZ, R234 ;  /* 0x000000ffff067224 */ /* 0x000fe200078e00ea */
[----:B------:R-:W-:Y:S01]  /*3d470*/  MOV R4, R234 ;  /* 0x000000ea00047202 */ /* 0x000fe20000000f00 */
[----:B------:R-:W-:-:S02]  /*3d480*/  IMAD.MOV.U32 R5, RZ, RZ, R19 ;  /* 0x000000ffff057224 */ /* 0x000fc400078e0013 */
[--C-:B------:R-:W-:Y:S01]  /*3d490*/  IMAD.MOV.U32 R18, RZ, RZ, R234.reuse ;  /* 0x000000ffff127224 */ /* 0x100fe200078e00ea */
[----:B------:R0:W-:Y:S01]  /*3d4a0*/  STL [R1+0x5c0], R2 ;  /* 0x0005c00201007387 */ /* 0x0001e20000100800 */
[--C-:B------:R-:W-:Y:S01]  /*3d4b0*/  IMAD.MOV.U32 R20, RZ, RZ, R234.reuse ;  /* 0x000000ffff147224 */ /* 0x100fe200078e00ea */
[----:B------:R-:W-:Y:S01]  /*3d4c0*/  TEX.LL RZ, R12, R6, R0, UR6, 2D, 0x1 ;  /* 0x28ff0600060c7f60 */ /* 0x000fe200089e01ff */
[----:B------:R-:W5:Y:S01]  /*3d4d0*/  TEX.LL RZ, R6, R18, R0, UR10, 2D, 0x3 ;  /* 0x28ff0a0012067f60 */ /* 0x000f6200089e03ff */
[----:B------:R-:W-:Y:S01]  /*3d4e0*/  TEX.LL RZ, R10, R4, R0, UR6, 2D, 0x1 ;  /* 0x28ff0600040a7f60 */ /* 0x000fe200089e01ff */
[----:B------:R-:W5:Y:S01]  /*3d4f0*/  TEX.LL RZ, R4, R20, R0, UR10, 2D, 0x3 ;  /* 0x28ff0a0014047f60 */ /* 0x000f6200089e03ff */
[----:B------:R-:W-:Y:S01]  /*3d500*/  IMAD.MOV.U32 R3, RZ, RZ, R21 ;  /* 0x000000ffff037224 */ /* 0x000fe200078e0015 */
[----:B------:R-:W2:Y:S01]  /*3d510*/  LDL R52, [R1+0xb80] ;  /* 0x000b800001347983 */ /* 0x000ea20000100800 */
[--C-:B------:R-:W-:Y:S02]  /*3d520*/  IMAD.MOV.U32 R22, RZ, RZ, R234.reuse ;  /* 0x000000ffff167224 */ /* 0x100fe400078e00ea */
[----:B0-----:R-:W-:Y:S01]  /*3d530*/  IMAD.MOV.U32 R2, RZ, RZ, R234 ;  /* 0x000000ffff027224 */ /* 0x001fe200078e00ea */
[----:B------:R-:W3:Y:S04]  /*3d540*/  LDL R41, [R1+0x978] ;  /* 0x0009780001297983 */ /* 0x000ee80000100800 */
[----:B------:R-:W3:Y:S04]  /*3d550*/  LDL R43, [R1+0x97c] ;  /* 0x00097c00012b7983 */ /* 0x000ee80000100800 */
[----:B------:R-:W2:Y:S01]  /*3d560*/  LDL R47, [R1+0x964] ;  /* 0x00096400012f7983 */ /* 0x000ea20000100800 */
[----:B------:R-:W-:-:S04]  /*3d570*/  DEPBAR.LE SB5, 0x3 ;  /* 0x0000d0c00000791a */ /* 0x000fc80000000000 */
[----:B------:R0:W-:Y:S01]  /*3d580*/  STL.64 [R1+0x98], R8 ;  /* 0x0000980801007387 */ /* 0x0001e20000100a00 */
[----:B------:R-:W-:Y:S02]  /*3d590*/  IMAD.MOV.U32 R35, RZ, RZ, R8 ;  /* 0x000000ffff237224 */ /* 0x000fe400078e0008 */
[----:B------:R-:W-:Y:S01]  /*3d5a0*/  IMAD.MOV.U32 R39, RZ, RZ, R36 ;  /* 0x000000ffff277224 */ /* 0x000fe200078e0024 */
[----:B------:R1:W-:Y:S01]  /*3d5b0*/  STL.64 [R1+0x90], R36 ;  /* 0x0000902401007387 */ /* 0x0003e20000100a00 */
[----:B------:R-:W-:-:S04]  /*3d5c0*/  DEPBAR.LE SB5, 0x2 ;  /* 0x0000d0800000791a */ /* 0x000fc80000000000 */
[----:B------:R-:W-:Y:S01]  /*3d5d0*/  IMAD.MOV.U32 R45, RZ, RZ, R66 ;  /* 0x000000ffff2d7224 */ /* 0x000fe200078e0042 */
[----:B------:R1:W-:Y:S01]  /*3d5e0*/  STL.64 [R1+0x88], R66 ;  /* 0x0000884201007387 */ /* 0x0003e20000100a00 */
[----:B0-----:R-:W-:Y:S01]  /*3d5f0*/  TEX.LL RZ, R8, R2, R0, UR6, 2D, 0x1 ;  /* 0x28ff060002087f60 */ /* 0x001fe200089e01ff */
[----:B-1----:R-:W-:Y:S02]  /*3d600*/  MOV R36, R67 ;  /* 0x0000004300247202 */ /* 0x002fe40000000f00 */
[----:B------:R-:W5:Y:S01]  /*3d610*/  TEX.LL RZ, R66, R22, R0, UR10, 2D, 0x3 ;  /* 0x28ff0a0016427f60 */ /* 0x000f6200089e03ff */
[----:B------:R-:W-:Y:S01]  /*3d620*/  IMAD.MOV.U32 R237, RZ, RZ, R23 ;  /* 0x000000ffffed7224 */ /* 0x000fe200078e0017 */
[----:B------:R-:W-:Y:S01]  /*3d630*/  MOV R48, R234 ;  /* 0x000000ea00307202 */ /* 0x000fe20000000f00 */
[----:B------:R-:W-:Y:S01]  /*3d640*/  IMAD.MOV.U32 R24, RZ, RZ, R234 ;  /* 0x000000ffff187224 */ /* 0x000fe200078e00ea */
[----:B------:R-:W-:-:S04]  /*3d650*/  DEPBAR.LE SB5, 0x2 ;  /* 0x0000d0800000791a */ /* 0x000fc80000000000 */
[----:B------:R0:W-:Y:S01]  /*3d660*/  STL.64 [R1+0x80], R6 ;  /* 0x0000800601007387 */ /* 0x0001e20000100a00 */
[----:B------:R-:W-:Y:S02]  /*3d670*/  IMAD.MOV.U32 R49, RZ, RZ, R25 ;  /* 0x000000ffff317224 */ /* 0x000fe400078e0019 */
[----:B------:R-:W-:Y:S01]  /*3d680*/  IMAD.MOV.U32 R42, RZ, RZ, R6 ;  /* 0x000000ffff2a7224 */ /* 0x000fe200078e0006 */
[----:B------:R-:W-:-:S04]  /*3d690*/  DEPBAR.LE SB5, 0x1 ;  /* 0x0000d0400000791a */ /* 0x000fc80000000000 */
[----:B------:R1:W-:Y:S01]  /*3d6a0*/  STL.64 [R1+0x78], R4 ;  /* 0x0000780401007387 */ /* 0x0003e20000100a00 */
[----:B------:R-:W-:Y:S01]  /*3d6b0*/  IMAD.MOV.U32 R32, RZ, RZ, R7 ;  /* 0x000000ffff207224 */ /* 0x000fe200078e0007 */
[----:B0-----:R-:W5:Y:S01]  /*3d6c0*/  TEX.LL RZ, R6, R236, R0, UR6, 2D, 0x1 ;  /* 0x28ff0600ec067f60 */ /* 0x001f6200089e01ff */
[----:B------:R-:W5:Y:S01]  /*3d6d0*/  TEX.LL RZ, R236, R24, R0, UR10, 2D, 0x3 ;  /* 0x28ff0a0018ec7f60 */ /* 0x000f6200089e03ff */
[----:B------:R-:W-:Y:S02]  /*3d6e0*/  IMAD.MOV.U32 R7, RZ, RZ, R4 ;  /* 0x000000ffff077224 */ /* 0x000fe400078e0004 */
[----:B-1----:R0:W5:Y:S01]  /*3d6f0*/  TEX.LL RZ, R4, R48, R0, UR6, 2D, 0x1 ;  /* 0x28ff060030047f60 */ /* 0x00216200089e01ff */
[----:B--2---:R-:W-:Y:S02]  /*3d700*/  LOP3.LUT R16, R46, R47, RZ, 0x3c, !PT ;  /* 0x0000002f2e107212 */ /* 0x004fe400078e3cff */
[----:B0-----:R-:W-:-:S04]  /*3d710*/  LOP3.LUT R0, R29, 0xff, RZ, 0xc0, !PT ;  /* 0x000000ff1d007812 */ /* 0x001fc800078ec0ff */
[----:B------:R-:W-:Y:S01]  /*3d720*/  VABSDIFF.U32 R18, R52, R0, RZ ;  /* 0x0000000034127214 */ /* 0x000fe200000e00ff */
[----:B------:R-:W-:-:S04]  /*3d730*/  DEPBAR.LE SB5, 0x3 ;  /* 0x0000d0c00000791a */ /* 0x000fc80000000000 */
[----:B------:R-:W-:Y:S01]  /*3d740*/  MOV R3, R66 ;  /* 0x0000004200037202 */ /* 0x000fe20000000f00 */
[----:B------:R0:W-:Y:S01]  /*3d750*/  STL.64 [R1+0x70], R66 ;  /* 0x0000704201007387 */ /* 0x0001e20000100a00 */
[----:B------:R-:W-:-:S03]  /*3d760*/  IMAD.MOV.U32 R2, RZ, RZ, R67 ;  /* 0x000000ffff027224 */ /* 0x000fc600078e0043 */
[----:B0-----:R-:W2:Y:S04]  /*3d770*/  LDL.LU.64 R66, [R1+0x11d8] ;  /* 0x0011d80001427983 */ /* 0x001ea80000300a00 */
[----:B------:R-:W2:Y:S04]  /*3d780*/  LDL R51, [R1+0xb90] ;  /* 0x000b900001337983 */ /* 0x000ea80000100800 */
[----:B------:R-:W2:Y:S04]  /*3d790*/  LDL R49, [R1+0x990] ;  /* 0x0009900001317983 */ /* 0x000ea80000100800 */
[----:B------:R-:W2:Y:S04]  /*3d7a0*/  LDL R62, [R1+0x994] ;  /* 0x00099400013e7983 */ /* 0x000ea80000100800 */
        /* <DEDUP_REMOVED lines=10> */
[----:B------:R-:W2:Y:S04]  /*3d850*/  LDL.LU R26, [R1+0x43c] ;  /* 0x00043c00011a7983 */ /* 0x000ea80000300800 */
[----:B------:R-:W2:Y:S04]  /*3d860*/  LDL R47, [R1+0xba0] ;  /* 0x000ba000012f7983 */ /* 0x000ea80000100800 */
[----:B------:R-:W2:Y:S04]  /*3d870*/  LDL.LU R23, [R1+0x920] ;  /* 0x0009200001177983 */ /* 0x000ea80000300800 */
[----:B------:R-:W2:Y:S04]  /*3d880*/  LDL.LU R21, [R1+0x924] ;  /* 0x0009240001157983 */ /* 0x000ea80000300800 */
[----:B------:R-:W2:Y:S04]  /*3d890*/  LDL.LU R19, [R1+0x938] ;  /* 0x0009380001137983 */ /* 0x000ea80000300800 */
[----:B------:R0:W-:Y:S04]  /*3d8a0*/  STL [R1+0x5bc], R0 ;  /* 0x0005bc0001007387 */ /* 0x0001e80000100800 */
[----:B------:R-:W2:Y:S04]  /*3d8b0*/  LDL R52, [R1+0x9b4] ;  /* 0x0009b40001347983 */ /* 0x000ea80000100800 */
[----:B------:R-:W2:Y:S01]  /*3d8c0*/  LDL R46, [R1+0x9b0] ;  /* 0x0009b000012e7983 */ /* 0x000ea20000100800 */
[----:B------:R-:W-:Y:S08]  /*3d8d0*/  POPC R33, R33 ;  /* 0x0000002100217309 */ /* 0x000ff00000000000 */
[----:B------:R-:W1:Y:S01]  /*3d8e0*/  POPC R16, R16 ;  /* 0x0000001000107309 */ /* 0x000e620000000000 */
[----:B------:R-:W-:Y:S01]  /*3d8f0*/  IMAD.IADD R18, R31, 0x1, R18 ;  /* 0x000000011f127824 */ /* 0x000fe200078e0212 */
[----:B---3--:R-:W-:Y:S01]  /*3d900*/  LOP3.LUT R20, R35, R41, RZ, 0x3c, !PT ;  /* 0x0000002923147212 */ /* 0x008fe200078e3cff */
[----:B-1----:R-:W-:-:S04]  /*3d910*/  IMAD.IADD R16, R33, 0x1, R16 ;  /* 0x0000000121107824 */ /* 0x002fc800078e0210 */
[----:B------:R-:W-:Y:S01]  /*3d920*/  IMAD R18, R16, 0x9, R18 ;  /* 0x0000000910127824 */ /* 0x000fe200078e0212 */
[----:B------:R-:W-:Y:S01]  /*3d930*/  LOP3.LUT R16, R9, R43, RZ, 0x3c, !PT ;  /* 0x0000002b09107212 */ /* 0x000fe200078e3cff */
[----:B------:R-:W-:Y:S08]  /*3d940*/  POPC R20, R20 ;  /* 0x0000001400147309 */ /* 0x000ff00000000000 */
[----:B------:R-:W1:Y:S01]  /*3d950*/  POPC R16, R16 ;  /* 0x0000001000107309 */ /* 0x000e620000000000 */
[----:B0-----:R-:W-:Y:S01]  /*3d960*/  LOP3.LUT R0, R27, 0xff, RZ, 0xc0, !PT ;  /* 0x000000ff1b007812 */ /* 0x001fe200078ec0ff */
[----:B-1----:R-:W-:-:S04]  /*3d970*/  IMAD.IADD R16, R20, 0x1, R16 ;  /* 0x0000000114107824 */ /* 0x002fc800078e0210 */
[----:B------:R0:W-:Y:S04]  /*3d980*/  STL [R1+0x5b8], R0 ;  /* 0x0005b80001007387 */ /* 0x0001e80000100800 */
[----:B------:R-:W3:Y:S04]  /*3d990*/  LDL R41, [R1+0x940] ;  /* 0x0009400001297983 */ /* 0x000ee80000100800 */
[----:B------:R-:W3:Y:S04]  /*3d9a0*/  LDL R64, [R1+0x68] ;  /* 0x0000680001407983 */ /* 0x000ee80000100800 */
[----:B------:R-:W3:Y:S04]  /*3d9b0*/  LDL R9, [R1+0x6c] ;  /* 0x00006c0001097983 */ /* 0x000ee80000100800 */
[----:B------:R-:W3:Y:S04]  /*3d9c0*/  LDL R35, [R1+0x60] ;  /* 0x0000600001237983 */ /* 0x000ee80000100800 */
[----:B------:R-:W3:Y:S01]  /*3d9d0*/  LDL R252, [R1+0x93c] ;  /* 0x00093c0001fc7983 */ /* 0x000ee20000100800 */
[----:B--2---:R-:W-:-:S04]  /*3d9e0*/  VABSDIFF.U32 R20, R51, R0, RZ ;  /* 0x0000000033147214 */ /* 0x004fc800000e00ff */
[----:B------:R-:W-:Y:S02]  /*3d9f0*/  IADD3 R18, PT, PT, R18, R20, RZ ;  /* 0x0000001412127210 */ /* 0x000fe40007ffe0ff */
[----:B------:R-:W-:Y:S02]  /*3da00*/  LOP3.LUT R20, R39, R49, RZ, 0x3c, !PT ;  /* 0x0000003127147212 */ /* 0x000fe400078e3cff */
[----:B0-----:R-:W-:Y:S01]  /*3da10*/  LOP3.LUT R0, R14, 0xff, RZ, 0xc0, !PT ;  /* 0x000000ff0e007812 */ /* 0x001fe200078ec0ff */
[----:B------:R-:W-:Y:S01]  /*3da20*/  IMAD R16, R16, 0x9, R18 ;  /* 0x0000000910107824 */ /* 0x000fe200078e0212 */
[----:B------:R-:W-:Y:S01]  /*3da30*/  LOP3.LUT R18, R37, R62, RZ, 0x3c, !PT ;  /* 0x0000003e25127212 */ /* 0x000fe200078e3cff */
[----:B------:R-:W2:Y:S01]  /*3da40*/  LDL R49, [R1+0x58] ;  /* 0x0000580001317983 */ /* 0x000ea20000100800 */
[----:B------:R-:W-:Y:S03]  /*3da50*/  POPC R20, R20 ;  /* 0x0000001400147309 */ /* 0x000fe60000000000 */
[----:B------:R-:W2:Y:S04]  /*3da60*/  LDL R39, [R1+0x64] ;  /* 0x0000640001277983 */ /* 0x000ea80000100800 */
[----:B------:R-:W2:Y:S01]  /*3da70*/  LDL R62, [R1+0xbb4] ;  /* 0x000bb400013e7983 */ /* 0x000ea20000100800 */
[----:B------:R-:W0:Y:S03]  /*3da80*/  POPC R18, R18 ;  /* 0x0000001200127309 */ /* 0x000e260000000000 */
[----:B------:R1:W-:Y:S04]  /*3da90*/  STL [R1+0x5b4], R0 ;  /* 0x0005b40001007387 */ /* 0x0003e80000100800 */
[----:B------:R-:W2:Y:S04]  /*3daa0*/  LDL R37, [R1+0x944] ;  /* 0x0009440001257983 */ /* 0x000ea80000100800 */
[----:B------:R-:W2:Y:S01]  /*3dab0*/  LDL R43, [R1+0x5c] ;  /* 0x00005c00012b7983 */ /* 0x000ea20000100800 */
[----:B0-----:R-:W-:-:S03]  /*3dac0*/  IMAD.IADD R14, R20, 0x1, R18 ;  /* 0x00000001140e7824 */ /* 0x001fc600078e0212 */
[----:B------:R-:W2:Y:S01]  /*3dad0*/  LDL R51, [R1+0x950] ;  /* 0x0009500001337983 */ /* 0x000ea20000100800 */
[----:B------:R-:W-:-:S03]  /*3dae0*/  VABSDIFF.U32 R18, R47, R0, RZ ;  /* 0x000000002f127214 */ /* 0x000fc600000e00ff */
[----:B------:R-:W2:Y:S02]  /*3daf0*/  LDL R47, [R1+0x954] ;  /* 0x00095400012f7983 */ /* 0x000ea40000100800 */
[----:B------:R-:W-:-:S04]  /*3db00*/  IMAD.IADD R16, R16, 0x1, R18 ;  /* 0x0000000110107824 */ /* 0x000fc800078e0212 */
[----:B------:R-:W-:Y:S01]  /*3db10*/  IMAD R14, R14, 0x9, R16 ;  /* 0x000000090e0e7824 */ /* 0x000fe200078e0210 */
[----:B------:R-:W-:Y:S02]  /*3db20*/  LOP3.LUT R16, R36, R52, RZ, 0x3c, !PT ;  /* 0x0000003424107212 */ /* 0x000fe400078e3cff */
[----:B------:R-:W2:Y:S01]  /*3db30*/  LDL R36, [R1+0x54] ;  /* 0x0000540001247983 */ /* 0x000ea20000100800 */
[----:B------:R-:W-:-:S03]  /*3db40*/  LOP3.LUT R18, R45, R46, RZ, 0x3c, !PT ;  /* 0x0000002e2d127212 */ /* 0x000fc600078e3cff */
[----:B------:R-:W2:Y:S04]  /*3db50*/  LDL R45, [R1+0x50] ;  /* 0x00005000012d7983 */ /* 0x000ea80000100800 */
[----:B------:R-:W2:Y:S04]  /*3db60*/  LDL R46, [R1+0x9b8] ;  /* 0x0009b800012e7983 */ /* 0x000ea80000100800 */
[----:B------:R-:W2:Y:S01]  /*3db70*/  LDL R52, [R1+0x9bc] ;  /* 0x0009bc0001347983 */ /* 0x000ea20000100800 */
[----:B------:R-:W-:Y:S01]  /*3db80*/  POPC R18, R18 ;  /* 0x0000001200127309 */ /* 0x000fe20000000000 */
[----:B-1----:R-:W-:-:S07]  /*3db90*/  LOP3.LUT R0, R12, 0xff, RZ, 0xc0, !PT ;  /* 0x000000ff0c007812 */ /* 0x002fce00078ec0ff */
[----:B------:R-:W0:Y:S01]  /*3dba0*/  POPC R16, R16 ;  /* 0x0000001000107309 */ /* 0x000e220000000000 */
[----:B------:R-:W-:Y:S04]  /*3dbb0*/  STL [R1+0xe24], R23 ;  /* 0x000e241701007387 */ /* 0x000fe80000100800 */
[----:B------:R-:W-:Y:S04]  /*3dbc0*/  STL [R1+0xe20], R21 ;  /* 0x000e201501007387 */ /* 0x000fe80000100800 */
[----:B------:R-:W-:Y:S04]  /*3dbd0*/  STL [R1+0xe28], R19 ;  /* 0x000e281301007387 */ /* 0x000fe80000100800 */
[----:B------:R1:W-:Y:S01]  /*3dbe0*/  STL [R1+0x5b0], R0 ;  /* 0x0005b00001007387 */ /* 0x0003e20000100800 */
[----:B0-----:R-:W-:Y:S01]  /*3dbf0*/  IMAD.IADD R16, R18, 0x1, R16 ;  /* 0x0000000112107824 */ /* 0x001fe200078e0210 */
[----:B---3--:R-:W-:-:S02]  /*3dc00*/  LOP3.LUT R31, R9, R21, RZ, 0x3c, !PT ;  /* 0x00000015091f7212 */ /* 0x008fc400078e3cff */
[----:B------:R-:W3:Y:S01]  /*3dc10*/  LDL R9, [R1+0x958] ;  /* 0x0009580001097983 */ /* 0x000ee20000100800 */
[----:B--2---:R-:W-:-:S03]  /*3dc20*/  LOP3.LUT R29, R49, R41, RZ, 0x3c, !PT ;  /* 0x00000029311d7212 */ /* 0x004fc600078e3cff */
[----:B------:R-:W2:Y:S01]  /*3dc30*/  LDL R41, [R1+0xbb8] ;  /* 0x000bb80001297983 */ /* 0x000ea20000100800 */
[----:B------:R-:W-:-:S03]  /*3dc40*/  LOP3.LUT R18, R39, R252, RZ, 0x3c, !PT ;  /* 0x000000fc27127212 */ /* 0x000fc600078e3cff */
[----:B------:R-:W3:Y:S01]  /*3dc50*/  LDL R39, [R1+0x48] ;  /* 0x0000480001277983 */ /* 0x000ee20000100800 */
[----:B------:R-:W-:-:S03]  /*3dc60*/  VABSDIFF.U32 R12, R62, R0, RZ ;  /* 0x000000003e0c7214 */ /* 0x000fc600000e00ff */
[----:B------:R-:W3:Y:S04]  /*3dc70*/  LDL R49, [R1+0x95c] ;  /* 0x00095c0001317983 */ /* 0x000ee80000100800 */
[----:B------:R-:W3:Y:S04]  /*3dc80*/  LDL R62, [R1+0x4c] ;  /* 0x00004c00013e7983 */ /* 0x000ee80000100800 */
[----:B------:R-:W3:Y:S01]  /*3dc90*/  LDL R252, [R1+0x968] ;  /* 0x0009680001fc7983 */ /* 0x000ee20000100800 */
[----:B------:R-:W-:-:S03]  /*3dca0*/  LOP3.LUT R20, R43, R37, RZ, 0x3c, !PT ;  /* 0x000000252b147212 */ /* 0x000fc600078e3cff */
[----:B------:R-:W3:Y:S04]  /*3dcb0*/  LDL R43, [R1+0x40] ;  /* 0x00004000012b7983 */ /* 0x000ee80000100800 */
[----:B------:R-:W3:Y:S01]  /*3dcc0*/  LDL R37, [R1+0x9c0] ;  /* 0x0009c00001257983 */ /* 0x000ee20000100800 */
[----:B------:R-:W-:-:S03]  /*3dcd0*/  LOP3.LUT R27, R36, R47, RZ, 0x3c, !PT ;  /* 0x0000002f241b7212 */ /* 0x000fc600078e3cff */
[----:B------:R-:W3:Y:S01]  /*3dce0*/  LDL R36, [R1+0x9c4] ;  /* 0x0009c40001247983 */ /* 0x000ee20000100800 */
[----:B------:R-:W-:Y:S01]  /*3dcf0*/  IMAD.IADD R12, R14, 0x1, R12 ;  /* 0x000000010e0c7824 */ /* 0x000fe200078e020c */
[----:B------:R-:W-:Y:S02]  /*3dd00*/  LOP3.LUT R14, R45, R51, RZ, 0x3c, !PT ;  /* 0x000000332d0e7212 */ /* 0x000fe400078e3cff */
[----:B------:R-:W3:Y:S01]  /*3dd10*/  LDL R51, [R1+0x96c] ;  /* 0x00096c0001337983 */ /* 0x000ee20000100800 */
[----:B------:R-:W-:-:S03]  /*3dd20*/  LOP3.LUT R24, R42, R46, RZ, 0x3c, !PT ;  /* 0x0000002e2a187212 */ /* 0x000fc600078e3cff */
[----:B------:R-:W3:Y:S04]  /*3dd30*/  LDL R45, [R1+0x44] ;  /* 0x00004400012d7983 */ /* 0x000ee80000100800 */
[----:B------:R-:W3:Y:S04]  /*3dd40*/  LDL R47, [R1+0x9c8] ;  /* 0x0009c800012f7983 */ /* 0x000ee80000100800 */
[----:B------:R-:W3:Y:S01]  /*3dd50*/  LDL R46, [R1+0xbc4] ;  /* 0x000bc400012e7983 */ /* 0x000ee20000100800 */
[----:B------:R-:W-:-:S03]  /*3dd60*/  LOP3.LUT R22, R32, R52, RZ, 0x3c, !PT ;  /* 0x0000003420167212 */ /* 0x000fc600078e3cff */
[----:B------:R-:W3:Y:S01]  /*3dd70*/  LDL R52, [R1+0x9cc] ;  /* 0x0009cc0001347983 */ /* 0x000ee20000100800 */
[----:B------:R-:W-:Y:S01]  /*3dd80*/  POPC R14, R14 ;  /* 0x0000000e000e7309 */ /* 0x000fe20000000000 */
[----:B-1----:R-:W-:-:S07]  /*3dd90*/  LOP3.LUT R0, R10, 0xff, RZ, 0xc0, !PT ;  /* 0x000000ff0a007812 */ /* 0x002fce00078ec0ff */
[----:B------:R-:W0:Y:S08]  /*3dda0*/  POPC R27, R27 ;  /* 0x0000001b001b7309 */ /* 0x000e300000000000 */
[----:B------:R-:W-:Y:S08]  /*3ddb0*/  POPC R24, R24 ;  /* 0x0000001800187309 */ /* 0x000ff00000000000 */
[----:B------:R-:W1:Y:S01]  /*3ddc0*/  POPC R22, R22 ;  /* 0x0000001600167309 */ /* 0x000e620000000000 */
[----:B------:R-:W-:-:S07]  /*3ddd0*/  IMAD R12, R16, 0x9, R12 ;  /* 0x00000009100c7824 */ /* 0x000fce00078e020c */
[----:B------:R-:W-:Y:S08]  /*3dde0*/  POPC R29, R29 ;  /* 0x0000001d001d7309 */ /* 0x000ff00000000000 */
[----:B------:R-:W1:Y:S01]  /*3ddf0*/  POPC R20, R20 ;  /* 0x0000001400147309 */ /* 0x000e620000000000 */
[----:B0-----:R-:W-:Y:S01]  /*3de00*/  IMAD.IADD R27, R14, 0x1, R27 ;  /* 0x000000010e1b7824 */ /* 0x001fe200078e021b */
[----:B------:R0:W-:Y:S01]  /*3de10*/  STL [R1+0x5ac], R0 ;  /* 0x0005ac0001007387 */ /* 0x0001e20000100800 */
[----:B-1----:R-:W-:-:S02]  /*3de20*/  IMAD.IADD R14, R24, 0x1, R22 ;  /* 0x00000001180e7824 */ /* 0x002fc400078e0216 */
[----:B------:R-:W-:Y:S01]  /*3de30*/  IMAD.IADD R20, R29, 0x1, R20 ;  /* 0x000000011d147824 */ /* 0x000fe200078e0214 */
[----:B--2---:R-:W-:Y:S02]  /*3de40*/  VABSDIFF.U32 R10, R41, R0, RZ ;  /* 0x00000000290a7214 */ /* 0x004fe400000e00ff */
[----:B------:R-:W2:Y:S02]  /*3de50*/  LDL R41, [R1+0x38] ;  /* 0x0000380001297983 */ /* 0x000ea40000100800 */
[----:B------:R-:W-:Y:S02]  /*3de60*/  IADD3 R10, PT, PT, R12, R10, RZ ;  /* 0x0000000a0c0a7210 */ /* 0x000fe40007ffe0ff */
[----:B---3--:R-:W-:Y:S02]  /*3de70*/  LOP3.LUT R24, R39, R9, RZ, 0x3c, !PT ;  /* 0x0000000927187212 */ /* 0x008fe400078e3cff */
[----:B------:R-:W2:Y:S01]  /*3de80*/  LDL R39, [R1+0x970] ;  /* 0x0009700001277983 */ /* 0x000ea20000100800 */
[----:B------:R-:W-:-:S03]  /*3de90*/  LOP3.LUT R22, R62, R49, RZ, 0x3c, !PT ;  /* 0x000000313e167212 */ /* 0x000fc600078e3cff */
[----:B------:R-:W3:Y:S04]  /*3dea0*/  LDL R49, [R1+0x974] ;  /* 0x0009740001317983 */ /* 0x000ee80000100800 */
[----:B------:R-:W3:Y:S01]  /*3deb0*/  LDL R62, [R1+0x3c] ;  /* 0x00003c00013e7983 */ /* 0x000ee20000100800 */
[----:B------:R-:W-:-:S03]  /*3dec0*/  LOP3.LUT R29, R43, R252, RZ, 0x3c, !PT ;  /* 0x000000fc2b1d7212 */ /* 0x000fc600078e3cff */
[----:B------:R-:W3:Y:S01]  /*3ded0*/  LDL R43, [R1+0x9d4] ;  /* 0x0009d400012b7983 */ /* 0x000ee20000100800 */
[----:B------:R-:W-:Y:S01]  /*3dee0*/  IMAD R10, R14, 0x9, R10 ;  /* 0x000000090e0a7824 */ /* 0x000fe200078e020a */
[----:B------:R-:W-:Y:S01]  /*3def0*/  LOP3.LUT R14, R7, R37, RZ, 0x3c, !PT ;  /* 0x00000025070e7212 */ /* 0x000fe200078e3cff */
[----:B------:R-:W-:Y:S01]  /*3df00*/  POPC R24, R24 ;  /* 0x0000001800187309 */ /* 0x000fe20000000000 */
[----:B------:R-:W3:Y:S07]  /*3df10*/  LDL R37, [R1+0x9d0] ;  /* 0x0009d00001257983 */ /* 0x000eee0000100800 */
[----:B------:R-:W1:Y:S01]  /*3df20*/  POPC R22, R22 ;  /* 0x0000001600167309 */ /* 0x000e620000000000 */
[----:B------:R-:W-:-:S02]  /*3df30*/  LOP3.LUT R12, R5, R36, RZ, 0x3c, !PT ;  /* 0x00000024050c7212 */ /* 0x000fc400078e3cff */
[----:B------:R-:W3:Y:S05]  /*3df40*/  LDL R36, [R1+0xbc0] ;  /* 0x000bc00001247983 */ /* 0x000eea0000100800 */
[----:B------:R-:W-:Y:S08]  /*3df50*/  POPC R14, R14 ;  /* 0x0000000e000e7309 */ /* 0x000ff00000000000 */
[----:B------:R-:W1:Y:S01]  /*3df60*/  POPC R12, R12 ;  /* 0x0000000c000c7309 */ /* 0x000e620000000000 */
[----:B0-----:R-:W-:Y:S01]  /*3df70*/  LOP3.LUT R0, R8, 0xff, RZ, 0xc0, !PT ;  /* 0x000000ff08007812 */ /* 0x001fe200078ec0ff */
[----:B-1----:R-:W-:Y:S01]  /*3df80*/  IMAD.IADD R22, R24, 0x1, R22 ;  /* 0x0000000118167824 */ /* 0x002fe200078e0216 */
[----:B------:R-:W-:-:S02]  /*3df90*/  LOP3.LUT R24, R45, R51, RZ, 0x3c, !PT ;  /* 0x000000332d187212 */ /* 0x000fc400078e3cff */
[----:B------:R-:W-:Y:S01]  /*3dfa0*/  VABSDIFF.U32 R8, R46, R0, RZ ;  /* 0x000000002e087214 */ /* 0x000fe200000e00ff */
[----:B------:R0:W-:Y:S04]  /*3dfb0*/  STL [R1+0x5a8], R0 ;  /* 0x0005a80001007387 */ /* 0x0001e80000100800 */
[----:B------:R-:W3:Y:S04]  /*3dfc0*/  LDL R51, [R1+0x980] ;  /* 0x0009800001337983 */ /* 0x000ee80000100800 */
[----:B------:R-:W3:Y:S01]  /*3dfd0*/  LDL R45, [R1+0x30] ;  /* 0x00003000012d7983 */ /* 0x000ee20000100800 */
[----:B------:R-:W-:Y:S01]  /*3dfe0*/  IMAD.IADD R12, R14, 0x1, R12 ;  /* 0x000000010e0c7824 */ /* 0x000fe200078e020c */
[----:B------:R-:W-:-:S02]  /*3dff0*/  LOP3.LUT R14, R3, R47, RZ, 0x3c, !PT ;  /* 0x0000002f030e7212 */ /* 0x000fc400078e3cff */
[----:B------:R-:W3:Y:S01]  /*3e000*/  LDL R47, [R1+0xbbc] ;  /* 0x000bbc00012f7983 */ /* 0x000ee20000100800 */
[----:B------:R-:W-:Y:S01]  /*3e010*/  IMAD.IADD R8, R10, 0x1, R8 ;  /* 0x000000010a087824 */ /* 0x000fe200078e0208 */
[----:B------:R-:W-:Y:S02]  /*3e020*/  LOP3.LUT R10, R2, R52, RZ, 0x3c, !PT ;  /* 0x00000034020a7212 */ /* 0x000fe400078e3cff */
[----:B------:R-:W3:Y:S04]  /*3e030*/  LDL R46, [R1+0x984] ;  /* 0x00098400012e7983 */ /* 0x000ee80000100800 */
[----:B------:R-:W3:Y:S01]  /*3e040*/  LDL R52, [R1+0x34] ;  /* 0x0000340001347983 */ /* 0x000ee20000100800 */
[----:B------:R-:W-:Y:S08]  /*3e050*/  POPC R29, R29 ;  /* 0x0000001d001d7309 */ /* 0x000ff00000000000 */
[----:B------:R-:W1:Y:S01]  /*3e060*/  POPC R24, R24 ;  /* 0x0000001800187309 */ /* 0x000e620000000000 */
[----:B------:R-:W-:-:S04]  /*3e070*/  DEPBAR.LE SB5, 0x2 ;  /* 0x0000d0800000791a */ /* 0x000fc80000000000 */
[----:B0-----:R-:W-:Y:S01]  /*3e080*/  LOP3.LUT R0, R6, 0xff, RZ, 0xc0, !PT ;  /* 0x000000ff06007812 */ /* 0x001fe200078ec0ff */
[----:B------:R-:W-:Y:S02]  /*3e090*/  IMAD R8, R12, 0x9, R8 ;  /* 0x000000090c087824 */ /* 0x000fe400078e0208 */
[----:B-1----:R-:W-:Y:S01]  /*3e0a0*/  IMAD.IADD R24, R29, 0x1, R24 ;  /* 0x000000011d187824 */ /* 0x002fe200078e0218 */
[----:B------:R-:W-:Y:S08]  /*3e0b0*/  POPC R14, R14 ;  /* 0x0000000e000e7309 */ /* 0x000ff00000000000 */
[----:B------:R-:W0:Y:S02]  /*3e0c0*/  POPC R10, R10 ;  /* 0x0000000a000a7309 */ /* 0x000e240000000000 */
[----:B0-----:R-:W-:-:S02]  /*3e0d0*/  IADD3 R10, PT, PT, R14, R10, RZ ;  /* 0x0000000a0e0a7210 */ /* 0x001fc40007ffe0ff */
[----:B--2---:R-:W-:Y:S02]  /*3e0e0*/  LOP3.LUT R29, R41, R39, RZ, 0x3c, !PT ;  /* 0x00000027291d7212 */ /* 0x004fe400078e3cff */
[----:B------:R-:W2:Y:S04]  /*3e0f0*/  LDL R39, [R1+0x988] ;  /* 0x0009880001277983 */ /* 0x000ea80000100800 */
[----:B------:R-:W2:Y:S01]  /*3e100*/  LDL R41, [R1+0x28] ;  /* 0x0000280001297983 */ /* 0x000ea20000100800 */
[----:B---3--:R-:W-:-:S03]  /*3e110*/  LOP3.LUT R12, R62, R49, RZ, 0x3c, !PT ;  /* 0x000000313e0c7212 */ /* 0x008fc600078e3cff */
[----:B------:R-:W-:Y:S04]  /*3e120*/  STL [R1+0x5a4], R0 ;  /* 0x0005a40001007387 */ /* 0x000fe80000100800 */
[----:B------:R-:W3:Y:S04]  /*3e130*/  LDL R49, [R1+0x814] ;  /* 0x0008140001317983 */ /* 0x000ee80000100800 */
[----:B------:R-:W3:Y:S01]  /*3e140*/  LDL R62, [R1+0x98c] ;  /* 0x00098c00013e7983 */ /* 0x000ee20000100800 */
[----:B------:R-:W-:Y:S01]  /*3e150*/  POPC R29, R29 ;  /* 0x0000001d001d7309 */ /* 0x000fe20000000000 */
[----:B------:R-:W-:-:S04]  /*3e160*/  DEPBAR.LE SB5, 0x1 ;  /* 0x0000d0400000791a */ /* 0x000fc80000000000 */
[----:B------:R-:W-:-:S03]  /*3e170*/  LOP3.LUT R14, R236, R37, RZ, 0x3c, !PT ;  /* 0x00000025ec0e7212 */ /* 0x000fc600078e3cff */
[----:B------:R-:W0:Y:S01]  /*3e180*/  POPC R12, R12 ;  /* 0x0000000c000c7309 */ /* 0x000e220000000000 */
[----:B------:R-:W-:Y:S02]  /*3e190*/  VABSDIFF.U32 R6, R36, R0, RZ ;  /* 0x0000000024067214 */ /* 0x000fe400000e00ff */
[----:B------:R-:W3:Y:S03]  /*3e1a0*/  LDL R36, [R1+0x2c] ;  /* 0x00002c0001247983 */ /* 0x000ee60000100800 */
[----:B------:R-:W-:Y:S01]  /*3e1b0*/  IMAD.IADD R6, R8, 0x1, R6 ;  /* 0x0000000108067824 */ /* 0x000fe200078e0206 */
[----:B------:R-:W-:Y:S01]  /*3e1c0*/  STL [R1+0xdec], R236 ;  /* 0x000decec01007387 */ /* 0x000fe20000100800 */
[----:B------:R-:W-:-:S03]  /*3e1d0*/  LOP3.LUT R8, R237, R43, RZ, 0x3c, !PT ;  /* 0x0000002bed087212 */ /* 0x000fc600078e3cff */
[----:B------:R1:W-:Y:S04]  /*3e1e0*/  STL [R1+0xddc], R237 ;  /* 0x000ddced01007387 */ /* 0x0003e80000100800 */
[----:B-1----:R-:W3:Y:S01]  /*3e1f0*/  LDL.LU R237, [R1+0xbb0] ;  /* 0x000bb00001ed7983 */ /* 0x002ee20000300800 */
[----:B------:R-:W-:Y:S01]  /*3e200*/  POPC R14, R14 ;  /* 0x0000000e000e7309 */ /* 0x000fe20000000000 */
[----:B-----5:R-:W-:-:S07]  /*3e210*/  LOP3.LUT R0, R4, 0xff, RZ, 0xc0, !PT ;  /* 0x000000ff04007812 */ /* 0x020fce00078ec0ff */
[----:B------:R-:W1:Y:S01]  /*3e220*/  POPC R8, R8 ;  /* 0x0000000800087309 */ /* 0x000e620000000000 */
[----:B------:R-:W-:Y:S01]  /*3e230*/  IMAD R6, R10, 0x9, R6 ;  /* 0x000000090a067824 */ /* 0x000fe200078e0206 */
[----:B------:R3:W-:Y:S01]  /*3e240*/  STL [R1+0x5a0], R0 ;  /* 0x0005a00001007387 */ /* 0x0007e20000100800 */
[----:B0-----:R-:W-:Y:S01]  /*3e250*/  IMAD.IADD R10, R29, 0x1, R12 ;  /* 0x000000011d0a7824 */ /* 0x001fe200078e020c */
[----:B------:R-:W-:Y:S02]  /*3e260*/  LOP3.LUT R12, R45, R51, RZ, 0x3c, !PT ;  /* 0x000000332d0c7212 */ /* 0x000fe400078e3cff */
[----:B------:R-:W-:Y:S01]  /*3e270*/  VABSDIFF.U32 R4, R47, R0, RZ ;  /* 0x000000002f047214 */ /* 0x000fe200000e00ff */
[----:B------:R-:W3:Y:S04]  /*3e280*/  LDL R43, [R1+0x998] ;  /* 0x00099800012b7983 */ /* 0x000ee80000100800 */
[----:B------:R-:W3:Y:S04]  /*3e290*/  LDL R51, [R1+0x20] ;  /* 0x0000200001337983 */ /* 0x000ee80000100800 */
[----:B------:R-:W3:Y:S04]  /*3e2a0*/  LDL R45, [R1+0x810] ;  /* 0x00081000012d7983 */ /* 0x000ee80000100800 */
[----:B------:R-:W3:Y:S01]  /*3e2b0*/  LDL R47, [R1+0xbac] ;  /* 0x000bac00012f7983 */ /* 0x000ee20000100800 */
[----:B-1----:R-:W-:Y:S01]  /*3e2c0*/  IMAD.IADD R8, R14, 0x1, R8 ;  /* 0x000000010e087824 */ /* 0x002fe200078e0208 */
[----:B------:R-:W-:-:S02]  /*3e2d0*/  LOP3.LUT R14, R52, R46, RZ, 0x3c, !PT ;  /* 0x0000002e340e7212 */ /* 0x000fc400078e3cff */
[----:B------:R-:W3:Y:S04]  /*3e2e0*/  LDL R46, [R1+0x99c] ;  /* 0x00099c00012e7983 */ /* 0x000ee80000100800 */
[----:B------:R-:W3:Y:S01]  /*3e2f0*/  LDL R52, [R1+0x24] ;  /* 0x0000240001347983 */ /* 0x000ee20000100800 */
[----:B------:R-:W-:Y:S01]  /*3e300*/  IMAD.IADD R4, R6, 0x1, R4 ;  /* 0x0000000106047824 */ /* 0x000fe200078e0204 */
[----:B------:R-:W-:-:S03]  /*3e310*/  LOP3.LUT R33, R64, R23, RZ, 0x3c, !PT ;  /* 0x0000001740217212 */ /* 0x000fc600078e3cff */
[----:B------:R-:W-:Y:S01]  /*3e320*/  IMAD R4, R8, 0x9, R4 ;  /* 0x0000000908047824 */ /* 0x000fe200078e0204 */
[----:B------:R-:W-:Y:S08]  /*3e330*/  POPC R31, R31 ;  /* 0x0000001f001f7309 */ /* 0x000ff00000000000 */
[----:B------:R-:W0:Y:S08]  /*3e340*/  POPC R33, R33 ;  /* 0x0000002100217309 */ /* 0x000e300000000000 */
[----:B------:R-:W-:Y:S08]  /*3e350*/  POPC R12, R12 ;  /* 0x0000000c000c7309 */ /* 0x000ff00000000000 */
[----:B------:R-:W1:Y:S01]  /*3e360*/  POPC R14, R14 ;  /* 0x0000000e000e7309 */ /* 0x000e620000000000 */
[----:B0-----:R-:W-:-:S02]  /*3e370*/  IADD3 R16, PT, PT, R33, R31, RZ ;  /* 0x0000001f21107210 */ /* 0x001fc40007ffe0ff */
[----:B-1----:R-:W-:Y:S02]  /*3e380*/  IADD3 R14, PT, PT, R12, R14, RZ ;  /* 0x0000000e0c0e7210 */ /* 0x002fe40007ffe0ff */
[----:B--2---:R-:W-:-:S06]  /*3e390*/  LOP3.LUT R8, R41, R39, RZ, 0x3c, !PT ;  /* 0x0000002729087212 */ /* 0x004fcc00078e3cff */
[----:B------:R-:W-:Y:S01]  /*3e3a0*/  POPC R8, R8 ;  /* 0x0000000800087309 */ /* 0x000fe20000000000 */
[----:B---3--:R-:W-:Y:S01]  /*3e3b0*/  VABSDIFF.U32 R6, R237, R49, RZ ;  /* 0x00000031ed067214 */ /* 0x008fe200000e00ff */
[----:B------:R-:W-:Y:S04]  /*3e3c0*/  STL [R1+0xde0], R237 ;  /* 0x000de0ed01007387 */ /* 0x000fe80000100800 */
[----:B------:R-:W2:Y:S01]  /*3e3d0*/  LDL R64, [R1+0x804] ;  /* 0x0008040001407983 */ /* 0x000ea20000100800 */
[----:B------:R-:W-:-:S03]  /*3e3e0*/  IMAD.IADD R4, R4, 0x1, R6 ;  /* 0x0000000104047824 */ /* 0x000fc600078e0206 */
[----:B------:R-:W2:Y:S01]  /*3e3f0*/  LDL R2, [R1+0xba8] ;  /* 0x000ba80001027983 */ /* 0x000ea20000100800 */
[----:B------:R-:W-:-:S03]  /*3e400*/  LOP3.LUT R6, R36, R62, RZ, 0x3c, !PT ;  /* 0x0000003e24067212 */ /* 0x000fc600078e3cff */
[----:B------:R-:W3:Y:S04]  /*3e410*/  LDL R32, [R1+0x9a0] ;  /* 0x0009a00001207983 */ /* 0x000ee80000100800 */
[----:B------:R-:W3:Y:S04]  /*3e420*/  LDL R48, [R1+0x18] ;  /* 0x0000180001307983 */ /* 0x000ee80000100800 */
[----:B------:R-:W3:Y:S04]  /*3e430*/  LDL R3, [R1+0x9a4] ;  /* 0x0009a40001037983 */ /* 0x000ee80000100800 */
[----:B------:R-:W3:Y:S04]  /*3e440*/  LDL R36, [R1+0x1c] ;  /* 0x00001c0001247983 */ /* 0x000ee80000100800 */
[----:B------:R-:W3:Y:S04]  /*3e450*/  LDL R9, [R1+0x800] ;  /* 0x0008000001097983 */ /* 0x000ee80000100800 */
[----:B------:R-:W3:Y:S01]  /*3e460*/  LDL R252, [R1+0xba4] ;  /* 0x000ba40001fc7983 */ /* 0x000ee20000100800 */
[----:B------:R-:W0:Y:S03]  /*3e470*/  POPC R6, R6 ;  /* 0x0000000600067309 */ /* 0x000e260000000000 */
[----:B------:R-:W3:Y:S04]  /*3e480*/  LDL R5, [R1+0x9a8] ;  /* 0x0009a80001057983 */ /* 0x000ee80000100800 */
[----:B------:R-:W3:Y:S04]  /*3e490*/  LDL R7, [R1+0x10] ;  /* 0x0000100001077983 */ /* 0x000ee80000100800 */
[----:B------:R-:W3:Y:S04]  /*3e4a0*/  LDL R49, [R1+0x9ac] ;  /* 0x0009ac0001317983 */ /* 0x000ee80000100800 */
[----:B------:R-:W3:Y:S01]  /*3e4b0*/  LDL R62, [R1+0x14] ;  /* 0x00001400013e7983 */ /* 0x000ee20000100800 */
[----:B0-----:R-:W-:Y:S01]  /*3e4c0*/  IMAD.IADD R6, R8, 0x1, R6 ;  /* 0x0000000108067824 */ /* 0x001fe200078e0206 */
[----:B------:R-:W-:Y:S01]  /*3e4d0*/  LOP3.LUT R12, R51, R43, RZ, 0x3c, !PT ;  /* 0x0000002b330c7212 */ /* 0x000fe200078e3cff */
[----:B------:R-:W-:Y:S01]  /*3e4e0*/  IMAD R4, R16, 0x9, R4 ;  /* 0x0000000910047824 */ /* 0x000fe200078e0204 */
[----:B------:R-:W-:Y:S01]  /*3e4f0*/  VABSDIFF.U32 R8, R47, R45, RZ ;  /* 0x0000002d2f087214 */ /* 0x000fe200000e00ff */
[----:B------:R-:W3:Y:S04]  /*3e500*/  LDL R41, [R1+0x7ec] ;  /* 0x0007ec0001297983 */ /* 0x000ee80000100800 */
[----:B------:R-:W3:Y:S01]  /*3e510*/  LDL R43, [R1+0xb9c] ;  /* 0x000b9c00012b7983 */ /* 0x000ee20000100800 */
[----:B------:R-:W-:Y:S01]  /*3e520*/  IMAD.IADD R4, R4, 0x1, R8 ;  /* 0x0000000104047824 */ /* 0x000fe200078e0208 */
[----:B------:R-:W-:-:S02]  /*3e530*/  LOP3.LUT R8, R52, R46, RZ, 0x3c, !PT ;  /* 0x0000002e34087212 */ /* 0x000fc400078e3cff */
[----:B------:R-:W3:Y:S04]  /*3e540*/  LDL R37, [R1+0x8f8] ;  /* 0x0008f80001257983 */ /* 0x000ee80000100800 */
[----:B------:R-:W3:Y:S04]  /*3e550*/  LDL R39, [R1+0x8] ;  /* 0x0000080001277983 */ /* 0x000ee80000100800 */
[----:B------:R-:W3:Y:S04]  /*3e560*/  LDL R52, [R1+0xc] ;  /* 0x00000c0001347983 */ /* 0x000ee80000100800 */
[----:B------:R-:W3:Y:S01]  /*3e570*/  LDL R51, [R1] ;  /* 0x0000000001337983 */ /* 0x000ee20000100800 */
[----:B------:R-:W-:Y:S01]  /*3e580*/  LOP3.LUT R35, R35, R19, RZ, 0x3c, !PT ;  /* 0x0000001323237212 */ /* 0x000fe200078e3cff */
[----:B------:R-:W-:Y:S02]  /*3e590*/  POPC R18, R18 ;  /* 0x0000001200127309 */ /* 0x000fe40000000000 */
[----:B------:R-:W3:Y:S04]  /*3e5a0*/  LDL R45, [R1+0x7e8] ;  /* 0x0007e800012d7983 */ /* 0x000ee80000100800 */
[----:B------:R-:W3:Y:S02]  /*3e5b0*/  LDL R47, [R1+0xb98] ;  /* 0x000b9800012f7983 */ /* 0x000ee40000100800 */
[----:B------:R-:W0:Y:S02]  /*3e5c0*/  POPC R35, R35 ;  /* 0x0000002300237309 */ /* 0x000e240000000000 */
[----:B------:R-:W3:Y:S06]  /*3e5d0*/  LDL R46, [R1+0x4] ;  /* 0x00000400012e7983 */ /* 0x000eec0000100800 */
[----:B------:R-:W-:Y:S08]  /*3e5e0*/  POPC R12, R12 ;  /* 0x0000000c000c7309 */ /* 0x000ff00000000000 */
[----:B------:R-:W1:Y:S01]  /*3e5f0*/  POPC R8, R8 ;  /* 0x0000000800087309 */ /* 0x000e620000000000 */
[----:B0-----:R-:W-:-:S04]  /*3e600*/  IMAD.IADD R18, R35, 0x1, R18 ;  /* 0x0000000123127824 */ /* 0x001fc800078e0212 */
[----:B------:R-:W-:Y:S02]  /*3e610*/  IMAD R4, R18, 0x9, R4 ;  /* 0x0000000912047824 */ /* 0x000fe400078e0204 */
[----:B-1----:R-:W-:Y:S01]  /*3e620*/  IMAD.IADD R8, R12, 0x1, R8 ;  /* 0x000000010c087824 */ /* 0x002fe200078e0208 */
[----:B--2---:R-:W-:-:S04]  /*3e630*/  VABSDIFF.U32 R16, R2, R64, RZ ;  /* 0x0000004002107214 */ /* 0x004fc800000e00ff */
[----:B------:R-:W-:Y:S02]  /*3e640*/  IADD3 R4, PT, PT, R4, R16, RZ ;  /* 0x0000001004047210 */ /* 0x000fe40007ffe0ff */
[----:B---3--:R-:W-:Y:S02]  /*3e650*/  LOP3.LUT R12, R48, R32, RZ, 0x3c, !PT ;  /* 0x00000020300c7212 */ /* 0x008fe400078e3cff */
[----:B------:R-:W-:-:S04]  /*3e660*/  LOP3.LUT R16, R36, R3, RZ, 0x3c, !PT ;  /* 0x0000000324107212 */ /* 0x000fc800078e3cff */
[----:B------:R-:W-:Y:S01]  /*3e670*/  POPC R12, R12 ;  /* 0x0000000c000c7309 */ /* 0x000fe20000000000 */
[----:B------:R-:W-:Y:S01]  /*3e680*/  IMAD R4, R20, 0x9, R4 ;  /* 0x0000000914047824 */ /* 0x000fe200078e0204 */
[----:B------:R-:W2:Y:S06]  /*3e690*/  LDL R36, [R1+0x7cc] ;  /* 0x0007cc0001247983 */ /* 0x000eac0000100800 */
[----:B------:R-:W0:Y:S01]  /*3e6a0*/  POPC R16, R16 ;  /* 0x0000001000107309 */ /* 0x000e220000000000 */
[----:B------:R-:W-:-:S05]  /*3e6b0*/  VABSDIFF.U32 R18, R252, R9, RZ ;  /* 0x00000009fc127214 */ /* 0x000fca00000e00ff */
[----:B------:R-:W-:Y:S02]  /*3e6c0*/  IMAD.IADD R4, R4, 0x1, R18 ;  /* 0x0000000104047824 */ /* 0x000fe400078e0212 */
[----:B0-----:R-:W-:Y:S01]  /*3e6d0*/  IMAD.IADD R16, R12, 0x1, R16 ;  /* 0x000000010c107824 */ /* 0x001fe200078e0210 */
[----:B------:R-:W-:Y:S02]  /*3e6e0*/  LOP3.LUT R12, R7, R5, RZ, 0x3c, !PT ;  /* 0x00000005070c7212 */ /* 0x000fe400078e3cff */
[----:B------:R-:W-:Y:S01]  /*3e6f0*/  LOP3.LUT R18, R62, R49, RZ, 0x3c, !PT ;  /* 0x000000313e127212 */ /* 0x000fe200078e3cff */
[----:B------:R-:W-:Y:S01]  /*3e700*/  IMAD R4, R27, 0x9, R4 ;  /* 0x000000091b047824 */ /* 0x000fe200078e0204 */
[----:B------:R-:W3:Y:S02]  /*3e710*/  LDL R49, [R1+0x7c8] ;  /* 0x0007c80001317983 */ /* 0x000ee40000100800 */
[----:B------:R-:W-:Y:S01]  /*3e720*/  POPC R12, R12 ;  /* 0x0000000c000c7309 */ /* 0x000fe20000000000 */
[----:B------:R-:W-:Y:S01]  /*3e730*/  VABSDIFF.U32 R20, R43, R41, RZ ;  /* 0x000000292b147214 */ /* 0x000fe200000e00ff */
[----:B------:R-:W3:Y:S06]  /*3e740*/  LDL R62, [R1+0xb8c] ;  /* 0x000b8c00013e7983 */ /* 0x000eec0000100800 */
[----:B------:R-:W0:Y:S01]  /*3e750*/  POPC R18, R18 ;  /* 0x0000001200127309 */ /* 0x000e220000000000 */
[----:B------:R-:W-:Y:S01]  /*3e760*/  IMAD.IADD R4, R4, 0x1, R20 ;  /* 0x0000000104047824 */ /* 0x000fe200078e0214 */
[----:B------:R-:W-:-:S02]  /*3e770*/  LOP3.LUT R20, R52, R69, RZ, 0x3c, !PT ;  /* 0x0000004534147212 */ /* 0x000fc400078e3cff */
[----:B------:R-:W2:Y:S01]  /*3e780*/  LDL.LU R69, [R1+0x11d0] ;  /* 0x0011d00001457983 */ /* 0x000ea20000300800 */
[----:B0-----:R-:W-:Y:S01]  /*3e790*/  IMAD.IADD R18, R12, 0x1, R18 ;  /* 0x000000010c127824 */ /* 0x001fe200078e0212 */
[----:B------:R-:W-:Y:S02]  /*3e7a0*/  LOP3.LUT R12, R39, R37, RZ, 0x3c, !PT ;  /* 0x00000025270c7212 */ /* 0x000fe400078e3cff */
[----:B------:R-:W-:Y:S01]  /*3e7b0*/  POPC R20, R20 ;  /* 0x0000001400147309 */ /* 0x000fe20000000000 */
[----:B------:R-:W3:Y:S07]  /*3e7c0*/  LDL R52, [R1+0x7c4] ;  /* 0x0007c40001347983 */ /* 0x000eee0000100800 */
[----:B------:R-:W0:Y:S02]  /*3e7d0*/  POPC R12, R12 ;  /* 0x0000000c000c7309 */ /* 0x000e240000000000 */
[----:B0-----:R-:W-:-:S02]  /*3e7e0*/  IADD3 R20, PT, PT, R12, R20, RZ ;  /* 0x000000140c147210 */ /* 0x001fc40007ffe0ff */
[----:B------:R-:W-:Y:S02]  /*3e7f0*/  LOP3.LUT R12, R51, R66, RZ, 0x3c, !PT ;  /* 0x00000042330c7212 */ /* 0x000fe400078e3cff */
[----:B------:R-:W2:Y:S01]  /*3e800*/  LDL.LU R66, [R1+0x11cc] ;  /* 0x0011cc0001427983 */ /* 0x000ea20000300800 */
[----:B------:R-:W-:Y:S01]  /*3e810*/  IMAD R4, R22, 0x9, R4 ;  /* 0x0000000916047824 */ /* 0x000fe200078e0204 */
[----:B------:R-:W-:-:S05]  /*3e820*/  VABSDIFF.U32 R22, R47, R45, RZ ;  /* 0x0000002d2f167214 */ /* 0x000fca00000e00ff */
[----:B------:R-:W-:Y:S01]  /*3e830*/  IMAD.IADD R4, R4, 0x1, R22 ;  /* 0x0000000104047824 */ /* 0x000fe200078e0216 */
[----:B------:R-:W-:Y:S01]  /*3e840*/  LOP3.LUT R22, R46, R67, RZ, 0x3c, !PT ;  /* 0x000000432e167212 */ /* 0x000fe200078e3cff */
[----:B------:R-:W-:Y:S01]  /*3e850*/  POPC R12, R12 ;  /* 0x0000000c000c7309 */ /* 0x000fe20000000000 */
[----:B------:R-:W3:Y:S04]  /*3e860*/  LDL.LU R67, [R1+0x11c8] ;  /* 0x0011c80001437983 */ /* 0x000ee80000300800 */
[----:B------:R-:W3:Y:S03]  /*3e870*/  LDL R47, [R1+0x7c0] ;  /* 0x0007c000012f7983 */ /* 0x000ee60000100800 */
[----:B------:R-:W0:Y:S01]  /*3e880*/  POPC R22, R22 ;  /* 0x0000001600167309 */ /* 0x000e220000000000 */
[----:B------:R-:W3:Y:S01]  /*3e890*/  LDL R46, [R1+0xb84] ;  /* 0x000b8400012e7983 */ /* 0x000ee20000100800 */
[----:B0-----:R-:W-:Y:S01]  /*3e8a0*/  IMAD.IADD R22, R12, 0x1, R22 ;  /* 0x000000010c167824 */ /* 0x001fe200078e0216 */
[----:B--2---:R-:W-:-:S02]  /*3e8b0*/  LOP3.LUT R12, R66, R68, RZ, 0x3c, !PT ;  /* 0x00000044420c7212 */ /* 0x004fc400078e3cff */
[----:B------:R-:W2:Y:S01]  /*3e8c0*/  LDL.LU R68, [R1+0x11c4] ;  /* 0x0011c40001447983 */ /* 0x000ea20000300800 */
[----:B------:R-:W-:Y:S01]  /*3e8d0*/  IMAD R4, R24, 0x9, R4 ;  /* 0x0000000918047824 */ /* 0x000fe200078e0204 */
[----:B------:R-:W-:Y:S02]  /*3e8e0*/  VABSDIFF.U32 R24, R69, R36, RZ ;  /* 0x0000002445187214 */ /* 0x000fe400000e00ff */
[----:B------:R-:W2:Y:S03]  /*3e8f0*/  LDL.LU R69, [R1+0x11c0] ;  /* 0x0011c00001457983 */ /* 0x000ea60000300800 */
[----:B------:R-:W-:Y:S01]  /*3e900*/  IMAD.IADD R4, R4, 0x1, R24 ;  /* 0x0000000104047824 */ /* 0x000fe200078e0218 */
[----:B---3--:R-:W-:Y:S02]  /*3e910*/  LOP3.LUT R24, R67, R73, RZ, 0x3c, !PT ;  /* 0x0000004943187212 */ /* 0x008fe400078e3cff */
[----:B------:R-:W3:Y:S01]  /*3e920*/  LDL.LU R73, [R1+0x11bc] ;  /* 0x0011bc0001497983 */ /* 0x000ee20000300800 */
[----:B------:R-:W-:-:S03]  /*3e930*/  IMAD R4, R10, 0x9, R4 ;  /* 0x000000090a047824 */ /* 0x000fc600078e0204 */
[----:B------:R-:W3:Y:S01]  /*3e940*/  LDL R36, [R1+0x7bc] ;  /* 0x0007bc0001247983 */ /* 0x000ee20000100800 */
[----:B------:R-:W-:Y:S08]  /*3e950*/  POPC R12, R12 ;  /* 0x0000000c000c7309 */ /* 0x000ff00000000000 */
[----:B------:R-:W0:Y:S01]  /*3e960*/  POPC R24, R24 ;  /* 0x0000001800187309 */ /* 0x000e220000000000 */
[----:B--2---:R-:W-:-:S02]  /*3e970*/  LOP3.LUT R10, R68, R70, RZ, 0x3c, !PT ;  /* 0x00000046440a7212 */ /* 0x004fc400078e3cff */
[----:B------:R-:W2:Y:S01]  /*3e980*/  LDL.LU R70, [R1+0x11b8] ;  /* 0x0011b80001467983 */ /* 0x000ea20000300800 */
[----:B0-----:R-:W-:Y:S01]  /*3e990*/  IMAD.IADD R24, R12, 0x1, R24 ;  /* 0x000000010c187824 */ /* 0x001fe200078e0218 */
[----:B------:R-:W-:-:S04]  /*3e9a0*/  VABSDIFF.U32 R12, R62, R49, RZ ;  /* 0x000000313e0c7214 */ /* 0x000fc800000e00ff */
[----:B------:R-:W-:Y:S02]  /*3e9b0*/  IADD3 R4, PT, PT, R4, R12, RZ ;  /* 0x0000000c04047210 */ /* 0x000fe40007ffe0ff */
[----:B------:R-:W-:Y:S02]  /*3e9c0*/  LOP3.LUT R12, R69, R71, RZ, 0x3c, !PT ;  /* 0x00000047450c7212 */ /* 0x000fe400078e3cff */
[----:B------:R-:W3:Y:S01]  /*3e9d0*/  LDL.LU R71, [R1+0x11b4] ;  /* 0x0011b40001477983 */ /* 0x000ee20000300800 */
[----:B------:R-:W-:Y:S03]  /*3e9e0*/  POPC R10, R10 ;  /* 0x0000000a000a7309 */ /* 0x000fe60000000000 */
[----:B------:R-:W3:Y:S04]  /*3e9f0*/  LDL R49, [R1+0x7b8] ;  /* 0x0007b80001317983 */ /* 0x000ee80000100800 */
[----:B------:R-:W3:Y:S01]  /*3ea00*/  LDL R62, [R1+0xb78] ;  /* 0x000b7800013e7983 */ /* 0x000ee20000100800 */
[----:B------:R-:W0:Y:S02]  /*3ea10*/  POPC R12, R12 ;  /* 0x0000000c000c7309 */ /* 0x000e240000000000 */
[----:B0-----:R-:W-:Y:S01]  /*3ea20*/  IMAD.IADD R12, R10, 0x1, R12 ;  /* 0x000000010a0c7824 */ /* 0x001fe200078e020c */
[----:B--2---:R-:W-:-:S02]  /*3ea30*/  LOP3.LUT R10, R70, R72, RZ, 0x3c, !PT ;  /* 0x00000048460a7212 */ /* 0x004fc400078e3cff */
[----:B------:R-:W2:Y:S01]  /*3ea40*/  LDL.LU R72, [R1+0x11b0] ;  /* 0x0011b00001487983 */ /* 0x000ea20000300800 */
[----:B------:R-:W-:Y:S01]  /*3ea50*/  IMAD R4, R14, 0x9, R4 ;  /* 0x000000090e047824 */ /* 0x000fe200078e0204 */
[----:B---3--:R-:W-:Y:S02]  /*3ea60*/  VABSDIFF.U32 R14, R73, R52, RZ ;  /* 0x00000034490e7214 */ /* 0x008fe400000e00ff */
[----:B------:R-:W3:Y:S03]  /*3ea70*/  LDL.LU R73, [R1+0x11ac] ;  /* 0x0011ac0001497983 */ /* 0x000ee60000300800 */
[----:B------:R-:W-:Y:S01]  /*3ea80*/  IMAD.IADD R4, R4, 0x1, R14 ;  /* 0x0000000104047824 */ /* 0x000fe200078e020e */
[----:B------:R-:W-:Y:S01]  /*3ea90*/  LOP3.LUT R14, R71, R77, RZ, 0x3c, !PT ;  /* 0x0000004d470e7212 */ /* 0x000fe200078e3cff */
[----:B------:R-:W-:Y:S01]  /*3eaa0*/  POPC R10, R10 ;  /* 0x0000000a000a7309 */ /* 0x000fe20000000000 */
[----:B------:R-:W3:Y:S04]  /*3eab0*/  LDL.LU R77, [R1+0x11a8] ;  /* 0x0011a800014d7983 */ /* 0x000ee80000300800 */
[----:B------:R-:W3:Y:S03]  /*3eac0*/  LDL R52, [R1+0x7b4] ;  /* 0x0007b40001347983 */ /* 0x000ee60000100800 */
[----:B------:R-:W0:Y:S02]  /*3ead0*/  POPC R14, R14 ;  /* 0x0000000e000e7309 */ /* 0x000e240000000000 */
[----:B0-----:R-:W-:Y:S01]  /*3eae0*/  IMAD.IADD R14, R10, 0x1, R14 ;  /* 0x000000010a0e7824 */ /* 0x001fe200078e020e */
[----:B--2---:R-:W-:-:S02]  /*3eaf0*/  LOP3.LUT R10, R72, R74, RZ, 0x3c, !PT ;  /* 0x0000004a480a7212 */ /* 0x004fc400078e3cff */
[----:B------:R-:W2:Y:S01]  /*3eb00*/  LDL.LU R74, [R1+0x11a4] ;  /* 0x0011a400014a7983 */ /* 0x000ea20000300800 */
[----:B------:R-:W-:Y:S01]  /*3eb10*/  IMAD R4, R6, 0x9, R4 ;  /* 0x0000000906047824 */ /* 0x000fe200078e0204 */
[----:B------:R-:W-:-:S05]  /*3eb20*/  VABSDIFF.U32 R6, R46, R47, RZ ;  /* 0x0000002f2e067214 */ /* 0x000fca00000e00ff */
[----:B------:R-:W-:Y:S01]  /*3eb30*/  IMAD.IADD R4, R4, 0x1, R6 ;  /* 0x0000000104047824 */ /* 0x000fe200078e0206 */
[----:B---3--:R-:W-:Y:S02]  /*3eb40*/  LOP3.LUT R6, R73, R75, RZ, 0x3c, !PT ;  /* 0x0000004b49067212 */ /* 0x008fe400078e3cff */
[----:B------:R-:W3:Y:S01]  /*3eb50*/  LDL.LU R75, [R1+0x11a0] ;  /* 0x0011a000014b7983 */ /* 0x000ee20000300800 */
[----:B------:R-:W-:-:S03]  /*3eb60*/  IMAD R4, R8, 0x9, R4 ;  /* 0x0000000908047824 */ /* 0x000fc600078e0204 */
[----:B------:R-:W3:Y:S04]  /*3eb70*/  LDL R47, [R1+0x7b0] ;  /* 0x0007b000012f7983 */ /* 0x000ee80000100800 */
[----:B------:R-:W3:Y:S01]  /*3eb80*/  LDL R46, [R1+0xb60] ;  /* 0x000b6000012e7983 */ /* 0x000ee20000100800 */
[----:B------:R-:W-:Y:S08]  /*3eb90*/  POPC R10, R10 ;  /* 0x0000000a000a7309 */ /* 0x000ff00000000000 */
[----:B------:R-:W0:Y:S01]  /*3eba0*/  POPC R6, R6 ;  /* 0x0000000600067309 */ /* 0x000e220000000000 */
[----:B--2---:R-:W-:-:S02]  /*3ebb0*/  LOP3.LUT R8, R74, R76, RZ, 0x3c, !PT ;  /* 0x0000004c4a087212 */ /* 0x004fc400078e3cff */
[----:B------:R-:W2:Y:S01]  /*3ebc0*/  LDL.LU R76, [R1+0x119c] ;  /* 0x00119c00014c7983 */ /* 0x000ea20000300800 */
[----:B0-----:R-:W-:Y:S02]  /*3ebd0*/  IADD3 R6, PT, PT, R10, R6, RZ ;  /* 0x000000060a067210 */ /* 0x001fe40007ffe0ff */
[----:B------:R-:W-:Y:S02]  /*3ebe0*/  VABSDIFF.U32 R10, R77, R36, RZ ;  /* 0x000000244d0a7214 */ /* 0x000fe400000e00ff */
[----:B------:R-:W2:Y:S03]  /*3ebf0*/  LDL.LU R77, [R1+0x1198] ;  /* 0x00119800014d7983 */ /* 0x000ea60000300800 */
[----:B------:R-:W-:Y:S01]  /*3ec00*/  IMAD.IADD R4, R4, 0x1, R10 ;  /* 0x0000000104047824 */ /* 0x000fe200078e020a */
[----:B---3--:R-:W-:Y:S01]  /*3ec10*/  LOP3.LUT R10, R75, R81, RZ, 0x3c, !PT ;  /* 0x000000514b0a7212 */ /* 0x008fe200078e3cff */
        /* <DEDUP_REMOVED lines=21> */
[----:B------:R-:W3:Y:S02]  /*3ed70*/  LDL.LU R81, [R1+0x1184] ;  /* 0x0011840001517983 */ /* 0x000ee40000300800 */
[----:B------:R-:W-:Y:S02]  /*3ed80*/  IADD3 R4, PT, PT, R4, R18, RZ ;  /* 0x0000001204047210 */ /* 0x000fe40007ffe0ff */
        /* <DEDUP_REMOVED lines=29> */
[----:B0-----:R-:W-:-:S02]  /*3ef60*/  IADD3 R22, PT, PT, R8, R22, RZ ;  /* 0x0000001608167210 */ /* 0x001fc40007ffe0ff */
[----:B--2---:R-:W-:Y:S02]  /*3ef70*/  LOP3.LUT R8, R84, R86, RZ, 0x3c, !PT ;  /* 0x0000005654087212 */ /* 0x004fe400078e3cff */
        /* <DEDUP_REMOVED lines=15> */
[----:B------:R-:W-:Y:S01]  /*3f070*/  POPC R8, R8 ;  /* 0x0000000800087309 */ /* 0x000fe20000000000 */
[----:B------:R-:W3:Y:S02]  /*3f080*/  LDL.LU R89, [R1+0x115c] ;  /* 0x00115c0001597983 */ /* 0x000ee40000300800 */
[----:B------:R-:W-:Y:S01]  /*3f090*/  IMAD.IADD R4, R4, 0x1, R12 ;  /* 0x0000000104047824 */ /* 0x000fe200078e020c */
[----:B------:R-:W-:Y:S02]  /*3f0a0*/  LOP3.LUT R12, R87, R93, RZ, 0x3c, !PT ;  /* 0x0000005d570c7212 */ /* 0x000fe400078e3cff */
[----:B------:R-:W3:Y:S04]  /*3f0b0*/  LDL.LU R93, [R1+0x1158] ;  /* 0x00115800015d7983 */ /* 0x000ee80000300800 */
[----:B------:R-:W0:Y:S01]  /*3f0c0*/  POPC R12, R12 ;  /* 0x0000000c000c7309 */ /* 0x000e220000000000 */
[----:B------:R-:W3:Y:S01]  /*3f0d0*/  LDL R52, [R1+0x75c] ;  /* 0x00075c0001347983 */ /* 0x000ee20000100800 */
[----:B0-----:R-:W-:Y:S01]  /*3f0e0*/  IMAD.IADD R12, R8, 0x1, R12 ;  /* 0x00000001080c7824 */ /* 0x001fe200078e020c */
[----:B--2---:R-:W-:-:S02]  /*3f0f0*/  LOP3.LUT R8, R88, R90, RZ, 0x3c, !PT ;  /* 0x0000005a58087212 */ /* 0x004fc400078e3cff */
[----:B------:R-:W2:Y:S01]  /*3f100*/  LDL.LU R90, [R1+0x1154] ;  /* 0x00115400015a7983 */ /* 0x000ea20000300800 */
[----:B------:R-:W-:Y:S01]  /*3f110*/  IMAD R4, R14, 0x9, R4 ;  /* 0x000000090e047824 */ /* 0x000fe200078e0204 */
[----:B------:R-:W-:-:S04]  /*3f120*/  VABSDIFF.U32 R14, R46, R47, RZ ;  /* 0x0000002f2e0e7214 */ /* 0x000fc800000e00ff */
[----:B------:R-:W-:Y:S02]  /*3f130*/  IADD3 R4, PT, PT, R4, R14, RZ ;  /* 0x0000000e04047210 */ /* 0x000fe40007ffe0ff */
        /* <DEDUP_REMOVED lines=9> */
[----:B0-----:R-:W-:Y:S01]  /*3f1d0*/  IMAD.IADD R14, R8, 0x1, R14 ;  /* 0x00000001080e7824 */ /* 0x001fe200078e020e */
        /* <DEDUP_REMOVED lines=20> */
[----:B0-----:R-:W-:-:S02]  /*3f320*/  IADD3 R6, PT, PT, R10, R6, RZ ;  /* 0x000000060a067210 */ /* 0x001fc40007ffe0ff */
[----:B--2---:R-:W-:Y:S02]  /*3f330*/  LOP3.LUT R10, R94, R96, RZ, 0x3c, !PT ;  /* 0x000000605e0a7212 */ /* 0x004fe400078e3cff */
        /* <DEDUP_REMOVED lines=27> */
[----:B------:R-:W2:Y:S02]  /*3f4f0*/  LDL.LU R101, [R1+0x1120] ;  /* 0x0011200001657983 */ /* 0x000ea40000300800 */
[----:B------:R-:W-:Y:S02]  /*3f500*/  IADD3 R4, PT, PT, R4, R20, RZ ;  /* 0x0000001404047210 */ /* 0x000fe40007ffe0ff */
        /* <DEDUP_REMOVED lines=35> */
[----:B---3--:R-:W-:Y:S01]  /*3f740*/  LOP3.LUT R12, R105, R107, RZ, 0x3c, !PT ;  /* 0x0000006b690c7212 */ /* 0x008fe200078e3cff */
        /* <DEDUP_REMOVED lines=105> */
[----:B------:R-:W-:-:S03]  /*3fde0*/  VABSDIFF.U32 R6, R125, R36, RZ ;  /* 0x000000247d067214 */ /* 0x000fc600000e00ff */
[----:B------:R-:W-:Y:S01]  /*3fdf0*/  POPC R12, R12 ;  /* 0x0000000c000c7309 */ /* 0x000fe20000000000 */
[----:B------:R-:W2:Y:S01]  /*3fe00*/  LDL.LU R125, [R1+0x10a8] ;  /* 0x0010a800017d7983 */ /* 0x000ea20000300800 */
[----:B------:R-:W-:Y:S01]  /*3fe10*/  IMAD.IADD R4, R4, 0x1, R6 ;  /* 0x0000000104047824 */ /* 0x000fe200078e0206 */
[----:B---3--:R-:W-:Y:S02]  /*3fe20*/  LOP3.LUT R6, R123, R129, RZ, 0x3c, !PT ;  /* 0x000000817b067212 */ /* 0x008fe400078e3cff */
[----:B------:R-:W3:Y:S04]  /*3fe30*/  LDL.LU R129, [R1+0x10a4] ;  /* 0x0010a40001817983 */ /* 0x000ee80000300800 */
[----:B------:R-:W0:Y:S01]  /*3fe40*/  POPC R6, R6 ;  /* 0x0000000600067309 */ /* 0x000e220000000000 */
[----:B------:R-:W3:Y:S01]  /*3fe50*/  LDL R36, [R1+0x714] ;  /* 0x0007140001247983 */ /* 0x000ee20000100800 */
        /* <DEDUP_REMOVED lines=19> */
[----:B------:R-:W-:Y:S02]  /*3ff90*/  LOP3.LUT R12, R127, R133, RZ, 0x3c, !PT ;  /* 0x000000857f0c7212 */ /* 0x000fe400078e3cff */
        /* <DEDUP_REMOVED lines=28> */
[----:B0-----:R-:W-:-:S02]  /*40160*/  IMAD.IADD R16, R8, 0x1, R16 ;  /* 0x0000000108107824 */ /* 0x001fc400078e0210 */
[----:B------:R-:W-:Y:S01]  /*40170*/  IMAD R4, R18, 0x9, R4 ;  /* 0x0000000912047824 */ /* 0x000fe200078e0204 */
[----:B--2---:R-:W-:Y:S02]  /*40180*/  LOP3.LUT R8, R132, R137, RZ, 0x3c, !PT ;  /* 0x0000008984087212 */ /* 0x004fe400078e3cff */
[----:B------:R-:W2:Y:S01]  /*40190*/  LDL.LU R137, [R1+0x1078] ;  /* 0x0010780001897983 */ /* 0x000ea20000300800 */
[----:B------:R-:W-:-:S05]  /*401a0*/  VABSDIFF.U32 R18, R62, R49, RZ ;  /* 0x000000313e127214 */ /* 0x000fca00000e00ff */
[----:B------:R-:W-:Y:S01]  /*401b0*/  IMAD.IADD R4, R4, 0x1, R18 ;  /* 0x0000000104047824 */ /* 0x000fe200078e0212 */
[----:B------:R-:W-:Y:S02]  /*401c0*/  LOP3.LUT R18, R133, R135, RZ, 0x3c, !PT ;  /* 0x0000008785127212 */ /* 0x000fe400078e3cff */
[----:B------:R-:W2:Y:S01]  /*401d0*/  LDL.LU R135, [R1+0x1074] ;  /* 0x0010740001877983 */ /* 0x000ea20000300800 */
[----:B------:R-:W-:Y:S08]  /*401e0*/  POPC R8, R8 ;  /* 0x0000000800087309 */ /* 0x000ff00000000000 */
[----:B------:R-:W0:Y:S01]  /*401f0*/  POPC R18, R18 ;  /* 0x0000001200127309 */ /* 0x000e220000000000 */
[----:B------:R-:W-:Y:S01]  /*40200*/  IMAD R4, R20, 0x9, R4 ;  /* 0x0000000914047824 */ /* 0x000fe200078e0204 */
[----:B0-----:R-:W-:-:S02]  /*40210*/  IADD3 R18, PT, PT, R8, R18, RZ ;  /* 0x0000001208127210 */ /* 0x001fc40007ffe0ff */
[----:B---3--:R-:W-:Y:S02]  /*40220*/  LOP3.LUT R8, R134, R136, RZ, 0x3c, !PT ;  /* 0x0000008886087212 */ /* 0x008fe400078e3cff */
[----:B------:R-:W3:Y:S01]  /*40230*/  LDL.LU R136, [R1+0x1070] ;  /* 0x0010700001887983 */ /* 0x000ee20000300800 */
[----:B--2---:R-:W-:-:S03]  /*40240*/  VABSDIFF.U32 R20, R137, R52, RZ ;  /* 0x0000003489147214 */ /* 0x004fc600000e00ff */
[----:B------:R-:W2:Y:S02]  /*40250*/  LDL.LU R137, [R1+0x106c] ;  /* 0x00106c0001897983 */ /* 0x000ea40000300800 */
[----:B------:R-:W-:Y:S01]  /*40260*/  IMAD.IADD R4, R4, 0x1, R20 ;  /* 0x0000000104047824 */ /* 0x000fe200078e0214 */
[----:B------:R-:W-:Y:S01]  /*40270*/  POPC R8, R8 ;  /* 0x0000000800087309 */ /* 0x000fe20000000000 */
[----:B------:R-:W2:Y:S01]  /*40280*/  LDL R62, [R1+0x300] ;  /* 0x00030000013e7983 */ /* 0x000ea20000100800 */
[----:B------:R-:W-:-:S03]  /*40290*/  LOP3.LUT R20, R135, R140, RZ, 0x3c, !PT ;  /* 0x0000008c87147212 */ /* 0x000fc600078e3cff */
[----:B------:R-:W2:Y:S03]  /*402a0*/  LDL R52, [R1+0x700] ;  /* 0x0007000001347983 */ /* 0x000ea60000100800 */
[----:B------:R-:W0:Y:S01]  /*402b0*/  POPC R20, R20 ;  /* 0x0000001400147309 */ /* 0x000e220000000000 */
[----:B------:R-:W-:Y:S01]  /*402c0*/  IMAD R4, R22, 0x9, R4 ;  /* 0x0000000916047824 */ /* 0x000fe200078e0204 */
[----:B------:R-:W2:Y:S01]  /*402d0*/  LDL.LU R140, [R1+0x1068] ;  /* 0x00106800018c7983 */ /* 0x000ea20000300800 */
[----:B------:R-:W-:-:S05]  /*402e0*/  VABSDIFF.U32 R22, R46, R47, RZ ;  /* 0x0000002f2e167214 */ /* 0x000fca00000e00ff */
[----:B------:R-:W-:Y:S02]  /*402f0*/  IMAD.IADD R4, R4, 0x1, R22 ;  /* 0x0000000104047824 */ /* 0x000fe400078e0216 */
[----:B0-----:R-:W-:Y:S01]  /*40300*/  IMAD.IADD R20, R8, 0x1, R20 ;  /* 0x0000000108147824 */ /* 0x001fe200078e0214 */
[----:B---3--:R-:W-:Y:S02]  /*40310*/  LOP3.LUT R8, R136, R138, RZ, 0x3c, !PT ;  /* 0x0000008a88087212 */ /* 0x008fe400078e3cff */
[----:B------:R-:W3:Y:S01]  /*40320*/  LDL.LU R138, [R1+0x1064] ;  /* 0x00106400018a7983 */ /* 0x000ee20000300800 */
[----:B--2---:R-:W-:-:S03]  /*40330*/  LOP3.LUT R22, R137, R139, RZ, 0x3c, !PT ;  /* 0x0000008b89167212 */ /* 0x004fc600078e3cff */
[----:B------:R-:W2:Y:S01]  /*40340*/  LDL.LU R139, [R1+0x1060] ;  /* 0x00106000018b7983 */ /* 0x000ea20000300800 */
[----:B------:R-:W-:Y:S01]  /*40350*/  POPC R8, R8 ;  /* 0x0000000800087309 */ /* 0x000fe20000000000 */
[----:B------:R-:W-:Y:S02]  /*40360*/  IMAD R4, R24, 0x9, R4 ;  /* 0x0000000918047824 */ /* 0x000fe400078e0204 */
[----:B------:R-:W2:Y:S04]  /*40370*/  LDL R41, [R1+0x6fc] ;  /* 0x0006fc0001297983 */ /* 0x000ea80000100800 */
[----:B------:R-:W2:Y:S01]  /*40380*/  LDL R49, [R1+0xae4] ;  /* 0x000ae40001317983 */ /* 0x000ea20000100800 */
[----:B------:R-:W0:Y:S01]  /*40390*/  POPC R22, R22 ;  /* 0x0000001600167309 */ /* 0x000e220000000000 */
[----:B------:R-:W-:-:S04]  /*403a0*/  VABSDIFF.U32 R24, R140, R36, RZ ;  /* 0x000000248c187214 */ /* 0x000fc800000e00ff */
[----:B------:R-:W-:Y:S01]  /*403b0*/  IADD3 R4, PT, PT, R4, R24, RZ ;  /* 0x0000001804047210 */ /* 0x000fe20007ffe0ff */
[----:B0-----:R-:W-:Y:S01]  /*403c0*/  IMAD.IADD R22, R8, 0x1, R22 ;  /* 0x0000000108167824 */ /* 0x001fe200078e0216 */
[----:B---3--:R-:W-:Y:S02]  /*403d0*/  LOP3.LUT R8, R138, R142, RZ, 0x3c, !PT ;  /* 0x0000008e8a087212 */ /* 0x008fe400078e3cff */
[----:B------:R-:W3:Y:S04]  /*403e0*/  LDL.LU R142, [R1+0x105c] ;  /* 0x00105c00018e7983 */ /* 0x000ee80000300800 */
[----:B------:R-:W3:Y:S04]  /*403f0*/  LDL.LU R140, [R1+0x1058] ;  /* 0x00105800018c7983 */ /* 0x000ee80000300800 */
[----:B------:R-:W3:Y:S04]  /*40400*/  LDL R43, [R1+0x2f0] ;  /* 0x0002f000012b7983 */ /* 0x000ee80000100800 */
[----:B------:R-:W3:Y:S04]  /*40410*/  LDL R51, [R1+0x6f8] ;  /* 0x0006f80001337983 */ /* 0x000ee80000100800 */
[----:B------:R-:W3:Y:S04]  /*40420*/  LDL R36, [R1+0xae0] ;  /* 0x000ae00001247983 */ /* 0x000ee80000100800 */
[----:B------:R-:W3:Y:S04]  /*40430*/  LDL.LU R2, [R1+0x2c4] ;  /* 0x0002c40001027983 */ /* 0x000ee80000300800 */
[----:B------:R-:W3:Y:S01]  /*40440*/  LDL.LU R235, [R1+0x168] ;  /* 0x0001680001eb7983 */ /* 0x000ee20000300800 */
[----:B--2---:R-:W-:-:S03]  /*40450*/  LOP3.LUT R24, R139, R141, RZ, 0x3c, !PT ;  /* 0x0000008d8b187212 */ /* 0x004fc600078e3cff */
[----:B------:R-:W2:Y:S01]  /*40460*/  LDL.LU R141, [R1+0x1054] ;  /* 0x00105400018d7983 */ /* 0x000ea20000300800 */
[----:B------:R-:W-:Y:S01]  /*40470*/  POPC R8, R8 ;  /* 0x0000000800087309 */ /* 0x000fe20000000000 */
[----:B------:R-:W-:Y:S02]  /*40480*/  IMAD R4, R6, 0x9, R4 ;  /* 0x0000000906047824 */ /* 0x000fe400078e0204 */
[----:B------:R-:W2:Y:S05]  /*40490*/  LDL R47, [R1+0x2f4] ;  /* 0x0002f400012f7983 */ /* 0x000eaa0000100800 */
[----:B------:R-:W0:Y:S02]  /*404a0*/  POPC R24, R24 ;  /* 0x0000001800187309 */ /* 0x000e240000000000 */
[----:B0-----:R-:W-:Y:S01]  /*404b0*/  IMAD.IADD R24, R8, 0x1, R24 ;  /* 0x0000000108187824 */ /* 0x001fe200078e0218 */
[----:B---3--:R-:W-:-:S02]  /*404c0*/  VABSDIFF.U32 R8, R142, R52, RZ ;  /* 0x000000348e087214 */ /* 0x008fc400000e00ff */
[----:B------:R-:W3:Y:S01]  /*404d0*/  LDL.LU R142, [R1+0x1050] ;  /* 0x00105000018e7983 */ /* 0x000ee20000300800 */
[----:B------:R-:W-:Y:S02]  /*404e0*/  LOP3.LUT R6, R140, R62, RZ, 0x3c, !PT ;  /* 0x0000003e8c067212 */ /* 0x000fe400078e3cff */
[----:B------:R-:W-:Y:S01]  /*404f0*/  IMAD.IADD R4, R4, 0x1, R8 ;  /* 0x0000000104047824 */ /* 0x000fe200078e0208 */
[----:B------:R-:W3:Y:S01]  /*40500*/  LDL R62, [R1+0x170] ;  /* 0x00017000013e7983 */ /* 0x000ee20000100800 */
[----:B--2---:R-:W-:-:S03]  /*40510*/  LOP3.LUT R8, R141, R143, RZ, 0x3c, !PT ;  /* 0x0000008f8d087212 */ /* 0x004fc600078e3cff */
[----:B------:R-:W2:Y:S01]  /*40520*/  LDL.LU R143, [R1+0x104c] ;  /* 0x00104c00018f7983 */ /* 0x000ea20000300800 */
[----:B------:R-:W-:Y:S01]  /*40530*/  POPC R6, R6 ;  /* 0x0000000600067309 */ /* 0x000fe20000000000 */
[----:B------:R-:W-:Y:S02]  /*40540*/  IMAD R4, R14, 0x9, R4 ;  /* 0x000000090e047824 */ /* 0x000fe400078e0204 */
[----:B------:R-:W2:Y:S04]  /*40550*/  LDL R45, [R1+0x6f4] ;  /* 0x0006f400012d7983 */ /* 0x000ea80000100800 */
[----:B------:R-:W2:Y:S01]  /*40560*/  LDL R46, [R1+0xadc] ;  /* 0x000adc00012e7983 */ /* 0x000ea20000100800 */
[----:B------:R-:W0:Y:S03]  /*40570*/  POPC R8, R8 ;  /* 0x0000000800087309 */ /* 0x000e260000000000 */
[----:B------:R-:W2:Y:S01]  /*40580*/  LDL R52, [R1+0x174] ;  /* 0x0001740001347983 */ /* 0x000ea20000100800 */
[----:B0-----:R-:W-:Y:S01]  /*40590*/  IMAD.IADD R8, R6, 0x1, R8 ;  /* 0x0000000106087824 */ /* 0x001fe200078e0208 */
[----:B------:R-:W-:-:S05]  /*405a0*/  VABSDIFF.U32 R6, R49, R41, RZ ;  /* 0x0000002931067214 */ /* 0x000fca00000e00ff */
[----:B------:R-:W-:Y:S01]  /*405b0*/  IMAD.IADD R4, R4, 0x1, R6 ;  /* 0x0000000104047824 */ /* 0x000fe200078e0206 */
[----:B---3--:R-:W-:Y:S02]  /*405c0*/  LOP3.LUT R14, R142, R144, RZ, 0x3c, !PT ;  /* 0x000000908e0e7212 */ /* 0x008fe400078e3cff */
[----:B------:R-:W3:Y:S01]  /*405d0*/  LDL.LU R144, [R1+0x1048] ;  /* 0x0010480001907983 */ /* 0x000ee20000300800 */
[----:B--2---:R-:W-:-:S03]  /*405e0*/  LOP3.LUT R6, R143, R145, RZ, 0x3c, !PT ;  /* 0x000000918f067212 */ /* 0x004fc600078e3cff */
[----:B------:R-:W2:Y:S04]  /*405f0*/  LDL.LU R145, [R1+0x1044] ;  /* 0x0010440001917983 */ /* 0x000ea80000300800 */
[----:B------:R-:W2:Y:S04]  /*40600*/  LDL R252, [R1+0x6f0] ;  /* 0x0006f00001fc7983 */ /* 0x000ea80000100800 */
[----:B------:R-:W2:Y:S04]  /*40610*/  LDL R37, [R1+0xad8] ;  /* 0x000ad80001257983 */ /* 0x000ea80000100800 */
[----:B------:R-:W2:Y:S01]  /*40620*/  LDL R49, [R1+0x16c] ;  /* 0x00016c0001317983 */ /* 0x000ea20000100800 */
[----:B------:R-:W-:Y:S01]  /*40630*/  POPC R14, R14 ;  /* 0x0000000e000e7309 */ /* 0x000fe20000000000 */
[----:B------:R-:W-:-:S07]  /*40640*/  IMAD R4, R12, 0x9, R4 ;  /* 0x000000090c047824 */ /* 0x000fce00078e0204 */
[----:B------:R-:W0:Y:S01]  /*40650*/  POPC R6, R6 ;  /* 0x0000000600067309 */ /* 0x000e220000000000 */
[----:B------:R-:W-:Y:S01]  /*40660*/  VABSDIFF.U32 R12, R36, R51, RZ ;  /* 0x00000033240c7214 */ /* 0x000fe200000e00ff */
[----:B------:R-:W2:Y:S04]  /*40670*/  LDL R41, [R1+0x6ec] ;  /* 0x0006ec0001297983 */ /* 0x000ea80000100800 */
[----:B------:R-:W2:Y:S01]  /*40680*/  LDL R36, [R1+0xad4] ;  /* 0x000ad40001247983 */ /* 0x000ea20000100800 */
[----:B------:R-:W-:-:S03]  /*40690*/  IMAD.IADD R4, R4, 0x1, R12 ;  /* 0x0000000104047824 */ /* 0x000fc600078e020c */
[----:B------:R-:W2:Y:S01]  /*406a0*/  LDL R39, [R1+0x160] ;  /* 0x0001600001277983 */ /* 0x000ea20000100800 */
[----:B0-----:R-:W-:Y:S02]  /*406b0*/  IADD3 R6, PT, PT, R14, R6, RZ ;  /* 0x000000060e067210 */ /* 0x001fe40007ffe0ff */
[----:B---3--:R-:W-:Y:S02]  /*406c0*/  LOP3.LUT R14, R144, R43, RZ, 0x3c, !PT ;  /* 0x0000002b900e7212 */ /* 0x008fe400078e3cff */
[----:B------:R-:W3:Y:S04]  /*406d0*/  LDL R43, [R1+0x164] ;  /* 0x00016400012b7983 */ /* 0x000ee80000100800 */
[----:B------:R-:W-:Y:S01]  /*406e0*/  POPC R14, R14 ;  /* 0x0000000e000e7309 */ /* 0x000fe20000000000 */
[----:B------:R-:W-:Y:S01]  /*406f0*/  IMAD R4, R10, 0x9, R4 ;  /* 0x000000090a047824 */ /* 0x000fe200078e0204 */
[----:B------:R-:W-:-:S02]  /*40700*/  VABSDIFF.U32 R10, R46, R45, RZ ;  /* 0x0000002d2e0a7214 */ /* 0x000fc400000e00ff */
[----:B--2---:R-:W-:-:S06]  /*40710*/  LOP3.LUT R12, R145, R47, RZ, 0x3c, !PT ;  /* 0x0000002f910c7212 */ /* 0x004fcc00078e3cff */
[----:B------:R-:W0:Y:S02]  /*40720*/  POPC R12, R12 ;  /* 0x0000000c000c7309 */ /* 0x000e240000000000 */
[----:B0-----:R-:W-:Y:S01]  /*40730*/  IMAD.IADD R12, R14, 0x1, R12 ;  /* 0x000000010e0c7824 */ /* 0x001fe200078e020c */
[----:B------:R-:W-:Y:S02]  /*40740*/  LOP3.LUT R14, R62, R160, RZ, 0x3c, !PT ;  /* 0x000000a03e0e7212 */ /* 0x000fe400078e3cff */
[----:B------:R-:W2:Y:S04]  /*40750*/  LDL.LU R160, [R1+0x1040] ;  /* 0x0010400001a07983 */ /* 0x000ea80000300800 */
[----:B------:R-:W2:Y:S01]  /*40760*/  LDL R51, [R1+0x158] ;  /* 0x0001580001337983 */ /* 0x000ea20000100800 */
[----:B------:R-:W-:Y:S01]  /*40770*/  IMAD.IADD R4, R4, 0x1, R10 ;  /* 0x0000000104047824 */ /* 0x000fe200078e020a */
[----:B------:R-:W-:Y:S01]  /*40780*/  LOP3.LUT R10, R52, R2, RZ, 0x3c, !PT ;  /* 0x00000002340a7212 */ /* 0x000fe200078e3cff */
[----:B------:R-:W-:Y:S01]  /*40790*/  POPC R14, R14 ;  /* 0x0000000e000e7309 */ /* 0x000fe20000000000 */
[----:B------:R-:W2:Y:S04]  /*407a0*/  LDL R47, [R1+0x6e8] ;  /* 0x0006e800012f7983 */ /* 0x000ea80000100800 */
[----:B------:R-:W2:Y:S03]  /*407b0*/  LDL R62, [R1+0xad0] ;  /* 0x000ad000013e7983 */ /* 0x000ea60000100800 */
[----:B------:R-:W0:Y:S01]  /*407c0*/  POPC R10, R10 ;  /* 0x0000000a000a7309 */ /* 0x000e220000000000 */
[----:B------:R-:W-:Y:S01]  /*407d0*/  IMAD R4, R16, 0x9, R4 ;  /* 0x0000000910047824 */ /* 0x000fe200078e0204 */
[----:B------:R-:W-:Y:S01]  /*407e0*/  VABSDIFF.U32 R16, R37, R252, RZ ;  /* 0x000000fc25107214 */ /* 0x000fe200000e00ff */
[----:B------:R-:W2:Y:S03]  /*407f0*/  LDL R45, [R1+0x15c] ;  /* 0x00015c00012d7983 */ /* 0x000ea60000100800 */
[----:B------:R-:W-:Y:S01]  /*40800*/  IADD3 R4, PT, PT, R4, R16, RZ ;  /* 0x0000001004047210 */ /* 0x000fe20007ffe0ff */
[----:B------:R-:W2:Y:S01]  /*40810*/  LDL R46, [R1+0x6e4] ;  /* 0x0006e400012e7983 */ /* 0x000ea20000100800 */
[----:B------:R-:W-:Y:S01]  /*40820*/  LOP3.LUT R16, R49, R158, RZ, 0x3c, !PT ;  /* 0x0000009e31107212 */ /* 0x000fe200078e3cff */
[----:B0-----:R-:W-:Y:S01]  /*40830*/  IMAD.IADD R10, R14, 0x1, R10 ;  /* 0x000000010e0a7824 */ /* 0x001fe200078e020a */
[----:B------:R-:W-:-:S04]  /*40840*/  LOP3.LUT R14, R235, R153, RZ, 0x3c, !PT ;  /* 0x00000099eb0e7212 */ /* 0x000fc800078e3cff */
[----:B------:R-:W-:Y:S01]  /*40850*/  POPC R16, R16 ;  /* 0x0000001000107309 */ /* 0x000fe20000000000 */
[----:B------:R-:W-:Y:S01]  /*40860*/  IMAD R4, R18, 0x9, R4 ;  /* 0x0000000912047824 */ /* 0x000fe200078e0204 */
[----:B------:R-:W2:Y:S06]  /*40870*/  LDL.LU R52, [R1+0x33c] ;  /* 0x00033c0001347983 */ /* 0x000eac0000300800 */
[----:B------:R-:W0:Y:S01]  /*40880*/  POPC R14, R14 ;  /* 0x0000000e000e7309 */ /* 0x000e220000000000 */
[----:B------:R-:W-:Y:S01]  /*40890*/  VABSDIFF.U32 R18, R36, R41, RZ ;  /* 0x0000002924127214 */ /* 0x000fe200000e00ff */
[----:B------:R-:W2:Y:S04]  /*408a0*/  LDL.LU R153, [R1+0x103c] ;  /* 0x00103c0001997983 */ /* 0x000ea80000300800 */
[----:B------:R-:W-:Y:S01]  /*408b0*/  IMAD.IADD R4, R4, 0x1, R18 ;  /* 0x0000000104047824 */ /* 0x000fe200078e0212 */
[----:B---3--:R-:W-:Y:S01]  /*408c0*/  LOP3.LUT R18, R43, R149, RZ, 0x3c, !PT ;  /* 0x000000952b127212 */ /* 0x008fe200078e3cff */
[----:B------:R-:W3:Y:S04]  /*408d0*/  LDL.LU R158, [R1+0x1038] ;  /* 0x00103800019e7983 */ /* 0x000ee80000300800 */
[----:B------:R-:W3:Y:S01]  /*408e0*/  LDL R49, [R1+0x6e0] ;  /* 0x0006e00001317983 */ /* 0x000ee20000100800 */
[----:B0-----:R-:W-:Y:S01]  /*408f0*/  IMAD.IADD R16, R14, 0x1, R16 ;  /* 0x000000010e107824 */ /* 0x001fe200078e0210 */
[----:B------:R-:W-:Y:S01]  /*40900*/  LOP3.LUT R14, R39, R151, RZ, 0x3c, !PT ;  /* 0x00000097270e7212 */ /* 0x000fe200078e3cff */
[----:B------:R-:W-:Y:S01]  /*40910*/  POPC R18, R18 ;  /* 0x0000001200127309 */ /* 0x000fe20000000000 */
[----:B------:R-:W3:Y:S04]  /*40920*/  LDL.LU R151, [R1+0x1034] ;  /* 0x0010340001977983 */ /* 0x000ee80000300800 */
[----:B------:R-:W3:Y:S03]  /*40930*/  LDL.LU R36, [R1+0x344] ;  /* 0x0003440001247983 */ /* 0x000ee60000300800 */
[----:B------:R-:W0:Y:S01]  /*40940*/  POPC R14, R14 ;  /* 0x0000000e000e7309 */ /* 0x000e220000000000 */
[----:B------:R-:W3:Y:S01]  /*40950*/  LDL.LU R149, [R1+0x1030] ;  /* 0x0010300001957983 */ /* 0x000ee20000300800 */
[----:B0-----:R-:W-:Y:S01]  /*40960*/  IMAD.IADD R18, R14, 0x1, R18 ;  /* 0x000000010e127824 */ /* 0x001fe200078e0212 */
[----:B--2---:R-:W-:-:S02]  /*40970*/  LOP3.LUT R14, R51, R146, RZ, 0x3c, !PT ;  /* 0x00000092330e7212 */ /* 0x004fc400078e3cff */
[----:B------:R-:W2:Y:S01]  /*40980*/  LDL.LU R146, [R1+0x102c] ;  /* 0x00102c0001927983 */ /* 0x000ea20000300800 */
[----:B------:R-:W-:Y:S01]  /*40990*/  IMAD R4, R20, 0x9, R4 ;  /* 0x0000000914047824 */ /* 0x000fe200078e0204 */
[----:B------:R-:W-:Y:S02]  /*409a0*/  VABSDIFF.U32 R20, R62, R47, RZ ;  /* 0x0000002f3e147214 */ /* 0x000fe400000e00ff */
[----:B------:R-:W3:Y:S03]  /*409b0*/  LDL R47, [R1+0x6dc] ;  /* 0x0006dc00012f7983 */ /* 0x000ee60000100800 */
[----:B------:R-:W-:Y:S01]  /*409c0*/  IMAD.IADD R4, R4, 0x1, R20 ;  /* 0x0000000104047824 */ /* 0x000fe200078e0214 */
[----:B------:R-:W3:Y:S01]  /*409d0*/  LDL.LU R62, [R1+0x354] ;  /* 0x00035400013e7983 */ /* 0x000ee20000300800 */
[----:B------:R-:W-:-:S03]  /*409e0*/  LOP3.LUT R20, R45, R147, RZ, 0x3c, !PT ;  /* 0x000000932d147212 */ /* 0x000fc600078e3cff */
[----:B------:R-:W3:Y:S01]  /*409f0*/  LDL.LU R147, [R1+0x1028] ;  /* 0x0010280001937983 */ /* 0x000ee20000300800 */
[----:B------:R-:W-:Y:S08]  /*40a00*/  POPC R14, R14 ;  /* 0x0000000e000e7309 */ /* 0x000ff00000000000 */
[----:B------:R-:W0:Y:S02]  /*40a10*/  POPC R20, R20 ;  /* 0x0000001400147309 */ /* 0x000e240000000000 */
[----:B0-----:R-:W-:-:S02]  /*40a20*/  IADD3 R20, PT, PT, R14, R20, RZ ;  /* 0x000000140e147210 */ /* 0x001fc40007ffe0ff */
[----:B--2---:R-:W-:Y:S02]  /*40a30*/  LOP3.LUT R14, R146, R148, RZ, 0x3c, !PT ;  /* 0x00000094920e7212 */ /* 0x004fe400078e3cff */
[----:B------:R-:W2:Y:S01]  /*40a40*/  LDL.LU R148, [R1+0x1024] ;  /* 0x0010240001947983 */ /* 0x000ea20000300800 */
[----:B------:R-:W-:Y:S01]  /*40a50*/  IMAD R4, R22, 0x9, R4 ;  /* 0x0000000916047824 */ /* 0x000fe200078e0204 */
[----:B---3--:R-:W-:Y:S02]  /*40a60*/  VABSDIFF.U32 R22, R149, R46, RZ ;  /* 0x0000002e95167214 */ /* 0x008fe400000e00ff */
[----:B------:R-:W-:Y:S01]  /*40a70*/  POPC R14, R14 ;  /* 0x0000000e000e7309 */ /* 0x000fe20000000000 */
[----:B------:R-:W3:Y:S02]  /*40a80*/  LDL.LU R149, [R1+0x1020] ;  /* 0x0010200001957983 */ /* 0x000ee40000300800 */
[----:B------:R-:W-:Y:S02]  /*40a90*/  IMAD.IADD R4, R4, 0x1, R22 ;  /* 0x0000000104047824 */ /* 0x000fe400078e0216 */
[----:B------:R-:W3:Y:S04]  /*40aa0*/  LDL R51, [R1+0x6d8] ;  /* 0x0006d80001337983 */ /* 0x000ee80000100800 */
[----:B------:R-:W3:Y:S01]  /*40ab0*/  LDL.LU R46, [R1+0x364] ;  /* 0x00036400012e7983 */ /* 0x000ee20000300800 */
[----:B------:R-:W-:-:S06]  /*40ac0*/  LOP3.LUT R22, R147, R52, RZ, 0x3c, !PT ;  /* 0x0000003493167212 */ /* 0x000fcc00078e3cff */
[----:B------:R-:W0:Y:S02]  /*40ad0*/  POPC R22, R22 ;  /* 0x0000001600167309 */ /* 0x000e240000000000 */
[----:B0-----:R-:W-:Y:S01]  /*40ae0*/  IMAD.IADD R22, R14, 0x1, R22 ;  /* 0x000000010e167824 */ /* 0x001fe200078e0216 */
[----:B--2---:R-:W-:Y:S02]  /*40af0*/  LOP3.LUT R14, R148, R150, RZ, 0x3c, !PT ;  /* 0x00000096940e7212 */ /* 0x004fe400078e3cff */
[----:B------:R-:W2:Y:S01]  /*40b00*/  LDL.LU R150, [R1+0x101c] ;  /* 0x00101c0001967983 */ /* 0x000ea20000300800 */
[----:B------:R-:W-:Y:S01]  /*40b10*/  IMAD R4, R24, 0x9, R4 ;  /* 0x0000000918047824 */ /* 0x000fe200078e0204 */
[----:B------:R-:W-:Y:S02]  /*40b20*/  VABSDIFF.U32 R24, R151, R49, RZ ;  /* 0x0000003197187214 */ /* 0x000fe400000e00ff */
[----:B------:R-:W2:Y:S03]  /*40b30*/  LDL.LU R151, [R1+0x1018] ;  /* 0x0010180001977983 */ /* 0x000ea60000300800 */
[----:B------:R-:W-:Y:S01]  /*40b40*/  IMAD.IADD R4, R4, 0x1, R24 ;  /* 0x0000000104047824 */ /* 0x000fe200078e0218 */
[----:B------:R-:W2:Y:S03]  /*40b50*/  LDL R43, [R1+0x6d4] ;  /* 0x0006d400012b7983 */ /* 0x000ea60000100800 */
[----:B------:R-:W-:Y:S01]  /*40b60*/  IMAD R4, R8, 0x9, R4 ;  /* 0x0000000908047824 */ /* 0x000fe200078e0204 */
[----:B------:R-:W2:Y:S04]  /*40b70*/  LDL.LU R49, [R1+0x35c] ;  /* 0x00035c0001317983 */ /* 0x000ea80000300800 */
[----:B------:R-:W2:Y:S04]  /*40b80*/  LDL.LU R9, [R1+0x320] ;  /* 0x0003200001097983 */ /* 0x000ea80000300800 */
[----:B------:R-:W2:Y:S01]  /*40b90*/  LDL.LU R7, [R1+0x324] ;  /* 0x0003240001077983 */ /* 0x000ea20000300800 */
[----:B---3--:R-:W-:Y:S01]  /*40ba0*/  LOP3.LUT R27, R149, R36, RZ, 0x3c, !PT ;  /* 0x00000024951b7212 */ /* 0x008fe200078e3cff */
[----:B------:R-:W-:Y:S08]  /*40bb0*/  POPC R14, R14 ;  /* 0x0000000e000e7309 */ /* 0x000ff00000000000 */
[----:B------:R-:W0:Y:S01]  /*40bc0*/  POPC R27, R27 ;  /* 0x0000001b001b7309 */ /* 0x000e220000000000 */
[----:B--2---:R-:W-:-:S02]  /*40bd0*/  LOP3.LUT R8, R150, R152, RZ, 0x3c, !PT ;  /* 0x0000009896087212 */ /* 0x004fc400078e3cff */
[----:B------:R-:W2:Y:S01]  /*40be0*/  LDL.LU R152, [R1+0x1014] ;  /* 0x0010140001987983 */ /* 0x000ea20000300800 */
[----:B0-----:R-:W-:Y:S01]  /*40bf0*/  IMAD.IADD R27, R14, 0x1, R27 ;  /* 0x000000010e1b7824 */ /* 0x001fe200078e021b */
[----:B------:R-:W-:Y:S02]  /*40c00*/  VABSDIFF.U32 R14, R153, R47, RZ ;  /* 0x0000002f990e7214 */ /* 0x000fe400000e00ff */
[----:B------:R-:W3:Y:S02]  /*40c10*/  LDL.LU R153, [R1+0x1010] ;  /* 0x0010100001997983 */ /* 0x000ee40000300800 */
[----:B------:R-:W-:Y:S02]  /*40c20*/  IADD3 R4, PT, PT, R4, R14, RZ ;  /* 0x0000000e04047210 */ /* 0x000fe40007ffe0ff */
[----:B------:R-:W3:Y:S03]  /*40c30*/  LDL R45, [R1+0x6d0] ;  /* 0x0006d000012d7983 */ /* 0x000ee60000100800 */
[----:B------:R-:W-:Y:S01]  /*40c40*/  IMAD R4, R6, 0x9, R4 ;  /* 0x0000000906047824 */ /* 0x000fe200078e0204 */
[----:B------:R-:W3:Y:S04]  /*40c50*/  LDL.LU R5, [R1+0x2b8] ;  /* 0x0002b80001057983 */ /* 0x000ee80000300800 */
[----:B------:R-:W3:Y:S01]  /*40c60*/  LDL.LU R3, [R1+0x2bc] ;  /* 0x0002bc0001037983 */ /* 0x000ee20000300800 */
[----:B------:R-:W-:Y:S01]  /*40c70*/  LOP3.LUT R14, R151, R62, RZ, 0x3c, !PT ;  /* 0x0000003e970e7212 */ /* 0x000fe200078e3cff */
[----:B------:R-:W-:Y:S08]  /*40c80*/  POPC R8, R8 ;  /* 0x0000000800087309 */ /* 0x000ff00000000000 */
[----:B------:R-:W0:Y:S01]  /*40c90*/  POPC R14, R14 ;  /* 0x0000000e000e7309 */ /* 0x000e220000000000 */
[----:B--2---:R-:W-:-:S02]  /*40ca0*/  LOP3.LUT R6, R152, R154, RZ, 0x3c, !PT ;  /* 0x0000009a98067212 */ /* 0x004fc400078e3cff */
[----:B------:R-:W2:Y:S01]  /*40cb0*/  LDL.LU R154, [R1+0x100c] ;  /* 0x00100c00019a7983 */ /* 0x000ea20000300800 */
[----:B0-----:R-:W-:Y:S01]  /*40cc0*/  IMAD.IADD R14, R8, 0x1, R14 ;  /* 0x00000001080e7824 */ /* 0x001fe200078e020e */
[----:B------:R-:W-:Y:S02]  /*40cd0*/  VABSDIFF.U32 R8, R155, R51, RZ ;  /* 0x000000339b087214 */ /* 0x000fe400000e00ff */
[----:B------:R-:W2:Y:S03]  /*40ce0*/  LDL R47, [R1+0x6cc] ;  /* 0x0006cc00012f7983 */ /* 0x000ea60000100800 */
[----:B------:R-:W-:Y:S01]  /*40cf0*/  IMAD.IADD R4, R4, 0x1, R8 ;  /* 0x0000000104047824 */ /* 0x000fe200078e0208 */
[----:B---3--:R-:W-:Y:S01]  /*40d00*/  LOP3.LUT R8, R153, R46, RZ, 0x3c, !PT ;  /* 0x0000002e99087212 */ /* 0x008fe200078e3cff */
[----:B------:R-:W3:Y:S01]  /*40d10*/  LDL.LU R155, [R1+0x1008] ;  /* 0x00100800019b7983 */ /* 0x000ee20000300800 */
[----:B------:R-:W-:Y:S01]  /*40d20*/  POPC R6, R6 ;  /* 0x0000000600067309 */ /* 0x000fe20000000000 */
[----:B------:R-:W-:-:S02]  /*40d30*/  IMAD R4, R12, 0x9, R4 ;  /* 0x000000090c047824 */ /* 0x000fc400078e0204 */
[----:B------:R-:W3:Y:S04]  /*40d40*/  LDL.LU R252, [R1+0x218] ;  /* 0x0002180001fc7983 */ /* 0x000ee80000300800 */
[----:B------:R-:W3:Y:S01]  /*40d50*/  LDL.LU R0, [R1+0x21c] ;  /* 0x00021c0001007983 */ /* 0x000ee20000300800 */
[----:B------:R-:W0:Y:S02]  /*40d60*/  POPC R8, R8 ;  /* 0x0000000800087309 */ /* 0x000e240000000000 */
[----:B0-----:R-:W-:Y:S01]  /*40d70*/  IMAD.IADD R8, R6, 0x1, R8 ;  /* 0x0000000106087824 */ /* 0x001fe200078e0208 */
[----:B------:R-:W-:Y:S02]  /*40d80*/  VABSDIFF.U32 R6, R157, R43, RZ ;  /* 0x0000002b9d067214 */ /* 0x000fe400000e00ff */
[----:B--2---:R-:W-:-:S02]  /*40d90*/  LOP3.LUT R12, R154, R156, RZ, 0x3c, !PT ;  /* 0x0000009c9a0c7212 */ /* 0x004fc400078e3cff */
[----:B------:R-:W2:Y:S04]  /*40da0*/  LDL.LU R156, [R1+0x1004] ;  /* 0x00100400019c7983 */ /* 0x000ea80000300800 */
[----:B------:R-:W2:Y:S04]  /*40db0*/  LDL R51, [R1+0x6c8] ;  /* 0x0006c80001337983 */ /* 0x000ea80000100800 */
[----:B------:R-:W2:Y:S01]  /*40dc0*/  LDL.LU R157, [R1+0x1000] ;  /* 0x00100000019d7983 */ /* 0x000ea20000300800 */
[----:B------:R-:W-:Y:S01]  /*40dd0*/  IMAD.IADD R4, R4, 0x1, R6 ;  /* 0x0000000104047824 */ /* 0x000fe200078e0206 */
[----:B---3--:R-:W-:Y:S01]  /*40de0*/  LOP3.LUT R6, R155, R49, RZ, 0x3c, !PT ;  /* 0x000000319b067212 */ /* 0x008fe200078e3cff */
[----:B------:R-:W-:Y:S01]  /*40df0*/  POPC R12, R12 ;  /* 0x0000000c000c7309 */ /* 0x000fe20000000000 */
[----:B------:R-:W3:Y:S04]  /*40e00*/  LDL R39, [R1+0x6c4] ;  /* 0x0006c40001277983 */ /* 0x000ee80000100800 */
[----:B------:R-:W3:Y:S03]  /*40e10*/  LDL R43, [R1+0xaac] ;  /* 0x000aac00012b7983 */ /* 0x000ee60000100800 */
[----:B------:R-:W0:Y:S01]  /*40e20*/  POPC R6, R6 ;  /* 0x0000000600067309 */ /* 0x000e220000000000 */
[----:B------:R-:W-:Y:S01]  /*40e30*/  IMAD R4, R10, 0x9, R4 ;  /* 0x000000090a047824 */ /* 0x000fe200078e0204 */
[----:B------:R-:W-:-:S02]  /*40e40*/  VABSDIFF.U32 R10, R159, R45, RZ ;  /* 0x0000002d9f0a7214 */ /* 0x000fc400000e00ff */
[----:B------:R-:W3:Y:S03]  /*40e50*/  LDL.LU R159, [R1+0xffc] ;  /* 0x000ffc00019f7983 */ /* 0x000ee60000300800 */
[----:B------:R-:W-:Y:S01]  /*40e60*/  IMAD.IADD R4, R4, 0x1, R10 ;  /* 0x0000000104047824 */ /* 0x000fe200078e020a */
[----:B------:R-:W3:Y:S01]  /*40e70*/  LDL R45, [R1+0x6c0] ;  /* 0x0006c000012d7983 */ /* 0x000ee20000100800 */
[----:B0-----:R-:W-:Y:S02]  /*40e80*/  IADD3 R6, PT, PT, R12, R6, RZ ;  /* 0x000000060c067210 */ /* 0x001fe40007ffe0ff */
[----:B------:R-:W-:Y:S01]  /*40e90*/  IMAD R4, R16, 0x9, R4 ;  /* 0x0000000910047824 */ /* 0x000fe200078e0204 */
[----:B--2---:R-:W-:Y:S02]  /*40ea0*/  LOP3.LUT R12, R156, R9, RZ, 0x3c, !PT ;  /* 0x000000099c0c7212 */ /* 0x004fe400078e3cff */
[----:B------:R-:W-:-:S04]  /*40eb0*/  LOP3.LUT R10, R157, R7, RZ, 0x3c, !PT ;  /* 0x000000079d0a7212 */ /* 0x000fc800078e3cff */
[----:B------:R-:W-:Y:S08]  /*40ec0*/  POPC R12, R12 ;  /* 0x0000000c000c7309 */ /* 0x000ff00000000000 */
[----:B------:R-:W0:Y:S02]  /*40ed0*/  POPC R10, R10 ;  /* 0x0000000a000a7309 */ /* 0x000e240000000000 */
[----:B0-----:R-:W-:Y:S01]  /*40ee0*/  IMAD.IADD R10, R12, 0x1, R10 ;  /* 0x000000010c0a7824 */ /* 0x001fe200078e020a */
[----:B------:R-:W-:-:S02]  /*40ef0*/  VABSDIFF.U32 R12, R161, R47, RZ ;  /* 0x0000002fa10c7214 */ /* 0x000fc400000e00ff */
[----:B------:R-:W2:Y:S03]  /*40f00*/  LDL.LU R161, [R1+0xff8] ;  /* 0x000ff80001a17983 */ /* 0x000ea60000300800 */
[----:B------:R-:W-:Y:S01]  /*40f10*/  IMAD.IADD R4, R4, 0x1, R12 ;  /* 0x0000000104047824 */ /* 0x000fe200078e020c */
[----:B------:R-:W2:Y:S03]  /*40f20*/  LDL R41, [R1+0x6bc] ;  /* 0x0006bc0001297983 */ /* 0x000ea60000100800 */
[----:B------:R-:W-:Y:S01]  /*40f30*/  IMAD R4, R18, 0x9, R4 ;  /* 0x0000000912047824 */ /* 0x000fe200078e0204 */
[----:B------:R-:W2:Y:S01]  /*40f40*/  LDL R47, [R1+0xaa4] ;  /* 0x000aa400012f7983 */ /* 0x000ea20000100800 */
[----:B------:R-:W-:-:S03]  /*40f50*/  VABSDIFF.U32 R18, R163, R51, RZ ;  /* 0x00000033a3127214 */ /* 0x000fc600000e00ff */
[----:B------:R-:W2:Y:S01]  /*40f60*/  LDL.LU R163, [R1+0xff4] ;  /* 0x000ff40001a37983 */ /* 0x000ea20000300800 */
[----:B------:R-:W-:Y:S02]  /*40f70*/  LOP3.LUT R16, R158, R5, RZ, 0x3c, !PT ;  /* 0x000000059e107212 */ /* 0x000fe400078e3cff */
[----:B---3--:R-:W-:Y:S01]  /*40f80*/  LOP3.LUT R12, R159, R3, RZ, 0x3c, !PT ;  /* 0x000000039f0c7212 */ /* 0x008fe200078e3cff */
[----:B------:R-:W3:Y:S03]  /*40f90*/  LDL R51, [R1+0x6b8] ;  /* 0x0006b80001337983 */ /* 0x000ee60000100800 */
[----:B------:R-:W-:Y:S08]  /*40fa0*/  POPC R16, R16 ;  /* 0x0000001000107309 */ /* 0x000ff00000000000 */
[----:B------:R-:W0:Y:S01]  /*40fb0*/  POPC R12, R12 ;  /* 0x0000000c000c7309 */ /* 0x000e220000000000 */
[----:B------:R-:W-:Y:S01]  /*40fc0*/  IADD3 R4, PT, PT, R4, R18, RZ ;  /* 0x0000001204047210 */ /* 0x000fe20007ffe0ff */
[----:B0-----:R-:W-:Y:S01]  /*40fd0*/  IMAD.IADD R12, R16, 0x1, R12 ;  /* 0x00000001100c7824 */ /* 0x001fe200078e020c */
[----:B------:R-:W-:-:S06]  /*40fe0*/  LOP3.LUT R16, R160, R252, RZ, 0x3c, !PT ;  /* 0x000000fca0107212 */ /* 0x000fcc00078e3cff */
[----:B------:R-:W-:Y:S01]  /*40ff0*/  POPC R16, R16 ;  /* 0x0000001000107309 */ /* 0x000fe20000000000 */
[----:B------:R-:W-:Y:S01]  /*41000*/  IMAD R4, R20, 0x9, R4 ;  /* 0x0000000914047824 */ /* 0x000fe200078e0204 */
[----:B------:R-:W-:-:S05]  /*41010*/  VABSDIFF.U32 R20, R43, R39, RZ ;  /* 0x000000272b147214 */ /* 0x000fca00000e00ff */
[----:B------:R-:W-:Y:S01]  /*41020*/  IMAD.IADD R4, R4, 0x1, R20 ;  /* 0x0000000104047824 */ /* 0x000fe200078e0214 */
[----:B--2---:R-:W-:-:S06]  /*41030*/  LOP3.LUT R18, R161, R0, RZ, 0x3c, !PT ;  /* 0x00000000a1127212 */ /* 0x004fcc00078e3cff */
[----:B------:R-:W0:Y:S01]  /*41040*/  POPC R18, R18 ;  /* 0x0000001200127309 */ /* 0x000e220000000000 */
[----:B------:R-:W-:Y:S01]  /*41050*/  LOP3.LUT R20, R163, R165, RZ, 0x3c, !PT ;  /* 0x000000a5a3147212 */ /* 0x000fe200078e3cff */
[----:B0-----:R-:W-:Y:S01]  /*41060*/  IMAD.IADD R18, R16, 0x1, R18 ;  /* 0x0000000110127824 */ /* 0x001fe200078e0212 */
[----:B------:R-:W-:Y:S02]  /*41070*/  LOP3.LUT R16, R162, R167, RZ, 0x3c, !PT ;  /* 0x000000a7a2107212 */ /* 0x000fe400078e3cff */
[----:B------:R-:W2:Y:S04]  /*41080*/  LDL.LU R167, [R1+0xff0] ;  /* 0x000ff00001a77983 */ /* 0x000ea80000300800 */
[----:B------:R-:W3:Y:S01]  /*41090*/  LDL.LU R165, [R1+0xfec] ;  /* 0x000fec0001a57983 */ /* 0x000ee20000300800 */
[----:B------:R-:W-:Y:S08]  /*410a0*/  POPC R16, R16 ;  /* 0x0000001000107309 */ /* 0x000ff00000000000 */
[----:B------:R-:W0:Y:S02]  /*410b0*/  POPC R20, R20 ;  /* 0x0000001400147309 */ /* 0x000e240000000000 */
[----:B0-----:R-:W-:Y:S01]  /*410c0*/  IMAD.IADD R20, R16, 0x1, R20 ;  /* 0x0000000110147824 */ /* 0x001fe200078e0214 */
[----:B------:R-:W-:-:S02]  /*410d0*/  LOP3.LUT R16, R164, R166, RZ, 0x3c, !PT ;  /* 0x000000a6a4107212 */ /* 0x000fc400078e3cff */
[----:B------:R-:W3:Y:S01]  /*410e0*/  LDL.LU R166, [R1+0xfe8] ;  /* 0x000fe80001a67983 */ /* 0x000ee20000300800 */
[----:B------:R-:W-:-:S03]  /*410f0*/  IMAD R4, R22, 0x9, R4 ;  /* 0x0000000916047824 */ /* 0x000fc600078e0204 */
[----:B------:R-:W-:Y:S01]  /*41100*/  POPC R16, R16 ;  /* 0x0000001000107309 */ /* 0x000fe20000000000 */
[----:B--2---:R-:W-:Y:S02]  /*41110*/  VABSDIFF.U32 R22, R167, R45, RZ ;  /* 0x0000002da7167214 */ /* 0x004fe400000e00ff */
[----:B------:R-:W2:Y:S01]  /*41120*/  LDL.LU R167, [R1+0xfe4] ;  /* 0x000fe40001a77983 */ /* 0x000ea20000300800 */
[----:B---3--:R-:W-:-:S03]  /*41130*/  LOP3.LUT R24, R165, R170, RZ, 0x3c, !PT ;  /* 0x000000aaa5187212 */ /* 0x008fc600078e3cff */
[----:B------:R-:W3:Y:S03]  /*41140*/  LDL R43, [R1+0x6b4] ;  /* 0x0006b400012b7983 */ /* 0x000ee60000100800 */
[----:B------:R-:W0:Y:S01]  /*41150*/  POPC R24, R24 ;  /* 0x0000001800187309 */ /* 0x000e220000000000 */
[----:B------:R-:W3:Y:S04]  /*41160*/  LDL R45, [R1+0xa9c] ;  /* 0x000a9c00012d7983 */ /* 0x000ee80000100800 */
[----:B------:R-:W3:Y:S01]  /*41170*/  LDL.LU R170, [R1+0xfe0] ;  /* 0x000fe00001aa7983 */ /* 0x000ee20000300800 */
[----:B0-----:R-:W-:Y:S02]  /*41180*/  IADD3 R24, PT, PT, R16, R24, RZ ;  /* 0x0000001810187210 */ /* 0x001fe40007ffe0ff */
[----:B------:R-:W-:-:S02]  /*41190*/  LOP3.LUT R16, R166, R168, RZ, 0x3c, !PT ;  /* 0x000000a8a6107212 */ /* 0x000fc400078e3cff */
[----:B------:R-:W3:Y:S01]  /*411a0*/  LDL.LU R168, [R1+0xfdc] ;  /* 0x000fdc0001a87983 */ /* 0x000ee20000300800 */
[----:B------:R-:W-:-:S03]  /*411b0*/  IMAD.IADD R4, R4, 0x1, R22 ;  /* 0x0000000104047824 */ /* 0x000fc600078e0216 */
[----:B------:R0:W-:Y:S01]  /*411c0*/  STL [R1+0xe48], R166 ;  /* 0x000e48a601007387 */ /* 0x0001e20000100800 */
[----:B------:R-:W-:Y:S01]  /*411d0*/  IMAD R4, R27, 0x9, R4 ;  /* 0x000000091b047824 */ /* 0x000fe200078e0204 */
[----:B------:R-:W-:Y:S01]  /*411e0*/  POPC R16, R16 ;  /* 0x0000001000107309 */ /* 0x000fe20000000000 */
[----:B------:R-:W-:-:S05]  /*411f0*/  VABSDIFF.U32 R22, R47, R41, RZ ;  /* 0x000000292f167214 */ /* 0x000fca00000e00ff */
[----:B------:R-:W-:-:S04]  /*41200*/  IMAD.IADD R4, R4, 0x1, R22 ;  /* 0x0000000104047824 */ /* 0x000fc800078e0216 */
[----:B------:R-:W-:Y:S01]  /*41210*/  IMAD R4, R14, 0x9, R4 ;  /* 0x000000090e047824 */ /* 0x000fe200078e0204 */
[----:B--2---:R-:W-:Y:S02]  /*41220*/  LOP3.LUT R27, R167, R169, RZ, 0x3c, !PT ;  /* 0x000000a9a71b7212 */ /* 0x004fe400078e3cff */
[----:B------:R-:W2:Y:S04]  /*41230*/  LDL.LU R169, [R1+0xfd8] ;  /* 0x000fd80001a97983 */ /* 0x000ea80000300800 */
[----:B------:R-:W1:Y:S01]  /*41240*/  POPC R27, R27 ;  /* 0x0000001b001b7309 */ /* 0x000e620000000000 */
[----:B------:R-:W2:Y:S01]  /*41250*/  LDL R47, [R1+0x6b0] ;  /* 0x0006b000012f7983 */ /* 0x000ea20000100800 */
[----:B-1----:R-:W-:Y:S01]  /*41260*/  IMAD.IADD R27, R16, 0x1, R27 ;  /* 0x00000001101b7824 */ /* 0x002fe200078e021b */
[----:B---3--:R-:W-:-:S02]  /*41270*/  VABSDIFF.U32 R16, R170, R51, RZ ;  /* 0x00000033aa107214 */ /* 0x008fc400000e00ff */
[----:B------:R-:W-:Y:S02]  /*41280*/  LOP3.LUT R14, R168, R180, RZ, 0x3c, !PT ;  /* 0x000000b4a80e7212 */ /* 0x000fe400078e3cff */
[----:B------:R-:W3:Y:S04]  /*41290*/  LDL.LU R180, [R1+0xfd4] ;  /* 0x000fd40001b47983 */ /* 0x000ee80000300800 */
[----:B------:R-:W-:Y:S04]  /*412a0*/  STL [R1+0xe40], R168 ;  /* 0x000e40a801007387 */ /* 0x000fe80000100800 */
[----:B------:R-:W3:Y:S01]  /*412b0*/  LDL.LU R170, [R1+0xfd0] ;  /* 0x000fd00001aa7983 */ /* 0x000ee20000300800 */
[----:B------:R-:W-:-:S03]  /*412c0*/  IMAD.IADD R4, R4, 0x1, R16 ;  /* 0x0000000104047824 */ /* 0x000fc600078e0210 */
[----:B------:R-:W3:Y:S04]  /*412d0*/  LDL.LU R51, [R1+0x3a4] ;  /* 0x0003a40001337983 */ /* 0x000ee80000300800 */
[----:B------:R-:W3:Y:S04]  /*412e0*/  LDL.LU R37, [R1+0x398] ;  /* 0x0003980001257983 */ /* 0x000ee80000300800 */
[----:B------:R-:W3:Y:S01]  /*412f0*/  LDL.LU R39, [R1+0x39c] ;  /* 0x00039c0001277983 */ /* 0x000ee20000300800 */
[----:B------:R-:W-:Y:S01]  /*41300*/  IMAD R4, R8, 0x9, R4 ;  /* 0x0000000908047824 */ /* 0x000fe200078e0204 */
[----:B--2---:R-:W-:-:S02]  /*41310*/  LOP3.LUT R16, R169, R171, RZ, 0x3c, !PT ;  /* 0x000000aba9107212 */ /* 0x004fc400078e3cff */
[----:B------:R-:W2:Y:S04]  /*41320*/  LDL.LU R171, [R1+0xfcc] ;  /* 0x000fcc0001ab7983 */ /* 0x000ea80000300800 */
[----:B------:R-:W2:Y:S04]  /*41330*/  LDL R42, [R1+0x6ac] ;  /* 0x0006ac00012a7983 */ /* 0x000ea80000100800 */
[----:B------:R1:W-:Y:S01]  /*41340*/  STL [R1+0xe38], R169 ;  /* 0x000e38a901007387 */ /* 0x0003e20000100800 */
[----:B---3--:R-:W-:-:S03]  /*41350*/  LOP3.LUT R8, R170, R172, RZ, 0x3c, !PT ;  /* 0x000000acaa087212 */ /* 0x008fc600078e3cff */
[----:B------:R-:W3:Y:S01]  /*41360*/  LDL.LU R172, [R1+0xfc8] ;  /* 0x000fc80001ac7983 */ /* 0x000ee20000300800 */
[----:B------:R-:W-:Y:S03]  /*41370*/  POPC R14, R14 ;  /* 0x0000000e000e7309 */ /* 0x000fe60000000000 */
[----:B------:R-:W3:Y:S04]  /*41380*/  LDL R58, [R1+0x6a8] ;  /* 0x0006a800013a7983 */ /* 0x000ee80000100800 */
[----:B------:R-:W3:Y:S01]  /*41390*/  LDL.LU R41, [R1+0x348] ;  /* 0x0003480001297983 */ /* 0x000ee20000300800 */
[----:B------:R-:W0:Y:S02]  /*413a0*/  POPC R16, R16 ;  /* 0x0000001000107309 */ /* 0x000e240000000000 */
[----:B0-----:R-:W-:Y:S01]  /*413b0*/  IMAD.IADD R16, R14, 0x1, R16 ;  /* 0x000000010e107824 */ /* 0x001fe200078e0210 */
[----:B------:R-:W-:-:S02]  /*413c0*/  VABSDIFF.U32 R14, R45, R43, RZ ;  /* 0x0000002b2d0e7214 */ /* 0x000fc400000e00ff */
[----:B------:R-:W3:Y:S02]  /*413d0*/  LDL.LU R43, [R1+0x34c] ;  /* 0x00034c00012b7983 */ /* 0x000ee40000300800 */
[----:B------:R-:W-:-:S05]  /*413e0*/  IADD3 R4, PT, PT, R4, R14, RZ ;  /* 0x0000000e04047210 */ /* 0x000fca0007ffe0ff */
[----:B------:R-:W-:Y:S01]  /*413f0*/  IMAD R4, R6, 0x9, R4 ;  /* 0x0000000906047824 */ /* 0x000fe200078e0204 */
[----:B--2---:R-:W-:Y:S02]  /*41400*/  LOP3.LUT R14, R171, R173, RZ, 0x3c, !PT ;  /* 0x000000adab0e7212 */ /* 0x004fe400078e3cff */
[----:B------:R-:W2:Y:S01]  /*41410*/  LDL.LU R173, [R1+0xfc4] ;  /* 0x000fc40001ad7983 */ /* 0x000ea20000300800 */
[----:B---3--:R-:W-:-:S03]  /*41420*/  LOP3.LUT R6, R172, R174, RZ, 0x3c, !PT ;  /* 0x000000aeac067212 */ /* 0x008fc600078e3cff */
[----:B------:R-:W3:Y:S01]  /*41430*/  LDL.LU R174, [R1+0xfc0] ;  /* 0x000fc00001ae7983 */ /* 0x000ee20000300800 */
[----:B------:R-:W-:Y:S08]  /*41440*/  POPC R8, R8 ;  /* 0x0000000800087309 */ /* 0x000ff00000000000 */
[----:B------:R-:W0:Y:S02]  /*41450*/  POPC R14, R14 ;  /* 0x0000000e000e7309 */ /* 0x000e240000000000 */
[----:B0-----:R-:W-:Y:S01]  /*41460*/  IMAD.IADD R14, R8, 0x1, R14 ;  /* 0x00000001080e7824 */ /* 0x001fe200078e020e */
[----:B------:R-:W-:-:S02]  /*41470*/  VABSDIFF.U32 R8, R178, R47, RZ ;  /* 0x0000002fb2087214 */ /* 0x000fc400000e00ff */
[----:B------:R-:W3:Y:S03]  /*41480*/  LDL.LU R178, [R1+0xfbc] ;  /* 0x000fbc0001b27983 */ /* 0x000ee60000300800 */
[----:B------:R-:W-:Y:S01]  /*41490*/  IMAD.IADD R4, R4, 0x1, R8 ;  /* 0x0000000104047824 */ /* 0x000fe200078e0208 */
[----:B------:R-:W3:Y:S04]  /*414a0*/  LDL R48, [R1+0x6a4] ;  /* 0x0006a40001307983 */ /* 0x000ee80000100800 */
[----:B------:R-:W3:Y:S04]  /*414b0*/  LDL.LU R45, [R1+0x2b0] ;  /* 0x0002b000012d7983 */ /* 0x000ee80000300800 */
[----:B------:R-:W3:Y:S01]  /*414c0*/  LDL.LU R47, [R1+0x2b4] ;  /* 0x0002b400012f7983 */ /* 0x000ee20000300800 */
[----:B------:R-:W-:Y:S01]  /*414d0*/  POPC R6, R6 ;  /* 0x0000000600067309 */ /* 0x000fe20000000000 */
[----:B------:R-:W-:Y:S01]  /*414e0*/  IMAD R4, R10, 0x9, R4 ;  /* 0x000000090a047824 */ /* 0x000fe200078e0204 */
[----:B--2---:R-:W-:-:S02]  /*414f0*/  LOP3.LUT R8, R173, R175, RZ, 0x3c, !PT ;  /* 0x000000afad087212 */ /* 0x004fc400078e3cff */
[----:B------:R-:W2:Y:S04]  /*41500*/  LDL.LU R175, [R1+0xfb8] ;  /* 0x000fb80001af7983 */ /* 0x000ea80000300800 */
[----:B------:R-:W0:Y:S02]  /*41510*/  POPC R8, R8 ;  /* 0x0000000800087309 */ /* 0x000e240000000000 */
[----:B0-----:R-:W-:Y:S01]  /*41520*/  IMAD.IADD R8, R6, 0x1, R8 ;  /* 0x0000000106087824 */ /* 0x001fe200078e0208 */
[----:B------:R-:W-:Y:S02]  /*41530*/  VABSDIFF.U32 R6, R177, R42, RZ ;  /* 0x0000002ab1067214 */ /* 0x000fe400000e00ff */
[----:B---3--:R-:W-:Y:S02]  /*41540*/  LOP3.LUT R10, R174, R176, RZ, 0x3c, !PT ;  /* 0x000000b0ae0a7212 */ /* 0x008fe400078e3cff */
[----:B------:R-:W3:Y:S04]  /*41550*/  LDL.LU R176, [R1+0xfb4] ;  /* 0x000fb40001b07983 */ /* 0x000ee80000300800 */
[----:B------:R-:W3:Y:S04]  /*41560*/  LDL R32, [R1+0x6a0] ;  /* 0x0006a00001207983 */ /* 0x000ee80000100800 */
[----:B------:R-:W3:Y:S04]  /*41570*/  LDL R64, [R1+0xa88] ;  /* 0x000a880001407983 */ /* 0x000ee80000100800 */
[----:B------:R-:W3:Y:S01]  /*41580*/  LDL.LU R177, [R1+0xfb0] ;  /* 0x000fb00001b17983 */ /* 0x000ee20000300800 */
[----:B------:R-:W-:Y:S01]  /*41590*/  IMAD.IADD R4, R4, 0x1, R6 ;  /* 0x0000000104047824 */ /* 0x000fe200078e0206 */
[----:B------:R-:W-:Y:S03]  /*415a0*/  POPC R10, R10 ;  /* 0x0000000a000a7309 */ /* 0x000fe60000000000 */
[----:B------:R-:W-:Y:S01]  /*415b0*/  IMAD R4, R12, 0x9, R4 ;  /* 0x000000090c047824 */ /* 0x000fe200078e0204 */
[----:B--2---:R-:W-:-:S06]  /*415c0*/  LOP3.LUT R6, R175, R51, RZ, 0x3c, !PT ;  /* 0x00000033af067212 */ /* 0x004fcc00078e3cff */
[----:B------:R-:W0:Y:S02]  /*415d0*/  POPC R6, R6 ;  /* 0x0000000600067309 */ /* 0x000e240000000000 */
[----:B0-----:R-:W-:Y:S02]  /*415e0*/  IADD3 R6, PT, PT, R10, R6, RZ ;  /* 0x000000060a067210 */ /* 0x001fe40007ffe0ff */
[----:B------:R-:W-:Y:S02]  /*415f0*/  VABSDIFF.U32 R10, R179, R58, RZ ;  /* 0x0000003ab30a7214 */ /* 0x000fe400000e00ff */
[----:B------:R-:W2:Y:S03]  /*41600*/  LDL.LU R179, [R1+0xfac] ;  /* 0x000fac0001b37983 */ /* 0x000ea60000300800 */
[----:B------:R-:W-:Y:S01]  /*41610*/  IMAD.IADD R4, R4, 0x1, R10 ;  /* 0x0000000104047824 */ /* 0x000fe200078e020a */
[----:B------:R-:W2:Y:S04]  /*41620*/  LDL R11, [R1+0x210] ;  /* 0x00021000010b7983 */ /* 0x000ea80000100800 */
[----:B------:R-:W2:Y:S04]  /*41630*/  LDL R15, [R1+0x220] ;  /* 0x00022000010f7983 */ /* 0x000ea80000100800 */
[----:B------:R-:W2:Y:S01]  /*41640*/  LDL R25, [R1+0x69c] ;  /* 0x00069c0001197983 */ /* 0x000ea20000100800 */
[----:B---3--:R-:W-:-:S03]  /*41650*/  LOP3.LUT R12, R176, R37, RZ, 0x3c, !PT ;  /* 0x00000025b00c7212 */ /* 0x008fc600078e3cff */
[----:B------:R-:W3:Y:S03]  /*41660*/  LDL R42, [R1+0xa84] ;  /* 0x000a8400012a7983 */ /* 0x000ee60000100800 */
[----:B------:R-:W-:Y:S01]  /*41670*/  POPC R12, R12 ;  /* 0x0000000c000c7309 */ /* 0x000fe20000000000 */
[----:B------:R-:W-:-:S07]  /*41680*/  LOP3.LUT R10, R177, R39, RZ, 0x3c, !PT ;  /* 0x00000027b10a7212 */ /* 0x000fce00078e3cff */
[----:B------:R-:W0:Y:S02]  /*41690*/  POPC R10, R10 ;  /* 0x0000000a000a7309 */ /* 0x000e240000000000 */
[----:B0-----:R-:W-:Y:S01]  /*416a0*/  IMAD.IADD R10, R12, 0x1, R10 ;  /* 0x000000010c0a7824 */ /* 0x001fe200078e020a */
[----:B------:R-:W-:Y:S02]  /*416b0*/  VABSDIFF.U32 R12, R181, R48, RZ ;  /* 0x00000030b50c7214 */ /* 0x000fe400000e00ff */
[----:B------:R-:W3:Y:S01]  /*416c0*/  LDL.LU R181, [R1+0xfa8] ;  /* 0x000fa80001b57983 */ /* 0x000ee20000300800 */
[----:B------:R-:W-:Y:S01]  /*416d0*/  IMAD R4, R18, 0x9, R4 ;  /* 0x0000000912047824 */ /* 0x000fe200078e0204 */
[----:B------:R-:W-:Y:S02]  /*416e0*/  LOP3.LUT R18, R178, R41, RZ, 0x3c, !PT ;  /* 0x00000029b2127212 */ /* 0x000fe400078e3cff */
[----:B------:R-:W3:Y:S01]  /*416f0*/  LDL R17, [R1+0x214] ;  /* 0x0002140001117983 */ /* 0x000ee20000100800 */
[----:B------:R-:W-:-:S03]  /*41700*/  IMAD.IADD R4, R4, 0x1, R12 ;  /* 0x0000000104047824 */ /* 0x000fc600078e020c */
[----:B------:R-:W3:Y:S01]  /*41710*/  LDL R48, [R1+0x224] ;  /* 0x0002240001307983 */ /* 0x000ee20000100800 */
[----:B------:R-:W-:Y:S01]  /*41720*/  POPC R18, R18 ;  /* 0x0000001200127309 */ /* 0x000fe20000000000 */
[----:B------:R-:W-:Y:S01]  /*41730*/  IMAD R4, R20, 0x9, R4 ;  /* 0x0000000914047824 */ /* 0x000fe200078e0204 */
[----:B------:R-:W-:Y:S01]  /*41740*/  VABSDIFF.U32 R20, R64, R32, RZ ;  /* 0x0000002040147214 */ /* 0x000fe200000e00ff */
[----:B------:R-:W3:Y:S04]  /*41750*/  LDL R35, [R1+0x208] ;  /* 0x0002080001237983 */ /* 0x000ee80000100800 */
[----:B------:R-:W3:Y:S04]  /*41760*/  LDL R33, [R1+0x260] ;  /* 0x0002600001217983 */ /* 0x000ee80000100800 */
[----:B------:R-:W3:Y:S04]  /*41770*/  LDL R19, [R1+0x698] ;  /* 0x0006980001137983 */ /* 0x000ee80000100800 */
[----:B------:R-:W3:Y:S04]  /*41780*/  LDL R13, [R1+0xa80] ;  /* 0x000a8000010d7983 */ /* 0x000ee80000100800 */
[----:B------:R-:W3:Y:S04]  /*41790*/  LDL R58, [R1+0x20c] ;  /* 0x00020c00013a7983 */ /* 0x000ee80000100800 */
[----:B------:R-:W3:Y:S04]  /*417a0*/  LDL R32, [R1+0x264] ;  /* 0x0002640001207983 */ /* 0x000ee80000100800 */
[----:B------:R-:W3:Y:S04]  /*417b0*/  LDL.LU R64, [R1+0x1fc] ;  /* 0x0001fc0001407983 */ /* 0x000ee80000300800 */
[----:B------:R-:W3:Y:S01]  /*417c0*/  LDL R23, [R1+0x678] ;  /* 0x0006780001177983 */ /* 0x000ee20000100800 */
[----:B--2---:R-:W-:-:S03]  /*417d0*/  LOP3.LUT R12, R179, R43, RZ, 0x3c, !PT ;  /* 0x0000002bb30c7212 */ /* 0x004fc600078e3cff */
[----:B------:R-:W2:Y:S01]  /*417e0*/  LDL R166, [R1+0x200] ;  /* 0x0002000001a67983 */ /* 0x000ea20000100800 */
[----:B---3--:R-:W-:Y:S02]  /*417f0*/  LOP3.LUT R22, R181, R47, RZ, 0x3c, !PT ;  /* 0x0000002fb5167212 */ /* 0x008fe400078e3cff */
[----:B------:R-:W0:Y:S01]  /*41800*/  POPC R12, R12 ;  /* 0x0000000c000c7309 */ /* 0x000e220000000000 */
[----:B------:R-:W-:Y:S01]  /*41810*/  IADD3 R4, PT, PT, R4, R20, RZ ;  /* 0x0000001404047210 */ /* 0x000fe20007ffe0ff */
[----:B------:R-:W2:Y:S04]  /*41820*/  LDL R21, [R1+0x268] ;  /* 0x0002680001157983 */ /* 0x000ea80000100800 */
[----:B------:R-:W3:Y:S02]  /*41830*/  LDL R31, [R1+0x670] ;  /* 0x00067000011f7983 */ /* 0x000ee40000100800 */
[----:B------:R-:W-:Y:S02]  /*41840*/  POPC R22, R22 ;  /* 0x0000001600167309 */ /* 0x000fe40000000000 */
[----:B------:R-:W3:Y:S04]  /*41850*/  LDL R237, [R1+0x1f8] ;  /* 0x0001f80001ed7983 */ /* 0x000ee80000100800 */
[----:B------:R-:W3:Y:S01]  /*41860*/  LDL R29, [R1+0x270] ;  /* 0x00027000011d7983 */ /* 0x000ee20000100800 */
[----:B0-----:R-:W-:Y:S01]  /*41870*/  IMAD.IADD R12, R18, 0x1, R12 ;  /* 0x00000001120c7824 */ /* 0x001fe200078e020c */
[----:B------:R-:W-:-:S06]  /*41880*/  LOP3.LUT R18, R180, R45, RZ, 0x3c, !PT ;  /* 0x0000002db4127212 */ /* 0x000fcc00078e3cff */
[----:B------:R-:W0:Y:S02]  /*41890*/  POPC R18, R18 ;  /* 0x0000001200127309 */ /* 0x000e240000000000 */
[----:B0-----:R-:W-:Y:S01]  /*418a0*/  IMAD.IADD R22, R18, 0x1, R22 ;  /* 0x0000000112167824 */ /* 0x001fe200078e0216 */
[----:B------:R-:W-:Y:S02]  /*418b0*/  LOP3.LUT R18, R15, R11, RZ, 0x3c, !PT ;  /* 0x0000000b0f127212 */ /* 0x000fe400078e3cff */
[----:B------:R-:W2:Y:S01]  /*418c0*/  LDL R11, [R1+0xa7c] ;  /* 0x000a7c00010b7983 */ /* 0x000ea20000100800 */
[----:B------:R-:W-:-:S03]  /*418d0*/  VABSDIFF.U32 R20, R42, R25, RZ ;  /* 0x000000192a147214 */ /* 0x000fc600000e00ff */
[----:B------:R-:W3:Y:S04]  /*418e0*/  LDL R25, [R1+0x204] ;  /* 0x0002040001197983 */ /* 0x000ee80000100800 */
[----:B------:R-:W3:Y:S01]  /*418f0*/  LDL R42, [R1+0x26c] ;  /* 0x00026c00012a7983 */ /* 0x000ee20000100800 */
[----:B------:R-:W-:Y:S01]  /*41900*/  IMAD R4, R24, 0x9, R4 ;  /* 0x0000000918047824 */ /* 0x000fe200078e0204 */
[----:B------:R-:W-:Y:S01]  /*41910*/  LOP3.LUT R24, R48, R17, RZ, 0x3c, !PT ;  /* 0x0000001130187212 */ /* 0x000fe200078e3cff */
[----:B------:R-:W-:Y:S01]  /*41920*/  POPC R18, R18 ;  /* 0x0000001200127309 */ /* 0x000fe20000000000 */
[----:B------:R-:W3:Y:S01]  /*41930*/  LDL R15, [R1+0xa78] ;  /* 0x000a7800010f7983 */ /* 0x000ee20000100800 */
[----:B------:R-:W-:-:S03]  /*41940*/  IMAD.IADD R4, R4, 0x1, R20 ;  /* 0x0000000104047824 */ /* 0x000fc600078e0214 */
[----:B------:R-:W3:Y:S03]  /*41950*/  LDL R17, [R1+0x274] ;  /* 0x0002740001117983 */ /* 0x000ee60000100800 */
[----:B------:R-:W0:Y:S01]  /*41960*/  POPC R24, R24 ;  /* 0x0000001800187309 */ /* 0x000e220000000000 */
[----:B------:R-:W-:Y:S01]  /*41970*/  IMAD R4, R27, 0x9, R4 ;  /* 0x000000091b047824 */ /* 0x000fe200078e0204 */
[----:B------:R-:W3:Y:S01]  /*41980*/  LDL.LU R48, [R1+0x1f0] ;  /* 0x0001f00001307983 */ /* 0x000ee20000300800 */
[----:B------:R-:W-:Y:S02]  /*41990*/  VABSDIFF.U32 R20, R13, R19, RZ ;  /* 0x000000130d147214 */ /* 0x000fe400000e00ff */
[----:B------:R-:W-:Y:S01]  /*419a0*/  LOP3.LUT R27, R32, R58, RZ, 0x3c, !PT ;  /* 0x0000003a201b7212 */ /* 0x000fe200078e3cff */
[----:B------:R-:W3:Y:S04]  /*419b0*/  LDL R236, [R1+0x258] ;  /* 0x0002580001ec7983 */ /* 0x000ee80000100800 */
        /* <DEDUP_REMOVED lines=8> */
[----:B------:R-:W3:Y:S04]  /*41a40*/  LDL.LU R32, [R1+0x1e8] ;  /* 0x0001e80001207983 */ /* 0x000ee80000300800 */
[----:B------:R-:W3:Y:S01]  /*41a50*/  LDL.LU R58, [R1+0x1ec] ;  /* 0x0001ec00013a7983 */ /* 0x000ee20000300800 */
[----:B0-----:R-:W-:Y:S01]  /*41a60*/  IADD3 R27, PT, PT, R18, R27, RZ ;  /* 0x0000001b121b7210 */ /* 0x001fe20007ffe0ff */
[----:B------:R-:W-:Y:S01]  /*41a70*/  IMAD.IADD R4, R4, 0x1, R20 ;  /* 0x0000000104047824 */ /* 0x000fe200078e0214 */
[----:B--2---:R-:W-:-:S02]  /*41a80*/  VABSDIFF.U32 R18, R11, R23, RZ ;  /* 0x000000170b127214 */ /* 0x004fc400000e00ff */
[----:B------:R-:W2:Y:S04]  /*41a90*/  LDL R23, [R1+0x644] ;  /* 0x0006440001177983 */ /* 0x000ea80000100800 */
[----:B------:R-:W2:Y:S01]  /*41aa0*/  LDL R11, [R1+0xa70] ;  /* 0x000a7000010b7983 */ /* 0x000ea20000100800 */
[----:B------:R-:W-:Y:S01]  /*41ab0*/  IMAD R4, R16, 0x9, R4 ;  /* 0x0000000910047824 */ /* 0x000fe200078e0204 */
[----:B------:R-:W-:Y:S02]  /*41ac0*/  LOP3.LUT R16, R21, R166, RZ, 0x3c, !PT ;  /* 0x000000a615107212 */ /* 0x000fe400078e3cff */
[----:B---3--:R-:W-:Y:S01]  /*41ad0*/  LOP3.LUT R20, R42, R25, RZ, 0x3c, !PT ;  /* 0x000000192a147212 */ /* 0x008fe200078e3cff */
[----:B------:R-:W3:Y:S04]  /*41ae0*/  LDL R21, [R1+0x250] ;  /* 0x0002500001157983 */ /* 0x000ee80000100800 */
[----:B------:R-:W3:Y:S01]  /*41af0*/  LDL R25, [R1+0x254] ;  /* 0x0002540001197983 */ /* 0x000ee20000100800 */
[----:B------:R-:W-:Y:S01]  /*41b00*/  POPC R16, R16 ;  /* 0x0000001000107309 */ /* 0x000fe20000000000 */
[----:B------:R-:W-:-:S02]  /*41b10*/  IMAD.IADD R4, R4, 0x1, R18 ;  /* 0x0000000104047824 */ /* 0x000fc400078e0212 */
[----:B------:R-:W3:Y:S05]  /*41b20*/  LDL.LU R42, [R1+0x1e0] ;  /* 0x0001e000012a7983 */ /* 0x000eea0000300800 */
[----:B------:R-:W0:Y:S01]  /*41b30*/  POPC R20, R20 ;  /* 0x0000001400147309 */ /* 0x000e220000000000 */
[----:B------:R-:W-:Y:S01]  /*41b40*/  IMAD R4, R14, 0x9, R4 ;  /* 0x000000090e047824 */ /* 0x000fe200078e0204 */
[----:B------:R-:W-:Y:S02]  /*41b50*/  LOP3.LUT R14, R29, R237, RZ, 0x3c, !PT ;  /* 0x000000ed1d0e7212 */ /* 0x000fe400078e3cff */
[----:B------:R-:W-:Y:S01]  /*41b60*/  LOP3.LUT R18, R17, R64, RZ, 0x3c, !PT ;  /* 0x0000004011127212 */ /* 0x000fe200078e3cff */
[----:B------:R-:W3:Y:S04]  /*41b70*/  LDL R29, [R1+0x248] ;  /* 0x00024800011d7983 */ /* 0x000ee80000100800 */
[----:B------:R-:W3:Y:S01]  /*41b80*/  LDL R17, [R1+0x24c] ;  /* 0x00024c0001117983 */ /* 0x000ee20000100800 */
[----:B0-----:R-:W-:Y:S01]  /*41b90*/  IMAD.IADD R20, R16, 0x1, R20 ;  /* 0x0000000110147824 */ /* 0x001fe200078e0214 */
[----:B------:R-:W-:-:S02]  /*41ba0*/  VABSDIFF.U32 R16, R15, R31, RZ ;  /* 0x0000001f0f107214 */ /* 0x000fc400000e00ff */
[----:B------:R-:W3:Y:S04]  /*41bb0*/  LDL R31, [R1+0x634] ;  /* 0x00063400011f7983 */ /* 0x000ee80000100800 */
[----:B------:R-:W3:Y:S01]  /*41bc0*/  LDL R15, [R1+0xa6c] ;  /* 0x000a6c00010f7983 */ /* 0x000ee20000100800 */
[----:B------:R-:W-:Y:S01]  /*41bd0*/  IMAD.IADD R4, R4, 0x1, R16 ;  /* 0x0000000104047824 */ /* 0x000fe200078e0210 */
[----:B------:R-:W-:Y:S01]  /*41be0*/  POPC R14, R14 ;  /* 0x0000000e000e7309 */ /* 0x000fe20000000000 */
[----:B------:R-:W-:Y:S02]  /*41bf0*/  LOP3.LUT R16, R13, R19, RZ, 0x3c, !PT ;  /* 0x000000130d107212 */ /* 0x000fe400078e3cff */
[----:B------:R-:W-:Y:S01]  /*41c00*/  IMAD R4, R8, 0x9, R4 ;  /* 0x0000000908047824 */ /* 0x000fe200078e0204 */
[----:B------:R-:W-:Y:S01]  /*41c10*/  LOP3.LUT R8, R236, R48, RZ, 0x3c, !PT ;  /* 0x00000030ec087212 */ /* 0x000fe200078e3cff */
[----:B------:R-:W3:Y:S03]  /*41c20*/  LDL R13, [R1+0xa68] ;  /* 0x000a6800010d7983 */ /* 0x000ee60000100800 */
[----:B------:R-:W0:Y:S08]  /*41c30*/  POPC R18, R18 ;  /* 0x0000001200127309 */ /* 0x000e300000000000 */
[----:B------:R-:W-:Y:S08]  /*41c40*/  POPC R8, R8 ;  /* 0x0000000800087309 */ /* 0x000ff00000000000 */
[----:B------:R-:W1:Y:S01]  /*41c50*/  POPC R16, R16 ;  /* 0x0000001000107309 */ /* 0x000e620000000000 */
[----:B0-----:R-:W-:Y:S01]  /*41c60*/  IMAD.IADD R18, R14, 0x1, R18 ;  /* 0x000000010e127824 */ /* 0x001fe200078e0212 */
[----:B------:R-:W-:-:S02]  /*41c70*/  VABSDIFF.U32 R14, R33, R35, RZ ;  /* 0x00000023210e7214 */ /* 0x000fc400000e00ff */
[----:B------:R-:W3:Y:S04]  /*41c80*/  LDL R35, [R1+0x240] ;  /* 0x0002400001237983 */ /* 0x000ee80000100800 */
[----:B------:R-:W3:Y:S04]  /*41c90*/  LDL R33, [R1+0x628] ;  /* 0x0006280001217983 */ /* 0x000ee80000100800 */
[----:B------:R-:W3:Y:S01]  /*41ca0*/  LDL.LU R19, [R1+0x1c8] ;  /* 0x0001c80001137983 */ /* 0x000ee20000300800 */
[----:B-1----:R-:W-:Y:S01]  /*41cb0*/  IMAD.IADD R16, R8, 0x1, R16 ;  /* 0x0000000108107824 */ /* 0x002fe200078e0210 */
[----:B--2---:R-:W-:-:S02]  /*41cc0*/  VABSDIFF.U32 R8, R11, R23, RZ ;  /* 0x000000170b087214 */ /* 0x004fc400000e00ff */
[----:B------:R-:W2:Y:S01]  /*41cd0*/  LDL R11, [R1+0x244] ;  /* 0x00024400010b7983 */ /* 0x000ea20000100800 */
[----:B------:R-:W-:-:S03]  /*41ce0*/  IADD3 R4, PT, PT, R4, R14, RZ ;  /* 0x0000000e04047210 */ /* 0x000fc60007ffe0ff */
[----:B------:R-:W2:Y:S02]  /*41cf0*/  LDL.LU R23, [R1+0x1cc] ;  /* 0x0001cc0001177983 */ /* 0x000ea40000300800 */
[----:B------:R-:W-:Y:S01]  /*41d00*/  IMAD R4, R6, 0x9, R4 ;  /* 0x0000000906047824 */ /* 0x000fe200078e0204 */
[----:B---3--:R-:W-:Y:S01]  /*41d10*/  LOP3.LUT R6, R21, R32, RZ, 0x3c, !PT ;  /* 0x0000002015067212 */ /* 0x008fe200078e3cff */
[----:B------:R-:W3:Y:S02]  /*41d20*/  LDL R14, [R1+0x238] ;  /* 0x00023800010e7983 */ /* 0x000ee40000100800 */
[----:B------:R-:W-:Y:S01]  /*41d30*/  IMAD.IADD R4, R4, 0x1, R8 ;  /* 0x0000000104047824 */ /* 0x000fe200078e0208 */
[----:B------:R-:W-:Y:S01]  /*41d40*/  LOP3.LUT R8, R25, R58, RZ, 0x3c, !PT ;  /* 0x0000003a19087212 */ /* 0x000fe200078e3cff */
[----:B------:R-:W3:Y:S01]  /*41d50*/  LDL R169, [R1+0x61c] ;  /* 0x00061c0001a97983 */ /* 0x000ee20000100800 */
[----:B------:R-:W-:Y:S03]  /*41d60*/  POPC R6, R6 ;  /* 0x0000000600067309 */ /* 0x000fe60000000000 */
[----:B------:R-:W3:Y:S01]  /*41d70*/  LDL R236, [R1+0x23c] ;  /* 0x00023c0001ec7983 */ /* 0x000ee20000100800 */
[----:B------:R-:W-:-:S03]  /*41d80*/  IMAD R4, R10, 0x9, R4 ;  /* 0x000000090a047824 */ /* 0x000fc600078e0204 */
[----:B------:R-:W3:Y:S01]  /*41d90*/  LDL.LU R21, [R1+0x1b8] ;  /* 0x0001b80001157983 */ /* 0x000ee20000300800 */
[----:B------:R-:W0:Y:S01]  /*41da0*/  POPC R8, R8 ;  /* 0x0000000800087309 */ /* 0x000e220000000000 */
[----:B------:R-:W-:Y:S02]  /*41db0*/  LOP3.LUT R10, R29, R42, RZ, 0x3c, !PT ;  /* 0x0000002a1d0a7212 */ /* 0x000fe400078e3cff */
[----:B------:R-:W3:Y:S01]  /*41dc0*/  LDL.LU R25, [R1+0x1bc] ;  /* 0x0001bc0001197983 */ /* 0x000ee20000300800 */
[----:B0-----:R-:W-:Y:S01]  /*41dd0*/  IMAD.IADD R8, R6, 0x1, R8 ;  /* 0x0000000106087824 */ /* 0x001fe200078e0208 */
[----:B------:R-:W-:-:S05]  /*41de0*/  VABSDIFF.U32 R6, R15, R31, RZ ;  /* 0x0000001f0f067214 */ /* 0x000fca00000e00ff */
[----:B------:R-:W-:Y:S01]  /*41df0*/  IMAD.IADD R4, R4, 0x1, R6 ;  /* 0x0000000104047824 */ /* 0x000fe200078e0206 */
[----:B------:R-:W-:Y:S01]  /*41e00*/  LOP3.LUT R6, R17, R183, RZ, 0x3c, !PT ;  /* 0x000000b711067212 */ /* 0x000fe200078e3cff */
[----:B------:R-:W-:Y:S01]  /*41e10*/  POPC R10, R10 ;  /* 0x0000000a000a7309 */ /* 0x000fe20000000000 */
[----:B------:R-:W3:Y:S01]  /*41e20*/  LDL.LU R183, [R1+0xfa4] ;  /* 0x000fa40001b77983 */ /* 0x000ee20000300800 */
[----:B------:R-:W-:-:S03]  /*41e30*/  IMAD R4, R12, 0x9, R4 ;  /* 0x000000090c047824 */ /* 0x000fc600078e0204 */
[----:B------:R-:W3:Y:S03]  /*41e40*/  LDL R168, [R1+0x230] ;  /* 0x0002300001a87983 */ /* 0x000ee60000100800 */
[----:B------:R-:W0:Y:S01]  /*41e50*/  POPC R6, R6 ;  /* 0x0000000600067309 */ /* 0x000e220000000000 */
[----:B------:R-:W3:Y:S04]  /*41e60*/  LDL R31, [R1+0x690] ;  /* 0x00069000011f7983 */ /* 0x000ee80000100800 */
[----:B------:R-:W3:Y:S04]  /*41e70*/  LDL R166, [R1+0x234] ;  /* 0x0002340001a67983 */ /* 0x000ee80000100800 */
[----:B------:R-:W3:Y:S04]  /*41e80*/  LDL R237, [R1+0x228] ;  /* 0x0002280001ed7983 */ /* 0x000ee80000100800 */
[----:B------:R-:W3:Y:S01]  /*41e90*/  LDL R29, [R1+0x694] ;  /* 0x00069400011d7983 */ /* 0x000ee20000100800 */
[----:B0-----:R-:W-:-:S03]  /*41ea0*/  IADD3 R6, PT, PT, R10, R6, RZ ;  /* 0x000000060a067210 */ /* 0x001fc60007ffe0ff */
[----:B------:R-:W3:Y:S01]  /*41eb0*/  LDL.LU R17, [R1+0x1b0] ;  /* 0x0001b00001117983 */ /* 0x000ee20000300800 */
[----:B------:R-:W-:Y:S02]  /*41ec0*/  LOP3.LUT R10, R35, R184, RZ, 0x3c, !PT ;  /* 0x000000b8230a7212 */ /* 0x000fe400078e3cff */
[----:B------:R-:W-:Y:S01]  /*41ed0*/  VABSDIFF.U32 R12, R13, R33, RZ ;  /* 0x000000210d0c7214 */ /* 0x000fe200000e00ff */
[----:B------:R-:W3:Y:S04]  /*41ee0*/  LDL.LU R15, [R1+0x1b4] ;  /* 0x0001b400010f7983 */ /* 0x000ee80000300800 */
[----:B------:R-:W3:Y:S01]  /*41ef0*/  LDL.LU R184, [R1+0xfa0] ;  /* 0x000fa00001b87983 */ /* 0x000ee20000300800 */
[----:B------:R-:W-:-:S03]  /*41f00*/  IMAD.IADD R4, R4, 0x1, R12 ;  /* 0x0000000104047824 */ /* 0x000fc600078e020c */
[----:B------:R-:W3:Y:S04]  /*41f10*/  LDL R35, [R1+0x22c] ;  /* 0x00022c0001237983 */ /* 0x000ee80000100800 */
[----:B------:R-:W3:Y:S01]  /*41f20*/  LDL.LU R13, [R1+0x198] ;  /* 0x00019800010d7983 */ /* 0x000ee20000300800 */
[----:B--2---:R-:W-:-:S03]  /*41f30*/  LOP3.LUT R12, R11, R182, RZ, 0x3c, !PT ;  /* 0x000000b60b0c7212 */ /* 0x004fc600078e3cff */
[----:B------:R-:W2:Y:S01]  /*41f40*/  LDL.LU R182, [R1+0xf9c] ;  /* 0x000f9c0001b67983 */ /* 0x000ea20000300800 */
[----:B------:R-:W-:Y:S01]  /*41f50*/  POPC R10, R10 ;  /* 0x0000000a000a7309 */ /* 0x000fe20000000000 */
[----:B------:R-:W-:Y:S02]  /*41f60*/  IMAD R4, R22, 0x9, R4 ;  /* 0x0000000916047824 */ /* 0x000fe400078e0204 */
[----:B------:R-:W2:Y:S04]  /*41f70*/  LDL R33, [R1+0x630] ;  /* 0x0006300001217983 */ /* 0x000ea80000100800 */
[----:B------:R-:W2:Y:S01]  /*41f80*/  LDL.LU R11, [R1+0x19c] ;  /* 0x00019c00010b7983 */ /* 0x000ea20000300800 */
[----:B------:R-:W0:Y:S02]  /*41f90*/  POPC R12, R12 ;  /* 0x0000000c000c7309 */ /* 0x000e240000000000 */
[----:B0-----:R-:W-:Y:S01]  /*41fa0*/  IMAD.IADD R12, R10, 0x1, R12 ;  /* 0x000000010a0c7824 */ /* 0x001fe200078e020c */
[----:B---3--:R-:W-:-:S02]  /*41fb0*/  LOP3.LUT R10, R14, R19, RZ, 0x3c, !PT ;  /* 0x000000130e0a7212 */ /* 0x008fc400078e3cff */
[----:B------:R-:W-:Y:S02]  /*41fc0*/  VABSDIFF.U32 R14, R184, R169, RZ ;  /* 0x000000a9b80e7214 */ /* 0x000fe400000e00ff */
[----:B------:R-:W3:Y:S03]  /*41fd0*/  LDL.LU R184, [R1+0xf98] ;  /* 0x000f980001b87983 */ /* 0x000ee60000300800 */
[----:B------:R-:W-:Y:S01]  /*41fe0*/  IMAD.IADD R4, R4, 0x1, R14 ;  /* 0x0000000104047824 */ /* 0x000fe200078e020e */
[----:B------:R-:W-:Y:S02]  /*41ff0*/  LOP3.LUT R14, R236, R23, RZ, 0x3c, !PT ;  /* 0x00000017ec0e7212 */ /* 0x000fe400078e3cff */
[----:B------:R-:W3:Y:S01]  /*42000*/  LDL R236, [R1+0x428] ;  /* 0x0004280001ec7983 */ /* 0x000ee20000100800 */
[----:B--2---:R-:W-:-:S03]  /*42010*/  VABSDIFF.U32 R22, R182, R31, RZ ;  /* 0x0000001fb6167214 */ /* 0x004fc600000e00ff */
[----:B------:R-:W2:Y:S01]  /*42020*/  LDL.LU R182, [R1+0xf94] ;  /* 0x000f940001b67983 */ /* 0x000ea20000300800 */
[----:B------:R-:W-:-:S03]  /*42030*/  IMAD R4, R24, 0x9, R4 ;  /* 0x0000000918047824 */ /* 0x000fc600078e0204 */
[----:B------:R-:W3:Y:S02]  /*42040*/  LDL R31, [R1+0x63c] ;  /* 0x00063c00011f7983 */ /* 0x000ee40000100800 */
[----:B------:R-:W-:Y:S02]  /*42050*/  IADD3 R4, PT, PT, R4, R22, RZ ;  /* 0x0000001604047210 */ /* 0x000fe40007ffe0ff */
[----:B------:R-:W-:Y:S02]  /*42060*/  VABSDIFF.U32 R22, R183, R29, RZ ;  /* 0x0000001db7167214 */ /* 0x000fe400000e00ff */
[----:B------:R-:W3:Y:S01]  /*42070*/  LDL.LU R183, [R1+0xf90] ;  /* 0x000f900001b77983 */ /* 0x000ee20000300800 */
[----:B------:R-:W-:Y:S01]  /*42080*/  IMAD R4, R27, 0x9, R4 ;  /* 0x000000091b047824 */ /* 0x000fe200078e0204 */
[----:B------:R-:W-:Y:S02]  /*42090*/  LOP3.LUT R24, R166, R25, RZ, 0x3c, !PT ;  /* 0x00000019a6187212 */ /* 0x000fe400078e3cff */
[----:B------:R-:W-:Y:S01]  /*420a0*/  LOP3.LUT R27, R35, R15, RZ, 0x3c, !PT ;  /* 0x0000000f231b7212 */ /* 0x000fe200078e3cff */
[----:B------:R-:W-:Y:S01]  /*420b0*/  IMAD.IADD R4, R4, 0x1, R22 ;  /* 0x0000000104047824 */ /* 0x000fe200078e0216 */
[----:B------:R-:W3:Y:S03]  /*420c0*/  LDL R166, [R1+0x648] ;  /* 0x0006480001a67983 */ /* 0x000ee60000100800 */
[----:B------:R-:W-:Y:S01]  /*420d0*/  IMAD R4, R20, 0x9, R4 ;  /* 0x0000000914047824 */ /* 0x000fe200078e0204 */
[----:B------:R-:W3:Y:S01]  /*420e0*/  LDL R35, [R1+0xa50] ;  /* 0x000a500001237983 */ /* 0x000ee20000100800 */
[----:B------:R-:W-:Y:S01]  /*420f0*/  VABSDIFF.U32 R20, R185, R33, RZ ;  /* 0x00000021b9147214 */ /* 0x000fe200000e00ff */
[----:B------:R-:W-:Y:S08]  /*42100*/  POPC R10, R10 ;  /* 0x0000000a000a7309 */ /* 0x000ff00000000000 */
[----:B------:R-:W0:Y:S08]  /*42110*/  POPC R14, R14 ;  /* 0x0000000e000e7309 */ /* 0x000e300000000000 */
[----:B------:R-:W-:Y:S01]  /*42120*/  POPC R24, R24 ;  /* 0x0000001800187309 */ /* 0x000fe20000000000 */
[----:B0-----:R-:W-:Y:S01]  /*42130*/  IMAD.IADD R14, R10, 0x1, R14 ;  /* 0x000000010a0e7824 */ /* 0x001fe200078e020e */
[----:B------:R-:W-:-:S06]  /*42140*/  LOP3.LUT R10, R168, R21, RZ, 0x3c, !PT ;  /* 0x00000015a80a7212 */ /* 0x000fcc00078e3cff */
[----:B------:R-:W0:Y:S01]  /*42150*/  POPC R10, R10 ;  /* 0x0000000a000a7309 */ /* 0x000e220000000000 */
[----:B--2---:R1:W-:Y:S04]  /*42160*/  STL [R1+0xd74], R182 ;  /* 0x000d74b601007387 */ /* 0x0043e80000100800 */
[----:B------:R-:W2:Y:S01]  /*42170*/  LDL.LU R185, [R1+0xf8c] ;  /* 0x000f8c0001b97983 */ /* 0x000ea20000300800 */
[----:B0-----:R-:W-:Y:S01]  /*42180*/  IMAD.IADD R24, R10, 0x1, R24 ;  /* 0x000000010a187824 */ /* 0x001fe200078e0218 */
[----:B------:R-:W-:Y:S01]  /*42190*/  LOP3.LUT R10, R237, R17, RZ, 0x3c, !PT ;  /* 0x00000011ed0a7212 */ /* 0x000fe200078e3cff */
[----:B------:R-:W-:Y:S01]  /*421a0*/  POPC R27, R27 ;  /* 0x0000001b001b7309 */ /* 0x000fe20000000000 */
[----:B---3--:R-:W-:Y:S01]  /*421b0*/  LOP3.LUT R22, R183, R11, RZ, 0x3c, !PT ;  /* 0x0000000bb7167212 */ /* 0x008fe200078e3cff */
[----:B------:R-:W-:Y:S01]  /*421c0*/  IMAD.IADD R4, R4, 0x1, R20 ;  /* 0x0000000104047824 */ /* 0x000fe200078e0214 */
[----:B------:R-:W3:Y:S05]  /*421d0*/  LDL R29, [R1+0x654] ;  /* 0x00065400011d7983 */ /* 0x000eea0000100800 */
[----:B------:R-:W0:Y:S01]  /*421e0*/  POPC R10, R10 ;  /* 0x0000000a000a7309 */ /* 0x000e220000000000 */
[----:B------:R-:W3:Y:S07]  /*421f0*/  LDL R33, [R1+0xa4c] ;  /* 0x000a4c0001217983 */ /* 0x000eee0000100800 */
[----:B------:R-:W-:Y:S01]  /*42200*/  POPC R22, R22 ;  /* 0x0000001600167309 */ /* 0x000fe20000000000 */
[----:B0-----:R-:W-:Y:S01]  /*42210*/  IMAD.IADD R27, R10, 0x1, R27 ;  /* 0x000000010a1b7824 */ /* 0x001fe200078e021b */
[----:B------:R-:W-:-:S06]  /*42220*/  LOP3.LUT R10, R182, R13, RZ, 0x3c, !PT ;  /* 0x0000000db60a7212 */ /* 0x000fcc00078e3cff */
[----:B------:R-:W0:Y:S01]  /*42230*/  POPC R10, R10 ;  /* 0x0000000a000a7309 */ /* 0x000e220000000000 */
[----:B------:R1:W-:Y:S01]  /*42240*/  STL [R1+0xd70], R183 ;  /* 0x000d70b701007387 */ /* 0x0003e20000100800 */
[----:B------:R-:W-:Y:S01]  /*42250*/  IMAD R4, R18, 0x9, R4 ;  /* 0x0000000912047824 */ /* 0x000fe200078e0204 */
[----:B------:R-:W-:Y:S02]  /*42260*/  VABSDIFF.U32 R18, R186, R31, RZ ;  /* 0x0000001fba127214 */ /* 0x000fe400000e00ff */
[----:B------:R1:W-:Y:S04]  /*42270*/  STL [R1+0xd64], R184 ;  /* 0x000d64b801007387 */ /* 0x0003e80000100800 */
[----:B------:R-:W3:Y:S01]  /*42280*/  LDL.LU R186, [R1+0xf88] ;  /* 0x000f880001ba7983 */ /* 0x000ee20000300800 */
[----:B0-----:R-:W-:-:S02]  /*42290*/  IADD3 R22, PT, PT, R10, R22, RZ ;  /* 0x000000160a167210 */ /* 0x001fc40007ffe0ff */
[----:B------:R-:W-:Y:S02]  /*422a0*/  LOP3.LUT R10, R184, R236, RZ, 0x3c, !PT ;  /* 0x000000ecb80a7212 */ /* 0x000fe400078e3cff */
[----:B------:R-:W3:Y:S01]  /*422b0*/  LDL.LU R236, [R1+0xa40] ;  /* 0x000a400001ec7983 */ /* 0x000ee20000300800 */
[----:B--2---:R-:W-:-:S03]  /*422c0*/  LOP3.LUT R20, R185, R187, RZ, 0x3c, !PT ;  /* 0x000000bbb9147212 */ /* 0x004fc600078e3cff */
[----:B------:R-:W2:Y:S01]  /*422d0*/  LDL.LU R187, [R1+0xf84] ;  /* 0x000f840001bb7983 */ /* 0x000ea20000300800 */
[----:B------:R-:W-:Y:S03]  /*422e0*/  POPC R10, R10 ;  /* 0x0000000a000a7309 */ /* 0x000fe60000000000 */
[----:B------:R-:W2:Y:S04]  /*422f0*/  LDL R31, [R1+0x660] ;  /* 0x00066000011f7983 */ /* 0x000ea80000100800 */
[----:B------:R-:W2:Y:S01]  /*42300*/  LDL.LU R237, [R1+0xa10] ;  /* 0x000a100001ed7983 */ /* 0x000ea20000300800 */
[----:B------:R-:W0:Y:S03]  /*42310*/  POPC R20, R20 ;  /* 0x0000001400147309 */ /* 0x000e260000000000 */
[----:B------:R-:W-:Y:S01]  /*42320*/  STL [R1+0xd68], R185 ;  /* 0x000d68b901007387 */ /* 0x000fe20000100800 */
[----:B------:R-:W-:-:S02]  /*42330*/  IMAD.IADD R4, R4, 0x1, R18 ;  /* 0x0000000104047824 */ /* 0x000fc400078e0212 */
[----:B0-----:R-:W-:Y:S01]  /*42340*/  IMAD.IADD R20, R10, 0x1, R20 ;  /* 0x000000010a147824 */ /* 0x001fe200078e0214 */
[----:B---3--:R-:W-:Y:S02]  /*42350*/  LOP3.LUT R10, R186, R188, RZ, 0x3c, !PT ;  /* 0x000000bcba0a7212 */ /* 0x008fe400078e3cff */
[----:B------:R-:W3:Y:S04]  /*42360*/  LDL.LU R188, [R1+0xf80] ;  /* 0x000f800001bc7983 */ /* 0x000ee80000300800 */
[----:B------:R-:W-:Y:S01]  /*42370*/  STL [R1+0xd58], R186 ;  /* 0x000d58ba01007387 */ /* 0x000fe20000100800 */
[----:B--2---:R-:W-:-:S03]  /*42380*/  LOP3.LUT R18, R187, R189, RZ, 0x3c, !PT ;  /* 0x000000bdbb127212 */ /* 0x004fc600078e3cff */
[----:B------:R-:W2:Y:S01]  /*42390*/  LDL.LU R189, [R1+0xf7c] ;  /* 0x000f7c0001bd7983 */ /* 0x000ea20000300800 */
[----:B------:R-:W-:Y:S01]  /*423a0*/  IMAD R4, R16, 0x9, R4 ;  /* 0x0000000910047824 */ /* 0x000fe200078e0204 */
[----:B------:R-:W-:Y:S02]  /*423b0*/  VABSDIFF.U32 R16, R35, R166, RZ ;  /* 0x000000a623107214 */ /* 0x000fe400000e00ff */
[----:B------:R-:W2:Y:S03]  /*423c0*/  LDL R35, [R1+0x66c] ;  /* 0x00066c0001237983 */ /* 0x000ea60000100800 */
[----:B------:R-:W-:Y:S01]  /*423d0*/  IMAD.IADD R4, R4, 0x1, R16 ;  /* 0x0000000104047824 */ /* 0x000fe200078e0210 */
[----:B------:R-:W-:Y:S03]  /*423e0*/  STL [R1+0xd5c], R187 ;  /* 0x000d5cbb01007387 */ /* 0x000fe60000100800 */
[----:B------:R-:W-:Y:S01]  /*423f0*/  IMAD R4, R8, 0x9, R4 ;  /* 0x0000000908047824 */ /* 0x000fe200078e0204 */
[----:B---3--:R-:W-:-:S02]  /*42400*/  LOP3.LUT R8, R188, R190, RZ, 0x3c, !PT ;  /* 0x000000bebc087212 */ /* 0x008fc400078e3cff */
[----:B------:R-:W3:Y:S04]  /*42410*/  LDL.LU R190, [R1+0xf78] ;  /* 0x000f780001be7983 */ /* 0x000ee80000300800 */
[----:B------:R-:W-:Y:S01]  /*42420*/  STL [R1+0xd50], R188 ;  /* 0x000d50bc01007387 */ /* 0x000fe20000100800 */
[----:B--2---:R-:W-:-:S03]  /*42430*/  LOP3.LUT R16, R189, R191, RZ, 0x3c, !PT ;  /* 0x000000bfbd107212 */ /* 0x004fc600078e3cff */
[----:B------:R-:W2:Y:S01]  /*42440*/  LDL.LU R191, [R1+0xf74] ;  /* 0x000f740001bf7983 */ /* 0x000ea20000300800 */
[----:B------:R-:W-:Y:S08]  /*42450*/  POPC R10, R10 ;  /* 0x0000000a000a7309 */ /* 0x000ff00000000000 */
[----:B------:R-:W0:Y:S02]  /*42460*/  POPC R18, R18 ;  /* 0x0000001200127309 */ /* 0x000e240000000000 */
[----:B0-----:R-:W-:Y:S01]  /*42470*/  IMAD.IADD R18, R10, 0x1, R18 ;  /* 0x000000010a127824 */ /* 0x001fe200078e0212 */
[----:B------:R-:W-:-:S02]  /*42480*/  VABSDIFF.U32 R10, R33, R29, RZ ;  /* 0x0000001d210a7214 */ /* 0x000fc400000e00ff */
[----:B------:R-:W2:Y:S02]  /*42490*/  LDL R29, [R1+0x674] ;  /* 0x00067400011d7983 */ /* 0x000ea40000100800 */
[----:B------:R-:W-:Y:S02]  /*424a0*/  IADD3 R4, PT, PT, R4, R10, RZ ;  /* 0x0000000a04047210 */ /* 0x000fe40007ffe0ff */
[----:B------:R-:W2:Y:S03]  /*424b0*/  LDL R33, [R1+0x914] ;  /* 0x0009140001217983 */ /* 0x000ea60000100800 */
[----:B------:R-:W-:Y:S01]  /*424c0*/  IMAD R4, R6, 0x9, R4 ;  /* 0x0000000906047824 */ /* 0x000fe200078e0204 */
[----:B------:R-:W-:Y:S01]  /*424d0*/  STL [R1+0xd4c], R189 ;  /* 0x000d4cbd01007387 */ /* 0x000fe20000100800 */
[----:B---3--:R-:W-:-:S03]  /*424e0*/  LOP3.LUT R6, R190, R192, RZ, 0x3c, !PT ;  /* 0x000000c0be067212 */ /* 0x008fc600078e3cff */
[----:B------:R-:W3:Y:S04]  /*424f0*/  LDL.LU R192, [R1+0xf70] ;  /* 0x000f700001c07983 */ /* 0x000ee80000300800 */
[----:B------:R-:W-:Y:S04]  /*42500*/  STL [R1+0xd44], R190 ;  /* 0x000d44be01007387 */ /* 0x000fe80000100800 */
[----:B------:R-:W-:Y:S01]  /*42510*/  STL [R1+0xdf0], R236 ;  /* 0x000df0ec01007387 */ /* 0x000fe20000100800 */
[----:B--2---:R-:W-:-:S03]  /*42520*/  LOP3.LUT R10, R191, R193, RZ, 0x3c, !PT ;  /* 0x000000c1bf0a7212 */ /* 0x004fc600078e3cff */
[----:B------:R-:W2:Y:S01]  /*42530*/  LDL.LU R193, [R1+0xf6c] ;  /* 0x000f6c0001c17983 */ /* 0x000ea20000300800 */
[----:B------:R-:W-:Y:S03]  /*42540*/  POPC R8, R8 ;  /* 0x0000000800087309 */ /* 0x000fe60000000000 */
[----:B------:R-:W2:Y:S05]  /*42550*/  LDL R166, [R1+0x67c] ;  /* 0x00067c0001a67983 */ /* 0x000eaa0000100800 */
[----:B------:R-:W0:Y:S08]  /*42560*/  POPC R16, R16 ;  /* 0x0000001000107309 */ /* 0x000e300000000000 */
[----:B------:R-:W-:Y:S08]  /*42570*/  POPC R6, R6 ;  /* 0x0000000600067309 */ /* 0x000ff00000000000 */
[----:B------:R-:W1:Y:S01]  /*42580*/  POPC R10, R10 ;  /* 0x0000000a000a7309 */ /* 0x000e620000000000 */
[----:B0-----:R-:W-:Y:S01]  /*42590*/  IMAD.IADD R16, R8, 0x1, R16 ;  /* 0x0000000108107824 */ /* 0x001fe200078e0210 */
[----:B------:R-:W-:-:S02]  /*425a0*/  VABSDIFF.U32 R8, R236, R31, RZ ;  /* 0x0000001fec087214 */ /* 0x000fc400000e00ff */
[----:B------:R-:W2:Y:S03]  /*425b0*/  LDL R31, [R1+0x904] ;  /* 0x00090400011f7983 */ /* 0x000ea60000100800 */
[----:B------:R-:W-:Y:S01]  /*425c0*/  IMAD.IADD R4, R4, 0x1, R8 ;  /* 0x0000000104047824 */ /* 0x000fe200078e0208 */
[----:B------:R-:W-:Y:S01]  /*425d0*/  VABSDIFF.U32 R8, R237, R35, RZ ;  /* 0x00000023ed087214 */ /* 0x000fe200000e00ff */
[----:B------:R-:W-:Y:S02]  /*425e0*/  STL [R1+0xd40], R191 ;  /* 0x000d40bf01007387 */ /* 0x000fe40000100800 */
[----:B------:R-:W-:Y:S02]  /*425f0*/  IMAD R4, R12, 0x9, R4 ;  /* 0x000000090c047824 */ /* 0x000fe400078e0204 */
[----:B-1----:R-:W-:Y:S01]  /*42600*/  IMAD.IADD R10, R6, 0x1, R10 ;  /* 0x00000001060a7824 */ /* 0x002fe200078e020a */
[----:B---3--:R-:W-:-:S02]  /*42610*/  LOP3.LUT R6, R192, R194, RZ, 0x3c, !PT ;  /* 0x000000c2c0067212 */ /* 0x008fc400078e3cff */
[----:B------:R-:W3:Y:S01]  /*42620*/  LDL.LU R194, [R1+0xf68] ;  /* 0x000f680001c27983 */ /* 0x000ee20000300800 */
[----:B------:R-:W-:-:S03]  /*42630*/  IMAD.IADD R4, R4, 0x1, R8 ;  /* 0x0000000104047824 */ /* 0x000fc600078e0208 */
[----:B------:R-:W-:Y:S04]  /*42640*/  STL [R1+0xd34], R192 ;  /* 0x000d34c001007387 */ /* 0x000fe80000100800 */
[----:B------:R-:W-:Y:S01]  /*42650*/  STL [R1+0xdf4], R237 ;  /* 0x000df4ed01007387 */ /* 0x000fe20000100800 */
[----:B--2---:R-:W-:-:S03]  /*42660*/  LOP3.LUT R8, R193, R195, RZ, 0x3c, !PT ;  /* 0x000000c3c1087212 */ /* 0x004fc600078e3cff */
[----:B------:R-:W2:Y:S01]  /*42670*/  LDL.LU R195, [R1+0xf64] ;  /* 0x000f640001c37983 */ /* 0x000ea20000300800 */
[----:B------:R-:W-:Y:S01]  /*42680*/  POPC R6, R6 ;  /* 0x0000000600067309 */ /* 0x000fe20000000000 */
[----:B------:R-:W-:Y:S02]  /*42690*/  IMAD R4, R14, 0x9, R4 ;  /* 0x000000090e047824 */ /* 0x000fe400078e0204 */
[----:B------:R-:W2:Y:S04]  /*426a0*/  LDL R168, [R1+0x680] ;  /* 0x0006800001a87983 */ /* 0x000ea80000100800 */
[----:B------:R-:W2:Y:S01]  /*426b0*/  LDL R35, [R1+0x8c4] ;  /* 0x0008c40001237983 */ /* 0x000ea20000100800 */
[----:B------:R-:W0:Y:S03]  /*426c0*/  POPC R8, R8 ;  /* 0x0000000800087309 */ /* 0x000e260000000000 */
[----:B------:R-:W-:Y:S01]  /*426d0*/  STL [R1+0xd30], R193 ;  /* 0x000d30c101007387 */ /* 0x000fe20000100800 */
[----:B0-----:R-:W-:-:S02]  /*426e0*/  IADD3 R8, PT, PT, R6, R8, RZ ;  /* 0x0000000806087210 */ /* 0x001fc40007ffe0ff */
[----:B------:R-:W-:-:S05]  /*426f0*/  VABSDIFF.U32 R6, R33, R29, RZ ;  /* 0x0000001d21067214 */ /* 0x000fca00000e00ff */
[----:B------:R-:W-:Y:S01]  /*42700*/  IMAD.IADD R4, R4, 0x1, R6 ;  /* 0x0000000104047824 */ /* 0x000fe200078e0206 */
[----:B---3--:R-:W-:Y:S02]  /*42710*/  LOP3.LUT R12, R194, R196, RZ, 0x3c, !PT ;  /* 0x000000c4c20c7212 */ /* 0x008fe400078e3cff */
[----:B------:R-:W3:Y:S04]  /*42720*/  LDL.LU R196, [R1+0xf60] ;  /* 0x000f600001c47983 */ /* 0x000ee80000300800 */
[----:B------:R-:W-:Y:S01]  /*42730*/  STL [R1+0xd28], R194 ;  /* 0x000d28c201007387 */ /* 0x000fe20000100800 */
[----:B--2---:R-:W-:-:S03]  /*42740*/  LOP3.LUT R6, R195, R197, RZ, 0x3c, !PT ;  /* 0x000000c5c3067212 */ /* 0x004fc600078e3cff */
[----:B------:R-:W2:Y:S01]  /*42750*/  LDL.LU R197, [R1+0xf5c] ;  /* 0x000f5c0001c57983 */ /* 0x000ea20000300800 */
[----:B------:R-:W-:Y:S01]  /*42760*/  POPC R12, R12 ;  /* 0x0000000c000c7309 */ /* 0x000fe20000000000 */
[----:B------:R-:W-:Y:S01]  /*42770*/  VABSDIFF.U32 R14, R31, R166, RZ ;  /* 0x000000a61f0e7214 */ /* 0x000fe200000e00ff */
[----:B------:R-:W-:Y:S01]  /*42780*/  IMAD R4, R24, 0x9, R4 ;  /* 0x0000000918047824 */ /* 0x000fe200078e0204 */
[----:B------:R-:W2:Y:S04]  /*42790*/  LDL R29, [R1+0x684] ;  /* 0x00068400011d7983 */ /* 0x000ea80000100800 */
[----:B------:R-:W2:Y:S01]  /*427a0*/  LDL R33, [R1+0x8c0] ;  /* 0x0008c00001217983 */ /* 0x000ea20000100800 */
        /* <DEDUP_REMOVED lines=9> */
[----:B------:R-:W-:Y:S03]  /*42840*/  POPC R12, R12 ;  /* 0x0000000c000c7309 */ /* 0x000fe60000000000 */
[----:B------:R-:W2:Y:S04]  /*42850*/  LDL R166, [R1+0x688] ;  /* 0x0006880001a67983 */ /* 0x000ea80000100800 */
[----:B------:R-:W2:Y:S01]  /*42860*/  LDL R31, [R1+0xa48] ;  /* 0x000a4800011f7983 */ /* 0x000ea20000100800 */
[----:B------:R-:W0:Y:S03]  /*42870*/  POPC R14, R14 ;  /* 0x0000000e000e7309 */ /* 0x000e260000000000 */
[----:B------:R-:W-:Y:S01]  /*42880*/  STL [R1+0xd1c], R197 ;  /* 0x000d1cc501007387 */ /* 0x000fe20000100800 */
[----:B------:R-:W-:-:S02]  /*42890*/  IMAD R4, R27, 0x9, R4 ;  /* 0x000000091b047824 */ /* 0x000fc400078e0204 */
[----:B0-----:R-:W-:Y:S01]  /*428a0*/  IMAD.IADD R14, R12, 0x1, R14 ;  /* 0x000000010c0e7824 */ /* 0x001fe200078e020e */
[----:B---3--:R-:W-:Y:S02]  /*428b0*/  LOP3.LUT R12, R198, R200, RZ, 0x3c, !PT ;  /* 0x000000c8c60c7212 */ /* 0x008fe400078e3cff */
[----:B------:R-:W3:Y:S04]  /*428c0*/  LDL.LU R200, [R1+0xf50] ;  /* 0x000f500001c87983 */ /* 0x000ee80000300800 */
[----:B------:R-:W-:Y:S01]  /*428d0*/  STL [R1+0xd14], R198 ;  /* 0x000d14c601007387 */ /* 0x000fe20000100800 */
[----:B--2---:R-:W-:-:S03]  /*428e0*/  LOP3.LUT R27, R199, R201, RZ, 0x3c, !PT ;  /* 0x000000c9c71b7212 */ /* 0x004fc600078e3cff */
[----:B------:R-:W2:Y:S01]  /*428f0*/  LDL.LU R201, [R1+0xf4c] ;  /* 0x000f4c0001c97983 */ /* 0x000ea20000300800 */
[----:B------:R-:W-:Y:S08]  /*42900*/  POPC R12, R12 ;  /* 0x0000000c000c7309 */ /* 0x000ff00000000000 */
[----:B------:R-:W0:Y:S01]  /*42910*/  POPC R27, R27 ;  /* 0x0000001b001b7309 */ /* 0x000e220000000000 */
[----:B------:R-:W-:-:S02]  /*42920*/  VABSDIFF.U32 R24, R35, R168, RZ ;  /* 0x000000a823187214 */ /* 0x000fc400000e00ff */
[----:B------:R-:W2:Y:S04]  /*42930*/  LDL R168, [R1+0x68c] ;  /* 0x00068c0001a87983 */ /* 0x000ea80000100800 */
[----:B------:R-:W2:Y:S01]  /*42940*/  LDL R35, [R1+0xa44] ;  /* 0x000a440001237983 */ /* 0x000ea20000100800 */
[----:B------:R-:W-:-:S03]  /*42950*/  IADD3 R4, PT, PT, R4, R24, RZ ;  /* 0x0000001804047210 */ /* 0x000fc60007ffe0ff */
[----:B------:R-:W-:Y:S01]  /*42960*/  STL [R1+0xd10], R199 ;  /* 0x000d10c701007387 */ /* 0x000fe20000100800 */
        /* <DEDUP_REMOVED lines=8> */
[----:B------:R-:W-:Y:S01]  /*429f0*/  IMAD R4, R22, 0x9, R4 ;  /* 0x0000000916047824 */ /* 0x000fe200078e0204 */
[----:B------:R-:W-:-:S02]  /*42a00*/  VABSDIFF.U32 R22, R33, R29, RZ ;  /* 0x0000001d21167214 */ /* 0x000fc400000e00ff */
[----:B------:R-:W2:Y:S04]  /*42a10*/  LDL R29, [R1+0x624] ;  /* 0x00062400011d7983 */ /* 0x000ea80000100800 */
[----:B------:R-:W2:Y:S01]  /*42a20*/  LDL R33, [R1+0xa3c] ;  /* 0x000a3c0001217983 */ /* 0x000ea20000100800 */
[----:B------:R-:W-:-:S03]  /*42a30*/  IMAD.IADD R4, R4, 0x1, R22 ;  /* 0x0000000104047824 */ /* 0x000fc600078e0216 */
        /* <DEDUP_REMOVED lines=15> */
[----:B0-----:R-:W-:Y:S02]  /*42b30*/  IADD3 R22, PT, PT, R12, R22, RZ ;  /* 0x000000160c167210 */ /* 0x001fe40007ffe0ff */
        /* <DEDUP_REMOVED lines=23> */
[----:B------:R-:W2:Y:S03]  /*42cb0*/  LDL R33, [R1+0xa30] ;  /* 0x000a300001217983 */ /* 0x000ea60000100800 */
[----:B------:R-:W-:Y:S01]  /*42cc0*/  IMAD R4, R10, 0x9, R4 ;  /* 0x000000090a047824 */ /* 0x000fe200078e0204 */
[----:B------:R-:W-:Y:S01]  /*42cd0*/  STL [R1+0xd48], R207 ;  /* 0x000d48cf01007387 */ /* 0x000fe20000100800 */
[----:B---3--:R-:W-:-:S03]  /*42ce0*/  LOP3.LUT R10, R208, R210, RZ, 0x3c, !PT ;  /* 0x000000d2d00a7212 */ /* 0x008fc600078e3cff */
        /* <DEDUP_REMOVED lines=41> */
[----:B------:R-:W2:Y:S02]  /*42f80*/  LDL R33, [R1+0xa24] ;  /* 0x000a240001217983 */ /* 0x000ea40000100800 */
[----:B------:R-:W-:Y:S02]  /*42f90*/  IMAD R4, R14, 0x9, R4 ;  /* 0x000000090e047824 */ /* 0x000fe400078e0204 */
[----:B------:R-:W-:Y:S01]  /*42fa0*/  STL [R1+0xd6c], R213 ;  /* 0x000d6cd501007387 */ /* 0x000fe20000100800 */
[----:B-1----:R-:W-:-:S02]  /*42fb0*/  IADD3 R10, PT, PT, R6, R10, RZ ;  /* 0x0000000a060a7210 */ /* 0x002fc40007ffe0ff */
[----:B---3--:R-:W-:Y:S02]  /*42fc0*/  LOP3.LUT R6, R214, R216, RZ, 0x3c, !PT ;  /* 0x000000d8d6067212 */ /* 0x008fe400078e3cff */
[----:B------:R-:W3:Y:S01]  /*42fd0*/  LDL.LU R216, [R1+0xf10] ;  /* 0x000f100001d87983 */ /* 0x000ee20000300800 */
[----:B------:R-:W-:-:S03]  /*42fe0*/  IMAD.IADD R4, R4, 0x1, R8 ;  /* 0x0000000104047824 */ /* 0x000fc600078e0208 */
        /* <DEDUP_REMOVED lines=9> */
[----:B0-----:R-:W-:Y:S01]  /*43080*/  IMAD.IADD R8, R6, 0x1, R8 ;  /* 0x0000000106087824 */ /* 0x001fe200078e0208 */
[----:B------:R-:W-:-:S05]  /*43090*/  VABSDIFF.U32 R6, R35, R168, RZ ;  /* 0x000000a823067214 */ /* 0x000fca00000e00ff */
[----:B------:R-:W-:Y:S01]  /*430a0*/  IMAD.IADD R4, R4, 0x1, R6 ;  /* 0x0000000104047824 */ /* 0x000fe200078e0206 */
[----:B---3--:R-:W-:Y:S02]  /*430b0*/  LOP3.LUT R14, R216, R218, RZ, 0x3c, !PT ;  /* 0x000000dad80e7212 */ /* 0x008fe400078e3cff */
[----:B------:R-:W3:Y:S04]  /*430c0*/  LDL.LU R218, [R1+0xf08] ;  /* 0x000f080001da7983 */ /* 0x000ee80000300800 */
[----:B------:R-:W-:Y:S01]  /*430d0*/  STL [R1+0xcf0], R216 ;  /* 0x000cf0d801007387 */ /* 0x000fe20000100800 */
[----:B--2---:R-:W-:-:S03]  /*430e0*/  LOP3.LUT R6, R217, R219, RZ, 0x3c, !PT ;  /* 0x000000dbd9067212 */ /* 0x004fc600078e3cff */
[----:B------:R-:W2:Y:S01]  /*430f0*/  LDL.LU R219, [R1+0xf04] ;  /* 0x000f040001db7983 */ /* 0x000ea20000300800 */
[----:B------:R-:W-:Y:S08]  /*43100*/  POPC R14, R14 ;  /* 0x0000000e000e7309 */ /* 0x000ff00000000000 */
[----:B------:R-:W0:Y:S01]  /*43110*/  POPC R6, R6 ;  /* 0x0000000600067309 */ /* 0x000e220000000000 */
[----:B------:R-:W2:Y:S04]  /*43120*/  LDL R182, [R1+0x64c] ;  /* 0x00064c0001b67983 */ /* 0x000ea80000100800 */
[----:B------:R-:W2:Y:S04]  /*43130*/  LDL R35, [R1+0xa1c] ;  /* 0x000a1c0001237983 */ /* 0x000ea80000100800 */
[----:B------:R-:W-:Y:S01]  /*43140*/  STL [R1+0xd7c], R217 ;  /* 0x000d7cd901007387 */ /* 0x000fe20000100800 */
[----:B------:R-:W-:Y:S01]  /*43150*/  IMAD R4, R24, 0x9, R4 ;  /* 0x0000000918047824 */ /* 0x000fe200078e0204 */
[----:B------:R-:W-:Y:S01]  /*43160*/  VABSDIFF.U32 R24, R33, R29, RZ ;  /* 0x0000001d21187214 */ /* 0x000fe200000e00ff */
[----:B0-----:R-:W-:Y:S01]  /*43170*/  IMAD.IADD R6, R14, 0x1, R6 ;  /* 0x000000010e067824 */ /* 0x001fe200078e0206 */
[----:B---3--:R-:W-:-:S02]  /*43180*/  LOP3.LUT R14, R218, R220, RZ, 0x3c, !PT ;  /* 0x000000dcda0e7212 */ /* 0x008fc400078e3cff */
[----:B------:R-:W3:Y:S04]  /*43190*/  LDL.LU R220, [R1+0xf00] ;  /* 0x000f000001dc7983 */ /* 0x000ee80000300800 */
[----:B------:R-:W-:Y:S01]  /*431a0*/  STL [R1+0xcec], R218 ;  /* 0x000cecda01007387 */ /* 0x000fe20000100800 */
[----:B--2---:R-:W-:-:S03]  /*431b0*/  LOP3.LUT R33, R219, R221, RZ, 0x3c, !PT ;  /* 0x000000dddb217212 */ /* 0x004fc600078e3cff */
[----:B------:R-:W2:Y:S01]  /*431c0*/  LDL.LU R221, [R1+0xefc] ;  /* 0x000efc0001dd7983 */ /* 0x000ea20000300800 */
[----:B------:R-:W-:Y:S08]  /*431d0*/  POPC R14, R14 ;  /* 0x0000000e000e7309 */ /* 0x000ff00000000000 */
[----:B------:R-:W0:Y:S01]  /*431e0*/  POPC R33, R33 ;  /* 0x0000002100217309 */ /* 0x000e220000000000 */
[----:B------:R-:W-:Y:S01]  /*431f0*/  IADD3 R4, PT, PT, R4, R24, RZ ;  /* 0x0000001804047210 */ /* 0x000fe20007ffe0ff */
        /* <DEDUP_REMOVED lines=13> */
[----:B------:R-:W-:Y:S01]  /*432d0*/  IMAD.IADD R4, R4, 0x1, R22 ;  /* 0x0000000104047824 */ /* 0x000fe200078e0216 */
[----:B------:R-:W2:Y:S04]  /*432e0*/  LDL R168, [R1+0x618] ;  /* 0x0006180001a87983 */ /* 0x000ea80000100800 */
[----:B------:R-:W2:Y:S04]  /*432f0*/  LDL R166, [R1+0xa14] ;  /* 0x000a140001a67983 */ /* 0x000ea80000100800 */
[----:B------:R-:W-:Y:S01]  /*43300*/  STL [R1+0xd84], R221 ;  /* 0x000d84dd01007387 */ /* 0x000fe20000100800 */
[----:B------:R-:W-:-:S02]  /*43310*/  IMAD R4, R20, 0x9, R4 ;  /* 0x0000000914047824 */ /* 0x000fc400078e0204 */
        /* <DEDUP_REMOVED lines=11> */
[----:B------:R-:W2:Y:S01]  /*433d0*/  LDL R35, [R1+0xa0c] ;  /* 0x000a0c0001237983 */ /* 0x000ea20000100800 */
[----:B------:R-:W-:-:S03]  /*433e0*/  IMAD R4, R18, 0x9, R4 ;  /* 0x0000000912047824 */ /* 0x000fc600078e0204 */
[----:B------:R-:W-:Y:S01]  /*433f0*/  STL [R1+0xd88], R223 ;  /* 0x000d88df01007387 */ /* 0x000fe20000100800 */
[----:B0-----:R-:W-:Y:S02]  /*43400*/  IADD3 R14, PT, PT, R20, R14, RZ ;  /* 0x0000000e140e7210 */ /* 0x001fe40007ffe0ff */
[----:B------:R-:W-:Y:S02]  /*43410*/  VABSDIFF.U32 R20, R29, R169, RZ ;  /* 0x000000a91d147214 */ /* 0x000fe400000e00ff */
[----:B---3--:R-:W-:Y:S02]  /*43420*/  LOP3.LUT R18, R224, R226, RZ, 0x3c, !PT ;  /* 0x000000e2e0127212 */ /* 0x008fe400078e3cff */
[----:B------:R-:W3:Y:S04]  /*43430*/  LDL.LU R226, [R1+0xee8] ;  /* 0x000ee80001e27983 */ /* 0x000ee80000300800 */
[----:B------:R-:W-:Y:S01]  /*43440*/  STL [R1+0xce0], R224 ;  /* 0x000ce0e001007387 */ /* 0x000fe20000100800 */
[----:B--2---:R-:W-:-:S03]  /*43450*/  LOP3.LUT R29, R225, R227, RZ, 0x3c, !PT ;  /* 0x000000e3e11d7212 */ /* 0x004fc600078e3cff */
[----:B------:R-:W2:Y:S01]  /*43460*/  LDL.LU R227, [R1+0xee4] ;  /* 0x000ee40001e37983 */ /* 0x000ea20000300800 */
[----:B------:R-:W-:-:S03]  /*43470*/  IMAD.IADD R4, R4, 0x1, R20 ;  /* 0x0000000104047824 */ /* 0x000fc600078e0214 */
[----:B------:R-:W2:Y:S04]  /*43480*/  LDL R182, [R1+0x610] ;  /* 0x0006100001b67983 */ /* 0x000ea80000100800 */
[----:B------:R-:W2:Y:S01]  /*43490*/  LDL R169, [R1+0xa08] ;  /* 0x000a080001a97983 */ /* 0x000ea20000100800 */
[----:B------:R-:W-:-:S03]  /*434a0*/  IMAD R4, R16, 0x9, R4 ;  /* 0x0000000910047824 */ /* 0x000fc600078e0204 */
        /* <DEDUP_REMOVED lines=12> */
[----:B------:R-:W2:Y:S04]  /*43570*/  LDL R168, [R1+0x60c] ;  /* 0x00060c0001a87983 */ /* 0x000ea80000100800 */
[----:B------:R-:W2:Y:S01]  /*43580*/  LDL R166, [R1+0xa04] ;  /* 0x000a040001a67983 */ /* 0x000ea20000100800 */
[----:B------:R-:W-:-:S03]  /*43590*/  IMAD.IADD R4, R4, 0x1, R18 ;  /* 0x0000000104047824 */ /* 0x000fc600078e0212 */
[----:B------:R-:W-:Y:S01]  /*435a0*/  STL [R1+0xd90], R227 ;  /* 0x000d90e301007387 */ /* 0x000fe20000100800 */
[----:B------:R-:W-:Y:S02]  /*435b0*/  IMAD R4, R12, 0x9, R4 ;  /* 0x000000090c047824 */ /* 0x000fe400078e0204 */
[----:B-1----:R-:W-:Y:S01]  /*435c0*/  IMAD.IADD R27, R16, 0x1, R27 ;  /* 0x00000001101b7824 */ /* 0x002fe200078e021b */
[----:B------:R-:W-:Y:S02]  /*435d0*/  VABSDIFF.U32 R16, R35, R183, RZ ;  /* 0x000000b723107214 */ /* 0x000fe400000e00ff */
[----:B---3--:R-:W-:Y:S02]  /*435e0*/  LOP3.LUT R12, R228, R230, RZ, 0x3c, !PT ;  /* 0x000000e6e40c7212 */ /* 0x008fe400078e3cff */
[----:B------:R-:W3:Y:S04]  /*435f0*/  LDL.LU R230, [R1+0xed8] ;  /* 0x000ed80001e67983 */ /* 0x000ee80000300800 */
[----:B------:R-:W-:Y:S01]  /*43600*/  STL [R1+0xcd8], R228 ;  /* 0x000cd8e401007387 */ /* 0x000fe20000100800 */
[----:B--2---:R-:W-:-:S03]  /*43610*/  LOP3.LUT R35, R229, R231, RZ, 0x3c, !PT ;  /* 0x000000e7e5237212 */ /* 0x004fc600078e3cff */
[----:B------:R-:W2:Y:S01]  /*43620*/  LDL.LU R231, [R1+0xed4] ;  /* 0x000ed40001e77983 */ /* 0x000ea20000300800 */
[----:B------:R-:W-:-:S03]  /*43630*/  IADD3 R4, PT, PT, R4, R16, RZ ;  /* 0x0000001004047210 */ /* 0x000fc60007ffe0ff */
        /* <DEDUP_REMOVED lines=13> */
[----:B------:R-:W2:Y:S04]  /*43710*/  LDL R182, [R1+0x4d8] ;  /* 0x0004d80001b67983 */ /* 0x000ea80000100800 */
[----:B------:R-:W2:Y:S01]  /*43720*/  LDL R169, [R1+0x604] ;  /* 0x0006040001a97983 */ /* 0x000ea20000100800 */
[----:B------:R-:W-:-:S03]  /*43730*/  IMAD.IADD R4, R4, 0x1, R12 ;  /* 0x0000000104047824 */ /* 0x000fc600078e020c */
[----:B------:R-:W-:Y:S01]  /*43740*/  STL [R1+0xd98], R231 ;  /* 0x000d98e701007387 */ /* 0x000fe20000100800 */
[----:B------:R-:W-:Y:S01]  /*43750*/  IMAD R4, R8, 0x9, R4 ;  /* 0x0000000908047824 */ /* 0x000fe200078e0204 */
[----:B---3--:R-:W-:Y:S02]  /*43760*/  LOP3.LUT R8, R232, R238, RZ, 0x3c, !PT ;  /* 0x000000eee8087212 */ /* 0x008fe400078e3cff */
        /* <DEDUP_REMOVED lines=15> */
[----:B------:R0:W-:Y:S04]  /*43860*/  STL [R1+0xcc0], R238 ;  /* 0x000cc0ee01007387 */ /* 0x0001e80000100800 */
[----:B0-----:R-:W3:Y:S01]  /*43870*/  LDL.LU R238, [R1+0x44c] ;  /* 0x00044c0001ee7983 */ /* 0x001ee20000300800 */
[----:B--2---:R-:W-:-:S03]  /*43880*/  LOP3.LUT R20, R239, R241, RZ, 0x3c, !PT ;  /* 0x000000f1ef147212 */ /* 0x004fc600078e3cff */
[----:B------:R-:W2:Y:S01]  /*43890*/  LDL.LU R241, [R1+0xebc] ;  /* 0x000ebc0001f17983 */ /* 0x000ea20000300800 */
[----:B------:R-:W-:Y:S08]  /*438a0*/  POPC R8, R8 ;  /* 0x0000000800087309 */ /* 0x000ff00000000000 */
[----:B------:R-:W0:Y:S08]  /*438b0*/  POPC R22, R22 ;  /* 0x0000001600167309 */ /* 0x000e300000000000 */
[----:B------:R-:W-:Y:S08]  /*438c0*/  POPC R6, R6 ;  /* 0x0000000600067309 */ /* 0x000ff00000000000 */
[----:B------:R-:W1:Y:S01]  /*438d0*/  POPC R20, R20 ;  /* 0x0000001400147309 */ /* 0x000e620000000000 */
[----:B------:R-:W2:Y:S04]  /*438e0*/  LDL R186, [R1+0x5fc] ;  /* 0x0005fc0001ba7983 */ /* 0x000ea80000100800 */
[----:B------:R-:W2:Y:S04]  /*438f0*/  LDL R185, [R1+0x91c] ;  /* 0x00091c0001b97983 */ /* 0x000ea80000100800 */
[----:B------:R-:W-:Y:S01]  /*43900*/  STL [R1+0xcc4], R239 ;  /* 0x000cc4ef01007387 */ /* 0x000fe20000100800 */
[----:B0-----:R-:W-:-:S02]  /*43910*/  IADD3 R22, PT, PT, R8, R22, RZ ;  /* 0x0000001608167210 */ /* 0x001fc40007ffe0ff */
[----:B------:R-:W-:Y:S01]  /*43920*/  VABSDIFF.U32 R8, R183, R184, RZ ;  /* 0x000000b8b7087214 */ /* 0x000fe200000e00ff */
[----:B-1----:R-:W-:-:S04]  /*43930*/  IMAD.IADD R20, R6, 0x1, R20 ;  /* 0x0000000106147824 */ /* 0x002fc800078e0214 */
[----:B------:R-:W-:Y:S01]  /*43940*/  IMAD.IADD R4, R4, 0x1, R8 ;  /* 0x0000000104047824 */ /* 0x000fe200078e0208 */
[----:B------:R-:W-:Y:S02]  /*43950*/  VABSDIFF.U32 R8, R242, R169, RZ ;  /* 0x000000a9f2087214 */ /* 0x000fe400000e00ff */
[----:B---3--:R-:W-:Y:S01]  /*43960*/  LOP3.LUT R6, R240, R182, RZ, 0x3c, !PT ;  /* 0x000000b6f0067212 */ /* 0x008fe200078e3cff */
[----:B------:R0:W-:Y:S04]  /*43970*/  STL [R1+0xcb0], R240 ;  /* 0x000cb0f001007387 */ /* 0x0001e80000100800 */
[----:B0-----:R-:W3:Y:S04]  /*43980*/  LDL.LU R240, [R1+0x444] ;  /* 0x0004440001f07983 */ /* 0x001ee80000300800 */
[----:B------:R-:W3:Y:S01]  /*43990*/  LDL.LU R242, [R1+0xeb8] ;  /* 0x000eb80001f27983 */ /* 0x000ee20000300800 */
[----:B--2---:R-:W-:-:S03]  /*439a0*/  LOP3.LUT R18, R241, R243, RZ, 0x3c, !PT ;  /* 0x000000f3f1127212 */ /* 0x004fc600078e3cff */
[----:B------:R-:W2:Y:S01]  /*439b0*/  LDL.LU R243, [R1+0xeb4] ;  /* 0x000eb40001f37983 */ /* 0x000ea20000300800 */
[----:B------:R-:W-:Y:S08]  /*439c0*/  POPC R6, R6 ;  /* 0x0000000600067309 */ /* 0x000ff00000000000 */
[----:B------:R-:W0:Y:S01]  /*439d0*/  POPC R18, R18 ;  /* 0x0000001200127309 */ /* 0x000e220000000000 */
[----:B------:R-:W2:Y:S04]  /*439e0*/  LDL R184, [R1+0x5f8] ;  /* 0x0005f80001b87983 */ /* 0x000ea80000100800 */
[----:B------:R-:W2:Y:S04]  /*439f0*/  LDL R183, [R1+0x918] ;  /* 0x0009180001b77983 */ /* 0x000ea80000100800 */
[----:B------:R1:W-:Y:S04]  /*43a00*/  STL [R1+0xcb4], R241 ;  /* 0x000cb4f101007387 */ /* 0x0003e80000100800 */
[----:B-1----:R-:W2:Y:S01]  /*43a10*/  LDL.LU R241, [R1+0x440] ;  /* 0x0004400001f17983 */ /* 0x002ea20000300800 */
[----:B0-----:R-:W-:Y:S01]  /*43a20*/  IMAD.IADD R18, R6, 0x1, R18 ;  /* 0x0000000106127824 */ /* 0x001fe200078e0212 */
[----:B---3--:R-:W-:-:S02]  /*43a30*/  LOP3.LUT R6, R242, R244, RZ, 0x3c, !PT ;  /* 0x000000f4f2067212 */ /* 0x008fc400078e3cff */
[----:B------:R-:W3:Y:S04]  /*43a40*/  LDL.LU R244, [R1+0xeb0] ;  /* 0x000eb00001f47983 */ /* 0x000ee80000300800 */
[----:B------:R-:W-:Y:S04]  /*43a50*/  STL [R1+0xca8], R242 ;  /* 0x000ca8f201007387 */ /* 0x000fe80000100800 */
[----:B------:R-:W3:Y:S04]  /*43a60*/  LDL R182, [R1+0x5f4] ;  /* 0x0005f40001b67983 */ /* 0x000ee80000100800 */
[----:B------:R-:W3:Y:S01]  /*43a70*/  LDL R169, [R1+0x910] ;  /* 0x0009100001a97983 */ /* 0x000ee20000100800 */
[----:B--2---:R-:W-:-:S03]  /*43a80*/  LOP3.LUT R16, R243, R245, RZ, 0x3c, !PT ;  /* 0x000000f5f3107212 */ /* 0x004fc600078e3cff */
[----:B------:R-:W2:Y:S01]  /*43a90*/  LDL.LU R245, [R1+0xeac] ;  /* 0x000eac0001f57983 */ /* 0x000ea20000300800 */
[----:B------:R-:W-:Y:S01]  /*43aa0*/  IMAD R4, R33, 0x9, R4 ;  /* 0x0000000921047824 */ /* 0x000fe200078e0204 */
[----:B------:R-:W-:Y:S08]  /*43ab0*/  POPC R6, R6 ;  /* 0x0000000600067309 */ /* 0x000ff00000000000 */
[----:B------:R-:W0:Y:S01]  /*43ac0*/  POPC R16, R16 ;  /* 0x0000001000107309 */ /* 0x000e220000000000 */
[----:B------:R-:W-:Y:S01]  /*43ad0*/  IMAD.IADD R4, R4, 0x1, R8 ;  /* 0x0000000104047824 */ /* 0x000fe200078e0208 */
[----:B------:R-:W-:-:S02]  /*43ae0*/  VABSDIFF.U32 R8, R166, R168, RZ ;  /* 0x000000a8a6087214 */ /* 0x000fc400000e00ff */
[----:B------:R-:W2:Y:S01]  /*43af0*/  LDL.LU R168, [R1+0x120] ;  /* 0x0001200001a87983 */ /* 0x000ea20000300800 */
[----:B------:R-:W-:-:S03]  /*43b00*/  IMAD R4, R31, 0x9, R4 ;  /* 0x000000091f047824 */ /* 0x000fc600078e0204 */
[----:B------:R-:W2:Y:S02]  /*43b10*/  LDL.LU R166, [R1+0x124] ;  /* 0x0001240001a67983 */ /* 0x000ea40000300800 */
[----:B------:R-:W-:Y:S02]  /*43b20*/  IADD3 R4, PT, PT, R4, R8, RZ ;  /* 0x0000000804047210 */ /* 0x000fe40007ffe0ff */
[----:B------:R-:W-:Y:S01]  /*43b30*/  STL [R1+0xcac], R243 ;  /* 0x000cacf301007387 */ /* 0x000fe20000100800 */
[----:B0-----:R-:W-:Y:S02]  /*43b40*/  IMAD.IADD R16, R6, 0x1, R16 ;  /* 0x0000000106107824 */ /* 0x001fe400078e0210 */
[----:B------:R-:W-:Y:S01]  /*43b50*/  IMAD R4, R14, 0x9, R4 ;  /* 0x000000090e047824 */ /* 0x000fe200078e0204 */
[----:B---3--:R-:W-:Y:S02]  /*43b60*/  LOP3.LUT R6, R244, R246, RZ, 0x3c, !PT ;  /* 0x000000f6f4067212 */ /* 0x008fe400078e3cff */
[----:B------:R-:W3:Y:S04]  /*43b70*/  LDL.LU R246, [R1+0xea8] ;  /* 0x000ea80001f67983 */ /* 0x000ee80000300800 */
[----:B------:R-:W-:Y:S01]  /*43b80*/  STL [R1+0xcb8], R244 ;  /* 0x000cb8f401007387 */ /* 0x000fe20000100800 */
[----:B--2---:R-:W-:-:S03]  /*43b90*/  LOP3.LUT R14, R245, R247, RZ, 0x3c, !PT ;  /* 0x000000f7f50e7212 */ /* 0x004fc600078e3cff */
[----:B------:R-:W2:Y:S01]  /*43ba0*/  LDL.LU R247, [R1+0xea4] ;  /* 0x000ea40001f77983 */ /* 0x000ea20000300800 */
[----:B------:R-:W-:Y:S08]  /*43bb0*/  POPC R6, R6 ;  /* 0x0000000600067309 */ /* 0x000ff00000000000 */
[----:B------:R-:W0:Y:S01]  /*43bc0*/  POPC R14, R14 ;  /* 0x0000000e000e7309 */ /* 0x000e220000000000 */
[----:B------:R-:W-:Y:S01]  /*43bd0*/  STL [R1+0xcbc], R245 ;  /* 0x000cbcf501007387 */ /* 0x000fe20000100800 */
        /* <DEDUP_REMOVED lines=8> */
[----:B------:R-:W-:-:S05]  /*43c60*/  VABSDIFF.U32 R8, R185, R186, RZ ;  /* 0x000000bab9087214 */ /* 0x000fca00000e00ff */
[----:B------:R-:W-:Y:S01]  /*43c70*/  IMAD.IADD R4, R4, 0x1, R8 ;  /* 0x0000000104047824 */ /* 0x000fe200078e0208 */
[----:B------:R-:W-:-:S03]  /*43c80*/  VABSDIFF.U32 R8, R183, R184, RZ ;  /* 0x000000b8b7087214 */ /* 0x000fc600000e00ff */
[----:B------:R-:W-:Y:S01]  /*43c90*/  IMAD R4, R29, 0x9, R4 ;  /* 0x000000091d047824 */ /* 0x000fe200078e0204 */
[----:B------:R-:W-:Y:S01]  /*43ca0*/  STL [R1+0xd9c], R247 ;  /* 0x000d9cf701007387 */ /* 0x000fe20000100800 */
[----:B0-----:R-:W-:Y:S02]  /*43cb0*/  IADD3 R12, PT, PT, R6, R12, RZ ;  /* 0x0000000c060c7210 */ /* 0x001fe40007ffe0ff */
[----:B------:R-:W-:Y:S01]  /*43cc0*/  IMAD.IADD R4, R4, 0x1, R8 ;  /* 0x0000000104047824 */ /* 0x000fe200078e0208 */
[----:B---3--:R-:W-:Y:S02]  /*43cd0*/  LOP3.LUT R6, R248, R61, RZ, 0x3c, !PT ;  /* 0x0000003df8067212 */ /* 0x008fe400078e3cff */
[----:B------:R-:W3:Y:S04]  /*43ce0*/  LDL.LU R61, [R1+0xe98] ;  /* 0x000e9800013d7983 */ /* 0x000ee80000300800 */
[----:B------:R0:W-:Y:S01]  /*43cf0*/  STL [R1+0xda0], R248 ;  /* 0x000da0f801007387 */ /* 0x0001e20000100800 */
[----:B--2---:R-:W-:-:S03]  /*43d00*/  LOP3.LUT R8, R249, R250, RZ, 0x3c, !PT ;  /* 0x000000faf9087212 */ /* 0x004fc600078e3cff */
[----:B------:R-:W2:Y:S01]  /*43d10*/  LDL.LU R250, [R1+0xe94] ;  /* 0x000e940001fa7983 */ /* 0x000ea20000300800 */
[----:B------:R-:W-:Y:S08]  /*43d20*/  POPC R6, R6 ;  /* 0x0000000600067309 */ /* 0x000ff00000000000 */
[----:B------:R-:W1:Y:S01]  /*43d30*/  POPC R8, R8 ;  /* 0x0000000800087309 */ /* 0x000e620000000000 */
[----:B------:R-:W-:Y:S01]  /*43d40*/  VABSDIFF.U32 R10, R169, R182, RZ ;  /* 0x000000b6a90a7214 */ /* 0x000fe200000e00ff */
[----:B------:R-:W-:Y:S01]  /*43d50*/  IMAD R4, R27, 0x9, R4 ;  /* 0x000000091b047824 */ /* 0x000fe200078e0204 */
[----:B------:R-:W3:Y:S04]  /*43d60*/  LDL R184, [R1+0x458] ;  /* 0x0004580001b87983 */ /* 0x000ee80000100800 */
[----:B------:R-:W-:Y:S01]  /*43d70*/  STL [R1+0xda4], R249 ;  /* 0x000da4f901007387 */ /* 0x000fe20000100800 */
[----:B------:R-:W-:Y:S01]  /*43d80*/  IMAD.IADD R10, R4, 0x1, R10 ;  /* 0x00000001040a7824 */ /* 0x000fe200078e020a */
[----:B------:R-:W-:-:S02]  /*43d90*/  LOP3.LUT R4, R168, R53, RZ, 0x3c, !PT ;  /* 0x00000035a8047212 */ /* 0x000fc400078e3cff */
[----:B------:R-:W3:Y:S01]  /*43da0*/  LDL.LU R53, [R1+0xe90] ;  /* 0x000e900001357983 */ /* 0x000ee20000300800 */
[----:B-1----:R-:W-:Y:S01]  /*43db0*/  IMAD.IADD R8, R6, 0x1, R8 ;  /* 0x0000000106087824 */ /* 0x002fe200078e0208 */
[----:B------:R-:W-:Y:S02]  /*43dc0*/  LOP3.LUT R6, R166, R251, RZ, 0x3c, !PT ;  /* 0x000000fba6067212 */ /* 0x000fe400078e3cff */
[----:B------:R-:W3:Y:S04]  /*43dd0*/  LDL.LU R251, [R1+0xe8c] ;  /* 0x000e8c0001fb7983 */ /* 0x000ee80000300800 */
[----:B------:R-:W3:Y:S04]  /*43de0*/  LDL R191, [R1+0x450] ;  /* 0x0004500001bf7983 */ /* 0x000ee80000100800 */
[----:B------:R-:W3:Y:S04]  /*43df0*/  LDL R236, [R1+0x454] ;  /* 0x0004540001ec7983 */ /* 0x000ee80000100800 */
[----:B------:R-:W3:Y:S04]  /*43e00*/  LDL R183, [R1+0x448] ;  /* 0x0004480001b77983 */ /* 0x000ee80000100800 */
[----:B------:R-:W3:Y:S01]  /*43e10*/  LDL.LU R182, [R1+0x100] ;  /* 0x0001000001b67983 */ /* 0x000ee20000300800 */
[----:B--2---:R-:W-:-:S03]  /*43e20*/  LOP3.LUT R27, R250, R55, RZ, 0x3c, !PT ;  /* 0x00000037fa1b7212 */ /* 0x004fc600078e3cff */
[----:B------:R-:W2:Y:S01]  /*43e30*/  LDL.LU R55, [R1+0xe88] ;  /* 0x000e880001377983 */ /* 0x000ea20000300800 */
[----:B------:R-:W-:Y:S08]  /*43e40*/  POPC R4, R4 ;  /* 0x0000000400047309 */ /* 0x000ff00000000000 */
[----:B------:R-:W1:Y:S01]  /*43e50*/  POPC R6, R6 ;  /* 0x0000000600067309 */ /* 0x000e620000000000 */
[----:B------:R-:W-:Y:S01]  /*43e60*/  STL [R1+0xda8], R250 ;  /* 0x000da8fa01007387 */ /* 0x000fe20000100800 */
[----:B-1----:R-:W-:Y:S01]  /*43e70*/  IMAD.IADD R6, R4, 0x1, R6 ;  /* 0x0000000104067824 */ /* 0x002fe200078e0206 */
[----:B---3--:R-:W-:-:S02]  /*43e80*/  LOP3.LUT R4, R251, R59, RZ, 0x3c, !PT ;  /* 0x0000003bfb047212 */ /* 0x008fc400078e3cff */
[----:B------:R-:W3:Y:S04]  /*43e90*/  LDL.LU R59, [R1+0xe84] ;  /* 0x000e8400013b7983 */ /* 0x000ee80000300800 */
[----:B------:R-:W3:Y:S04]  /*43ea0*/  LDL.LU R185, [R1+0xf8] ;  /* 0x0000f80001b97983 */ /* 0x000ee80000300800 */
[----:B------:R-:W3:Y:S04]  /*43eb0*/  LDL.LU R166, [R1+0xfc] ;  /* 0x0000fc0001a67983 */ /* 0x000ee80000300800 */
[----:B------:R-:W3:Y:S04]  /*43ec0*/  LDL.LU R190, [R1+0xf0] ;  /* 0x0000f00001be7983 */ /* 0x000ee80000300800 */
[----:B------:R-:W3:Y:S04]  /*43ed0*/  LDL.LU R168, [R1+0xf4] ;  /* 0x0000f40001a87983 */ /* 0x000ee80000300800 */
[----:B------:R1:W-:Y:S01]  /*43ee0*/  STL [R1+0xdac], R251 ;  /* 0x000dacfb01007387 */ /* 0x0003e20000100800 */
[----:B--2---:R-:W-:-:S03]  /*43ef0*/  LOP3.LUT R29, R55, R57, RZ, 0x3c, !PT ;  /* 0x00000039371d7212 */ /* 0x004fc600078e3cff */
[----:B------:R-:W2:Y:S01]  /*43f00*/  LDL.LU R57, [R1+0xe80] ;  /* 0x000e800001397983 */ /* 0x000ea20000300800 */
[----:B------:R0:W-:Y:S02]  /*43f10*/  POPC R55, R29 ;  /* 0x0000001d00377309 */ /* 0x0001e40000000000 */
[----:B0-----:R-:W-:Y:S02]  /*43f20*/  LOP3.LUT R29, R53, R63, RZ, 0x3c, !PT ;  /* 0x0000003f351d7212 */ /* 0x001fe400078e3cff */
[----:B------:R-:W2:Y:S04]  /*43f30*/  LDL.LU R63, [R1+0xe7c] ;  /* 0x000e7c00013f7983 */ /* 0x000ea80000300800 */
[----:B------:R-:W-:Y:S08]  /*43f40*/  POPC R27, R27 ;  /* 0x0000001b001b7309 */ /* 0x000ff00000000000 */
[----:B------:R-:W0:Y:S01]  /*43f50*/  POPC R4, R4 ;  /* 0x0000000400047309 */ /* 0x000e220000000000 */
[----:B------:R-:W2:Y:S04]  /*43f60*/  LDL.LU R189, [R1+0xe8] ;  /* 0x0000e80001bd7983 */ /* 0x000ea80000300800 */
[----:B------:R-:W2:Y:S04]  /*43f70*/  LDL.LU R169, [R1+0xec] ;  /* 0x0000ec0001a97983 */ /* 0x000ea80000300800 */
[----:B------:R-:W2:Y:S01]  /*43f80*/  LDL.LU R188, [R1+0xe0] ;  /* 0x0000e00001bc7983 */ /* 0x000ea20000300800 */
[----:B0-----:R-:W-:Y:S01]  /*43f90*/  IMAD.IADD R4, R27, 0x1, R4 ;  /* 0x000000011b047824 */ /* 0x001fe200078e0204 */
[----:B---3--:R-:W-:-:S04]  /*43fa0*/  LOP3.LUT R27, R59, R184, RZ, 0x3c, !PT ;  /* 0x000000b83b1b7212 */ /* 0x008fc800078e3cff */
[----:B------:R2:W-:Y:S08]  /*43fb0*/  POPC R59, R27 ;  /* 0x0000001b003b7309 */ /* 0x0005f00000000000 */
[----:B------:R-:W-:Y:S01]  /*43fc0*/  POPC R53, R29 ;  /* 0x0000001d00357309 */ /* 0x000fe20000000000 */
[----:B--2---:R-:W-:Y:S02]  /*43fd0*/  LOP3.LUT R27, R57, R65, RZ, 0x3c, !PT ;  /* 0x00000041391b7212 */ /* 0x004fe400078e3cff */
[----:B------:R-:W2:Y:S04]  /*43fe0*/  LDL.LU R65, [R1+0xe78] ;  /* 0x000e780001417983 */ /* 0x000ea80000300800 */
[----:B------:R-:W3:Y:S01]  /*43ff0*/  LDL.LU R187, [R1+0xe4] ;  /* 0x0000e40001bb7983 */ /* 0x000ee20000300800 */
[----:B------:R0:W-:Y:S03]  /*44000*/  POPC R57, R27 ;  /* 0x0000001b00397309 */ /* 0x0001e60000000000 */
[----:B------:R-:W3:Y:S04]  /*44010*/  LDL.LU R186, [R1+0xd8] ;  /* 0x0000d80001ba7983 */ /* 0x000ee80000300800 */
[----:B------:R-:W3:Y:S01]  /*44020*/  LDL.LU R184, [R1+0xdc] ;  /* 0x0000dc0001b87983 */ /* 0x000ee20000300800 */
[----:B0-----:R-:W-:-:S04]  /*44030*/  LOP3.LUT R27, R63, R191, RZ, 0x3c, !PT ;  /* 0x000000bf3f1b7212 */ /* 0x001fc800078e3cff */
[----:B------:R0:W-:Y:S02]  /*44040*/  POPC R63, R27 ;  /* 0x0000001b003f7309 */ /* 0x0001e40000000000 */
[----:B0-----:R-:W-:-:S06]  /*44050*/  LOP3.LUT R27, R61, R236, RZ, 0x3c, !PT ;  /* 0x000000ec3d1b7212 */ /* 0x001fcc00078e3cff */
[----:B------:R0:W-:Y:S02]  /*44060*/  POPC R61, R27 ;  /* 0x0000001b003d7309 */ /* 0x0001e40000000000 */
[----:B0-----:R-:W-:Y:S02]  /*44070*/  LOP3.LUT R27, R182, R183, RZ, 0x3c, !PT ;  /* 0x000000b7b61b7212 */ /* 0x001fe400078e3cff */
[----:B------:R-:W3:Y:S04]  /*44080*/  LDL.LU R183, [R1+0xd0] ;  /* 0x0000d00001b77983 */ /* 0x000ee80000300800 */
[----:B------:R-:W0:Y:S02]  /*44090*/  POPC R29, R27 ;  /* 0x0000001b001d7309 */ /* 0x000e240000000000 */
[----:B0-----:R0:W-:Y:S04]  /*440a0*/  STL [R1+0x100], R29 ;  /* 0x0001001d01007387 */ /* 0x0011e80000100800 */
[----:B------:R-:W3:Y:S04]  /*440b0*/  LDL.LU R182, [R1+0xd4] ;  /* 0x0000d40001b67983 */ /* 0x000ee80000300800 */
[----:B------:R-:W-:Y:S04]  /*440c0*/  STL [R1+0xdb0], R238 ;  /* 0x000db0ee01007387 */ /* 0x000fe80000100800 */
[----:B------:R-:W3:Y:S04]  /*440d0*/  LDL.LU R194, [R1+0xc8] ;  /* 0x0000c80001c27983 */ /* 0x000ee80000300800 */
[----:B------:R-:W3:Y:S04]  /*440e0*/  LDL.LU R236, [R1+0xcc] ;  /* 0x0000cc0001ec7983 */ /* 0x000ee80000300800 */
[----:B------:R-:W0:Y:S04]  /*440f0*/  LDL.LU R207, [R1+0x8f8] ;  /* 0x0008f80001cf7983 */ /* 0x000e280000300800 */
[----:B------:R-:W0:Y:S04]  /*44100*/  LDL.LU R206, [R1+0x68] ;  /* 0x0000680001ce7983 */ /* 0x000e280000300800 */
[----:B------:R-:W3:Y:S04]  /*44110*/  LDL.LU R204, [R1+0x8fc] ;  /* 0x0008fc0001cc7983 */ /* 0x000ee80000300800 */
[----:B------:R-:W3:Y:S04]  /*44120*/  LDL.LU R203, [R1+0x6c] ;  /* 0x00006c0001cb7983 */ /* 0x000ee80000300800 */
[----:B------:R-:W3:Y:S04]  /*44130*/  LDL.LU R193, [R1+0x8f0] ;  /* 0x0008f00001c17983 */ /* 0x000ee80000300800 */
[----:B------:R-:W3:Y:S04]  /*44140*/  LDL.LU R237, [R1+0x60] ;  /* 0x0000600001ed7983 */ /* 0x000ee80000300800 */
[----:B------:R-:W3:Y:S01]  /*44150*/  LDL.LU R191, [R1+0x8f4] ;  /* 0x0008f40001bf7983 */ /* 0x000ee20000300800 */
[----:B--2---:R-:W-:-:S04]  /*44160*/  LOP3.LUT R27, R65, R238, RZ, 0x3c, !PT ;  /* 0x000000ee411b7212 */ /* 0x004fc800078e3cff */
[----:B------:R2:W-:Y:S02]  /*44170*/  POPC R65, R27 ;  /* 0x0000001b00417309 */ /* 0x0005e40000000000 */
[----:B--2---:R-:W-:-:S06]  /*44180*/  LOP3.LUT R27, R185, R241, RZ, 0x3c, !PT ;  /* 0x000000f1b91b7212 */ /* 0x004fcc00078e3cff */
[----:B------:R2:W-:Y:S02]  /*44190*/  POPC R185, R27 ;  /* 0x0000001b00b97309 */ /* 0x0005e40000000000 */
[----:B--2---:R-:W-:-:S06]  /*441a0*/  LOP3.LUT R27, R166, R240, RZ, 0x3c, !PT ;  /* 0x000000f0a61b7212 */ /* 0x004fcc00078e3cff */
[----:B------:R2:W-:Y:S02]  /*441b0*/  POPC R166, R27 ;  /* 0x0000001b00a67309 */ /* 0x0005e40000000000 */
[----:B--2---:R-:W-:Y:S02]  /*441c0*/  LOP3.LUT R27, R190, R234, RZ, 0x3c, !PT ;  /* 0x000000eabe1b7212 */ /* 0x004fe400078e3cff */
[----:B------:R-:W2:Y:S04]  /*441d0*/  LDL.LU R190, [R1+0x64] ;  /* 0x0000640001be7983 */ /* 0x000ea80000300800 */
[----:B------:R-:W2:Y:S01]  /*441e0*/  LDL.LU R197, [R1+0x8e8] ;  /* 0x0008e80001c57983 */ /* 0x000ea20000300800 */
[----:B------:R1:W-:Y:S03]  /*441f0*/  POPC R231, R27 ;  /* 0x0000001b00e77309 */ /* 0x0003e60000000000 */
[----:B------:R-:W2:Y:S01]  /*44200*/  LDL.LU R192, [R1+0x58] ;  /* 0x0000580001c07983 */ /* 0x000ea20000300800 */
[----:B-1----:R-:W-:-:S04]  /*44210*/  LOP3.LUT R27, R168, R26, RZ, 0x3c, !PT ;  /* 0x0000001aa81b7212 */ /* 0x002fc800078e3cff */
[----:B------:R1:W-:Y:S02]  /*44220*/  POPC R168, R27 ;  /* 0x0000001b00a87309 */ /* 0x0003e40000000000 */
[----:B-1----:R-:W-:Y:S02]  /*44230*/  LOP3.LUT R27, R189, R60, RZ, 0x3c, !PT ;  /* 0x0000003cbd1b7212 */ /* 0x002fe400078e3cff */
[----:B------:R-:W2:Y:S04]  /*44240*/  LDL.LU R189, [R1+0x8ec] ;  /* 0x0008ec0001bd7983 */ /* 0x000ea80000300800 */
[----:B------:R1:W-:Y:S02]  /*44250*/  POPC R217, R27 ;  /* 0x0000001b00d97309 */ /* 0x0003e40000000000 */
[----:B-1----:R-:W-:-:S06]  /*44260*/  LOP3.LUT R27, R169, R56, RZ, 0x3c, !PT ;  /* 0x00000038a91b7212 */ /* 0x002fcc00078e3cff */
[----:B------:R1:W-:Y:S02]  /*44270*/  POPC R169, R27 ;  /* 0x0000001b00a97309 */ /* 0x0003e40000000000 */
[----:B-1----:R-:W-:Y:S02]  /*44280*/  LOP3.LUT R27, R188, R44, RZ, 0x3c, !PT ;  /* 0x0000002cbc1b7212 */ /* 0x002fe400078e3cff */
[----:B------:R-:W2:Y:S04]  /*44290*/  LDL.LU R188, [R1+0x5c] ;  /* 0x00005c0001bc7983 */ /* 0x000ea80000300800 */
[----:B------:R3:W-:Y:S02]  /*442a0*/  POPC R248, R27 ;  /* 0x0000001b00f87309 */ /* 0x0007e40000000000 */
[----:B---3--:R-:W-:-:S02]  /*442b0*/  LOP3.LUT R27, R187, R40, RZ, 0x3c, !PT ;  /* 0x00000028bb1b7212 */ /* 0x008fc400078e3cff */
[----:B------:R-:W3:Y:S04]  /*442c0*/  LDL.LU R187, [R1+0x8e0] ;  /* 0x0008e00001bb7983 */ /* 0x000ee80000300800 */
[----:B------:R1:W-:Y:S02]  /*442d0*/  POPC R251, R27 ;  /* 0x0000001b00fb7309 */ /* 0x0003e40000000000 */
[----:B-1----:R-:W-:Y:S02]  /*442e0*/  LOP3.LUT R27, R186, R30, RZ, 0x3c, !PT ;  /* 0x0000001eba1b7212 */ /* 0x002fe400078e3cff */
[----:B------:R-:W3:Y:S04]  /*442f0*/  LDL.LU R186, [R1+0x50] ;  /* 0x0000500001ba7983 */ /* 0x000ee80000300800 */
[----:B------:R1:W-:Y:S02]  /*44300*/  POPC R249, R27 ;  /* 0x0000001b00f97309 */ /* 0x0003e40000000000 */
[----:B-1----:R-:W-:-:S06]  /*44310*/  LOP3.LUT R27, R184, R28, RZ, 0x3c, !PT ;  /* 0x0000001cb81b7212 */ /* 0x002fcc00078e3cff */
[----:B------:R1:W-:Y:S02]  /*44320*/  POPC R250, R27 ;  /* 0x0000001b00fa7309 */ /* 0x0003e40000000000 */
[----:B-1----:R-:W-:Y:S02]  /*44330*/  LOP3.LUT R27, R183, R54, RZ, 0x3c, !PT ;  /* 0x00000036b71b7212 */ /* 0x002fe400078e3cff */
[----:B------:R-:W3:Y:S04]  /*44340*/  LDL.LU R183, [R1+0x8e4] ;  /* 0x0008e40001b77983 */ /* 0x000ee80000300800 */
[----:B------:R1:W-:Y:S02]  /*44350*/  POPC R184, R27 ;  /* 0x0000001b00b87309 */ /* 0x0003e40000000000 */
[----:B-1----:R-:W-:-:S02]  /*44360*/  LOP3.LUT R27, R182, R50, RZ, 0x3c, !PT ;  /* 0x00000032b61b7212 */ /* 0x002fc400078e3cff */
[----:B------:R-:W3:Y:S04]  /*44370*/  LDL.LU R182, [R1+0x54] ;  /* 0x0000540001b67983 */ /* 0x000ee80000300800 */
[----:B------:R-:W3:Y:S04]  /*44380*/  LDL.LU R202, [R1+0x8d8] ;  /* 0x0008d80001ca7983 */ /* 0x000ee80000300800 */
[----:B------:R-:W3:Y:S04]  /*44390*/  LDL.LU R201, [R1+0x48] ;  /* 0x0000480001c97983 */ /* 0x000ee80000300800 */
[----:B------:R-:W3:Y:S04]  /*443a0*/  LDL.LU R200, [R1+0x8dc] ;  /* 0x0008dc0001c87983 */ /* 0x000ee80000300800 */
[----:B------:R-:W3:Y:S04]  /*443b0*/  LDL.LU R199, [R1+0x4c] ;  /* 0x00004c0001c77983 */ /* 0x000ee80000300800 */
[----:B------:R-:W3:Y:S04]  /*443c0*/  LDL.LU R196, [R1+0x8d0] ;  /* 0x0008d00001c47983 */ /* 0x000ee80000300800 */
[----:B------:R-:W3:Y:S01]  /*443d0*/  LDL.LU R195, [R1+0x40] ;  /* 0x0000400001c37983 */ /* 0x000ee20000300800 */
[----:B------:R1:W-:Y:S02]  /*443e0*/  POPC R229, R27 ;  /* 0x0000001b00e57309 */ /* 0x0003e40000000000 */
[----:B-1----:R-:W-:-:S02]  /*443f0*/  LOP3.LUT R27, R194, R38, RZ, 0x3c, !PT ;  /* 0x00000026c21b7212 */ /* 0x002fc400078e3cff */
[----:B------:R-:W3:Y:S04]  /*44400*/  LDL.LU R194, [R1+0x8d4] ;  /* 0x0008d40001c27983 */ /* 0x000ee80000300800 */
[----:B------:R1:W-:Y:S02]  /*44410*/  POPC R198, R27 ;  /* 0x0000001b00c67309 */ /* 0x0003e40000000000 */
[----:B-1----:R-:W-:Y:S02]  /*44420*/  LOP3.LUT R27, R236, R34, RZ, 0x3c, !PT ;  /* 0x00000022ec1b7212 */ /* 0x002fe400078e3cff */
[----:B------:R-:W3:Y:S01]  /*44430*/  LDL.LU R236, [R1+0x44] ;  /* 0x0000440001ec7983 */ /* 0x000ee20000300800 */
[----:B0-----:R-:W-:-:S04]  /*44440*/  LOP3.LUT R29, R206, R207, RZ, 0x3c, !PT ;  /* 0x000000cfce1d7212 */ /* 0x001fc800078e3cff */
[----:B------:R0:W-:Y:S02]  /*44450*/  POPC R223, R29 ;  /* 0x0000001d00df7309 */ /* 0x0001e40000000000 */
[----:B0-----:R-:W-:Y:S02]  /*44460*/  LOP3.LUT R29, R237, R193, RZ, 0x3c, !PT ;  /* 0x000000c1ed1d7212 */ /* 0x001fe400078e3cff */
[----:B------:R-:W3:Y:S04]  /*44470*/  LDL.LU R193, [R1+0x8c8] ;  /* 0x0008c80001c17983 */ /* 0x000ee80000300800 */
[----:B------:R-:W3:Y:S01]  /*44480*/  LDL.LU R237, [R1+0x38] ;  /* 0x0000380001ed7983 */ /* 0x000ee20000300800 */
[----:B------:R0:W-:Y:S02]  /*44490*/  POPC R205, R27 ;  /* 0x0000001b00cd7309 */ /* 0x0001e40000000000 */
[----:B0-----:R-:W-:-:S06]  /*444a0*/  LOP3.LUT R27, R203, R204, RZ, 0x3c, !PT ;  /* 0x000000cccb1b7212 */ /* 0x001fcc00078e3cff */
[----:B------:R2:W-:Y:S02]  /*444b0*/  POPC R225, R27 ;  /* 0x0000001b00e17309 */ /* 0x0005e40000000000 */
[----:B--2---:R-:W-:Y:S02]  /*444c0*/  LOP3.LUT R27, R190, R191, RZ, 0x3c, !PT ;  /* 0x000000bfbe1b7212 */ /* 0x004fe400078e3cff */
[----:B------:R-:W2:Y:S04]  /*444d0*/  LDL.LU R191, [R1+0x8cc] ;  /* 0x0008cc0001bf7983 */ /* 0x000ea80000300800 */
[----:B------:R-:W2:Y:S01]  /*444e0*/  LDL.LU R190, [R1+0x3c] ;  /* 0x00003c0001be7983 */ /* 0x000ea20000300800 */
[----:B------:R0:W-:Y:S08]  /*444f0*/  POPC R213, R29 ;  /* 0x0000001d00d57309 */ /* 0x0001f00000000000 */
[----:B------:R1:W-:Y:S01]  /*44500*/  POPC R215, R27 ;  /* 0x0000001b00d77309 */ /* 0x0003e20000000000 */
[----:B0-----:R-:W-:-:S07]  /*44510*/  LOP3.LUT R29, R192, R197, RZ, 0x3c, !PT ;  /* 0x000000c5c01d7212 */ /* 0x001fce00078e3cff */
[----:B------:R3:W-:Y:S01]  /*44520*/  POPC R192, R29 ;  /* 0x0000001d00c07309 */ /* 0x0007e20000000000 */
[----:B-1----:R-:W-:-:S07]  /*44530*/  LOP3.LUT R27, R188, R189, RZ, 0x3c, !PT ;  /* 0x000000bdbc1b7212 */ /* 0x002fce00078e3cff */
[----:B------:R0:W-:Y:S01]  /*44540*/  POPC R197, R27 ;  /* 0x0000001b00c57309 */ /* 0x0001e20000000000 */
[----:B---3--:R-:W-:Y:S02]  /*44550*/  LOP3.LUT R29, R186, R187, RZ, 0x3c, !PT ;  /* 0x000000bbba1d7212 */ /* 0x008fe400078e3cff */
[----:B------:R-:W3:Y:S04]  /*44560*/  LDL.LU R187, [R1+0x8b8] ;  /* 0x0008b80001bb7983 */ /* 0x000ee80000300800 */
[----:B------:R-:W3:Y:S01]  /*44570*/  LDL.LU R186, [R1+0x30] ;  /* 0x0000300001ba7983 */ /* 0x000ee20000300800 */
[----:B------:R1:W-:Y:S01]  /*44580*/  POPC R188, R29 ;  /* 0x0000001d00bc7309 */ /* 0x0003e20000000000 */
[----:B0-----:R-:W-:Y:S02]  /*44590*/  LOP3.LUT R27, R182, R183, RZ, 0x3c, !PT ;  /* 0x000000b7b61b7212 */ /* 0x001fe400078e3cff */
[----:B-1----:R-:W-:Y:S01]  /*445a0*/  LOP3.LUT R29, R201, R202, RZ, 0x3c, !PT ;  /* 0x000000cac91d7212 */ /* 0x002fe200078e3cff */
[----:B------:R-:W3:Y:S04]  /*445b0*/  LDL.LU R183, [R1+0x8bc] ;  /* 0x0008bc0001b77983 */ /* 0x000ee80000300800 */
[----:B------:R0:W-:Y:S08]  /*445c0*/  POPC R189, R27 ;  /* 0x0000001b00bd7309 */ /* 0x0001f00000000000 */
[----:B------:R1:W1:Y:S01]  /*445d0*/  POPC R33, R29 ;  /* 0x0000001d00217309 */ /* 0x0002620000000000 */
[----:B------:R-:W3:Y:S01]  /*445e0*/  LDL.LU R182, [R1+0x34] ;  /* 0x0000340001b67983 */ /* 0x000ee20000300800 */
[----:B0-----:R-:W-:-:S02]  /*445f0*/  LOP3.LUT R27, R199, R200, RZ, 0x3c, !PT ;  /* 0x000000c8c71b7212 */ /* 0x001fc400078e3cff */
[----:B-1----:R-:W-:-:S04]  /*44600*/  LOP3.LUT R29, R195, R196, RZ, 0x3c, !PT ;  /* 0x000000c4c31d7212 */ /* 0x002fc800078e3cff */
[----:B------:R-:W0:Y:S08]  /*44610*/  POPC R31, R27 ;  /* 0x0000001b001f7309 */ /* 0x000e300000000000 */
[----:B------:R-:W1:Y:S01]  /*44620*/  POPC R29, R29 ;  /* 0x0000001d001d7309 */ /* 0x000e620000000000 */
[----:B------:R-:W-:Y:S04]  /*44630*/  STL [R1+0x410], R33 ;  /* 0x0004102101007387 */ /* 0x000fe80000100800 */
[----:B0-----:R-:W-:Y:S04]  /*44640*/  STL [R1+0x40c], R31 ;  /* 0x00040c1f01007387 */ /* 0x001fe80000100800 */
[----:B------:R-:W3:Y:S04]  /*44650*/  LDL.LU R211, [R1+0x8b0] ;  /* 0x0008b00001d37983 */ /* 0x000ee80000300800 */
[----:B------:R-:W3:Y:S04]  /*44660*/  LDL.LU R210, [R1+0x28] ;  /* 0x0000280001d27983 */ /* 0x000ee80000300800 */
[----:B-1----:R0:W-:Y:S01]  /*44670*/  STL [R1+0x408], R29 ;  /* 0x0004081d01007387 */ /* 0x0021e20000100800 */
[----:B------:R-:W-:-:S03]  /*44680*/  LOP3.LUT R27, R236, R194, RZ, 0x3c, !PT ;  /* 0x000000c2ec1b7212 */ /* 0x000fc600078e3cff */
[----:B------:R-:W3:Y:S04]  /*44690*/  LDL.LU R204, [R1+0x8b4] ;  /* 0x0008b40001cc7983 */ /* 0x000ee80000300800 */
[----:B------:R-:W3:Y:S04]  /*446a0*/  LDL.LU R203, [R1+0x2c] ;  /* 0x00002c0001cb7983 */ /* 0x000ee80000300800 */
[----:B------:R-:W3:Y:S04]  /*446b0*/  LDL.LU R209, [R1+0x898] ;  /* 0x0008980001d17983 */ /* 0x000ee80000300800 */
[----:B------:R-:W3:Y:S01]  /*446c0*/  LDL.LU R208, [R1+0x20] ;  /* 0x0000200001d07983 */ /* 0x000ee20000300800 */
[----:B------:R-:W1:Y:S03]  /*446d0*/  POPC R27, R27 ;  /* 0x0000001b001b7309 */ /* 0x000e660000000000 */
[----:B-1----:R2:W-:Y:S04]  /*446e0*/  STL [R1+0x404], R27 ;  /* 0x0004041b01007387 */ /* 0x0025e80000100800 */
[----:B------:R-:W3:Y:S04]  /*446f0*/  LDL.LU R202, [R1+0x89c] ;  /* 0x00089c0001ca7983 */ /* 0x000ee80000300800 */
[----:B------:R-:W3:Y:S01]  /*44700*/  LDL.LU R236, [R1+0x24] ;  /* 0x0000240001ec7983 */ /* 0x000ee20000300800 */
[----:B0-----:R-:W-:-:S03]  /*44710*/  LOP3.LUT R29, R237, R193, RZ, 0x3c, !PT ;  /* 0x000000c1ed1d7212 */ /* 0x001fc600078e3cff */
[----:B------:R-:W3:Y:S04]  /*44720*/  LDL.LU R207, [R1+0x888] ;  /* 0x0008880001cf7983 */ /* 0x000ee80000300800 */
[----:B------:R-:W3:Y:S01]  /*44730*/  LDL.LU R206, [R1+0x18] ;  /* 0x0000180001ce7983 */ /* 0x000ee20000300800 */
[----:B------:R-:W0:Y:S03]  /*44740*/  POPC R29, R29 ;  /* 0x0000001d001d7309 */ /* 0x000e260000000000 */
[----:B0-----:R3:W-:Y:S04]  /*44750*/  STL [R1+0x400], R29 ;  /* 0x0004001d01007387 */ /* 0x0017e80000100800 */
[----:B------:R-:W3:Y:S04]  /*44760*/  LDL.LU R201, [R1+0x88c] ;  /* 0x00088c0001c97983 */ /* 0x000ee80000300800 */
[----:B------:R-:W3:Y:S04]  /*44770*/  LDL.LU R199, [R1+0x1c] ;  /* 0x00001c0001c77983 */ /* 0x000ee80000300800 */
[----:B------:R-:W3:Y:S04]  /*44780*/  LDL.LU R200, [R1+0x878] ;  /* 0x0008780001c87983 */ /* 0x000ee80000300800 */
[----:B------:R-:W3:Y:S01]  /*44790*/  LDL.LU R196, [R1+0x10] ;  /* 0x0000100001c47983 */ /* 0x000ee20000300800 */
[----:B--2---:R-:W-:-:S06]  /*447a0*/  LOP3.LUT R27, R190, R191, RZ, 0x3c, !PT ;  /* 0x000000bfbe1b7212 */ /* 0x004fcc00078e3cff */
[----:B------:R-:W0:Y:S02]  /*447b0*/  POPC R27, R27 ;  /* 0x0000001b001b7309 */ /* 0x000e240000000000 */
[----:B0-----:R0:W-:Y:S04]  /*447c0*/  STL [R1+0x3fc], R27 ;  /* 0x0003fc1b01007387 */ /* 0x0011e80000100800 */
[----:B------:R-:W2:Y:S04]  /*447d0*/  LDL.LU R195, [R1+0x87c] ;  /* 0x00087c0001c37983 */ /* 0x000ea80000300800 */
[----:B------:R-:W2:Y:S04]  /*447e0*/  LDL.LU R193, [R1+0x14] ;  /* 0x0000140001c17983 */ /* 0x000ea80000300800 */
[----:B------:R-:W2:Y:S04]  /*447f0*/  LDL.LU R194, [R1+0x868] ;  /* 0x0008680001c27983 */ /* 0x000ea80000300800 */
[----:B------:R-:W2:Y:S01]  /*44800*/  LDL.LU R237, [R1+0x8] ;  /* 0x0000080001ed7983 */ /* 0x000ea20000300800 */
[----:B---3--:R-:W-:-:S06]  /*44810*/  LOP3.LUT R29, R186, R187, RZ, 0x3c, !PT ;  /* 0x000000bbba1d7212 */ /* 0x008fcc00078e3cff */
[----:B------:R-:W1:Y:S02]  /*44820*/  POPC R29, R29 ;  /* 0x0000001d001d7309 */ /* 0x000e640000000000 */
[----:B-1----:R1:W-:Y:S04]  /*44830*/  STL [R1+0x3f8], R29 ;  /* 0x0003f81d01007387 */ /* 0x0023e80000100800 */
[----:B------:R-:W3:Y:S04]  /*44840*/  LDL.LU R187, [R1+0x86c] ;  /* 0x00086c0001bb7983 */ /* 0x000ee80000300800 */
[----:B------:R-:W3:Y:S04]  /*44850*/  LDL.LU R186, [R1+0xc] ;  /* 0x00000c0001ba7983 */ /* 0x000ee80000300800 */
[----:B------:R-:W3:Y:S04]  /*44860*/  LDL.LU R191, [R1+0x860] ;  /* 0x0008600001bf7983 */ /* 0x000ee80000300800 */
[----:B------:R-:W3:Y:S01]  /*44870*/  LDL.LU R190, [R1] ;  /* 0x0000000001be7983 */ /* 0x000ee20000300800 */
[----:B0-----:R-:W-:-:S06]  /*44880*/  LOP3.LUT R27, R182, R183, RZ, 0x3c, !PT ;  /* 0x000000b7b61b7212 */ /* 0x001fcc00078e3cff */
[----:B------:R-:W0:Y:S02]  /*44890*/  POPC R27, R27 ;  /* 0x0000001b001b7309 */ /* 0x000e240000000000 */
[----:B0-----:R0:W-:Y:S04]  /*448a0*/  STL [R1+0x3f4], R27 ;  /* 0x0003f41b01007387 */ /* 0x0011e80000100800 */
[----:B------:R-:W3:Y:S04]  /*448b0*/  LDL.LU R183, [R1+0x864] ;  /* 0x0008640001b77983 */ /* 0x000ee80000300800 */
[----:B------:R-:W3:Y:S01]  /*448c0*/  LDL.LU R182, [R1+0x4] ;  /* 0x0000040001b67983 */ /* 0x000ee20000300800 */
[----:B-1----:R-:W-:-:S02]  /*448d0*/  LOP3.LUT R29, R210, R211, RZ, 0x3c, !PT ;  /* 0x000000d3d21d7212 */ /* 0x002fc400078e3cff */
[----:B0-----:R-:W-:-:S04]  /*448e0*/  LOP3.LUT R27, R203, R204, RZ, 0x3c, !PT ;  /* 0x000000cccb1b7212 */ /* 0x001fc800078e3cff */
[----:B------:R-:W0:Y:S08]  /*448f0*/  POPC R29, R29 ;  /* 0x0000001d001d7309 */ /* 0x000e300000000000 */
[----:B------:R-:W1:Y:S01]  /*44900*/  POPC R27, R27 ;  /* 0x0000001b001b7309 */ /* 0x000e620000000000 */
[----:B------:R-:W3:Y:S04]  /*44910*/  LDL.LU R204, [R1+0x850] ;  /* 0x0008500001cc7983 */ /* 0x000ee80000300800 */
[----:B0-----:R-:W-:Y:S04]  /*44920*/  STL [R1+0x3f0], R29 ;  /* 0x0003f01d01007387 */ /* 0x001fe80000100800 */
[----:B------:R-:W3:Y:S04]  /*44930*/  LDL.LU R203, [R1+0x854] ;  /* 0x0008540001cb7983 */ /* 0x000ee80000300800 */
[----:B-1----:R0:W-:Y:S02]  /*44940*/  STL [R1+0x3ec], R27 ;  /* 0x0003ec1b01007387 */ /* 0x0021e40000100800 */
[----:B0-----:R-:W-:-:S02]  /*44950*/  LOP3.LUT R27, R236, R202, RZ, 0x3c, !PT ;  /* 0x000000caec1b7212 */ /* 0x001fc400078e3cff */
[----:B------:R-:W3:Y:S04]  /*44960*/  LDL.LU R202, [R1+0x848] ;  /* 0x0008480001ca7983 */ /* 0x000ee80000300800 */
[----:B------:R-:W3:Y:S01]  /*44970*/  LDL.LU R236, [R1+0x84c] ;  /* 0x00084c0001ec7983 */ /* 0x000ee20000300800 */
[----:B------:R-:W0:Y:S03]  /*44980*/  POPC R27, R27 ;  /* 0x0000001b001b7309 */ /* 0x000e260000000000 */
[----:B0-----:R0:W-:Y:S02]  /*44990*/  STL [R1+0x3e0], R27 ;  /* 0x0003e01b01007387 */ /* 0x0011e40000100800 */
[----:B0-----:R-:W-:-:S02]  /*449a0*/  LOP3.LUT R27, R199, R201, RZ, 0x3c, !PT ;  /* 0x000000c9c71b7212 */ /* 0x001fc400078e3cff */
[----:B------:R-:W3:Y:S04]  /*449b0*/  LDL.LU R201, [R1+0x840] ;  /* 0x0008400001c97983 */ /* 0x000ee80000300800 */
[----:B------:R-:W3:Y:S01]  /*449c0*/  LDL.LU R199, [R1+0x844] ;  /* 0x0008440001c77983 */ /* 0x000ee20000300800 */
[----:B------:R-:W-:-:S04]  /*449d0*/  LOP3.LUT R29, R208, R209, RZ, 0x3c, !PT ;  /* 0x000000d1d01d7212 */ /* 0x000fc800078e3cff */
[----:B------:R0:W-:Y:S02]  /*449e0*/  POPC R221, R29 ;  /* 0x0000001d00dd7309 */ /* 0x0001e40000000000 */
[----:B0-----:R-:W-:-:S06]  /*449f0*/  LOP3.LUT R29, R206, R207, RZ, 0x3c, !PT ;  /* 0x000000cfce1d7212 */ /* 0x001fcc00078e3cff */
[----:B------:R0:W-:Y:S02]  /*44a00*/  POPC R209, R29 ;  /* 0x0000001d00d17309 */ /* 0x0001e40000000000 */
[----:B0-----:R-:W-:Y:S02]  /*44a10*/  LOP3.LUT R29, R196, R200, RZ, 0x3c, !PT ;  /* 0x000000c8c41d7212 */ /* 0x001fe400078e3cff */
[----:B------:R-:W3:Y:S04]  /*44a20*/  LDL.LU R200, [R1+0x828] ;  /* 0x0008280001c87983 */ /* 0x000ee80000300800 */
[----:B------:R2:W-:Y:S02]  /*44a30*/  POPC R211, R27 ;  /* 0x0000001b00d37309 */ /* 0x0005e40000000000 */
[----:B--2---:R-:W-:-:S02]  /*44a40*/  LOP3.LUT R27, R193, R195, RZ, 0x3c, !PT ;  /* 0x000000c3c11b7212 */ /* 0x004fc400078e3cff */
[----:B------:R-:W2:Y:S04]  /*44a50*/  LDL.LU R195, [R1+0x82c] ;  /* 0x00082c0001c37983 */ /* 0x000ea80000300800 */
[----:B------:R0:W-:Y:S02]  /*44a60*/  POPC R193, R29 ;  /* 0x0000001d00c17309 */ /* 0x0001e40000000000 */
[----:B0-----:R-:W-:Y:S02]  /*44a70*/  LOP3.LUT R29, R237, R194, RZ, 0x3c, !PT ;  /* 0x000000c2ed1d7212 */ /* 0x001fe400078e3cff */
[----:B------:R-:W2:Y:S04]  /*44a80*/  LDL.LU R194, [R1+0x818] ;  /* 0x0008180001c27983 */ /* 0x000ea80000300800 */
[----:B------:R-:W2:Y:S01]  /*44a90*/  LDL.LU R237, [R1+0x81c] ;  /* 0x00081c0001ed7983 */ /* 0x000ea20000300800 */
[----:B------:R3:W-:Y:S02]  /*44aa0*/  POPC R196, R27 ;  /* 0x0000001b00c47309 */ /* 0x0007e40000000000 */
[----:B---3--:R-:W-:-:S06]  /*44ab0*/  LOP3.LUT R27, R186, R187, RZ, 0x3c, !PT ;  /* 0x000000bbba1b7212 */ /* 0x008fcc00078e3cff */
[----:B------:R0:W-:Y:S08]  /*44ac0*/  POPC R186, R29 ;  /* 0x0000001d00ba7309 */ /* 0x0001f00000000000 */
[----:B------:R1:W-:Y:S01]  /*44ad0*/  POPC R187, R27 ;  /* 0x0000001b00bb7309 */ /* 0x0003e20000000000 */
[----:B0-----:R-:W-:Y:S02]  /*44ae0*/  LOP3.LUT R29, R190, R191, RZ, 0x3c, !PT ;  /* 0x000000bfbe1d7212 */ /* 0x001fe400078e3cff */
[----:B------:R-:W3:Y:S04]  /*44af0*/  LDL.LU R191, [R1+0x808] ;  /* 0x0008080001bf7983 */ /* 0x000ee80000300800 */
[----:B------:R-:W3:Y:S01]  /*44b00*/  LDL.LU R190, [R1+0x80c] ;  /* 0x00080c0001be7983 */ /* 0x000ee20000300800 */
[----:B-1----:R-:W-:-:S02]  /*44b10*/  LOP3.LUT R27, R182, R183, RZ, 0x3c, !PT ;  /* 0x000000b7b61b7212 */ /* 0x002fc400078e3cff */
[----:B------:R-:W-:Y:S01]  /*44b20*/  POPC R182, R29 ;  /* 0x0000001d00b67309 */ /* 0x000fe20000000000 */
[----:B------:R-:W-:-:S07]  /*44b30*/  LOP3.LUT R66, R66, R204, RZ, 0x3c, !PT ;  /* 0x000000cc42427212 */ /* 0x000fce00078e3cff */
[----:B------:R-:W-:Y:S08]  /*44b40*/  POPC R183, R27 ;  /* 0x0000001b00b77309 */ /* 0x000ff00000000000 */
[----:B------:R-:W0:Y:S01]  /*44b50*/  POPC R29, R66 ;  /* 0x00000042001d7309 */ /* 0x000e220000000000 */
[----:B------:R-:W3:Y:S01]  /*44b60*/  LDL.LU R204, [R1+0x7f8] ;  /* 0x0007f80001cc7983 */ /* 0x000ee20000300800 */
[----:B------:R-:W-:-:S03]  /*44b70*/  LOP3.LUT R67, R67, R203, RZ, 0x3c, !PT ;  /* 0x000000cb43437212 */ /* 0x000fc600078e3cff */
[----:B0-----:R0:W-:Y:S03]  /*44b80*/  STL [R1+0x3c0], R29 ;  /* 0x0003c01d01007387 */ /* 0x0011e60000100800 */
[----:B------:R-:W1:Y:S01]  /*44b90*/  POPC R27, R67 ;  /* 0x00000043001b7309 */ /* 0x000e620000000000 */
[----:B------:R-:W3:Y:S01]  /*44ba0*/  LDL.LU R203, [R1+0x7fc] ;  /* 0x0007fc0001cb7983 */ /* 0x000ee20000300800 */
[----:B------:R-:W-:-:S06]  /*44bb0*/  LOP3.LUT R68, R68, R202, RZ, 0x3c, !PT ;  /* 0x000000ca44447212 */ /* 0x000fcc00078e3cff */
[----:B0-----:R-:W0:Y:S01]  /*44bc0*/  POPC R29, R68 ;  /* 0x00000044001d7309 */ /* 0x001e220000000000 */
[----:B-1----:R1:W-:Y:S04]  /*44bd0*/  STL [R1+0x3bc], R27 ;  /* 0x0003bc1b01007387 */ /* 0x0023e80000100800 */
[----:B------:R-:W3:Y:S01]  /*44be0*/  LDL.LU R202, [R1+0x7f0] ;  /* 0x0007f00001ca7983 */ /* 0x000ee20000300800 */
[----:B------:R-:W-:-:S03]  /*44bf0*/  LOP3.LUT R69, R69, R236, RZ, 0x3c, !PT ;  /* 0x000000ec45457212 */ /* 0x000fc600078e3cff */
[----:B0-----:R0:W-:Y:S04]  /*44c00*/  STL [R1+0x3b8], R29 ;  /* 0x0003b81d01007387 */ /* 0x0011e80000100800 */
[----:B------:R-:W3:Y:S01]  /*44c10*/  LDL.LU R236, [R1+0x7f4] ;  /* 0x0007f40001ec7983 */ /* 0x000ee20000300800 */
[----:B-1----:R-:W1:Y:S01]  /*44c20*/  POPC R27, R69 ;  /* 0x00000045001b7309 */ /* 0x002e620000000000 */
[----:B------:R-:W-:-:S07]  /*44c30*/  LOP3.LUT R70, R70, R201, RZ, 0x3c, !PT ;  /* 0x000000c946467212 */ /* 0x000fce00078e3cff */
[----:B0-----:R-:W0:Y:S01]  /*44c40*/  POPC R29, R70 ;  /* 0x00000046001d7309 */ /* 0x001e220000000000 */
[----:B-1----:R1:W-:Y:S04]  /*44c50*/  STL [R1+0x3b4], R27 ;  /* 0x0003b41b01007387 */ /* 0x0023e80000100800 */
[----:B------:R-:W3:Y:S01]  /*44c60*/  LDL.LU R201, [R1+0x7e0] ;  /* 0x0007e00001c97983 */ /* 0x000ee20000300800 */
[----:B------:R-:W-:-:S03]  /*44c70*/  LOP3.LUT R71, R71, R199, RZ, 0x3c, !PT ;  /* 0x000000c747477212 */ /* 0x000fc600078e3cff */
[----:B0-----:R0:W-:Y:S04]  /*44c80*/  STL [R1+0x3b0], R29 ;  /* 0x0003b01d01007387 */ /* 0x0011e80000100800 */
[----:B------:R-:W3:Y:S01]  /*44c90*/  LDL.LU R199, [R1+0x7e4] ;  /* 0x0007e40001c77983 */ /* 0x000ee20000300800 */
[----:B-1----:R-:W1:Y:S01]  /*44ca0*/  POPC R27, R71 ;  /* 0x00000047001b7309 */ /* 0x002e620000000000 */
[----:B------:R-:W-:Y:S02]  /*44cb0*/  LOP3.LUT R72, R72, R200, RZ, 0x3c, !PT ;  /* 0x000000c848487212 */ /* 0x000fe400078e3cff */
[----:B-1----:R1:W-:Y:S04]  /*44cc0*/  STL [R1+0x3ac], R27 ;  /* 0x0003ac1b01007387 */ /* 0x0023e80000100800 */
[----:B------:R-:W3:Y:S01]  /*44cd0*/  LDL.LU R200, [R1+0x7d8] ;  /* 0x0007d80001c87983 */ /* 0x000ee20000300800 */
[----:B0-----:R-:W0:Y:S03]  /*44ce0*/  POPC R29, R72 ;  /* 0x00000048001d7309 */ /* 0x001e260000000000 */
[----:B0-----:R0:W-:Y:S01]  /*44cf0*/  STL [R1+0x3a8], R29 ;  /* 0x0003a81d01007387 */ /* 0x0011e20000100800 */
[----:B--2---:R-:W-:-:S03]  /*44d00*/  LOP3.LUT R73, R73, R195, RZ, 0x3c, !PT ;  /* 0x000000c349497212 */ /* 0x004fc600078e3cff */
[----:B------:R-:W2:Y:S01]  /*44d10*/  LDL.LU R195, [R1+0x7dc] ;  /* 0x0007dc0001c37983 */ /* 0x000ea20000300800 */
[----:B-1----:R-:W1:Y:S01]  /*44d20*/  POPC R27, R73 ;  /* 0x00000049001b7309 */ /* 0x002e620000000000 */
[----:B------:R-:W-:-:S07]  /*44d30*/  LOP3.LUT R74, R74, R194, RZ, 0x3c, !PT ;  /* 0x000000c24a4a7212 */ /* 0x000fce00078e3cff */
[----:B0-----:R-:W0:Y:S01]  /*44d40*/  POPC R29, R74 ;  /* 0x0000004a001d7309 */ /* 0x001e220000000000 */
[----:B-1----:R1:W-:Y:S04]  /*44d50*/  STL [R1+0x2ac], R27 ;  /* 0x0002ac1b01007387 */ /* 0x0023e80000100800 */
[----:B------:R-:W2:Y:S01]  /*44d60*/  LDL.LU R194, [R1+0x7d0] ;  /* 0x0007d00001c27983 */ /* 0x000ea20000300800 */
[----:B------:R-:W-:-:S03]  /*44d70*/  LOP3.LUT R75, R75, R237, RZ, 0x3c, !PT ;  /* 0x000000ed4b4b7212 */ /* 0x000fc600078e3cff */
[----:B0-----:R0:W-:Y:S04]  /*44d80*/  STL [R1+0x2a8], R29 ;  /* 0x0002a81d01007387 */ /* 0x0011e80000100800 */
[----:B------:R-:W2:Y:S01]  /*44d90*/  LDL.LU R237, [R1+0x7d4] ;  /* 0x0007d40001ed7983 */ /* 0x000ea20000300800 */
[----:B-1----:R-:W1:Y:S03]  /*44da0*/  POPC R27, R75 ;  /* 0x0000004b001b7309 */ /* 0x002e660000000000 */
[----:B-1----:R1:W-:Y:S01]  /*44db0*/  STL [R1+0x2a4], R27 ;  /* 0x0002a41b01007387 */ /* 0x0023e20000100800 */
[----:B---3--:R-:W-:Y:S02]  /*44dc0*/  LOP3.LUT R76, R76, R191, RZ, 0x3c, !PT ;  /* 0x000000bf4c4c7212 */ /* 0x008fe400078e3cff */
[----:B------:R-:W-:Y:S01]  /*44dd0*/  LOP3.LUT R77, R77, R190, RZ, 0x3c, !PT ;  /* 0x000000be4d4d7212 */ /* 0x000fe200078e3cff */
[----:B------:R-:W3:Y:S01]  /*44de0*/  LDL.LU R191, [R1+0x7a0] ;  /* 0x0007a00001bf7983 */ /* 0x000ee20000300800 */
[----:B0-----:R-:W0:Y:S08]  /*44df0*/  POPC R29, R76 ;  /* 0x0000004c001d7309 */ /* 0x001e300000000000 */
[----:B-1----:R-:W1:Y:S01]  /*44e00*/  POPC R27, R77 ;  /* 0x0000004d001b7309 */ /* 0x002e620000000000 */
[----:B0-----:R0:W-:Y:S04]  /*44e10*/  STL [R1+0x2a0], R29 ;  /* 0x0002a01d01007387 */ /* 0x0011e80000100800 */
[----:B------:R-:W3:Y:S04]  /*44e20*/  LDL.LU R190, [R1+0x7a4] ;  /* 0x0007a40001be7983 */ /* 0x000ee80000300800 */
[----:B-1----:R1:W-:Y:S04]  /*44e30*/  STL [R1+0x6c], R27 ;  /* 0x00006c1b01007387 */ /* 0x0023e80000100800 */
[----:B------:R-:W3:Y:S01]  /*44e40*/  LDL.LU R218, [R1+0x798] ;  /* 0x0007980001da7983 */ /* 0x000ee20000300800 */
[----:B------:R-:W-:-:S04]  /*44e50*/  LOP3.LUT R78, R78, R204, RZ, 0x3c, !PT ;  /* 0x000000cc4e4e7212 */ /* 0x000fc800078e3cff */
[----:B0-----:R-:W0:Y:S01]  /*44e60*/  POPC R29, R78 ;  /* 0x0000004e001d7309 */ /* 0x001e220000000000 */
[----:B------:R-:W-:-:S07]  /*44e70*/  LOP3.LUT R79, R79, R203, RZ, 0x3c, !PT ;  /* 0x000000cb4f4f7212 */ /* 0x000fce00078e3cff */
[----:B-1----:R-:W1:Y:S01]  /*44e80*/  POPC R27, R79 ;  /* 0x0000004f001b7309 */ /* 0x002e620000000000 */
[----:B0-----:R0:W-:Y:S04]  /*44e90*/  STL [R1+0x29c], R29 ;  /* 0x00029c1d01007387 */ /* 0x0011e80000100800 */
[----:B------:R-:W3:Y:S01]  /*44ea0*/  LDL.LU R210, [R1+0x79c] ;  /* 0x00079c0001d27983 */ /* 0x000ee20000300800 */
[----:B------:R-:W-:-:S04]  /*44eb0*/  LOP3.LUT R80, R80, R202, RZ, 0x3c, !PT ;  /* 0x000000ca50507212 */ /* 0x000fc800078e3cff */
[----:B0-----:R-:W0:Y:S01]  /*44ec0*/  POPC R29, R80 ;  /* 0x00000050001d7309 */ /* 0x001e220000000000 */
[----:B-1----:R1:W-:Y:S04]  /*44ed0*/  STL [R1+0x68], R27 ;  /* 0x0000681b01007387 */ /* 0x0023e80000100800 */
[----:B------:R-:W3:Y:S01]  /*44ee0*/  LDL.LU R212, [R1+0x790] ;  /* 0x0007900001d47983 */ /* 0x000ee20000300800 */
[----:B------:R-:W-:-:S04]  /*44ef0*/  LOP3.LUT R81, R81, R236, RZ, 0x3c, !PT ;  /* 0x000000ec51517212 */ /* 0x000fc800078e3cff */
[----:B-1----:R-:W1:Y:S01]  /*44f00*/  POPC R27, R81 ;  /* 0x00000051001b7309 */ /* 0x002e620000000000 */
[----:B0-----:R0:W-:Y:S04]  /*44f10*/  STL [R1+0x298], R29 ;  /* 0x0002981d01007387 */ /* 0x0011e80000100800 */
[----:B------:R-:W3:Y:S04]  /*44f20*/  LDL.LU R236, [R1+0x794] ;  /* 0x0007940001ec7983 */ /* 0x000ee80000300800 */
[----:B-1----:R1:W-:Y:S04]  /*44f30*/  STL [R1+0x64], R27 ;  /* 0x0000641b01007387 */ /* 0x0023e80000100800 */
[----:B------:R-:W3:Y:S01]  /*44f40*/  LDL.LU R202, [R1+0x788] ;  /* 0x0007880001ca7983 */ /* 0x000ee20000300800 */
[----:B------:R-:W-:-:S03]  /*44f50*/  LOP3.LUT R83, R83, R199, RZ, 0x3c, !PT ;  /* 0x000000c753537212 */ /* 0x000fc600078e3cff */
[----:B------:R-:W3:Y:S04]  /*44f60*/  LDL.LU R199, [R1+0x78c] ;  /* 0x00078c0001c77983 */ /* 0x000ee80000300800 */
[----:B------:R-:W3:Y:S01]  /*44f70*/  LDL.LU R216, [R1+0x780] ;  /* 0x0007800001d87983 */ /* 0x000ee20000300800 */
[----:B------:R-:W-:-:S03]  /*44f80*/  LOP3.LUT R84, R84, R200, RZ, 0x3c, !PT ;  /* 0x000000c854547212 */ /* 0x000fc600078e3cff */
[----:B------:R-:W3:Y:S04]  /*44f90*/  LDL.LU R200, [R1+0x784] ;  /* 0x0007840001c87983 */ /* 0x000ee80000300800 */
[----:B------:R-:W3:Y:S01]  /*44fa0*/  LDL.LU R214, [R1+0x778] ;  /* 0x0007780001d67983 */ /* 0x000ee20000300800 */
[----:B--2---:R-:W-:-:S03]  /*44fb0*/  LOP3.LUT R87, R87, R237, RZ, 0x3c, !PT ;  /* 0x000000ed57577212 */ /* 0x004fc600078e3cff */
[----:B------:R-:W2:Y:S01]  /*44fc0*/  LDL.LU R237, [R1+0x77c] ;  /* 0x00077c0001ed7983 */ /* 0x000ea20000300800 */
[----:B------:R-:W-:-:S03]  /*44fd0*/  LOP3.LUT R82, R82, R201, RZ, 0x3c, !PT ;  /* 0x000000c952527212 */ /* 0x000fc600078e3cff */
[----:B------:R-:W2:Y:S04]  /*44fe0*/  LDL.LU R208, [R1+0x2e8] ;  /* 0x0002e80001d07983 */ /* 0x000ea80000300800 */
[----:B------:R-:W2:Y:S01]  /*44ff0*/  LDL.LU R201, [R1+0x2ec] ;  /* 0x0002ec0001c97983 */ /* 0x000ea20000300800 */
[----:B---3--:R-:W-:-:S03]  /*45000*/  LOP3.LUT R90, R90, R218, RZ, 0x3c, !PT ;  /* 0x000000da5a5a7212 */ /* 0x008fc600078e3cff */
[----:B------:R-:W3:Y:S01]  /*45010*/  LDL.LU R218, [R1+0x2e0] ;  /* 0x0002e00001da7983 */ /* 0x000ee20000300800 */
[----:B0-----:R-:W0:Y:S03]  /*45020*/  POPC R29, R90 ;  /* 0x0000005a001d7309 */ /* 0x001e260000000000 */
[----:B0-----:R0:W-:Y:S01]  /*45030*/  STL [R1+0x1ac], R29 ;  /* 0x0001ac1d01007387 */ /* 0x0011e20000100800 */
[----:B------:R-:W-:-:S03]  /*45040*/  LOP3.LUT R91, R91, R210, RZ, 0x3c, !PT ;  /* 0x000000d25b5b7212 */ /* 0x000fc600078e3cff */
[----:B------:R-:W3:Y:S01]  /*45050*/  LDL.LU R210, [R1+0x2e4] ;  /* 0x0002e40001d27983 */ /* 0x000ee20000300800 */
[----:B-1----:R-:W1:Y:S01]  /*45060*/  POPC R27, R91 ;  /* 0x0000005b001b7309 */ /* 0x002e620000000000 */
[----:B------:R-:W-:-:S07]  /*45070*/  LOP3.LUT R92, R92, R212, RZ, 0x3c, !PT ;  /* 0x000000d45c5c7212 */ /* 0x000fce00078e3cff */
[----:B0-----:R-:W0:Y:S01]  /*45080*/  POPC R29, R92 ;  /* 0x0000005c001d7309 */ /* 0x001e220000000000 */
[----:B-1----:R1:W-:Y:S04]  /*45090*/  STL [R1+0x50], R27 ;  /* 0x0000501b01007387 */ /* 0x0023e80000100800 */
[----:B------:R-:W3:Y:S01]  /*450a0*/  LDL.LU R212, [R1+0x2d8] ;  /* 0x0002d80001d47983 */ /* 0x000ee20000300800 */
[----:B------:R-:W-:-:S04]  /*450b0*/  LOP3.LUT R93, R93, R236, RZ, 0x3c, !PT ;  /* 0x000000ec5d5d7212 */ /* 0x000fc800078e3cff */
[----:B-1----:R-:W1:Y:S01]  /*450c0*/  POPC R27, R93 ;  /* 0x0000005d001b7309 */ /* 0x002e620000000000 */
[----:B0-----:R0:W-:Y:S04]  /*450d0*/  STL [R1+0x1a8], R29 ;  /* 0x0001a81d01007387 */ /* 0x0011e80000100800 */
[----:B------:R-:W3:Y:S01]  /*450e0*/  LDL.LU R236, [R1+0x2dc] ;  /* 0x0002dc0001ec7983 */ /* 0x000ee20000300800 */
[----:B------:R-:W-:-:S04]  /*450f0*/  LOP3.LUT R94, R94, R202, RZ, 0x3c, !PT ;  /* 0x000000ca5e5e7212 */ /* 0x000fc800078e3cff */
[----:B0-----:R-:W0:Y:S01]  /*45100*/  POPC R29, R94 ;  /* 0x0000005e001d7309 */ /* 0x001e220000000000 */
[----:B-1----:R1:W-:Y:S04]  /*45110*/  STL [R1+0x4c], R27 ;  /* 0x00004c1b01007387 */ /* 0x0023e80000100800 */
[----:B------:R-:W3:Y:S01]  /*45120*/  LDL.LU R202, [R1+0x2d0] ;  /* 0x0002d00001ca7983 */ /* 0x000ee20000300800 */
[----:B------:R-:W-:Y:S02]  /*45130*/  LOP3.LUT R95, R95, R199, RZ, 0x3c, !PT ;  /* 0x000000c75f5f7212 */ /* 0x000fe400078e3cff */
[----:B------:R-:W-:Y:S02]  /*45140*/  LOP3.LUT R96, R96, R216, RZ, 0x3c, !PT ;  /* 0x000000d860607212 */ /* 0x000fe400078e3cff */
[----:B-1----:R-:W1:Y:S01]  /*45150*/  POPC R27, R95 ;  /* 0x0000005f001b7309 */ /* 0x002e620000000000 */
[----:B0-----:R0:W-:Y:S04]  /*45160*/  STL [R1+0x1a4], R29 ;  /* 0x0001a41d01007387 */ /* 0x0011e80000100800 */
[----:B------:R-:W3:Y:S03]  /*45170*/  LDL.LU R199, [R1+0x2d4] ;  /* 0x0002d40001c77983 */ /* 0x000ee60000300800 */
[----:B0-----:R-:W0:Y:S01]  /*45180*/  POPC R29, R96 ;  /* 0x00000060001d7309 */ /* 0x001e220000000000 */
[----:B------:R-:W-:Y:S01]  /*45190*/  LOP3.LUT R97, R97, R200, RZ, 0x3c, !PT ;  /* 0x000000c861617212 */ /* 0x000fe200078e3cff */
[----:B-1----:R1:W-:Y:S04]  /*451a0*/  STL [R1+0x48], R27 ;  /* 0x0000481b01007387 */ /* 0x0023e80000100800 */
[----:B------:R-:W3:Y:S04]  /*451b0*/  LDL.LU R216, [R1+0x2c8] ;  /* 0x0002c80001d87983 */ /* 0x000ee80000300800 */
[----:B0-----:R-:W-:Y:S04]  /*451c0*/  STL [R1+0x1a0], R29 ;  /* 0x0001a01d01007387 */ /* 0x001fe80000100800 */
[----:B------:R-:W3:Y:S01]  /*451d0*/  LDL.LU R200, [R1+0x2cc] ;  /* 0x0002cc0001c87983 */ /* 0x000ee20000300800 */
[----:B-1----:R-:W0:Y:S01]  /*451e0*/  POPC R27, R97 ;  /* 0x00000061001b7309 */ /* 0x002e220000000000 */
[----:B------:R-:W-:-:S02]  /*451f0*/  LOP3.LUT R98, R98, R214, RZ, 0x3c, !PT ;  /* 0x000000d662627212 */ /* 0x000fc400078e3cff */
[----:B0-----:R0:W-:Y:S04]  /*45200*/  STL [R1+0x44], R27 ;  /* 0x0000441b01007387 */ /* 0x0011e80000100800 */
[----:B------:R-:W3:Y:S01]  /*45210*/  LDL.LU R214, [R1+0x7a8] ;  /* 0x0007a80001d67983 */ /* 0x000ee20000300800 */
[----:B--2---:R-:W-:-:S03]  /*45220*/  LOP3.LUT R99, R99, R237, RZ, 0x3c, !PT ;  /* 0x000000ed63637212 */ /* 0x004fc600078e3cff */
[----:B------:R-:W2:Y:S01]  /*45230*/  LDL.LU R237, [R1+0x7ac] ;  /* 0x0007ac0001ed7983 */ /* 0x000ea20000300800 */
[----:B0-----:R-:W0:Y:S01]  /*45240*/  POPC R27, R98 ;  /* 0x00000062001b7309 */ /* 0x001e220000000000 */
[----:B------:R-:W-:Y:S02]  /*45250*/  LOP3.LUT R101, R101, R201, RZ, 0x3c, !PT ;  /* 0x000000c965657212 */ /* 0x000fe400078e3cff */
[----:B0-----:R0:W-:Y:S05]  /*45260*/  STL [R1+0x194], R27 ;  /* 0x0001941b01007387 */ /* 0x0011ea0000100800 */
[----:B0-----:R-:W0:Y:S01]  /*45270*/  POPC R27, R99 ;  /* 0x00000063001b7309 */ /* 0x001e220000000000 */
[----:B------:R-:W-:Y:S01]  /*45280*/  LOP3.LUT R100, R100, R208, RZ, 0x3c, !PT ;  /* 0x000000d064647212 */ /* 0x000fe200078e3cff */
[----:B0-----:R0:W-:Y:S04]  /*45290*/  STL [R1+0x40], R27 ;  /* 0x0000401b01007387 */ /* 0x0011e80000100800 */
[----:B------:R-:W2:Y:S04]  /*452a0*/  LDL.LU R222, [R1+0x310] ;  /* 0x0003100001de7983 */ /* 0x000ea80000300800 */
[----:B------:R-:W2:Y:S01]  /*452b0*/  LDL.LU R208, [R1+0x314] ;  /* 0x0003140001d07983 */ /* 0x000ea20000300800 */
[----:B0-----:R-:W0:Y:S03]  /*452c0*/  POPC R27, R101 ;  /* 0x00000065001b7309 */ /* 0x001e260000000000 */
[----:B0-----:R0:W-:Y:S01]  /*452d0*/  STL [R1+0x3c], R27 ;  /* 0x00003c1b01007387 */ /* 0x0011e20000100800 */
[----:B---3--:R-:W-:-:S03]  /*452e0*/  LOP3.LUT R102, R102, R218, RZ, 0x3c, !PT ;  /* 0x000000da66667212 */ /* 0x008fc600078e3cff */
[----:B------:R-:W3:Y:S01]  /*452f0*/  LDL.LU R218, [R1+0x308] ;  /* 0x0003080001da7983 */ /* 0x000ee20000300800 */
[----:B------:R-:W1:Y:S03]  /*45300*/  POPC R29, R102 ;  /* 0x00000066001d7309 */ /* 0x000e660000000000 */
[----:B-1----:R-:W-:Y:S01]  /*45310*/  STL [R1+0x18c], R29 ;  /* 0x00018c1d01007387 */ /* 0x002fe20000100800 */
[----:B------:R-:W-:-:S03]  /*45320*/  LOP3.LUT R103, R103, R210, RZ, 0x3c, !PT ;  /* 0x000000d267677212 */ /* 0x000fc600078e3cff */
[----:B------:R-:W3:Y:S01]  /*45330*/  LDL.LU R210, [R1+0x30c] ;  /* 0x00030c0001d27983 */ /* 0x000ee20000300800 */
[----:B0-----:R-:W0:Y:S03]  /*45340*/  POPC R27, R103 ;  /* 0x00000067001b7309 */ /* 0x001e260000000000 */
[----:B0-----:R0:W-:Y:S04]  /*45350*/  STL [R1+0x188], R27 ;  /* 0x0001881b01007387 */ /* 0x0011e80000100800 */
[----:B------:R-:W3:Y:S01]  /*45360*/  LDL.LU R220, [R1+0x300] ;  /* 0x0003000001dc7983 */ /* 0x000ee20000300800 */
[----:B------:R-:W-:-:S03]  /*45370*/  LOP3.LUT R105, R105, R236, RZ, 0x3c, !PT ;  /* 0x000000ec69697212 */ /* 0x000fc600078e3cff */
[----:B------:R-:W3:Y:S01]  /*45380*/  LDL.LU R236, [R1+0x304] ;  /* 0x0003040001ec7983 */ /* 0x000ee20000300800 */
[----:B0-----:R-:W0:Y:S01]  /*45390*/  POPC R27, R105 ;  /* 0x00000069001b7309 */ /* 0x001e220000000000 */
[----:B------:R-:W-:Y:S02]  /*453a0*/  LOP3.LUT R104, R104, R212, RZ, 0x3c, !PT ;  /* 0x000000d468687212 */ /* 0x000fe400078e3cff */
[----:B0-----:R0:W-:Y:S04]  /*453b0*/  STL [R1+0x180], R27 ;  /* 0x0001801b01007387 */ /* 0x0011e80000100800 */
[----:B------:R-:W3:Y:S04]  /*453c0*/  LDL.LU R219, [R1+0x2f8] ;  /* 0x0002f80001db7983 */ /* 0x000ee80000300800 */
[----:B------:R-:W3:Y:S01]  /*453d0*/  LDL.LU R212, [R1+0x2fc] ;  /* 0x0002fc0001d47983 */ /* 0x000ee20000300800 */
[----:B------:R-:W-:-:S04]  /*453e0*/  LOP3.LUT R109, R109, R200, RZ, 0x3c, !PT ;  /* 0x000000c86d6d7212 */ /* 0x000fc800078e3cff */
[----:B0-----:R-:W0:Y:S01]  /*453f0*/  POPC R27, R109 ;  /* 0x0000006d001b7309 */ /* 0x001e220000000000 */
[----:B------:R-:W-:Y:S02]  /*45400*/  LOP3.LUT R108, R108, R216, RZ, 0x3c, !PT ;  /* 0x000000d86c6c7212 */ /* 0x000fe400078e3cff */
[----:B------:R-:W-:Y:S01]  /*45410*/  LOP3.LUT R110, R110, R214, RZ, 0x3c, !PT ;  /* 0x000000d66e6e7212 */ /* 0x000fe200078e3cff */
[----:B0-----:R0:W-:Y:S04]  /*45420*/  STL [R1+0x150], R27 ;  /* 0x0001501b01007387 */ /* 0x0011e80000100800 */
[----:B------:R-:W3:Y:S04]  /*45430*/  LDL.LU R216, [R1+0x2f0] ;  /* 0x0002f00001d87983 */ /* 0x000ee80000300800 */
[----:B------:R-:W3:Y:S04]  /*45440*/  LDL.LU R214, [R1+0x2f4] ;  /* 0x0002f40001d67983 */ /* 0x000ee80000300800 */
[----:B------:R-:W3:Y:S01]  /*45450*/  LDL.LU R233, [R1+0x5f0] ;  /* 0x0005f00001e97983 */ /* 0x000ee20000300800 */
[----:B--2---:R-:W-:-:S03]  /*45460*/  LOP3.LUT R111, R111, R237, RZ, 0x3c, !PT ;  /* 0x000000ed6f6f7212 */ /* 0x004fc600078e3cff */
[----:B------:R-:W2:Y:S01]  /*45470*/  LDL.LU R237, [R1+0x2c0] ;  /* 0x0002c00001ed7983 */ /* 0x000ea20000300800 */
[----:B------:R-:W1:Y:S08]  /*45480*/  POPC R29, R110 ;  /* 0x0000006e001d7309 */ /* 0x000e700000000000 */
[----:B0-----:R-:W0:Y:S01]  /*45490*/  POPC R27, R111 ;  /* 0x0000006f001b7309 */ /* 0x001e220000000000 */
[----:B-1----:R1:W-:Y:S04]  /*454a0*/  STL [R1+0x14c], R29 ;  /* 0x00014c1d01007387 */ /* 0x0023e80000100800 */
[----:B0-----:R0:W-:Y:S01]  /*454b0*/  STL [R1+0x144], R27 ;  /* 0x0001441b01007387 */ /* 0x0011e20000100800 */
[----:B------:R-:W-:-:S02]  /*454c0*/  LOP3.LUT R112, R112, R222, RZ, 0x3c, !PT ;  /* 0x000000de70707212 */ /* 0x000fc400078e3cff */
[----:B------:R-:W-:Y:S02]  /*454d0*/  LOP3.LUT R113, R113, R208, RZ, 0x3c, !PT ;  /* 0x000000d071717212 */ /* 0x000fe400078e3cff */
[----:B------:R-:W2:Y:S01]  /*454e0*/  LDL.LU R208, [R1+0x90c] ;  /* 0x00090c0001d07983 */ /* 0x000ea20000300800 */
[----:B-1----:R-:W1:Y:S08]  /*454f0*/  POPC R29, R112 ;  /* 0x00000070001d7309 */ /* 0x002e700000000000 */
[----:B0-----:R-:W0:Y:S01]  /*45500*/  POPC R27, R113 ;  /* 0x00000071001b7309 */ /* 0x001e220000000000 */
[----:B------:R-:W2:Y:S04]  /*45510*/  LDL.LU R246, [R1+0x5ec] ;  /* 0x0005ec0001f67983 */ /* 0x000ea80000300800 */
[----:B-1----:R1:W-:Y:S04]  /*45520*/  STL [R1+0x138], R29 ;  /* 0x0001381d01007387 */ /* 0x0023e80000100800 */
[----:B0-----:R0:W-:Y:S01]  /*45530*/  STL [R1+0x118], R27 ;  /* 0x0001181b01007387 */ /* 0x0011e20000100800 */
[----:B---3--:R-:W-:-:S04]  /*45540*/  LOP3.LUT R114, R114, R218, RZ, 0x3c, !PT ;  /* 0x000000da72727212 */ /* 0x008fc800078e3cff */
[----:B-1----:R-:W1:Y:S01]  /*45550*/  POPC R29, R114 ;  /* 0x00000072001d7309 */ /* 0x002e620000000000 */
[----:B------:R-:W-:Y:S02]  /*45560*/  LOP3.LUT R115, R115, R210, RZ, 0x3c, !PT ;  /* 0x000000d273737212 */ /* 0x000fe400078e3cff */
[----:B------:R-:W3:Y:S04]  /*45570*/  LDL.LU R210, [R1+0x908] ;  /* 0x0009080001d27983 */ /* 0x000ee80000300800 */
[----:B------:R-:W3:Y:S01]  /*45580*/  LDL.LU R218, [R1+0x318] ;  /* 0x0003180001da7983 */ /* 0x000ee20000300800 */
[----:B0-----:R-:W0:Y:S03]  /*45590*/  POPC R27, R115 ;  /* 0x00000073001b7309 */ /* 0x001e260000000000 */
[----:B-1----:R1:W-:Y:S01]  /*455a0*/  STL [R1+0x134], R29 ;  /* 0x0001341d01007387 */ /* 0x0023e20000100800 */
[----:B------:R-:W-:-:S03]  /*455b0*/  LOP3.LUT R116, R116, R220, RZ, 0x3c, !PT ;  /* 0x000000dc74747212 */ /* 0x000fc600078e3cff */
[----:B0-----:R0:W-:Y:S01]  /*455c0*/  STL [R1+0x11c], R27 ;  /* 0x00011c1b01007387 */ /* 0x0011e20000100800 */
[----:B-1----:R-:W1:Y:S01]  /*455d0*/  POPC R29, R116 ;  /* 0x00000074001d7309 */ /* 0x002e620000000000 */
[----:B------:R-:W-:Y:S02]  /*455e0*/  LOP3.LUT R117, R117, R236, RZ, 0x3c, !PT ;  /* 0x000000ec75757212 */ /* 0x000fe400078e3cff */
[----:B------:R-:W3:Y:S04]  /*455f0*/  LDL.LU R236, [R1+0x31c] ;  /* 0x00031c0001ec7983 */ /* 0x000ee80000300800 */
[----:B------:R-:W3:Y:S01]  /*45600*/  LDL.LU R245, [R1+0x5e8] ;  /* 0x0005e80001f57983 */ /* 0x000ee20000300800 */
[----:B0-----:R-:W0:Y:S03]  /*45610*/  POPC R27, R117 ;  /* 0x00000075001b7309 */ /* 0x001e260000000000 */
[----:B-1----:R1:W-:Y:S01]  /*45620*/  STL [R1+0x130], R29 ;  /* 0x0001301d01007387 */ /* 0x0023e20000100800 */
[----:B------:R-:W-:-:S02]  /*45630*/  LOP3.LUT R118, R118, R219, RZ, 0x3c, !PT ;  /* 0x000000db76767212 */ /* 0x000fc400078e3cff */
[----:B------:R-:W-:Y:S01]  /*45640*/  LOP3.LUT R119, R119, R212, RZ, 0x3c, !PT ;  /* 0x000000d477777212 */ /* 0x000fe200078e3cff */
[----:B0-----:R0:W-:Y:S04]  /*45650*/  STL [R1+0x114], R27 ;  /* 0x0001141b01007387 */ /* 0x0011e80000100800 */
[----:B------:R-:W3:Y:S01]  /*45660*/  LDL.LU R212, [R1+0x900] ;  /* 0x0009000001d47983 */ /* 0x000ee20000300800 */
[----:B-1----:R-:W1:Y:S03]  /*45670*/  POPC R29, R118 ;  /* 0x00000076001d7309 */ /* 0x002e660000000000 */
[----:B------:R-:W3:Y:S04]  /*45680*/  LDL.LU R243, [R1+0x5e4] ;  /* 0x0005e40001f37983 */ /* 0x000ee80000300800 */
[----:B------:R-:W3:Y:S01]  /*45690*/  LDL.LU R222, [R1+0x328] ;  /* 0x0003280001de7983 */ /* 0x000ee20000300800 */
[----:B0-----:R-:W0:Y:S03]  /*456a0*/  POPC R27, R119 ;  /* 0x00000077001b7309 */ /* 0x001e260000000000 */
[----:B-1----:R1:W-:Y:S04]  /*456b0*/  STL [R1+0x12c], R29 ;  /* 0x00012c1d01007387 */ /* 0x0023e80000100800 */
[----:B------:R-:W3:Y:S04]  /*456c0*/  LDL.LU R220, [R1+0x32c] ;  /* 0x00032c0001dc7983 */ /* 0x000ee80000300800 */
[----:B0-----:R0:W-:Y:S01]  /*456d0*/  STL [R1+0x124], R27 ;  /* 0x0001241b01007387 */ /* 0x0011e20000100800 */
[----:B------:R-:W-:-:S02]  /*456e0*/  LOP3.LUT R120, R120, R216, RZ, 0x3c, !PT ;  /* 0x000000d878787212 */ /* 0x000fc400078e3cff */
[----:B------:R-:W-:Y:S02]  /*456f0*/  LOP3.LUT R121, R121, R214, RZ, 0x3c, !PT ;  /* 0x000000d679797212 */ /* 0x000fe400078e3cff */
[----:B------:R-:W3:Y:S01]  /*45700*/  LDL.LU R214, [R1+0x8ac] ;  /* 0x0008ac0001d67983 */ /* 0x000ee20000300800 */
[----:B-1----:R-:W1:Y:S08]  /*45710*/  POPC R29, R120 ;  /* 0x00000078001d7309 */ /* 0x002e700000000000 */
[----:B0-----:R-:W0:Y:S01]  /*45720*/  POPC R27, R121 ;  /* 0x00000079001b7309 */ /* 0x001e220000000000 */
[----:B-1----:R-:W-:Y:S04]  /*45730*/  STL [R1+0x128], R29 ;  /* 0x0001281d01007387 */ /* 0x002fe80000100800 */
[----:B0-----:R0:W-:Y:S04]  /*45740*/  STL [R1+0x120], R27 ;  /* 0x0001201b01007387 */ /* 0x0011e80000100800 */
[----:B------:R-:W3:Y:S01]  /*45750*/  LDL.LU R219, [R1+0x330] ;  /* 0x0003300001db7983 */ /* 0x000ee20000300800 */
[----:B------:R-:W-:-:S03]  /*45760*/  LOP3.LUT R123, R123, R2, RZ, 0x3c, !PT ;  /* 0x000000027b7b7212 */ /* 0x000fc600078e3cff */
[----:B------:R-:W3:Y:S04]  /*45770*/  LDL.LU R216, [R1+0x8a8] ;  /* 0x0008a80001d87983 */ /* 0x000ee80000300800 */
[----:B------:R-:W3:Y:S01]  /*45780*/  LDL.LU R2, [R1+0x5e0] ;  /* 0x0005e00001027983 */ /* 0x000ee20000300800 */
[----:B--2---:R-:W-:-:S03]  /*45790*/  LOP3.LUT R122, R122, R237, RZ, 0x3c, !PT ;  /* 0x000000ed7a7a7212 */ /* 0x004fc600078e3cff */
[----:B------:R-:W2:Y:S01]  /*457a0*/  LDL.LU R237, [R1+0x334] ;  /* 0x0003340001ed7983 */ /* 0x000ea20000300800 */
[----:B0-----:R-:W0:Y:S01]  /*457b0*/  POPC R27, R122 ;  /* 0x0000007a001b7309 */ /* 0x001e220000000000 */
[----:B------:R-:W-:-:S07]  /*457c0*/  IMAD R10, R35, 0x9, R10 ;  /* 0x00000009230a7824 */ /* 0x000fce00078e020a */
[----:B------:R-:W1:Y:S01]  /*457d0*/  POPC R29, R123 ;  /* 0x0000007b001d7309 */ /* 0x000e620000000000 */
[----:B0-----:R0:W-:Y:S02]  /*457e0*/  STL [R1+0x110], R27 ;  /* 0x0001101b01007387 */ /* 0x0011e40000100800 */
[----:B0-----:R-:W-:-:S04]  /*457f0*/  VABSDIFF.U32 R27, R208, R233, RZ ;  /* 0x000000e9d01b7214 */ /* 0x001fc800000e00ff */
[----:B------:R-:W-:Y:S01]  /*45800*/  IADD3 R10, PT, PT, R10, R27, RZ ;  /* 0x0000001b0a0a7210 */ /* 0x000fe20007ffe0ff */
[----:B------:R-:W-:Y:S04]  /*45810*/  STL [R1+0xdb8], R208 ;  /* 0x000db8d001007387 */ /* 0x000fe80000100800 */
[----:B------:R-:W-:Y:S04]  /*45820*/  STL [R1+0xdb4], R233 ;  /* 0x000db4e901007387 */ /* 0x000fe80000100800 */
[----:B-1----:R-:W-:Y:S01]  /*45830*/  STL [R1+0x10c], R29 ;  /* 0x00010c1d01007387 */ /* 0x002fe20000100800 */
[----:B------:R-:W-:Y:S01]  /*45840*/  IMAD R10, R24, 0x9, R10 ;  /* 0x00000009180a7824 */ /* 0x000fe200078e020a */
[----:B------:R-:W-:-:S02]  /*45850*/  LOP3.LUT R131, R131, R52, RZ, 0x3c, !PT ;  /* 0x0000003483837212 */ /* 0x000fc400078e3cff */
[----:B---3--:R-:W-:-:S04]  /*45860*/  LOP3.LUT R124, R124, R218, RZ, 0x3c, !PT ;  /* 0x000000da7c7c7212 */ /* 0x008fc800078e3cff */
[----:B------:R-:W0:Y:S01]  /*45870*/  POPC R27, R124 ;  /* 0x0000007c001b7309 */ /* 0x000e220000000000 */
[----:B------:R-:W-:-:S05]  /*45880*/  VABSDIFF.U32 R24, R210, R246, RZ ;  /* 0x000000f6d2187214 */ /* 0x000fca00000e00ff */
[----:B------:R-:W-:-:S04]  /*45890*/  IMAD.IADD R10, R10, 0x1, R24 ;  /* 0x000000010a0a7824 */ /* 0x000fc800078e0218 */
[----:B------:R-:W-:Y:S01]  /*458a0*/  IMAD R10, R22, 0x9, R10 ;  /* 0x00000009160a7824 */ /* 0x000fe200078e020a */
[----:B------:R-:W-:Y:S02]  /*458b0*/  LOP3.LUT R125, R125, R236, RZ, 0x3c, !PT ;  /* 0x000000ec7d7d7212 */ /* 0x000fe400078e3cff */
[----:B------:R-:W3:Y:S04]  /*458c0*/  LDL.LU R236, [R1+0x338] ;  /* 0x0003380001ec7983 */ /* 0x000ee80000300800 */
[----:B------:R-:W3:Y:S04]  /*458d0*/  LDL.LU R218, [R1+0x8a4] ;  /* 0x0008a40001da7983 */ /* 0x000ee80000300800 */
[----:B0-----:R0:W-:Y:S02]  /*458e0*/  STL [R1+0xe0], R27 ;  /* 0x0000e01b01007387 */ /* 0x0011e40000100800 */
[----:B0-----:R-:W0:Y:S02]  /*458f0*/  POPC R27, R125 ;  /* 0x0000007d001b7309 */ /* 0x001e240000000000 */
[----:B------:R-:W-:Y:S04]  /*45900*/  STL [R1+0xdc0], R210 ;  /* 0x000dc0d201007387 */ /* 0x000fe80000100800 */
[----:B------:R-:W-:Y:S01]  /*45910*/  STL [R1+0xdbc], R246 ;  /* 0x000dbcf601007387 */ /* 0x000fe20000100800 */
[----:B------:R-:W-:-:S02]  /*45920*/  VABSDIFF.U32 R22, R212, R245, RZ ;  /* 0x000000f5d4167214 */ /* 0x000fc400000e00ff */
[----:B------:R-:W-:-:S04]  /*45930*/  LOP3.LUT R126, R126, R222, RZ, 0x3c, !PT ;  /* 0x000000de7e7e7212 */ /* 0x000fc800078e3cff */
[----:B------:R-:W1:Y:S01]  /*45940*/  POPC R24, R126 ;  /* 0x0000007e00187309 */ /* 0x000e620000000000 */
[----:B------:R-:W-:Y:S01]  /*45950*/  IMAD.IADD R10, R10, 0x1, R22 ;  /* 0x000000010a0a7824 */ /* 0x000fe200078e0216 */
[----:B0-----:R-:W-:Y:S04]  /*45960*/  STL [R1+0xd0], R27 ;  /* 0x0000d01b01007387 */ /* 0x001fe80000100800 */
[----:B------:R-:W3:Y:S01]  /*45970*/  LDL.LU R226, [R1+0x340] ;  /* 0x0003400001e27983 */ /* 0x000ee20000300800 */
[----:B------:R-:W-:-:S03]  /*45980*/  LOP3.LUT R127, R127, R220, RZ, 0x3c, !PT ;  /* 0x000000dc7f7f7212 */ /* 0x000fc600078e3cff */
[----:B------:R-:W3:Y:S04]  /*45990*/  LDL.LU R220, [R1+0x8a0] ;  /* 0x0008a00001dc7983 */ /* 0x000ee80000300800 */
[----:B------:R-:W3:Y:S04]  /*459a0*/  LDL.LU R228, [R1+0x350] ;  /* 0x0003500001e47983 */ /* 0x000ee80000300800 */
[----:B-1----:R-:W-:Y:S04]  /*459b0*/  STL [R1+0xcc], R24 ;  /* 0x0000cc1801007387 */ /* 0x002fe80000100800 */
[----:B------:R-:W-:Y:S04]  /*459c0*/  STL [R1+0xdc8], R212 ;  /* 0x000dc8d401007387 */ /* 0x000fe80000100800 */
[----:B------:R-:W-:Y:S04]  /*459d0*/  STL [R1+0xdc4], R245 ;  /* 0x000dc4f501007387 */ /* 0x000fe80000100800 */
[----:B------:R-:W3:Y:S01]  /*459e0*/  LDL.LU R222, [R1+0x894] ;  /* 0x0008940001de7983 */ /* 0x000ee20000300800 */
[----:B------:R-:W-:-:S04]  /*459f0*/  LOP3.LUT R128, R128, R219, RZ, 0x3c, !PT ;  /* 0x000000db80807212 */ /* 0x000fc800078e3cff */
[----:B------:R-:W0:Y:S02]  /*45a00*/  POPC R22, R128 ;  /* 0x0000008000167309 */ /* 0x000e240000000000 */
[----:B0-----:R0:W-:Y:S04]  /*45a10*/  STL [R1+0x38], R22 ;  /* 0x0000381601007387 */ /* 0x0011e80000100800 */
[----:B------:R-:W-:Y:S04]  /*45a20*/  STL [R1+0xdd0], R214 ;  /* 0x000dd0d601007387 */ /* 0x000fe80000100800 */
[----:B------:R-:W-:Y:S04]  /*45a30*/  STL [R1+0xdcc], R243 ;  /* 0x000dccf301007387 */ /* 0x000fe80000100800 */
[----:B------:R-:W3:Y:S01]  /*45a40*/  LDL.LU R227, [R1+0x360] ;  /* 0x0003600001e37983 */ /* 0x000ee20000300800 */
[----:B--2---:R-:W-:-:S04]  /*45a50*/  LOP3.LUT R129, R129, R237, RZ, 0x3c, !PT ;  /* 0x000000ed81817212 */ /* 0x004fc800078e3cff */
[----:B0-----:R-:W0:Y:S02]  /*45a60*/  POPC R22, R129 ;  /* 0x0000008100167309 */ /* 0x001e240000000000 */
[----:B0-----:R-:W-:Y:S04]  /*45a70*/  STL [R1+0x30], R22 ;  /* 0x0000301601007387 */ /* 0x001fe80000100800 */
[----:B------:R-:W2:Y:S04]  /*45a80*/  LDL.LU R52, [R1+0xe74] ;  /* 0x000e740001347983 */ /* 0x000ea80000300800 */
[----:B------:R-:W2:Y:S04]  /*45a90*/  LDL.LU R219, [R1+0x358] ;  /* 0x0003580001db7983 */ /* 0x000ea80000300800 */
[----:B------:R-:W2:Y:S04]  /*45aa0*/  LDL.LU R224, [R1+0x890] ;  /* 0x0008900001e07983 */ /* 0x000ea80000300800 */
[----:B------:R-:W-:Y:S04]  /*45ab0*/  STL [R1+0xdd8], R216 ;  /* 0x000dd8d801007387 */ /* 0x000fe80000100800 */
[----:B------:R0:W-:Y:S01]  /*45ac0*/  STL [R1+0xdd4], R2 ;  /* 0x000dd40201007387 */ /* 0x0001e20000100800 */
[----:B------:R-:W-:-:S03]  /*45ad0*/  LOP3.LUT R133, R133, R36, RZ, 0x3c, !PT ;  /* 0x0000002485857212 */ /* 0x000fc600078e3cff */
[----:B------:R-:W2:Y:S01]  /*45ae0*/  LDL.LU R36, [R1+0xe70] ;  /* 0x000e700001247983 */ /* 0x000ea20000300800 */
[----:B------:R-:W-:Y:S01]  /*45af0*/  IMAD R10, R20, 0x9, R10 ;  /* 0x00000009140a7824 */ /* 0x000fe200078e020a */
[----:B------:R-:W-:-:S05]  /*45b00*/  VABSDIFF.U32 R20, R214, R243, RZ ;  /* 0x000000f3d6147214 */ /* 0x000fca00000e00ff */
[----:B------:R-:W-:-:S04]  /*45b10*/  IMAD.IADD R10, R10, 0x1, R20 ;  /* 0x000000010a0a7824 */ /* 0x000fc800078e0214 */
[----:B------:R-:W-:Y:S01]  /*45b20*/  IMAD R10, R18, 0x9, R10 ;  /* 0x00000009120a7824 */ /* 0x000fe200078e020a */
[----:B------:R-:W-:Y:S02]  /*45b30*/  VABSDIFF.U32 R18, R216, R2, RZ ;  /* 0x00000002d8127214 */ /* 0x000fe400000e00ff */
[----:B------:R-:W-:Y:S02]  /*45b40*/  LOP3.LUT R135, R135, R62, RZ, 0x3c, !PT ;  /* 0x0000003e87877212 */ /* 0x000fe400078e3cff */
[----:B------:R-:W-:Y:S02]  /*45b50*/  LOP3.LUT R137, R137, R46, RZ, 0x3c, !PT ;  /* 0x0000002e89897212 */ /* 0x000fe400078e3cff */
[----:B---3--:R-:W-:Y:S02]  /*45b60*/  LOP3.LUT R132, R132, R226, RZ, 0x3c, !PT ;  /* 0x000000e284847212 */ /* 0x008fe400078e3cff */
[----:B------:R-:W3:Y:S02]  /*45b70*/  LDL.LU R226, [R1+0x884] ;  /* 0x0008840001e27983 */ /* 0x000ee40000300800 */
[----:B0-----:R-:W0:Y:S02]  /*45b80*/  POPC R2, R132 ;  /* 0x0000008400027309 */ /* 0x001e240000000000 */
[----:B0-----:R0:W-:Y:S06]  /*45b90*/  STL [R1+0x28], R2 ;  /* 0x0000280201007387 */ /* 0x0011ec0000100800 */
[----:B0-----:R-:W0:Y:S01]  /*45ba0*/  POPC R2, R133 ;  /* 0x0000008500027309 */ /* 0x001e220000000000 */
[----:B------:R-:W-:Y:S01]  /*45bb0*/  LOP3.LUT R134, R134, R228, RZ, 0x3c, !PT ;  /* 0x000000e486867212 */ /* 0x000fe200078e3cff */
[----:B------:R-:W-:Y:S04]  /*45bc0*/  STL [R1+0xde8], R218 ;  /* 0x000de8da01007387 */ /* 0x000fe80000100800 */
[----:B--2---:R-:W-:Y:S04]  /*45bd0*/  STL [R1+0xde4], R52 ;  /* 0x000de43401007387 */ /* 0x004fe80000100800 */
[----:B0-----:R0:W-:Y:S04]  /*45be0*/  STL [R1+0x1c], R2 ;  /* 0x00001c0201007387 */ /* 0x0011e80000100800 */
[----:B------:R-:W2:Y:S01]  /*45bf0*/  LDL.LU R62, [R1+0xe6c] ;  /* 0x000e6c00013e7983 */ /* 0x000ea20000300800 */
[----:B0-----:R-:W0:Y:S03]  /*45c00*/  POPC R2, R134 ;  /* 0x0000008600027309 */ /* 0x001e260000000000 */
[----:B0-----:R0:W-:Y:S05]  /*45c10*/  STL [R1+0x24], R2 ;  /* 0x0000240201007387 */ /* 0x0011ea0000100800 */
[----:B0-----:R-:W0:Y:S01]  /*45c20*/  POPC R2, R135 ;  /* 0x0000008700027309 */ /* 0x001e220000000000 */
[----:B------:R-:W-:Y:S04]  /*45c30*/  STL [R1+0xdfc], R220 ;  /* 0x000dfcdc01007387 */ /* 0x000fe80000100800 */
[----:B------:R-:W-:Y:S04]  /*45c40*/  STL [R1+0xdf8], R36 ;  /* 0x000df82401007387 */ /* 0x000fe80000100800 */
[----:B0-----:R0:W-:Y:S04]  /*45c50*/  STL [R1+0x18], R2 ;  /* 0x0000180201007387 */ /* 0x0011e80000100800 */
[----:B------:R-:W3:Y:S01]  /*45c60*/  LDL.LU R46, [R1+0xe68] ;  /* 0x000e6800012e7983 */ /* 0x000ee20000300800 */
[----:B------:R-:W-:-:S04]  /*45c70*/  IMAD.IADD R10, R10, 0x1, R18 ;  /* 0x000000010a0a7824 */ /* 0x000fc800078e0212 */
[----:B------:R-:W-:Y:S01]  /*45c80*/  IMAD R10, R16, 0x9, R10 ;  /* 0x00000009100a7824 */ /* 0x000fe200078e020a */
[----:B------:R-:W-:-:S04]  /*45c90*/  VABSDIFF.U32 R16, R218, R52, RZ ;  /* 0x00000034da107214 */ /* 0x000fc800000e00ff */
[----:B------:R-:W-:-:S05]  /*45ca0*/  IADD3 R10, PT, PT, R10, R16, RZ ;  /* 0x000000100a0a7210 */ /* 0x000fca0007ffe0ff */
[----:B------:R-:W-:Y:S01]  /*45cb0*/  IMAD R10, R14, 0x9, R10 ;  /* 0x000000090e0a7824 */ /* 0x000fe200078e020a */
[----:B------:R-:W-:-:S05]  /*45cc0*/  VABSDIFF.U32 R14, R220, R36, RZ ;  /* 0x00000024dc0e7214 */ /* 0x000fca00000e00ff */
[----:B------:R-:W-:Y:S01]  /*45cd0*/  IMAD.IADD R10, R10, 0x1, R14 ;  /* 0x000000010a0a7824 */ /* 0x000fe200078e020e */
[----:B0-----:R-:W0:Y:S03]  /*45ce0*/  POPC R2, R137 ;  /* 0x0000008900027309 */ /* 0x001e260000000000 */
[----:B------:R-:W-:Y:S01]  /*45cf0*/  IMAD R10, R12, 0x9, R10 ;  /* 0x000000090c0a7824 */ /* 0x000fe200078e020a */
[----:B------:R-:W-:Y:S02]  /*45d00*/  LOP3.LUT R139, R139, R49, RZ, 0x3c, !PT ;  /* 0x000000318b8b7212 */ /* 0x000fe400078e3cff */
[----:B------:R-:W-:Y:S02]  /*45d10*/  LOP3.LUT R140, R140, R9, RZ, 0x3c, !PT ;  /* 0x000000098c8c7212 */ /* 0x000fe400078e3cff */
[----:B------:R-:W-:Y:S02]  /*45d20*/  LOP3.LUT R141, R141, R7, RZ, 0x3c, !PT ;  /* 0x000000078d8d7212 */ /* 0x000fe400078e3cff */
[----:B------:R-:W-:Y:S01]  /*45d30*/  LOP3.LUT R143, R143, R3, RZ, 0x3c, !PT ;  /* 0x000000038f8f7212 */ /* 0x000fe200078e3cff */
[----:B0-----:R0:W-:Y:S04]  /*45d40*/  STL [R1+0x14], R2 ;  /* 0x0000140201007387 */ /* 0x0011e80000100800 */
[----:B------:R-:W3:Y:S04]  /*45d50*/  LDL.LU R49, [R1+0xe64] ;  /* 0x000e640001317983 */ /* 0x000ee80000300800 */
[----:B------:R-:W3:Y:S04]  /*45d60*/  LDL.LU R9, [R1+0xe60] ;  /* 0x000e600001097983 */ /* 0x000ee80000300800 */
[----:B------:R-:W3:Y:S01]  /*45d70*/  LDL.LU R7, [R1+0xe5c] ;  /* 0x000e5c0001077983 */ /* 0x000ee20000300800 */
[----:B------:R-:W-:-:S02]  /*45d80*/  LOP3.LUT R88, R88, R191, RZ, 0x3c, !PT ;  /* 0x000000bf58587212 */ /* 0x000fc400078e3cff */
[----:B------:R-:W-:Y:S02]  /*45d90*/  LOP3.LUT R86, R86, R194, RZ, 0x3c, !PT ;  /* 0x000000c256567212 */ /* 0x000fe400078e3cff */
[----:B------:R-:W-:Y:S02]  /*45da0*/  LOP3.LUT R85, R85, R195, RZ, 0x3c, !PT ;  /* 0x000000c355557212 */ /* 0x000fe400078e3cff */
[----:B------:R-:W-:Y:S01]  /*45db0*/  LOP3.LUT R89, R89, R190, RZ, 0x3c, !PT ;  /* 0x000000be59597212 */ /* 0x000fe200078e3cff */
[----:B------:R-:W-:Y:S08]  /*45dc0*/  POPC R195, R87 ;  /* 0x0000005700c37309 */ /* 0x000ff00000000000 */
[----:B------:R1:W-:Y:S08]  /*45dd0*/  POPC R190, R88 ;  /* 0x0000005800be7309 */ /* 0x0003f00000000000 */
[----:B------:R0:W-:Y:S08]  /*45de0*/  POPC R194, R86 ;  /* 0x0000005600c27309 */ /* 0x0001f00000000000 */
[----:B------:R0:W-:Y:S08]  /*45df0*/  POPC R204, R85 ;  /* 0x0000005500cc7309 */ /* 0x0001f00000000000 */
[----:B------:R0:W-:Y:S08]  /*45e00*/  POPC R203, R84 ;  /* 0x0000005400cb7309 */ /* 0x0001f00000000000 */
[----:B------:R0:W-:Y:S08]  /*45e10*/  POPC R207, R83 ;  /* 0x0000005300cf7309 */ /* 0x0001f00000000000 */
[----:B------:R0:W-:Y:S01]  /*45e20*/  POPC R206, R82 ;  /* 0x0000005200ce7309 */ /* 0x0001e20000000000 */
[----:B--2---:R-:W-:-:S05]  /*45e30*/  VABSDIFF.U32 R12, R222, R62, RZ ;  /* 0x0000003ede0c7214 */ /* 0x004fca00000e00ff */
[----:B------:R-:W-:-:S04]  /*45e40*/  IMAD.IADD R10, R10, 0x1, R12 ;  /* 0x000000010a0a7824 */ /* 0x000fc800078e020c */
[----:B------:R-:W-:Y:S01]  /*45e50*/  IMAD R8, R8, 0x9, R10 ;  /* 0x0000000908087824 */ /* 0x000fe200078e020a */
[----:B---3--:R-:W-:-:S05]  /*45e60*/  VABSDIFF.U32 R10, R224, R46, RZ ;  /* 0x0000002ee00a7214 */ /* 0x008fca00000e00ff */
[----:B------:R-:W-:Y:S01]  /*45e70*/  IMAD.IADD R8, R8, 0x1, R10 ;  /* 0x0000000108087824 */ /* 0x000fe200078e020a */
[----:B------:R-:W-:Y:S02]  /*45e80*/  LOP3.LUT R10, R142, R5, RZ, 0x3c, !PT ;  /* 0x000000058e0a7212 */ /* 0x000fe400078e3cff */
[----:B------:R-:W2:Y:S01]  /*45e90*/  LDL.LU R5, [R1+0xe58] ;  /* 0x000e580001057983 */ /* 0x000ea20000300800 */
[----:B------:R-:W-:-:S03]  /*45ea0*/  IMAD R4, R4, 0x9, R8 ;  /* 0x0000000904047824 */ /* 0x000fc600078e0208 */
[----:B------:R-:W3:Y:S01]  /*45eb0*/  LDL.LU R3, [R1+0xe54] ;  /* 0x000e540001037983 */ /* 0x000ee20000300800 */
[----:B------:R-:W-:-:S03]  /*45ec0*/  LOP3.LUT R8, R144, R252, RZ, 0x3c, !PT ;  /* 0x000000fc90087212 */ /* 0x000fc600078e3cff */
[----:B------:R-:W2:Y:S04]  /*45ed0*/  LDL.LU R252, [R1+0xe50] ;  /* 0x000e500001fc7983 */ /* 0x000ea80000300800 */
[----:B-1----:R-:W3:Y:S04]  /*45ee0*/  LDL.LU R88, [R1+0x390] ;  /* 0x0003900001587983 */ /* 0x002ee80000300800 */
[----:B------:R-:W3:Y:S04]  /*45ef0*/  LDL.LU R87, [R1+0x170] ;  /* 0x0001700001577983 */ /* 0x000ee80000300800 */
[----:B0-----:R-:W3:Y:S04]  /*45f00*/  LDL.LU R86, [R1+0x394] ;  /* 0x0003940001567983 */ /* 0x001ee80000300800 */
        /* <DEDUP_REMOVED lines=15> */
[----:B------:R-:W-:-:S02]  /*46000*/  HFMA2 R0, -RZ, RZ, -3, 0 ;  /* 0xc2000000ff007431 */ /* 0x000fc400000001ff */
[----:B------:R-:W3:Y:S01]  /*46010*/  LDL.LU R232, [R1+0x368] ;  /* 0x0003680001e87983 */ /* 0x000ee20000300800 */
[----:B------:R-:W-:Y:S01]  /*46020*/  VABSDIFF.U32 R49, R226, R49, RZ ;  /* 0x00000031e2317214 */ /* 0x000fe200000e00ff */
[----:B------:R-:W-:Y:S01]  /*46030*/  IMAD.MOV.U32 R71, RZ, RZ, R7 ;  /* 0x000000ffff477224 */ /* 0x000fe200078e0007 */
[----:B------:R-:W-:Y:S02]  /*46040*/  LOP3.LUT R136, R136, R227, RZ, 0x3c, !PT ;  /* 0x000000e388887212 */ /* 0x000fe400078e3cff */
[----:B------:R-:W-:Y:S01]  /*46050*/  LOP3.LUT R138, R138, R219, RZ, 0x3c, !PT ;  /* 0x000000db8a8a7212 */ /* 0x000fe200078e3cff */
[----:B------:R-:W-:Y:S01]  /*46060*/  IMAD.IADD R49, R4, 0x1, R49 ;  /* 0x0000000104317824 */ /* 0x000fe200078e0231 */
[----:B------:R-:W3:Y:S01]  /*46070*/  LDL.LU R227, [R1+0x36c] ;  /* 0x00036c0001e37983 */ /* 0x000ee20000300800 */
[----:B------:R-:W-:-:S03]  /*46080*/  IMAD.MOV.U32 R67, RZ, RZ, R9 ;  /* 0x000000ffff437224 */ /* 0x000fc600078e0009 */
[----:B------:R-:W3:Y:S01]  /*46090*/  LDL.LU R219, [R1+0x3a0] ;  /* 0x0003a00001db7983 */ /* 0x000ee20000300800 */
[----:B------:R-:W-:Y:S01]  /*460a0*/  MOV R81, R7 ;  /* 0x0000000700517202 */ /* 0x000fe20000000f00 */
[----:B------:R-:W-:Y:S01]  /*460b0*/  IMAD.MOV.U32 R69, RZ, RZ, R9 ;  /* 0x000000ffff457224 */ /* 0x000fe200078e0009 */
[----:B------:R0:W-:Y:S01]  /*460c0*/  POPC R191, R89 ;  /* 0x0000005900bf7309 */ /* 0x0001e20000000000 */
[----:B--2---:R-:W-:-:S05]  /*460d0*/  VIADD R66, R252, 0xfffffffa ;  /* 0xfffffffafc427836 */ /* 0x004fca0000000000 */
[----:B------:R-:W-:Y:S01]  /*460e0*/  I2FP.F32.U32 R66, R66 ;  /* 0x0000004200427245 */ /* 0x000fe20000201000 */
[--C-:B---3--:R-:W-:Y:S02]  /*460f0*/  IMAD.MOV.U32 R75, RZ, RZ, R3.reuse ;  /* 0x000000ffff4b7224 */ /* 0x108fe400078e0003 */
[----:B------:R-:W-:Y:S02]  /*46100*/  IMAD.MOV.U32 R73, RZ, RZ, R3 ;  /* 0x000000ffff497224 */ /* 0x000fe400078e0003 */
[--C-:B------:R-:W-:Y:S01]  /*46110*/  IMAD.MOV.U32 R74, RZ, RZ, R66.reuse ;  /* 0x000000ffff4a7224 */ /* 0x100fe200078e0042 */
[----:B------:R-:W-:Y:S01]  /*46120*/  MOV R72, R66 ;  /* 0x0000004200487202 */ /* 0x000fe20000000f00 */
[--C-:B------:R-:W-:Y:S02]  /*46130*/  IMAD.MOV.U32 R70, RZ, RZ, R66.reuse ;  /* 0x000000ffff467224 */ /* 0x100fe400078e0042 */
[----:B------:R-:W-:Y:S02]  /*46140*/  IMAD.MOV.U32 R77, RZ, RZ, R5 ;  /* 0x000000ffff4d7224 */ /* 0x000fe400078e0005 */
[----:B------:R-:W-:-:S02]  /*46150*/  IMAD.MOV.U32 R76, RZ, RZ, R66 ;  /* 0x000000ffff4c7224 */ /* 0x000fc400078e0042 */
[--C-:B------:R-:W-:Y:S01]  /*46160*/  IMAD.MOV.U32 R4, RZ, RZ, R66.reuse ;  /* 0x000000ffff047224 */ /* 0x100fe200078e0042 */
[----:B------:R-:W5:Y:S01]  /*46170*/  TEX.LL RZ, R74, R74, R0, UR10, 2D, 0x3 ;  /* 0x28ff0a004a4a7f60 */ /* 0x000f6200089e03ff */
[----:B------:R-:W5:Y:S01]  /*46180*/  TEX.LL RZ, R78, R72, R0, UR6, 2D, 0x1 ;  /* 0x28ff0600484e7f60 */ /* 0x000f6200089e01ff */
[----:B------:R-:W5:Y:S01]  /*46190*/  TEX.LL RZ, R72, R76, R0, UR10, 2D, 0x3 ;  /* 0x28ff0a004c487f60 */ /* 0x000f6200089e03ff */
[----:B------:R-:W-:Y:S01]  /*461a0*/  TEX.LL RZ, R70, R70, R0, UR10, 2D, 0x3 ;  /* 0x28ff0a0046467f60 */ /* 0x000fe200089e03ff */
[----:B------:R-:W5:Y:S01]  /*461b0*/  TEX.LL RZ, R76, R4, R0, UR6, 2D, 0x1 ;  /* 0x28ff0600044c7f60 */ /* 0x000f6200089e01ff */
[----:B------:R-:W-:Y:S01]  /*461c0*/  IMAD.MOV.U32 R80, RZ, RZ, R66 ;  /* 0x000000ffff507224 */ /* 0x000fe200078e0042 */
[----:B------:R-:W-:-:S03]  /*461d0*/  MOV R68, R66 ;  /* 0x0000004200447202 */ /* 0x000fc60000000f00 */
[----:B------:R1:W5:Y:S01]  /*461e0*/  TEX.LL RZ, R77, R80, R0, UR6, 2D, 0x1 ;  /* 0x28ff0600504d7f60 */ /* 0x00036200089e01ff */
[----:B------:R-:W5:Y:S02]  /*461f0*/  TEX.LL RZ, R67, R66, R0, UR6, 2D, 0x1 ;  /* 0x28ff060042437f60 */ /* 0x000f6400089e01ff */
[----:B------:R-:W5:Y:S01]  /*46200*/  TEX.LL RZ, R68, R68, R0, UR10, 2D, 0x3 ;  /* 0x28ff0a0044447f60 */ /* 0x000f6200089e03ff */
[----:B------:R-:W-:Y:S02]  /*46210*/  LOP3.LUT R18, R29, R79, RZ, 0x3c, !PT ;  /* 0x0000004f1d127212 */ /* 0x000fe400078e3cff */
[----:B------:R-:W-:Y:S02]  /*46220*/  LOP3.LUT R22, R228, R33, RZ, 0x3c, !PT ;  /* 0x00000021e4167212 */ /* 0x000fe400078e3cff */
[----:B------:R-:W-:Y:S01]  /*46230*/  LOP3.LUT R27, R147, R230, RZ, 0x3c, !PT ;  /* 0x000000e6931b7212 */ /* 0x000fe200078e3cff */
[----:B------:R-:W2:Y:S04]  /*46240*/  LDL.LU R228, [R1+0x880] ;  /* 0x0008800001e47983 */ /* 0x000ea80000300800 */
[----:B------:R-:W3:Y:S04]  /*46250*/  LDL.LU R230, [R1+0x874] ;  /* 0x0008740001e67983 */ /* 0x000ee80000300800 */
[----:B0-----:R-:W2:Y:S01]  /*46260*/  LDL.LU R89, [R1+0x210] ;  /* 0x0002100001597983 */ /* 0x001ea20000300800 */
[----:B------:R-:W-:-:S02]  /*46270*/  LOP3.LUT R35, R151, R51, RZ, 0x3c, !PT ;  /* 0x0000003397237212 */ /* 0x000fc400078e3cff */
[----:B------:R-:W-:Y:S01]  /*46280*/  LOP3.LUT R12, R87, R88, RZ, 0x3c, !PT ;  /* 0x00000058570c7212 */ /* 0x000fe200078e3cff */
[----:B------:R0:W-:Y:S01]  /*46290*/  POPC R243, R18 ;  /* 0x0000001200f37309 */ /* 0x0001e20000000000 */
[----:B------:R-:W2:Y:S04]  /*462a0*/  LDL.LU R51, [R1+0xe4c] ;  /* 0x000e4c0001337983 */ /* 0x000ea80000300800 */
[----:B------:R-:W2:Y:S01]  /*462b0*/  LDL.LU R88, [R1+0x214] ;  /* 0x0002140001587983 */ /* 0x000ea20000300800 */
[----:B0-----:R-:W-:-:S03]  /*462c0*/  LOP3.LUT R18, R244, R247, RZ, 0x3c, !PT ;  /* 0x000000f7f4127212 */ /* 0x001fc600078e3cff */
[----:B------:R-:W3:Y:S01]  /*462d0*/  LDL.LU R247, [R1+0x59c] ;  /* 0x00059c0001f77983 */ /* 0x000ee20000300800 */
[----:B------:R-:W-:Y:S02]  /*462e0*/  LOP3.LUT R29, R148, R232, RZ, 0x3c, !PT ;  /* 0x000000e8941d7212 */ /* 0x000fe400078e3cff */
[----:B------:R-:W-:Y:S01]  /*462f0*/  LOP3.LUT R20, R31, R242, RZ, 0x3c, !PT ;  /* 0x000000f21f147212 */ /* 0x000fe200078e3cff */
[----:B------:R-:W2:Y:S01]  /*46300*/  LDL.LU R232, [R1+0x870] ;  /* 0x0008700001e87983 */ /* 0x000ea20000300800 */
[----:B------:R-:W-:-:S03]  /*46310*/  LOP3.LUT R31, R149, R227, RZ, 0x3c, !PT ;  /* 0x000000e3951f7212 */ /* 0x000fc600078e3cff */
[----:B------:R-:W2:Y:S01]  /*46320*/  LDL.LU R87, [R1+0x208] ;  /* 0x0002080001577983 */ /* 0x000ea20000300800 */
[----:B------:R-:W-:-:S03]  /*46330*/  LOP3.LUT R33, R150, R219, RZ, 0x3c, !PT ;  /* 0x000000db96217212 */ /* 0x000fc600078e3cff */
[----:B------:R-:W2:Y:S01]  /*46340*/  LDL.LU R227, [R1+0x598] ;  /* 0x0005980001e37983 */ /* 0x000ea20000300800 */
[----:B------:R-:W-:-:S03]  /*46350*/  LOP3.LUT R24, R146, R239, RZ, 0x3c, !PT ;  /* 0x000000ef92187212 */ /* 0x000fc600078e3cff */
[----:B------:R-:W2:Y:S01]  /*46360*/  LDL.LU R219, [R1+0x20c] ;  /* 0x00020c0001db7983 */ /* 0x000ea20000300800 */
[----:B------:R-:W-:-:S03]  /*46370*/  LOP3.LUT R14, R85, R86, RZ, 0x3c, !PT ;  /* 0x00000056550e7212 */ /* 0x000fc600078e3cff */
[----:B------:R-:W2:Y:S04]  /*46380*/  LDL.LU R239, [R1+0x85c] ;  /* 0x00085c0001ef7983 */ /* 0x000ea80000300800 */
[----:B------:R-:W2:Y:S01]  /*46390*/  LDL.LU R86, [R1+0x200] ;  /* 0x0002000001567983 */ /* 0x000ea20000300800 */
[----:B------:R-:W-:-:S03]  /*463a0*/  LOP3.LUT R16, R82, R83, RZ, 0x3c, !PT ;  /* 0x0000005352107212 */ /* 0x000fc600078e3cff */
[----:B------:R-:W2:Y:S04]  /*463b0*/  LDL.LU R85, [R1+0x594] ;  /* 0x0005940001557983 */ /* 0x000ea80000300800 */
[----:B------:R-:W2:Y:S01]  /*463c0*/  LDL.LU R82, [R1+0x100] ;  /* 0x0001000001527983 */ /* 0x000ea20000300800 */
[----:B------:R-:W-:-:S03]  /*463d0*/  LOP3.LUT R235, R235, R84, RZ, 0x3c, !PT ;  /* 0x00000054ebeb7212 */ /* 0x000fc600078e3cff */
[----:B------:R-:W2:Y:S04]  /*463e0*/  LDL.LU R84, [R1+0x204] ;  /* 0x0002040001547983 */ /* 0x000ea80000300800 */
[----:B------:R-:W2:Y:S04]  /*463f0*/  LDL.LU R83, [R1+0x590] ;  /* 0x0005900001537983 */ /* 0x000ea80000300800 */
[----:B------:R-:W2:Y:S04]  /*46400*/  LDL.LU R79, [R1+0x1f8] ;  /* 0x0001f800014f7983 */ /* 0x000ea80000300800 */
[----:B------:R-:W2:Y:S01]  /*46410*/  LDL.LU R244, [R1+0x858] ;  /* 0x0008580001f47983 */ /* 0x000ea20000300800 */
[----:B------:R-:W-:-:S03]  /*46420*/  IMAD.IADD R53, R55, 0x1, R53 ;  /* 0x0000000137357824 */ /* 0x000fc600078e0235 */
[----:B------:R-:W2:Y:S01]  /*46430*/  LDL.LU R242, [R1+0x83c] ;  /* 0x00083c0001f27983 */ /* 0x000ea20000300800 */
[----:B---3--:R-:W-:-:S03]  /*46440*/  VABSDIFF.U32 R55, R230, R247, RZ ;  /* 0x000000f7e6377214 */ /* 0x008fc600000e00ff */
[----:B------:R-:W3:Y:S01]  /*46450*/  LDL.LU R247, [R1+0x58c] ;  /* 0x00058c0001f77983 */ /* 0x000ee20000300800 */
[----:B--2---:R-:W-:Y:S01]  /*46460*/  VABSDIFF.U32 R51, R228, R51, RZ ;  /* 0x00000033e4337214 */ /* 0x004fe200000e00ff */
[----:B------:R-:W-:-:S04]  /*46470*/  IMAD R49, R6, 0x9, R49 ;  /* 0x0000000906317824 */ /* 0x000fc800078e0231 */
[----:B------:R-:W-:-:S04]  /*46480*/  IMAD.IADD R51, R49, 0x1, R51 ;  /* 0x0000000131337824 */ /* 0x000fc800078e0233 */
[----:B------:R-:W-:Y:S02]  /*46490*/  IMAD R53, R53, 0x9, R51 ;  /* 0x0000000935357824 */ /* 0x000fe400078e0233 */
[----:B------:R-:W-:Y:S01]  /*464a0*/  IMAD.IADD R57, R59, 0x1, R57 ;  /* 0x000000013b397824 */ /* 0x000fe200078e0239 */
[----:B------:R-:W-:Y:S01]  /*464b0*/  LOP3.LUT R161, R161, R219, RZ, 0x3c, !PT ;  /* 0x000000dba1a17212 */ /* 0x000fe200078e3cff */
[----:B------:R-:W-:Y:S01]  /*464c0*/  IMAD.IADD R53, R53, 0x1, R55 ;  /* 0x0000000135357824 */ /* 0x000fe200078e0237 */
[----:B------:R-:W-:Y:S02]  /*464d0*/  VABSDIFF.U32 R55, R232, R227, RZ ;  /* 0x000000e3e8377214 */ /* 0x000fe400000e00ff */
[----:B------:R-:W-:Y:S01]  /*464e0*/  IADD3 R59, PT, PT, R63, R61, RZ ;  /* 0x0000003d3f3b7210 */ /* 0x000fe20007ffe0ff */
[----:B------:R-:W2:Y:S04]  /*464f0*/  LDL.LU R227, [R1+0x588] ;  /* 0x0005880001e37983 */ /* 0x000ea80000300800 */
[----:B------:R-:W2:Y:S01]  /*46500*/  LDL.LU R219, [R1+0x1f4] ;  /* 0x0001f40001db7983 */ /* 0x000ea20000300800 */
[----:B------:R-:W-:-:S02]  /*46510*/  IMAD.IADD R63, R82, 0x1, R65 ;  /* 0x00000001523f7824 */ /* 0x000fc400078e0241 */
[----:B------:R-:W-:Y:S01]  /*46520*/  IMAD.IADD R65, R185, 0x1, R166 ;  /* 0x00000001b9417824 */ /* 0x000fe200078e02a6 */
[----:B------:R-:W2:Y:S04]  /*46530*/  LDL.LU R82, [R1+0x584] ;  /* 0x0005840001527983 */ /* 0x000ea80000300800 */
[----:B------:R-:W2:Y:S04]  /*46540*/  LDL.LU R166, [R1+0xe48] ;  /* 0x000e480001a67983 */ /* 0x000ea80000300800 */
[----:B------:R-:W2:Y:S01]  /*46550*/  LDL.LU R185, [R1+0x580] ;  /* 0x0005800001b97983 */ /* 0x000ea20000300800 */
[----:B------:R-:W-:-:S03]  /*46560*/  LOP3.LUT R165, R165, R64, RZ, 0x3c, !PT ;  /* 0x00000040a5a57212 */ /* 0x000fc600078e3cff */
[----:B------:R-:W2:Y:S01]  /*46570*/  LDL.LU R64, [R1+0xe44] ;  /* 0x000e440001407983 */ /* 0x000ea20000300800 */
[----:B------:R-:W-:Y:S01]  /*46580*/  LOP3.LUT R164, R164, R79, RZ, 0x3c, !PT ;  /* 0x0000004fa4a47212 */ /* 0x000fe200078e3cff */
[----:B-1----:R-:W-:Y:S02]  /*46590*/  IMAD.IADD R80, R231, 0x1, R168 ;  /* 0x00000001e7507824 */ /* 0x002fe400078e02a8 */
[----:B------:R-:W-:Y:S01]  /*465a0*/  IMAD R57, R57, 0x9, R53 ;  /* 0x0000000939397824 */ /* 0x000fe200078e0235 */
[----:B---3--:R-:W-:Y:S02]  /*465b0*/  VABSDIFF.U32 R79, R242, R247, RZ ;  /* 0x000000f7f24f7214 */ /* 0x008fe400000e00ff */
[----:B------:R-:W3:Y:S04]  /*465c0*/  LDL.LU R247, [R1+0x1e4] ;  /* 0x0001e40001f77983 */ /* 0x000ee80000300800 */
[----:B------:R-:W3:Y:S01]  /*465d0*/  LDL.LU R168, [R1+0xe40] ;  /* 0x000e400001a87983 */ /* 0x000ee20000300800 */
[----:B------:R-:W-:Y:S01]  /*465e0*/  IMAD.IADD R57, R57, 0x1, R55 ;  /* 0x0000000139397824 */ /* 0x000fe200078e0237 */
[----:B------:R-:W-:-:S02]  /*465f0*/  VABSDIFF.U32 R61, R239, R85, RZ ;  /* 0x00000055ef3d7214 */ /* 0x000fc400000e00ff */
[----:B------:R-:W3:Y:S01]  /*46600*/  LDL.LU R231, [R1+0x57c] ;  /* 0x00057c0001e77983 */ /* 0x000ee20000300800 */
[----:B------:R-:W-:-:S04]  /*46610*/  IMAD R59, R59, 0x9, R57 ;  /* 0x000000093b3b7824 */ /* 0x000fc800078e0239 */
[----:B------:R-:W-:Y:S01]  /*46620*/  IMAD.IADD R59, R59, 0x1, R61 ;  /* 0x000000013b3b7824 */ /* 0x000fe200078e023d */
[----:B------:R-:W-:-:S03]  /*46630*/  VABSDIFF.U32 R61, R244, R83, RZ ;  /* 0x00000053f43d7214 */ /* 0x000fc600000e00ff */
[----:B------:R-:W-:-:S05]  /*46640*/  IMAD R63, R63, 0x9, R59 ;  /* 0x000000093f3f7824 */ /* 0x000fca00078e023b */
[----:B------:R-:W-:Y:S02]  /*46650*/  IADD3 R63, PT, PT, R63, R61, RZ ;  /* 0x0000003d3f3f7210 */ /* 0x000fe40007ffe0ff */
[----:B--2---:R-:W-:Y:S01]  /*46660*/  LOP3.LUT R166, R166, R48, RZ, 0x3c, !PT ;  /* 0x00000030a6a67212 */ /* 0x004fe200078e3cff */
[----:B------:R0:W-:Y:S01]  /*46670*/  POPC R201, R100 ;  /* 0x0000006400c97309 */ /* 0x0001e20000000000 */
[----:B------:R-:W2:Y:S01]  /*46680*/  LDL.LU R48, [R1+0xe3c] ;  /* 0x000e3c0001307983 */ /* 0x000ea20000300800 */
[----:B------:R-:W-:Y:S02]  /*46690*/  IMAD R65, R65, 0x9, R63 ;  /* 0x0000000941417824 */ /* 0x000fe400078e023f */
[----:B------:R-:W-:Y:S02]  /*466a0*/  IMAD.IADD R81, R217, 0x1, R169 ;  /* 0x00000001d9517824 */ /* 0x000fe400078e02a9 */
[----:B------:R-:W-:Y:S01]  /*466b0*/  IMAD.IADD R65, R65, 0x1, R79 ;  /* 0x0000000141417824 */ /* 0x000fe200078e024f */
[----:B------:R-:W-:-:S02]  /*466c0*/  VABSDIFF.U32 R79, R64, R227, RZ ;  /* 0x000000e3404f7214 */ /* 0x000fc400000e00ff */
[----:B------:R-:W2:Y:S01]  /*466d0*/  LDL.LU R227, [R1+0x1d0] ;  /* 0x0001d00001e37983 */ /* 0x000ea20000300800 */
[----:B0-----:R-:W-:-:S03]  /*466e0*/  LOP3.LUT R100, R167, R219, RZ, 0x3c, !PT ;  /* 0x000000dba7647212 */ /* 0x001fc600078e3cff */
[----:B------:R-:W2:Y:S04]  /*466f0*/  LDL.LU R219, [R1+0x578] ;  /* 0x0005780001db7983 */ /* 0x000ea80000300800 */
[----:B------:R-:W2:Y:S04]  /*46700*/  LDL.LU R169, [R1+0xe38] ;  /* 0x000e380001a97983 */ /* 0x000ea80000300800 */
[----:B------:R-:W2:Y:S01]  /*46710*/  LDL.LU R217, [R1+0x1d4] ;  /* 0x0001d40001d97983 */ /* 0x000ea20000300800 */
[----:B---3--:R-:W-:-:S03]  /*46720*/  LOP3.LUT R101, R168, R32, RZ, 0x3c, !PT ;  /* 0x00000020a8657212 */ /* 0x008fc600078e3cff */
[----:B------:R-:W3:Y:S01]  /*46730*/  LDL.LU R32, [R1+0xe34] ;  /* 0x000e340001207983 */ /* 0x000ee20000300800 */
[----:B------:R-:W-:-:S04]  /*46740*/  IMAD R80, R80, 0x9, R65 ;  /* 0x0000000950507824 */ /* 0x000fc800078e0241 */
[----:B------:R-:W-:-:S04]  /*46750*/  IMAD.IADD R79, R80, 0x1, R79 ;  /* 0x00000001504f7824 */ /* 0x000fc800078e024f */
[----:B------:R-:W-:Y:S01]  /*46760*/  IMAD R79, R81, 0x9, R79 ;  /* 0x00000009514f7824 */ /* 0x000fe200078e024f */
[----:B------:R-:W-:Y:S02]  /*46770*/  IADD3 R81, PT, PT, R248, R251, RZ ;  /* 0x000000fbf8517210 */ /* 0x000fe40007ffe0ff */
[----:B------:R-:W-:Y:S02]  /*46780*/  LOP3.LUT R103, R170, R42, RZ, 0x3c, !PT ;  /* 0x0000002aaa677212 */ /* 0x000fe400078e3cff */
[----:B--2---:R-:W-:-:S05]  /*46790*/  VABSDIFF.U32 R80, R48, R82, RZ ;  /* 0x0000005230507214 */ /* 0x004fca00000e00ff */
[----:B------:R-:W-:Y:S01]  /*467a0*/  IMAD.IADD R79, R79, 0x1, R80 ;  /* 0x000000014f4f7824 */ /* 0x000fe200078e0250 */
[----:B------:R-:W-:Y:S02]  /*467b0*/  LOP3.LUT R102, R169, R58, RZ, 0x3c, !PT ;  /* 0x0000003aa9667212 */ /* 0x000fe400078e3cff */
[----:B------:R-:W2:Y:S04]  /*467c0*/  LDL.LU R58, [R1+0xe30] ;  /* 0x000e3000013a7983 */ /* 0x000ea80000300800 */
[----:B------:R-:W2:Y:S01]  /*467d0*/  LDL.LU R248, [R1+0x140] ;  /* 0x0001400001f87983 */ /* 0x000ea20000300800 */
[----:B---3--:R-:W-:-:S03]  /*467e0*/  VABSDIFF.U32 R80, R32, R185, RZ ;  /* 0x000000b920507214 */ /* 0x008fc600000e00ff */
[----:B------:R-:W3:Y:S04]  /*467f0*/  LDL.LU R185, [R1+0x9e4] ;  /* 0x0009e40001b97983 */ /* 0x000ee80000300800 */
[----:B------:R-:W3:Y:S01]  /*46800*/  LDL.LU R42, [R1+0xe2c] ;  /* 0x000e2c00012a7983 */ /* 0x000ee20000300800 */
[----:B------:R-:W-:Y:S02]  /*46810*/  IMAD R79, R81, 0x9, R79 ;  /* 0x00000009514f7824 */ /* 0x000fe400078e024f */
[----:B------:R-:W-:Y:S02]  /*46820*/  IMAD.IADD R81, R249, 0x1, R250 ;  /* 0x00000001f9517824 */ /* 0x000fe400078e02fa */
[----:B------:R-:W-:Y:S01]  /*46830*/  IMAD.IADD R79, R79, 0x1, R80 ;  /* 0x000000014f4f7824 */ /* 0x000fe200078e0250 */
[----:B------:R0:W-:Y:S01]  /*46840*/  POPC R238, R104 ;  /* 0x0000006800ee7309 */ /* 0x0001e20000000000 */
[----:B------:R-:W-:-:S02]  /*46850*/  LOP3.LUT R107, R107, R199, RZ, 0x3c, !PT ;  /* 0x000000c76b6b7212 */ /* 0x000fc400078e3cff */
[----:B------:R-:W-:Y:S02]  /*46860*/  IMAD R79, R81, 0x9, R79 ;  /* 0x00000009514f7824 */ /* 0x000fe400078e024f */
[----:B------:R-:W-:Y:S01]  /*46870*/  IMAD.IADD R81, R184, 0x1, R229 ;  /* 0x00000001b8517824 */ /* 0x000fe200078e02e5 */
[----:B------:R-:W-:Y:S01]  /*46880*/  LOP3.LUT R106, R106, R202, RZ, 0x3c, !PT ;  /* 0x000000ca6a6a7212 */ /* 0x000fe200078e3cff */
[----:B------:R-:W3:Y:S01]  /*46890*/  LDL.LU R184, [R1+0xb6c] ;  /* 0x000b6c0001b87983 */ /* 0x000ee20000300800 */
[----:B------:R-:W-:Y:S02]  /*468a0*/  LOP3.LUT R105, R172, R227, RZ, 0x3c, !PT ;  /* 0x000000e3ac697212 */ /* 0x000fe400078e3cff */
[----:B0-----:R-:W-:Y:S02]  /*468b0*/  LOP3.LUT R104, R171, R247, RZ, 0x3c, !PT ;  /* 0x000000f7ab687212 */ /* 0x001fe400078e3cff */
[----:B------:R-:W3:Y:S01]  /*468c0*/  LDL.LU R247, [R1+0xc0] ;  /* 0x0000c00001f77983 */ /* 0x000ee20000300800 */
[----:B------:R0:W-:Y:S08]  /*468d0*/  POPC R202, R107 ;  /* 0x0000006b00ca7309 */ /* 0x0001f00000000000 */
[----:B------:R1:W-:Y:S08]  /*468e0*/  POPC R199, R106 ;  /* 0x0000006a00c77309 */ /* 0x0003f00000000000 */
[----:B------:R1:W-:Y:S01]  /*468f0*/  POPC R200, R108 ;  /* 0x0000006c00c87309 */ /* 0x0003e20000000000 */
[----:B--2---:R-:W-:-:S02]  /*46900*/  VABSDIFF.U32 R80, R58, R231, RZ ;  /* 0x000000e73a507214 */ /* 0x004fc400000e00ff */
[----:B------:R-:W2:Y:S04]  /*46910*/  LDL.LU R231, [R1+0xc4] ;  /* 0x0000c40001e77983 */ /* 0x000ea80000300800 */
[----:B------:R-:W2:Y:S01]  /*46920*/  LDL.LU R229, [R1+0xb8] ;  /* 0x0000b80001e57983 */ /* 0x000ea20000300800 */
[----:B------:R-:W-:-:S03]  /*46930*/  IADD3 R79, PT, PT, R79, R80, RZ ;  /* 0x000000504f4f7210 */ /* 0x000fc60007ffe0ff */
[----:B------:R-:W2:Y:S01]  /*46940*/  LDL.LU R227, [R1+0x928] ;  /* 0x0009280001e37983 */ /* 0x000ea20000300800 */
[----:B0-----:R-:W-:Y:S01]  /*46950*/  LOP3.LUT R107, R173, R217, RZ, 0x3c, !PT ;  /* 0x000000d9ad6b7212 */ /* 0x001fe200078e3cff */
[----:B-1----:R-:W-:Y:S01]  /*46960*/  IMAD.IADD R106, R198, 0x1, R205 ;  /* 0x00000001c66a7824 */ /* 0x002fe200078e02cd */
[----:B------:R-:W-:Y:S02]  /*46970*/  LOP3.LUT R108, R174, R19, RZ, 0x3c, !PT ;  /* 0x00000013ae6c7212 */ /* 0x000fe400078e3cff */
[----:B------:R-:W-:Y:S02]  /*46980*/  LOP3.LUT R109, R175, R23, RZ, 0x3c, !PT ;  /* 0x00000017af6d7212 */ /* 0x000fe400078e3cff */
[----:B------:R-:W-:Y:S02]  /*46990*/  LOP3.LUT R110, R176, R21, RZ, 0x3c, !PT ;  /* 0x00000015b06e7212 */ /* 0x000fe400078e3cff */
[----:B---3--:R-:W-:Y:S02]  /*469a0*/  VABSDIFF.U32 R80, R42, R219, RZ ;  /* 0x000000db2a507214 */ /* 0x008fe400000e00ff */
[----:B------:R-:W3:Y:S04]  /*469b0*/  LDL.LU R219, [R1+0x92c] ;  /* 0x00092c0001db7983 */ /* 0x000ee80000300800 */
[----:B------:R-:W3:Y:S04]  /*469c0*/  LDL.LU R217, [R1+0x930] ;  /* 0x0009300001d97983 */ /* 0x000ee80000300800 */
[----:B------:R-:W3:Y:S04]  /*469d0*/  LDL.LU R205, [R1+0x934] ;  /* 0x0009340001cd7983 */ /* 0x000ee80000300800 */
[----:B------:R-:W3:Y:S04]  /*469e0*/  LDL.LU R198, [R1+0xb74] ;  /* 0x000b740001c67983 */ /* 0x000ee80000300800 */
[----:B------:R-:W2:Y:S01]  /*469f0*/  LDL.LU R19, [R1+0xe28] ;  /* 0x000e280001137983 */ /* 0x000ea20000300800 */
[----:B------:R-:W-:-:S04]  /*46a00*/  DEPBAR.LE SB5, 0x6 ;  /* 0x0000d1800000791a */ /* 0x000fc80000000000 */
[----:B------:R-:W-:Y:S01]  /*46a10*/  LOP3.LUT R75, R75, R185, RZ, 0x3c, !PT ;  /* 0x000000b94b4b7212 */ /* 0x000fe200078e3cff */
[----:B------:R-:W3:Y:S04]  /*46a20*/  LDL.LU R23, [R1+0xe24] ;  /* 0x000e240001177983 */ /* 0x000ee80000300800 */
[----:B------:R-:W3:Y:S04]  /*46a30*/  LDL.LU R185, [R1+0xb70] ;  /* 0x000b700001b97983 */ /* 0x000ee80000300800 */
[----:B------:R-:W3:Y:S01]  /*46a40*/  LDL.LU R21, [R1+0xe20] ;  /* 0x000e200001157983 */ /* 0x000ee20000300800 */
[----:B------:R-:W-:Y:S01]  /*46a50*/  LOP3.LUT R74, R74, R248, RZ, 0x3c, !PT ;  /* 0x000000f84a4a7212 */ /* 0x000fe200078e3cff */
[----:B------:R-:W-:Y:S08]  /*46a60*/  POPC R75, R75 ;  /* 0x0000004b004b7309 */ /* 0x000ff00000000000 */
[----:B------:R-:W0:Y:S01]  /*46a70*/  POPC R74, R74 ;  /* 0x0000004a004a7309 */ /* 0x000e220000000000 */
[----:B------:R-:W-:-:S02]  /*46a80*/  LOP3.LUT R111, R177, R25, RZ, 0x3c, !PT ;  /* 0x00000019b16f7212 */ /* 0x000fc400078e3cff */
[----:B------:R-:W3:Y:S01]  /*46a90*/  LDL.LU R25, [R1+0xe1c] ;  /* 0x000e1c0001197983 */ /* 0x000ee20000300800 */
[----:B0-----:R-:W-:Y:S01]  /*46aa0*/  IMAD.IADD R74, R74, 0x1, R75 ;  /* 0x000000014a4a7824 */ /* 0x001fe200078e024b */
[----:B------:R-:W-:-:S04]  /*46ab0*/  DEPBAR.LE SB5, 0x5 ;  /* 0x0000d1400000791a */ /* 0x000fc80000000000 */
[----:B------:R-:W-:-:S04]  /*46ac0*/  LOP3.LUT R75, R78, 0xff, RZ, 0xc0, !PT ;  /* 0x000000ff4e4b7812 */ /* 0x000fc800078ec0ff */
[----:B------:R-:W-:Y:S02]  /*46ad0*/  VABSDIFF.U32 R75, R184, R75, RZ ;  /* 0x0000004bb84b7214 */ /* 0x000fe400000e00ff */
[----:B------:R-:W3:Y:S01]  /*46ae0*/  LDL.LU R184, [R1+0xb68] ;  /* 0x000b680001b87983 */ /* 0x000ee20000300800 */
[----:B--2---:R-:W-:Y:S02]  /*46af0*/  LOP3.LUT R116, R229, R19, RZ, 0x3c, !PT ;  /* 0x00000013e5747212 */ /* 0x004fe400078e3cff */
[----:B---3--:R-:W-:Y:S02]  /*46b00*/  LOP3.LUT R117, R247, R23, RZ, 0x3c, !PT ;  /* 0x00000017f7757212 */ /* 0x008fe400078e3cff */
[----:B------:R-:W2:Y:S01]  /*46b10*/  LDL.LU R23, [R1+0xe18] ;  /* 0x000e180001177983 */ /* 0x000ea20000300800 */
[----:B------:R-:W-:-:S03]  /*46b20*/  LOP3.LUT R115, R231, R21, RZ, 0x3c, !PT ;  /* 0x00000015e7737212 */ /* 0x000fc600078e3cff */
[----:B------:R-:W3:Y:S04]  /*46b30*/  LDL.LU R21, [R1+0xe14] ;  /* 0x000e140001157983 */ /* 0x000ee80000300800 */
[----:B------:R-:W2:Y:S04]  /*46b40*/  LDL.LU R19, [R1+0xe10] ;  /* 0x000e100001137983 */ /* 0x000ea80000300800 */
[----:B------:R-:W3:Y:S01]  /*46b50*/  LDL.LU R231, [R1+0x948] ;  /* 0x0009480001e77983 */ /* 0x000ee20000300800 */
[----:B------:R-:W-:-:S03]  /*46b60*/  LOP3.LUT R113, R178, R17, RZ, 0x3c, !PT ;  /* 0x00000011b2717212 */ /* 0x000fc600078e3cff */
[----:B------:R-:W2:Y:S01]  /*46b70*/  LDL.LU R17, [R1+0xe0c] ;  /* 0x000e0c0001117983 */ /* 0x000ea20000300800 */
[----:B------:R-:W-:Y:S02]  /*46b80*/  LOP3.LUT R112, R179, R15, RZ, 0x3c, !PT ;  /* 0x0000000fb3707212 */ /* 0x000fe400078e3cff */
[----:B------:R-:W-:Y:S01]  /*46b90*/  LOP3.LUT R114, R180, R13, RZ, 0x3c, !PT ;  /* 0x0000000db4727212 */ /* 0x000fe200078e3cff */
[----:B------:R-:W2:Y:S04]  /*46ba0*/  LDL.LU R15, [R1+0xe08] ;  /* 0x000e0800010f7983 */ /* 0x000ea80000300800 */
[----:B------:R-:W2:Y:S01]  /*46bb0*/  LDL.LU R13, [R1+0xe04] ;  /* 0x000e0400010d7983 */ /* 0x000ea20000300800 */
[----:B------:R-:W-:-:S03]  /*46bc0*/  LOP3.LUT R181, R181, R11, RZ, 0x3c, !PT ;  /* 0x0000000bb5b57212 */ /* 0x000fc600078e3cff */
[----:B------:R-:W2:Y:S01]  /*46bd0*/  LDL.LU R11, [R1+0xe00] ;  /* 0x000e0000010b7983 */ /* 0x000ea20000300800 */
[----:B------:R-:W-:-:S04]  /*46be0*/  DEPBAR.LE SB5, 0x3 ;  /* 0x0000d0c00000791a */ /* 0x000fc80000000000 */
[----:B------:R-:W-:Y:S02]  /*46bf0*/  LOP3.LUT R72, R72, R227, RZ, 0x3c, !PT ;  /* 0x000000e348487212 */ /* 0x000fe400078e3cff */
[----:B------:R-:W-:Y:S01]  /*46c00*/  LOP3.LUT R76, R76, 0xff, RZ, 0xc0, !PT ;  /* 0x000000ff4c4c7812 */ /* 0x000fe200078ec0ff */
[----:B------:R-:W2:Y:S01]  /*46c10*/  LDL.LU R229, [R1+0x814] ;  /* 0x0008140001e57983 */ /* 0x000ea20000300800 */
[----:B------:R-:W-:Y:S01]  /*46c20*/  LOP3.LUT R73, R73, R219, RZ, 0x3c, !PT ;  /* 0x000000db49497212 */ /* 0x000fe200078e3cff */
[----:B------:R-:W-:-:S04]  /*46c30*/  DEPBAR.LE SB5, 0x2 ;  /* 0x0000d0800000791a */ /* 0x000fc80000000000 */
[----:B------:R-:W-:Y:S01]  /*46c40*/  LOP3.LUT R77, R77, 0xff, RZ, 0xc0, !PT ;  /* 0x000000ff4d4d7812 */ /* 0x000fe200078ec0ff */
[----:B------:R-:W2:Y:S01]  /*46c50*/  LDL.LU R227, [R1+0xb64] ;  /* 0x000b640001e37983 */ /* 0x000ea20000300800 */
[----:B------:R-:W-:Y:S01]  /*46c60*/  LOP3.LUT R70, R70, R217, RZ, 0x3c, !PT ;  /* 0x000000d946467212 */ /* 0x000fe200078e3cff */
[----:B------:R-:W-:-:S04]  /*46c70*/  DEPBAR.LE SB5, 0x1 ;  /* 0x0000d0400000791a */ /* 0x000fc80000000000 */
[----:B------:R-:W-:Y:S01]  /*46c80*/  LOP3.LUT R67, R67, 0xff, RZ, 0xc0, !PT ;  /* 0x000000ff43437812 */ /* 0x000fe200078ec0ff */
[----:B------:R-:W2:Y:S01]  /*46c90*/  LDL.LU R219, [R1+0x810] ;  /* 0x0008100001db7983 */ /* 0x000ea20000300800 */
[----:B------:R-:W-:-:S03]  /*46ca0*/  LOP3.LUT R71, R71, R205, RZ, 0x3c, !PT ;  /* 0x000000cd47477212 */ /* 0x000fc600078e3cff */
[----:B------:R-:W2:Y:S01]  /*46cb0*/  LDL.LU R217, [R1+0xb60] ;  /* 0x000b600001d97983 */ /* 0x000ea20000300800 */
[----:B------:R-:W-:-:S03]  /*46cc0*/  VABSDIFF.U32 R76, R198, R76, RZ ;  /* 0x0000004cc64c7214 */ /* 0x000fc600000e00ff */
[----:B------:R-:W2:Y:S01]  /*46cd0*/  LDL.LU R205, [R1+0x804] ;  /* 0x0008040001cd7983 */ /* 0x000ea20000300800 */
[----:B------:R-:W-:-:S03]  /*46ce0*/  VABSDIFF.U32 R77, R185, R77, RZ ;  /* 0x0000004db94d7214 */ /* 0x000fc600000e00ff */
[----:B------:R-:W2:Y:S01]  /*46cf0*/  LDL.LU R198, [R1+0xb5c] ;  /* 0x000b5c0001c67983 */ /* 0x000ea20000300800 */
[----:B------:R-:W-:-:S03]  /*46d00*/  VABSDIFF.U32 R67, R184, R67, RZ ;  /* 0x00000043b8437214 */ /* 0x000fc600000e00ff */
[----:B------:R-:W2:Y:S04]  /*46d10*/  LDL.LU R185, [R1+0x93c] ;  /* 0x00093c0001b97983 */ /* 0x000ea80000300800 */
[----:B------:R-:W2:Y:S01]  /*46d20*/  LDL.LU R184, [R1+0xbc] ;  /* 0x0000bc0001b87983 */ /* 0x000ea20000300800 */
[----:B------:R-:W-:Y:S08]  /*46d30*/  POPC R72, R72 ;  /* 0x0000004800487309 */ /* 0x000ff00000000000 */
[----:B------:R-:W0:Y:S08]  /*46d40*/  POPC R73, R73 ;  /* 0x0000004900497309 */ /* 0x000e300000000000 */
[----:B------:R-:W-:Y:S08]  /*46d50*/  POPC R70, R70 ;  /* 0x0000004600467309 */ /* 0x000ff00000000000 */
[----:B------:R-:W1:Y:S01]  /*46d60*/  POPC R71, R71 ;  /* 0x0000004700477309 */ /* 0x000e620000000000 */
[----:B------:R-:W-:-:S04]  /*46d70*/  IMAD R74, R74, 0x9, R75 ;  /* 0x000000094a4a7824 */ /* 0x000fc800078e024b */
[----:B------:R-:W-:Y:S01]  /*46d80*/  IMAD.IADD R74, R74, 0x1, R76 ;  /* 0x000000014a4a7824 */ /* 0x000fe200078e024c */
[----:B---3-5:R-:W-:Y:S02]  /*46d90*/  LOP3.LUT R120, R68, R231, RZ, 0x3c, !PT ;  /* 0x000000e744787212 */ /* 0x028fe400078e3cff */
[----:B------:R-:W3:Y:S01]  /*46da0*/  LDL.LU R231, [R1+0x94c] ;  /* 0x00094c0001e77983 */ /* 0x000ee20000300800 */
[----:B0-----:R-:W-:Y:S01]  /*46db0*/  IADD3 R72, PT, PT, R72, R73, RZ ;  /* 0x0000004948487210 */ /* 0x001fe20007ffe0ff */
[----:B-1----:R-:W-:-:S04]  /*46dc0*/  IMAD.IADD R70, R70, 0x1, R71 ;  /* 0x0000000146467824 */ /* 0x002fc800078e0247 */
[----:B------:R-:W-:-:S04]  /*46dd0*/  IMAD R72, R72, 0x9, R74 ;  /* 0x0000000948487824 */ /* 0x000fc800078e024a */
[----:B------:R-:W-:Y:S02]  /*46de0*/  IMAD.IADD R72, R72, 0x1, R77 ;  /* 0x0000000148487824 */ /* 0x000fe400078e024d */
[----:B------:R-:W-:Y:S02]  /*46df0*/  IMAD R79, R81, 0x9, R79 ;  /* 0x00000009514f7824 */ /* 0x000fe400078e024f */
[----:B------:R-:W-:Y:S02]  /*46e00*/  IMAD R70, R70, 0x9, R72 ;  /* 0x0000000946467824 */ /* 0x000fe400078e0248 */
[----:B--2---:R-:W-:Y:S02]  /*46e10*/  IMAD.MOV.U32 R71, RZ, RZ, R11 ;  /* 0x000000ffff477224 */ /* 0x004fe400078e000b */
[----:B------:R-:W-:Y:S01]  /*46e20*/  IMAD.IADD R122, R70, 0x1, R67 ;  /* 0x00000001467a7824 */ /* 0x000fe200078e0243 */
[----:B------:R-:W-:Y:S01]  /*46e30*/  MOV R70, R66 ;  /* 0x0000004200467202 */ /* 0x000fe20000000f00 */
[----:B------:R-:W-:-:S02]  /*46e40*/  IMAD.MOV.U32 R67, RZ, RZ, R13 ;  /* 0x000000ffff437224 */ /* 0x000fc400078e000d */
[----:B------:R-:W-:Y:S01]  /*46e50*/  IMAD.IADD R79, R79, 0x1, R80 ;  /* 0x000000014f4f7824 */ /* 0x000fe200078e0250 */
[----:B------:R-:W-:Y:S01]  /*46e60*/  MOV R99, R11 ;  /* 0x0000000b00637202 */ /* 0x000fe20000000f00 */
[----:B------:R-:W-:Y:S02]  /*46e70*/  IMAD.MOV.U32 R73, RZ, RZ, R13 ;  /* 0x000000ffff497224 */ /* 0x000fe400078e000d */
[--C-:B------:R-:W-:Y:S02]  /*46e80*/  IMAD.MOV.U32 R98, RZ, RZ, R66.reuse ;  /* 0x000000ffff627224 */ /* 0x100fe400078e0042 */
[--C-:B------:R-:W-:Y:S02]  /*46e90*/  IMAD.MOV.U32 R72, RZ, RZ, R66.reuse ;  /* 0x000000ffff487224 */ /* 0x100fe400078e0042 */
[----:B------:R-:W-:Y:S02]  /*46ea0*/  IMAD.MOV.U32 R75, RZ, RZ, R15 ;  /* 0x000000ffff4b7224 */ /* 0x000fe400078e000f */
[----:B------:R-:W-:Y:S01]  /*46eb0*/  IMAD.MOV.U32 R74, RZ, RZ, R66 ;  /* 0x000000ffff4a7224 */ /* 0x000fe200078e0042 */
[----:B------:R-:W5:Y:S01]  /*46ec0*/  TEX.LL RZ, R123, R70, R0, UR6, 2D, 0x1 ;  /* 0x28ff0600467b7f60 */ /* 0x000f6200089e01ff */
[----:B------:R-:W5:Y:S01]  /*46ed0*/  TEX.LL RZ, R70, R98, R0, UR10, 2D, 0x3 ;  /* 0x28ff0a0062467f60 */ /* 0x000f6200089e03ff */
[----:B------:R-:W5:Y:S01]  /*46ee0*/  TEX.LL RZ, R67, R66, R0, UR6, 2D, 0x1 ;  /* 0x28ff060042437f60 */ /* 0x000f6200089e01ff */
[----:B------:R-:W5:Y:S01]  /*46ef0*/  TEX.LL RZ, R72, R72, R0, UR10, 2D, 0x3 ;  /* 0x28ff0a0048487f60 */ /* 0x000f6200089e03ff */
[----:B------:R-:W5:Y:S01]  /*46f00*/  TEX.LL RZ, R98, R74, R0, UR6, 2D, 0x1 ;  /* 0x28ff06004a627f60 */ /* 0x000f6200089e01ff */
[----:B------:R-:W-:-:S02]  /*46f10*/  IMAD R106, R106, 0x9, R79 ;  /* 0x000000096a6a7824 */ /* 0x000fc400078e024f */
[----:B------:R-:W-:Y:S02]  /*46f20*/  IMAD.MOV.U32 R77, RZ, RZ, R15 ;  /* 0x000000ffff4d7224 */ /* 0x000fe400078e000f */
[--C-:B------:R-:W-:Y:S01]  /*46f30*/  IMAD.MOV.U32 R76, RZ, RZ, R66.reuse ;  /* 0x000000ffff4c7224 */ /* 0x100fe200078e0042 */
[----:B------:R-:W-:Y:S02]  /*46f40*/  MOV R79, R17 ;  /* 0x00000011004f7202 */ /* 0x000fe40000000f00 */
[----:B------:R-:W-:Y:S01]  /*46f50*/  MOV R78, R66 ;  /* 0x00000042004e7202 */ /* 0x000fe20000000f00 */
[----:B------:R-:W-:Y:S02]  /*46f60*/  IMAD.MOV.U32 R81, RZ, RZ, R17 ;  /* 0x000000ffff517224 */ /* 0x000fe400078e0011 */
[----:B------:R-:W-:Y:S01]  /*46f70*/  IMAD.MOV.U32 R80, RZ, RZ, R66 ;  /* 0x000000ffff507224 */ /* 0x000fe200078e0042 */
[----:B------:R-:W-:Y:S01]  /*46f80*/  LOP3.LUT R163, R163, R84, RZ, 0x3c, !PT ;  /* 0x00000054a3a37212 */ /* 0x000fe200078e3cff */
[----:B------:R-:W-:-:S02]  /*46f90*/  IMAD.MOV.U32 R83, RZ, RZ, R19 ;  /* 0x000000ffff537224 */ /* 0x000fc400078e0013 */
[--C-:B------:R-:W-:Y:S01]  /*46fa0*/  IMAD.MOV.U32 R82, RZ, RZ, R66.reuse ;  /* 0x000000ffff527224 */ /* 0x100fe200078e0042 */
[----:B------:R-:W-:Y:S02]  /*46fb0*/  LOP3.LUT R158, R158, R89, RZ, 0x3c, !PT ;  /* 0x000000599e9e7212 */ /* 0x000fe400078e3cff */
[----:B------:R-:W-:Y:S02]  /*46fc0*/  LOP3.LUT R159, R159, R88, RZ, 0x3c, !PT ;  /* 0x000000589f9f7212 */ /* 0x000fe400078e3cff */
[----:B------:R-:W-:Y:S01]  /*46fd0*/  LOP3.LUT R162, R162, R86, RZ, 0x3c, !PT ;  /* 0x00000056a2a27212 */ /* 0x000fe200078e3cff */
[----:B------:R-:W-:Y:S02]  /*46fe0*/  IMAD.MOV.U32 R85, RZ, RZ, R19 ;  /* 0x000000ffff557224 */ /* 0x000fe400078e0013 */
[--C-:B------:R-:W-:Y:S01]  /*46ff0*/  IMAD.MOV.U32 R84, RZ, RZ, R66.reuse ;  /* 0x000000ffff547224 */ /* 0x100fe200078e0042 */
[----:B------:R-:W5:Y:S01]  /*47000*/  TEX.LL RZ, R74, R76, R0, UR10, 2D, 0x3 ;  /* 0x28ff0a004c4a7f60 */ /* 0x000f6200089e03ff */
[----:B------:R-:W5:Y:S01]  /*47010*/  TEX.LL RZ, R99, R78, R0, UR6, 2D, 0x1 ;  /* 0x28ff06004e637f60 */ /* 0x000f6200089e01ff */
[----:B------:R-:W5:Y:S01]  /*47020*/  TEX.LL RZ, R76, R80, R0, UR10, 2D, 0x3 ;  /* 0x28ff0a00504c7f60 */ /* 0x000f6200089e03ff */
[----:B------:R-:W5:Y:S01]  /*47030*/  TEX.LL RZ, R118, R82, R0, UR6, 2D, 0x1 ;  /* 0x28ff060052767f60 */ /* 0x000f6200089e01ff */
[----:B------:R-:W5:Y:S01]  /*47040*/  TEX.LL RZ, R78, R84, R0, UR10, 2D, 0x3 ;  /* 0x28ff0a00544e7f60 */ /* 0x000f6200089e03ff */
[----:B------:R-:W-:Y:S01]  /*47050*/  MOV R89, R21 ;  /* 0x0000001500597202 */ /* 0x000fe20000000f00 */
[----:B------:R-:W-:Y:S01]  /*47060*/  IMAD.MOV.U32 R86, RZ, RZ, R66 ;  /* 0x000000ffff567224 */ /* 0x000fe200078e0042 */
[----:B------:R-:W-:-:S02]  /*47070*/  MOV R88, R66 ;  /* 0x0000004200587202 */ /* 0x000fc40000000f00 */
[----:B------:R-:W-:Y:S01]  /*47080*/  LOP3.LUT R160, R160, R87, RZ, 0x3c, !PT ;  /* 0x00000057a0a07212 */ /* 0x000fe200078e3cff */
[----:B------:R-:W-:Y:S02]  /*47090*/  IMAD.MOV.U32 R93, RZ, RZ, R23 ;  /* 0x000000ffff5d7224 */ /* 0x000fe400078e0017 */
[--C-:B------:R-:W-:Y:S02]  /*470a0*/  IMAD.MOV.U32 R92, RZ, RZ, R66.reuse ;  /* 0x000000ffff5c7224 */ /* 0x100fe400078e0042 */
[----:B------:R-:W-:Y:S02]  /*470b0*/  IMAD.MOV.U32 R87, RZ, RZ, R21 ;  /* 0x000000ffff577224 */ /* 0x000fe400078e0015 */
[----:B------:R-:W-:Y:S02]  /*470c0*/  IMAD.MOV.U32 R97, RZ, RZ, R25 ;  /* 0x000000ffff617224 */ /* 0x000fe400078e0019 */
[----:B------:R-:W-:Y:S02]  /*470d0*/  IMAD.MOV.U32 R96, RZ, RZ, R66 ;  /* 0x000000ffff607224 */ /* 0x000fe400078e0042 */
[----:B------:R-:W-:-:S02]  /*470e0*/  IMAD.MOV.U32 R91, RZ, RZ, R23 ;  /* 0x000000ffff5b7224 */ /* 0x000fc400078e0017 */
[--C-:B------:R-:W-:Y:S01]  /*470f0*/  IMAD.MOV.U32 R90, RZ, RZ, R66.reuse ;  /* 0x000000ffff5a7224 */ /* 0x100fe200078e0042 */
[----:B------:R-:W5:Y:S01]  /*47100*/  TEX.LL RZ, R80, R88, R0, UR10, 2D, 0x3 ;  /* 0x28ff0a0058507f60 */ /* 0x000f6200089e03ff */
[----:B------:R-:W-:Y:S01]  /*47110*/  TEX.LL RZ, R82, R92, R0, UR10, 2D, 0x3 ;  /* 0x28ff0a005c527f60 */ /* 0x000fe200089e03ff */
[----:B------:R-:W5:Y:S01]  /*47120*/  TEX.LL RZ, R86, R86, R0, UR6, 2D, 0x1 ;  /* 0x28ff060056567f60 */ /* 0x000f6200089e01ff */
[----:B------:R-:W-:Y:S01]  /*47130*/  TEX.LL RZ, R84, R96, R0, UR10, 2D, 0x3 ;  /* 0x28ff0a0060547f60 */ /* 0x000fe200089e03ff */
[----:B------:R-:W5:Y:S01]  /*47140*/  TEX.LL RZ, R87, R90, R0, UR6, 2D, 0x1 ;  /* 0x28ff06005a577f60 */ /* 0x000f6200089e01ff */
[----:B------:R-:W-:Y:S02]  /*47150*/  IMAD.MOV.U32 R95, RZ, RZ, R25 ;  /* 0x000000ffff5f7224 */ /* 0x000fe400078e0019 */
[----:B------:R-:W-:-:S04]  /*47160*/  IMAD.MOV.U32 R94, RZ, RZ, R66 ;  /* 0x000000ffff5e7224 */ /* 0x000fc800078e0042 */
[----:B------:R0:W5:Y:S02]  /*47170*/  TEX.LL RZ, R88, R94, R0, UR6, 2D, 0x1 ;  /* 0x28ff06005e587f60 */ /* 0x00016400089e01ff */
[----:B0-----:R-:W-:Y:S02]  /*47180*/  LOP3.LUT R94, R184, R185, RZ, 0x3c, !PT ;  /* 0x000000b9b85e7212 */ /* 0x001fe400078e3cff */
[----:B---3--:R-:W-:-:S04]  /*47190*/  LOP3.LUT R69, R69, R231, RZ, 0x3c, !PT ;  /* 0x000000e745457212 */ /* 0x008fc800078e3cff */
[----:B------:R0:W-:Y:S02]  /*471a0*/  POPC R121, R69 ;  /* 0x0000004500797309 */ /* 0x0001e40000000000 */
[----:B0-----:R-:W-:Y:S02]  /*471b0*/  IMAD.IADD R69, R192, 0x1, R197 ;  /* 0x00000001c0457824 */ /* 0x001fe400078e02c5 */
[----:B------:R-:W2:Y:S04]  /*471c0*/  LDL.LU R197, [R1+0x800] ;  /* 0x0008000001c57983 */ /* 0x000ea80000300800 */
[----:B------:R-:W2:Y:S04]  /*471d0*/  LDL.LU R192, [R1+0xb58] ;  /* 0x000b580001c07983 */ /* 0x000ea80000300800 */
[----:B------:R-:W3:Y:S04]  /*471e0*/  LDL.LU R185, [R1+0x7ec] ;  /* 0x0007ec0001b97983 */ /* 0x000ee80000300800 */
[----:B------:R-:W3:Y:S04]  /*471f0*/  LDL.LU R184, [R1+0xb54] ;  /* 0x000b540001b87983 */ /* 0x000ee80000300800 */
[----:B------:R-:W3:Y:S04]  /*47200*/  LDL.LU R135, [R1+0x40c] ;  /* 0x00040c0001877983 */ /* 0x000ee80000300800 */
[----:B------:R-:W3:Y:S04]  /*47210*/  LDL.LU R134, [R1+0x410] ;  /* 0x0004100001867983 */ /* 0x000ee80000300800 */
[----:B------:R-:W3:Y:S04]  /*47220*/  LDL.LU R133, [R1+0x7e8] ;  /* 0x0007e80001857983 */ /* 0x000ee80000300800 */
[----:B------:R-:W3:Y:S01]  /*47230*/  LDL.LU R231, [R1+0xb50] ;  /* 0x000b500001e77983 */ /* 0x000ee20000300800 */
[----:B------:R-:W-:-:S03]  /*47240*/  LOP3.LUT R130, R130, R236, RZ, 0x3c, !PT ;  /* 0x000000ec82827212 */ /* 0x000fc600078e3cff */
[----:B------:R-:W3:Y:S04]  /*47250*/  LDL.LU R52, [R1+0x404] ;  /* 0x0004040001347983 */ /* 0x000ee80000300800 */
[----:B------:R-:W3:Y:S04]  /*47260*/  LDL.LU R218, [R1+0x408] ;  /* 0x0004080001da7983 */ /* 0x000ee80000300800 */
[----:B------:R-:W3:Y:S01]  /*47270*/  LDL.LU R132, [R1+0x940] ;  /* 0x0009400001847983 */ /* 0x000ee20000300800 */
[----:B------:R0:W-:Y:S03]  /*47280*/  POPC R237, R131 ;  /* 0x0000008300ed7309 */ /* 0x0001e60000000000 */
[----:B------:R-:W3:Y:S01]  /*47290*/  LDL.LU R119, [R1+0xb0] ;  /* 0x0000b00001777983 */ /* 0x000ee20000300800 */
[----:B------:R-:W-:-:S04]  /*472a0*/  VABSDIFF.U32 R251, R227, R229, RZ ;  /* 0x000000e5e3fb7214 */ /* 0x000fc800000e00ff */
[----:B------:R1:W-:Y:S08]  /*472b0*/  POPC R236, R130 ;  /* 0x0000008200ec7309 */ /* 0x0003f00000000000 */
[----:B------:R1:W-:Y:S01]  /*472c0*/  POPC R245, R127 ;  /* 0x0000007f00f57309 */ /* 0x0003e20000000000 */
[----:B0-----:R-:W3:Y:S04]  /*472d0*/  LDL.LU R131, [R1+0x7cc] ;  /* 0x0007cc0001837983 */ /* 0x001ee80000300800 */
[----:B------:R-:W3:Y:S04]  /*472e0*/  LDL.LU R229, [R1+0xb4c] ;  /* 0x000b4c0001e57983 */ /* 0x000ee80000300800 */
[----:B-1----:R-:W3:Y:S04]  /*472f0*/  LDL.LU R130, [R1+0x3fc] ;  /* 0x0003fc0001827983 */ /* 0x002ee80000300800 */
[----:B------:R-:W3:Y:S04]  /*47300*/  LDL.LU R129, [R1+0x400] ;  /* 0x0004000001817983 */ /* 0x000ee80000300800 */
[----:B------:R-:W3:Y:S04]  /*47310*/  LDL.LU R214, [R1+0x7c8] ;  /* 0x0007c80001d67983 */ /* 0x000ee80000300800 */
        /* <DEDUP_REMOVED lines=12> */
[----:B------:R-:W-:-:S03]  /*473e0*/  VABSDIFF.U32 R250, R217, R219, RZ ;  /* 0x000000dbd9fa7214 */ /* 0x000fc600000e00ff */
[----:B------:R-:W3:Y:S04]  /*473f0*/  LDL.LU R208, [R1+0x3e0] ;  /* 0x0003e00001d07983 */ /* 0x000ee80000300800 */
[----:B------:R-:W3:Y:S01]  /*47400*/  LDL.LU R219, [R1+0x7bc] ;  /* 0x0007bc0001db7983 */ /* 0x000ee20000300800 */
[----:B------:R-:W-:-:S03]  /*47410*/  IMAD.IADD R89, R213, 0x1, R215 ;  /* 0x00000001d5597824 */ /* 0x000fc600078e02d7 */
[----:B------:R-:W3:Y:S04]  /*47420*/  LDL.LU R217, [R1+0xb38] ;  /* 0x000b380001d97983 */ /* 0x000ee80000300800 */
[----:B------:R-:W3:Y:S01]  /*47430*/  LDL.LU R215, [R1+0x950] ;  /* 0x0009500001d77983 */ /* 0x000ee20000300800 */
[----:B------:R-:W-:-:S03]  /*47440*/  VABSDIFF.U32 R249, R198, R205, RZ ;  /* 0x000000cdc6f97214 */ /* 0x000fc600000e00ff */
[----:B------:R-:W3:Y:S04]  /*47450*/  LDL.LU R213, [R1+0xa8] ;  /* 0x0000a80001d57983 */ /* 0x000ee80000300800 */
[----:B------:R-:W3:Y:S04]  /*47460*/  LDL.LU R205, [R1+0x7b8] ;  /* 0x0007b80001cd7983 */ /* 0x000ee80000300800 */
[----:B------:R-:W3:Y:S01]  /*47470*/  LDL.LU R198, [R1+0xb3c] ;  /* 0x000b3c0001c67983 */ /* 0x000ee20000300800 */
[----:B------:R-:W-:Y:S01]  /*47480*/  IMAD.IADD R93, R188, 0x1, R189 ;  /* 0x00000001bc5d7824 */ /* 0x000fe200078e02bd */
[----:B--2---:R-:W-:-:S02]  /*47490*/  VABSDIFF.U32 R248, R192, R197, RZ ;  /* 0x000000c5c0f87214 */ /* 0x004fc400000e00ff */
[----:B------:R-:W2:Y:S04]  /*474a0*/  LDL.LU R197, [R1+0xb80] ;  /* 0x000b800001c57983 */ /* 0x000ea80000300800 */
[----:B------:R-:W2:Y:S04]  /*474b0*/  LDL.LU R192, [R1+0x7b4] ;  /* 0x0007b40001c07983 */ /* 0x000ea80000300800 */
[----:B------:R-:W2:Y:S01]  /*474c0*/  LDL.LU R189, [R1+0xb34] ;  /* 0x000b340001bd7983 */ /* 0x000ea20000300800 */
[----:B---3--:R-:W-:-:S03]  /*474d0*/  VABSDIFF.U32 R247, R184, R185, RZ ;  /* 0x000000b9b8f77214 */ /* 0x008fc600000e00ff */
[----:B------:R-:W3:Y:S04]  /*474e0*/  LDL.LU R188, [R1+0x960] ;  /* 0x0009600001bc7983 */ /* 0x000ee80000300800 */
[----:B------:R-:W3:Y:S04]  /*474f0*/  LDL.LU R185, [R1+0x7b0] ;  /* 0x0007b00001b97983 */ /* 0x000ee80000300800 */
[----:B------:R-:W3:Y:S01]  /*47500*/  LDL.LU R184, [R1+0xb30] ;  /* 0x000b300001b87983 */ /* 0x000ee20000300800 */
[----:B------:R-:W0:Y:S08]  /*47510*/  POPC R120, R120 ;  /* 0x0000007800787309 */ /* 0x000e300000000000 */
[----:B------:R0:W-:Y:S01]  /*47520*/  POPC R2, R140 ;  /* 0x0000008c00027309 */ /* 0x0001e20000000000 */
[----:B------:R-:W3:Y:S01]  /*47530*/  LDL.LU R151, [R1+0x774] ;  /* 0x0007740001977983 */ /* 0x000ee20000300800 */
[----:B0-----:R-:W-:-:S04]  /*47540*/  IMAD.IADD R140, R120, 0x1, R121 ;  /* 0x00000001788c7824 */ /* 0x001fc800078e0279 */
[----:B------:R-:W-:Y:S02]  /*47550*/  IMAD R140, R140, 0x9, R122 ;  /* 0x000000098c8c7824 */ /* 0x000fe400078e027a */
[----:B------:R-:W-:Y:S01]  /*47560*/  IMAD.IADD R95, R125, 0x1, R126 ;  /* 0x000000017d5f7824 */ /* 0x000fe200078e027e */
[----:B------:R-:W-:-:S04]  /*47570*/  DEPBAR.LE SB5, 0xd ;  /* 0x0000d3400000791a */ /* 0x000fc80000000000 */
[----:B------:R-:W-:Y:S02]  /*47580*/  LOP3.LUT R125, R123, 0xff, RZ, 0xc0, !PT ;  /* 0x000000ff7b7d7812 */ /* 0x000fe400078ec0ff */
[----:B------:R-:W-:Y:S01]  /*47590*/  LOP3.LUT R124, R124, R246, RZ, 0x3c, !PT ;  /* 0x000000f67c7c7212 */ /* 0x000fe200078e3cff */
[----:B------:R-:W-:Y:S01]  /*475a0*/  IMAD.IADD R96, R127, 0x1, R128 ;  /* 0x000000017f607824 */ /* 0x000fe200078e0280 */
[----:B------:R-:W-:Y:S08]  /*475b0*/  POPC R4, R145 ;  /* 0x0000009100047309 */ /* 0x000ff00000000000 */
[----:B------:R0:W-:Y:S08]  /*475c0*/  POPC R121, R124 ;  /* 0x0000007c00797309 */ /* 0x0001f00000000000 */
[----:B------:R1:W-:Y:S08]  /*475d0*/  POPC R216, R138 ;  /* 0x0000008a00d87309 */ /* 0x0003f00000000000 */
[----:B------:R3:W-:Y:S08]  /*475e0*/  POPC R6, R143 ;  /* 0x0000008f00067309 */ /* 0x0007f00000000000 */
[----:B------:R3:W-:Y:S01]  /*475f0*/  POPC R210, R141 ;  /* 0x0000008d00d27309 */ /* 0x0007e20000000000 */
[----:B0-----:R-:W-:-:S07]  /*47600*/  LOP3.LUT R124, R213, R215, RZ, 0x3c, !PT ;  /* 0x000000d7d57c7212 */ /* 0x001fce00078e3cff */
[----:B------:R0:W-:Y:S01]  /*47610*/  POPC R36, R139 ;  /* 0x0000008b00247309 */ /* 0x0001e20000000000 */
[----:B------:R-:W-:-:S07]  /*47620*/  LOP3.LUT R119, R119, R132, RZ, 0x3c, !PT ;  /* 0x0000008477777212 */ /* 0x000fce00078e3cff */
[----:B------:R0:W-:Y:S01]  /*47630*/  POPC R220, R136 ;  /* 0x0000008800dc7309 */ /* 0x0001e20000000000 */
[----:B------:R-:W-:Y:S01]  /*47640*/  VABSDIFF.U32 R229, R229, R131, RZ ;  /* 0x00000083e5e57214 */ /* 0x000fe200000e00ff */
[----:B------:R-:W-:Y:S02]  /*47650*/  IMAD.IADD R92, R134, 0x1, R135 ;  /* 0x00000001865c7824 */ /* 0x000fe400078e0287 */
[----:B------:R-:W-:Y:S02]  /*47660*/  IMAD.IADD R123, R209, 0x1, R211 ;  /* 0x00000001d17b7824 */ /* 0x000fe400078e02d3 */
[----:B------:R-:W-:Y:S01]  /*47670*/  IMAD.IADD R97, R129, 0x1, R130 ;  /* 0x0000000181617824 */ /* 0x000fe200078e0282 */
[----:B------:R-:W-:Y:S01]  /*47680*/  VABSDIFF.U32 R231, R231, R133, RZ ;  /* 0x00000085e7e77214 */ /* 0x000fe200000e00ff */
[----:B------:R-:W-:Y:S01]  /*47690*/  IMAD.IADD R126, R186, 0x1, R187 ;  /* 0x00000001ba7e7824 */ /* 0x000fe200078e02bb */
[----:B------:R-:W-:Y:S02]  /*476a0*/  IADD3 R91, PT, PT, R218, R52, RZ ;  /* 0x00000034da5b7210 */ /* 0x000fe40007ffe0ff */
[----:B------:R-:W-:-:S02]  /*476b0*/  VABSDIFF.U32 R227, R227, R214, RZ ;  /* 0x000000d6e3e37214 */ /* 0x000fc400000e00ff */
[----:B------:R-:W-:Y:S02]  /*476c0*/  VABSDIFF.U32 R225, R225, R212, RZ ;  /* 0x000000d4e1e17214 */ /* 0x000fe400000e00ff */
[----:B------:R-:W-:Y:S02]  /*476d0*/  VABSDIFF.U32 R223, R223, R233, RZ ;  /* 0x000000e9dfdf7214 */ /* 0x000fe400000e00ff */
[----:B------:R-:W-:Y:S02]  /*476e0*/  IADD3 R120, PT, PT, R221, R208, RZ ;  /* 0x000000d0dd787210 */ /* 0x000fe40007ffe0ff */
[----:B------:R-:W-:Y:S02]  /*476f0*/  VABSDIFF.U32 R221, R217, R219, RZ ;  /* 0x000000dbd9dd7214 */ /* 0x000fe400000e00ff */
[----:B------:R-:W-:Y:S01]  /*47700*/  VABSDIFF.U32 R219, R198, R205, RZ ;  /* 0x000000cdc6db7214 */ /* 0x000fe200000e00ff */
[----:B------:R-:W-:Y:S01]  /*47710*/  IMAD.IADD R122, R193, 0x1, R196 ;  /* 0x00000001c17a7824 */ /* 0x000fe200078e02c4 */
[----:B--2---:R-:W-:-:S05]  /*47720*/  VABSDIFF.U32 R125, R197, R125, RZ ;  /* 0x0000007dc57d7214 */ /* 0x004fca00000e00ff */
[----:B------:R-:W-:Y:S01]  /*47730*/  IMAD.IADD R140, R140, 0x1, R125 ;  /* 0x000000018c8c7824 */ /* 0x000fe200078e027d */
[----:B------:R-:W-:Y:S02]  /*47740*/  IADD3 R125, PT, PT, R182, R183, RZ ;  /* 0x000000b7b67d7210 */ /* 0x000fe40007ffe0ff */
        /* <DEDUP_REMOVED lines=10> */
[----:B-1----:R-:W2:Y:S04]  /*477f0*/  LDL.LU R138, [R1+0x3ac] ;  /* 0x0003ac00018a7983 */ /* 0x002ea80000300800 */
[----:B------:R-:W2:Y:S01]  /*47800*/  LDL.LU R127, [R1+0x3b0] ;  /* 0x0003b000017f7983 */ /* 0x000ea20000300800 */
[----:B---3--:R-:W-:-:S03]  /*47810*/  VABSDIFF.U32 R215, R184, R185, RZ ;  /* 0x000000b9b8d77214 */ /* 0x008fc600000e00ff */
[----:B------:R-:W3:Y:S04]  /*47820*/  LDL.LU R143, [R1+0x768] ;  /* 0x00076800018f7983 */ /* 0x000ee80000300800 */
[----:B------:R-:W3:Y:S04]  /*47830*/  LDL.LU R185, [R1+0xb20] ;  /* 0x000b200001b97983 */ /* 0x000ee80000300800 */
[----:B------:R-:W3:Y:S04]  /*47840*/  LDL.LU R144, [R1+0x2ac] ;  /* 0x0002ac0001907983 */ /* 0x000ee80000300800 */
[----:B------:R-:W3:Y:S04]  /*47850*/  LDL.LU R141, [R1+0x3a8] ;  /* 0x0003a800018d7983 */ /* 0x000ee80000300800 */
[----:B------:R-:W3:Y:S04]  /*47860*/  LDL.LU R142, [R1+0x764] ;  /* 0x00076400018e7983 */ /* 0x000ee80000300800 */
        /* <DEDUP_REMOVED lines=21> */
[----:B------:R-:W-:-:S04]  /*479c0*/  DEPBAR.LE SB5, 0xc ;  /* 0x0000d3000000791a */ /* 0x000fc80000000000 */
[----:B------:R-:W-:Y:S01]  /*479d0*/  LOP3.LUT R70, R70, R188, RZ, 0x3c, !PT ;  /* 0x000000bc46467212 */ /* 0x000fe200078e3cff */
        /* <DEDUP_REMOVED lines=9> */
[----:B------:R-:W-:Y:S08]  /*47a70*/  POPC R137, R70 ;  /* 0x0000004600897309 */ /* 0x000ff00000000000 */
[----:B------:R0:W-:Y:S01]  /*47a80*/  POPC R53, R160 ;  /* 0x000000a000357309 */ /* 0x0001e20000000000 */
[----:B------:R-:W-:-:S07]  /*47a90*/  LOP3.LUT R45, R156, R45, RZ, 0x3c, !PT ;  /* 0x0000002d9c2d7212 */ /* 0x000fce00078e3cff */
[----:B------:R-:W-:Y:S08]  /*47aa0*/  POPC R51, R159 ;  /* 0x0000009f00337309 */ /* 0x000ff00000000000 */
[----:B------:R-:W-:Y:S01]  /*47ab0*/  POPC R49, R158 ;  /* 0x0000009e00317309 */ /* 0x000fe20000000000 */
[----:B------:R-:W-:Y:S02]  /*47ac0*/  LOP3.LUT R47, R157, R47, RZ, 0x3c, !PT ;  /* 0x0000002f9d2f7212 */ /* 0x000fe400078e3cff */
[----:B------:R-:W-:Y:S01]  /*47ad0*/  LOP3.LUT R43, R155, R43, RZ, 0x3c, !PT ;  /* 0x0000002b9b2b7212 */ /* 0x000fe200078e3cff */
[----:B0-----:R-:W3:Y:S01]  /*47ae0*/  LDL.LU R160, [R1+0x968] ;  /* 0x0009680001a07983 */ /* 0x001ee20000300800 */
[----:B------:R-:W-:-:S02]  /*47af0*/  LOP3.LUT R41, R154, R41, RZ, 0x3c, !PT ;  /* 0x000000299a297212 */ /* 0x000fc400078e3cff */
[----:B------:R-:W-:Y:S02]  /*47b00*/  LOP3.LUT R39, R153, R39, RZ, 0x3c, !PT ;  /* 0x0000002799277212 */ /* 0x000fe400078e3cff */
[----:B------:R-:W-:Y:S02]  /*47b10*/  LOP3.LUT R37, R152, R37, RZ, 0x3c, !PT ;  /* 0x0000002598257212 */ /* 0x000fe400078e3cff */
[----:B--2---:R-:W-:Y:S01]  /*47b20*/  LOP3.LUT R71, R71, R147, RZ, 0x3c, !PT ;  /* 0x0000009347477212 */ /* 0x004fe200078e3cff */
[----:B------:R-:W-:-:S03]  /*47b30*/  IMAD.IADD R127, R127, 0x1, R138 ;  /* 0x000000017f7f7824 */ /* 0x000fc600078e028a */
[----:B------:R0:W1:Y:S01]  /*47b40*/  POPC R138, R71 ;  /* 0x00000047008a7309 */ /* 0x0000620000000000 */
[----:B---3--:R-:W-:Y:S01]  /*47b50*/  VABSDIFF.U32 R184, R184, R142, RZ ;  /* 0x0000008eb8b87214 */ /* 0x008fe200000e00ff */
[----:B0-----:R-:W-:Y:S02]  /*47b60*/  IMAD.IADD R71, R141, 0x1, R144 ;  /* 0x000000018d477824 */ /* 0x001fe400078e0290 */
[----:B------:R-:W2:Y:S04]  /*47b70*/  LDL.LU R141, [R1+0x98] ;  /* 0x00009800018d7983 */ /* 0x000ea80000300800 */
[----:B------:R-:W3:Y:S01]  /*47b80*/  LDL.LU R159, [R1+0x744] ;  /* 0x00074400019f7983 */ /* 0x000ee20000300800 */
[----:B-1----:R-:W-:Y:S02]  /*47b90*/  IMAD.IADD R156, R137, 0x1, R138 ;  /* 0x00000001899c7824 */ /* 0x002fe400078e028a */
[----:B------:R-:W-:-:S02]  /*47ba0*/  IMAD.IADD R137, R190, 0x1, R191 ;  /* 0x00000001be897824 */ /* 0x000fc400078e02bf */
[----:B------:R-:W3:Y:S04]  /*47bb0*/  LDL.LU R190, [R1+0xafc] ;  /* 0x000afc0001be7983 */ /* 0x000ee80000300800 */
[----:B------:R-:W2:Y:S04]  /*47bc0*/  LDL.LU R158, [R1+0x50] ;  /* 0x00005000019e7983 */ /* 0x000ea80000300800 */
[----:B------:R-:W2:Y:S04]  /*47bd0*/  LDL.LU R157, [R1+0x1ac] ;  /* 0x0001ac00019d7983 */ /* 0x000ea80000300800 */
[----:B------:R-:W3:Y:S04]  /*47be0*/  LDL.LU R142, [R1+0xb90] ;  /* 0x000b9000018e7983 */ /* 0x000ee80000300800 */
[----:B------:R-:W2:Y:S04]  /*47bf0*/  LDL.LU R155, [R1+0x740] ;  /* 0x00074000019b7983 */ /* 0x000ea80000300800 */
[----:B------:R-:W2:Y:S04]  /*47c00*/  LDL.LU R191, [R1+0xaf8] ;  /* 0x000af80001bf7983 */ /* 0x000ea80000300800 */
[----:B------:R-:W2:Y:S04]  /*47c10*/  LDL.LU R154, [R1+0x4c] ;  /* 0x00004c00019a7983 */ /* 0x000ea80000300800 */
[----:B------:R-:W2:Y:S01]  /*47c20*/  LDL.LU R153, [R1+0x1a8] ;  /* 0x0001a80001997983 */ /* 0x000ea20000300800 */
[----:B------:R-:W-:Y:S01]  /*47c30*/  VABSDIFF.U32 R182, R182, R151, RZ ;  /* 0x00000097b6b67214 */ /* 0x000fe200000e00ff */
[----:B------:R-:W-:-:S02]  /*47c40*/  IMAD.IADD R130, R130, 0x1, R134 ;  /* 0x0000000182827824 */ /* 0x000fc400078e0286 */
[----:B------:R-:W2:Y:S01]  /*47c50*/  LDL.LU R152, [R1+0x978] ;  /* 0x0009780001987983 */ /* 0x000ea20000300800 */
[----:B------:R-:W-:-:S03]  /*47c60*/  IMAD.IADD R134, R206, 0x1, R207 ;  /* 0x00000001ce867824 */ /* 0x000fc600078e02cf */
[----:B------:R-:W2:Y:S01]  /*47c70*/  LDL.LU R151, [R1+0x73c] ;  /* 0x00073c0001977983 */ /* 0x000ea20000300800 */
[----:B------:R-:W-:-:S03]  /*47c80*/  IMAD.IADD R70, R149, 0x1, R150 ;  /* 0x0000000195467824 */ /* 0x000fc600078e0296 */
[----:B------:R-:W2:Y:S01]  /*47c90*/  LDL.LU R206, [R1+0xaf4] ;  /* 0x000af40001ce7983 */ /* 0x000ea20000300800 */
[----:B------:R-:W-:-:S03]  /*47ca0*/  VABSDIFF.U32 R185, R185, R143, RZ ;  /* 0x0000008fb9b97214 */ /* 0x000fc600000e00ff */
[----:B------:R-:W2:Y:S04]  /*47cb0*/  LDL.LU R150, [R1+0x48] ;  /* 0x0000480001967983 */ /* 0x000ea80000300800 */
[----:B------:R-:W2:Y:S01]  /*47cc0*/  LDL.LU R143, [R1+0x1a4] ;  /* 0x0001a400018f7983 */ /* 0x000ea20000300800 */
[----:B------:R-:W-:-:S03]  /*47cd0*/  VABSDIFF.U32 R188, R188, R205, RZ ;  /* 0x000000cdbcbc7214 */ /* 0x000fc600000e00ff */
[----:B------:R-:W2:Y:S01]  /*47ce0*/  LDL.LU R149, [R1+0x738] ;  /* 0x0007380001957983 */ /* 0x000ea20000300800 */
[----:B------:R-:W-:-:S03]  /*47cf0*/  VABSDIFF.U32 R183, R183, R148, RZ ;  /* 0x00000094b7b77214 */ /* 0x000fc600000e00ff */
[----:B------:R-:W2:Y:S04]  /*47d00*/  LDL.LU R205, [R1+0xaf0] ;  /* 0x000af00001cd7983 */ /* 0x000ea80000300800 */
[----:B------:R-:W2:Y:S01]  /*47d10*/  LDL.LU R148, [R1+0x44] ;  /* 0x0000440001947983 */ /* 0x000ea20000300800 */
[----:B------:R-:W-:-:S03]  /*47d20*/  IMAD.IADD R128, R128, 0x1, R146 ;  /* 0x0000000180807824 */ /* 0x000fc600078e0292 */
        /* <DEDUP_REMOVED lines=10> */
[----:B------:R-:W-:-:S03]  /*47dd0*/  IADD3 R131, PT, PT, R131, R136, RZ ;  /* 0x0000008883837210 */ /* 0x000fc60007ffe0ff */
[----:B------:R-:W2:Y:S01]  /*47de0*/  LDL.LU R218, [R1+0x730] ;  /* 0x0007300001da7983 */ /* 0x000ea20000300800 */
[----:B------:R-:W-:Y:S02]  /*47df0*/  LOP3.LUT R132, R132, R139, RZ, 0x3c, !PT ;  /* 0x0000008b84847212 */ /* 0x000fe400078e3cff */
[----:B------:R-:W-:Y:S01]  /*47e00*/  LOP3.LUT R136, R212, R214, RZ, 0x3c, !PT ;  /* 0x000000d6d4887212 */ /* 0x000fe200078e3cff */
[----:B------:R-:W2:Y:S01]  /*47e10*/  LDL.LU R193, [R1+0xae8] ;  /* 0x000ae80001c17983 */ /* 0x000ea20000300800 */
[----:B------:R-:W-:-:S03]  /*47e20*/  LOP3.LUT R139, R196, R197, RZ, 0x3c, !PT ;  /* 0x000000c5c48b7212 */ /* 0x000fc600078e3cff */
[----:B------:R-:W2:Y:S01]  /*47e30*/  LDL.LU R214, [R1+0x3c] ;  /* 0x00003c0001d67983 */ /* 0x000ea20000300800 */
[----:B------:R-:W-:-:S03]  /*47e40*/  IMAD.IADD R138, R194, 0x1, R195 ;  /* 0x00000001c28a7824 */ /* 0x000fc600078e02c3 */
[----:B------:R-:W2:Y:S04]  /*47e50*/  LDL.LU R196, [R1+0x72c] ;  /* 0x00072c0001c47983 */ /* 0x000ea80000300800 */
[----:B------:R-:W2:Y:S01]  /*47e60*/  LDL.LU R195, [R1+0xae4] ;  /* 0x000ae40001c37983 */ /* 0x000ea20000300800 */
[----:B------:R-:W-:Y:S01]  /*47e70*/  VABSDIFF.U32 R211, R211, R135, RZ ;  /* 0x00000087d3d37214 */ /* 0x000fe200000e00ff */
[----:B------:R-:W-:Y:S02]  /*47e80*/  IMAD.IADD R135, R233, 0x1, R246 ;  /* 0x00000001e9877824 */ /* 0x000fe400078e02f6 */
[----:B------:R-:W2:Y:S04]  /*47e90*/  LDL.LU R212, [R1+0x188] ;  /* 0x0001880001d47983 */ /* 0x000ea80000300800 */
[----:B------:R-:W2:Y:S04]  /*47ea0*/  LDL.LU R246, [R1+0x18c] ;  /* 0x00018c0001f67983 */ /* 0x000ea80000300800 */
[----:B------:R-:W2:Y:S01]  /*47eb0*/  LDL.LU R233, [R1+0x728] ;  /* 0x0007280001e97983 */ /* 0x000ea20000300800 */
[----:B------:R-:W-:-:S02]  /*47ec0*/  VABSDIFF.U32 R187, R187, R133, RZ ;  /* 0x00000085bbbb7214 */ /* 0x000fc400000e00ff */
[----:B------:R-:W-:Y:S01]  /*47ed0*/  VABSDIFF.U32 R209, R209, R208, RZ ;  /* 0x000000d0d1d17214 */ /* 0x000fe200000e00ff */
[----:B------:R-:W2:Y:S01]  /*47ee0*/  LDL.LU R194, [R1+0xae0] ;  /* 0x000ae00001c27983 */ /* 0x000ea20000300800 */
[----:B------:R-:W-:-:S03]  /*47ef0*/  IADD3 R133, PT, PT, R203, R204, RZ ;  /* 0x000000cccb857210 */ /* 0x000fc60007ffe0ff */
[----:B------:R-:W2:Y:S04]  /*47f00*/  LDL.LU R208, [R1+0x180] ;  /* 0x0001800001d07983 */ /* 0x000ea80000300800 */
[----:B------:R-:W2:Y:S01]  /*47f10*/  LDL.LU R204, [R1+0x96c] ;  /* 0x00096c0001cc7983 */ /* 0x000ea20000300800 */
[----:B------:R-:W-:-:S03]  /*47f20*/  VABSDIFF.U32 R189, R189, R198, RZ ;  /* 0x000000c6bdbd7214 */ /* 0x000fc600000e00ff */
[----:B------:R-:W2:Y:S04]  /*47f30*/  LDL.LU R203, [R1+0x9c] ;  /* 0x00009c0001cb7983 */ /* 0x000ea80000300800 */
[----:B------:R-:W2:Y:S04]  /*47f40*/  LDL.LU R198, [R1+0x724] ;  /* 0x0007240001c67983 */ /* 0x000ea80000300800 */
[----:B------:R-:W2:Y:S01]  /*47f50*/  LDL.LU R197, [R1+0xadc] ;  /* 0x000adc0001c57983 */ /* 0x000ea20000300800 */
[----:B------:R-:W-:-:S04]  /*47f60*/  DEPBAR.LE SB5, 0xb ;  /* 0x0000d2c00000791a */ /* 0x000fc80000000000 */
[----:B------:R-:W-:-:S04]  /*47f70*/  LOP3.LUT R67, R67, 0xff, RZ, 0xc0, !PT ;  /* 0x000000ff43437812 */ /* 0x000fc800078ec0ff */
[----:B---3--:R-:W-:Y:S02]  /*47f80*/  VABSDIFF.U32 R142, R142, R67, RZ ;  /* 0x000000438e8e7214 */ /* 0x008fe400000e00ff */
[----:B--2---:R-:W-:Y:S01]  /*47f90*/  IADD3 R67, PT, PT, R153, R154, RZ ;  /* 0x0000009a99437210 */ /* 0x004fe20007ffe0ff */
[----:B------:R-:W-:-:S04]  /*47fa0*/  DEPBAR.LE SB5, 0xa ;  /* 0x0000d2800000791a */ /* 0x000fc80000000000 */
[----:B------:R-:W-:-:S04]  /*47fb0*/  LOP3.LUT R72, R72, R152, RZ, 0x3c, !PT ;  /* 0x0000009848487212 */ /* 0x000fc800078e3cff */
[----:B------:R0:W-:Y:S02]  /*47fc0*/  POPC R154, R72 ;  /* 0x00000048009a7309 */ /* 0x0001e40000000000 */
[----:B0-----:R-:W-:Y:S01]  /*47fd0*/  IMAD.IADD R72, R144, 0x1, R145 ;  /* 0x0000000190487824 */ /* 0x001fe200078e0291 */
[----:B------:R-:W-:Y:S02]  /*47fe0*/  IADD3 R145, PT, PT, R201, R214, RZ ;  /* 0x000000d6c9917210 */ /* 0x000fe40007ffe0ff */
[----:B------:R-:W2:Y:S01]  /*47ff0*/  LDL.LU R201, [R1+0x720] ;  /* 0x0007200001c97983 */ /* 0x000ea20000300800 */
[----:B------:R-:W-:-:S03]  /*48000*/  VABSDIFF.U32 R195, R195, R196, RZ ;  /* 0x000000c4c3c37214 */ /* 0x000fc600000e00ff */
[----:B------:R-:W2:Y:S01]  /*48010*/  LDL.LU R196, [R1+0xad8] ;  /* 0x000ad80001c47983 */ /* 0x000ea20000300800 */
[----:B------:R-:W-:Y:S02]  /*48020*/  LOP3.LUT R73, R73, R52, RZ, 0x3c, !PT ;  /* 0x0000003449497212 */ /* 0x000fe400078e3cff */
[----:B------:R-:W-:Y:S02]  /*48030*/  VABSDIFF.U32 R191, R191, R155, RZ ;  /* 0x0000009bbfbf7214 */ /* 0x000fe400000e00ff */
[----:B------:R-:W-:Y:S01]  /*48040*/  VABSDIFF.U32 R205, R205, R149, RZ ;  /* 0x00000095cdcd7214 */ /* 0x000fe200000e00ff */
[----:B------:R0:W1:Y:S01]  /*48050*/  POPC R155, R73 ;  /* 0x00000049009b7309 */ /* 0x0000620000000000 */
[----:B------:R-:W-:-:S07]  /*48060*/  VABSDIFF.U32 R192, R192, R146, RZ ;  /* 0x00000092c0c07214 */ /* 0x000fce00000e00ff */
[----:B------:R3:W-:Y:S01]  /*48070*/  POPC R61, R164 ;  /* 0x000000a4003d7309 */ /* 0x0007e20000000000 */
[----:B------:R-:W-:Y:S02]  /*48080*/  LOP3.LUT R149, R203, R204, RZ, 0x3c, !PT ;  /* 0x000000cccb957212 */ /* 0x000fe400078e3cff */
[----:B------:R-:W-:Y:S01]  /*48090*/  VABSDIFF.U32 R204, R197, R198, RZ ;  /* 0x000000c6c5cc7214 */ /* 0x000fe200000e00ff */
[----:B0-----:R-:W-:Y:S02]  /*480a0*/  IMAD.IADD R73, R238, 0x1, R208 ;  /* 0x00000001ee497824 */ /* 0x001fe400078e02d0 */
[----:B------:R-:W2:Y:S04]  /*480b0*/  LDL.LU R208, [R1+0x150] ;  /* 0x0001500001d07983 */ /* 0x000ea80000300800 */
[----:B------:R-:W2:Y:S04]  /*480c0*/  LDL.LU R238, [R1+0x71c] ;  /* 0x00071c0001ee7983 */ /* 0x000ea80000300800 */
[----:B------:R-:W2:Y:S04]  /*480d0*/  LDL.LU R197, [R1+0xad4] ;  /* 0x000ad40001c57983 */ /* 0x000ea80000300800 */
[----:B------:R-:W2:Y:S04]  /*480e0*/  LDL.LU R168, [R1+0x144] ;  /* 0x0001440001a87983 */ /* 0x000ea80000300800 */
[----:B------:R-:W2:Y:S04]  /*480f0*/  LDL.LU R146, [R1+0x14c] ;  /* 0x00014c0001927983 */ /* 0x000ea80000300800 */
[----:B---3--:R-:W3:Y:S01]  /*48100*/  LDL.LU R164, [R1+0x970] ;  /* 0x0009700001a47983 */ /* 0x008ee20000300800 */
[----:B------:R0:W-:Y:S03]  /*48110*/  POPC R59, R163 ;  /* 0x000000a3003b7309 */ /* 0x0001e60000000000 */
[----:B------:R-:W3:Y:S01]  /*48120*/  LDL.LU R153, [R1+0x90] ;  /* 0x0000900001997983 */ /* 0x000ee20000300800 */
[----:B------:R-:W-:Y:S01]  /*48130*/  IMAD R156, R156, 0x9, R140 ;  /* 0x000000099c9c7824 */ /* 0x000fe200078e028c */
[----:B------:R-:W-:-:S02]  /*48140*/  VABSDIFF.U32 R193, R193, R218, RZ ;  /* 0x000000dac1c17214 */ /* 0x000fc400000e00ff */
[----:B------:R-:W-:Y:S01]  /*48150*/  VABSDIFF.U32 R206, R206, R151, RZ ;  /* 0x00000097cece7214 */ /* 0x000fe200000e00ff */
[----:B0-----:R-:W3:Y:S04]  /*48160*/  LDL.LU R163, [R1+0x718] ;  /* 0x0007180001a37983 */ /* 0x001ee80000300800 */
[----:B------:R-:W3:Y:S04]  /*48170*/  LDL.LU R203, [R1+0xad0] ;  /* 0x000ad00001cb7983 */ /* 0x000ee80000300800 */
[----:B------:R-:W3:Y:S04]  /*48180*/  LDL.LU R152, [R1+0x118] ;  /* 0x0001180001987983 */ /* 0x000ee80000300800 */
[----:B------:R-:W3:Y:S04]  /*48190*/  LDL.LU R52, [R1+0x138] ;  /* 0x0001380001347983 */ /* 0x000ee80000300800 */
[----:B------:R-:W3:Y:S04]  /*481a0*/  LDL.LU R218, [R1+0x714] ;  /* 0x0007140001da7983 */ /* 0x000ee80000300800 */
[----:B------:R-:W3:Y:S01]  /*481b0*/  LDL.LU R198, [R1+0xacc] ;  /* 0x000acc0001c67983 */ /* 0x000ee20000300800 */
[----:B------:R-:W-:-:S03]  /*481c0*/  IMAD.IADD R156, R156, 0x1, R142 ;  /* 0x000000019c9c7824 */ /* 0x000fc600078e028e */
[----:B------:R-:W3:Y:S01]  /*481d0*/  LDL.LU R167, [R1+0x11c] ;  /* 0x00011c0001a77983 */ /* 0x000ee20000300800 */
[----:B------:R0:W-:Y:S01]  /*481e0*/  POPC R57, R162 ;  /* 0x000000a200397309 */ /* 0x0001e20000000000 */
[----:B------:R-:W-:Y:S02]  /*481f0*/  IMAD.IADD R142, R147, 0x1, R148 ;  /* 0x00000001938e7824 */ /* 0x000fe400078e0294 */
[----:B------:R-:W3:Y:S01]  /*48200*/  LDL.LU R151, [R1+0x134] ;  /* 0x0001340001977983 */ /* 0x000ee20000300800 */
[----:B------:R-:W-:Y:S01]  /*48210*/  IMAD.IADD R148, R199, 0x1, R202 ;  /* 0x00000001c7947824 */ /* 0x000fe200078e02ca */
[----:B------:R-:W-:Y:S01]  /*48220*/  VABSDIFF.U32 R190, R190, R159, RZ ;  /* 0x0000009fbebe7214 */ /* 0x000fe200000e00ff */
[----:B------:R-:W-:Y:S02]  /*48230*/  IMAD.IADD R143, R143, 0x1, R150 ;  /* 0x000000018f8f7824 */ /* 0x000fe400078e0296 */
[----:B------:R-:W-:Y:S01]  /*48240*/  IMAD.IADD R140, R157, 0x1, R158 ;  /* 0x000000019d8c7824 */ /* 0x000fe200078e029e */
[----:B0-----:R-:W3:Y:S04]  /*48250*/  LDL.LU R162, [R1+0x710] ;  /* 0x0007100001a27983 */ /* 0x001ee80000300800 */
[----:B------:R-:W3:Y:S04]  /*48260*/  LDL.LU R199, [R1+0xac8] ;  /* 0x000ac80001c77983 */ /* 0x000ee80000300800 */
[----:B------:R-:W3:Y:S04]  /*48270*/  LDL.LU R159, [R1+0x114] ;  /* 0x00011400019f7983 */ /* 0x000ee80000300800 */
[----:B------:R-:W3:Y:S04]  /*48280*/  LDL.LU R150, [R1+0x130] ;  /* 0x0001300001967983 */ /* 0x000ee80000300800 */
[----:B------:R-:W3:Y:S01]  /*48290*/  LDL.LU R157, [R1+0x974] ;  /* 0x00097400019d7983 */ /* 0x000ee20000300800 */
[----:B------:R-:W-:-:S03]  /*482a0*/  IMAD.IADD R144, R246, 0x1, R212 ;  /* 0x00000001f6907824 */ /* 0x000fc600078e02d4 */
[----:B------:R-:W3:Y:S04]  /*482b0*/  LDL.LU R214, [R1+0x94] ;  /* 0x0000940001d67983 */ /* 0x000ee80000300800 */
[----:B------:R-:W3:Y:S01]  /*482c0*/  LDL.LU R246, [R1+0x70c] ;  /* 0x00070c0001f67983 */ /* 0x000ee20000300800 */
[----:B------:R0:W-:Y:S03]  /*482d0*/  POPC R65, R166 ;  /* 0x000000a600417309 */ /* 0x0001e60000000000 */
[----:B------:R-:W3:Y:S05]  /*482e0*/  LDL.LU R202, [R1+0xac4] ;  /* 0x000ac40001ca7983 */ /* 0x000eea0000300800 */
[----:B------:R1:W-:Y:S01]  /*482f0*/  POPC R55, R161 ;  /* 0x000000a100377309 */ /* 0x0003e20000000000 */
[----:B------:R-:W-:-:S07]  /*48300*/  LOP3.LUT R141, R141, R160, RZ, 0x3c, !PT ;  /* 0x000000a08d8d7212 */ /* 0x000fce00078e3cff */
[----:B------:R2:W-:Y:S01]  /*48310*/  POPC R63, R165 ;  /* 0x000000a5003f7309 */ /* 0x0005e20000000000 */
[----:B------:R-:W-:Y:S01]  /*48320*/  VABSDIFF.U32 R194, R194, R233, RZ ;  /* 0x000000e9c2c27214 */ /* 0x000fe200000e00ff */
[----:B0-----:R-:W3:Y:S04]  /*48330*/  LDL.LU R166, [R1+0x124] ;  /* 0x0001240001a67983 */ /* 0x001ee80000300800 */
[----:B-1----:R-:W3:Y:S04]  /*48340*/  LDL.LU R161, [R1+0x12c] ;  /* 0x00012c0001a17983 */ /* 0x002ee80000300800 */
[----:B------:R-:W3:Y:S01]  /*48350*/  LDL.LU R160, [R1+0x708] ;  /* 0x0007080001a07983 */ /* 0x000ee20000300800 */
[----:B--2---:R-:W-:-:S03]  /*48360*/  VABSDIFF.U32 R196, R196, R201, RZ ;  /* 0x000000c9c4c47214 */ /* 0x004fc600000e00ff */
[----:B------:R-:W2:Y:S04]  /*48370*/  LDL.LU R201, [R1+0xac0] ;  /* 0x000ac00001c97983 */ /* 0x000ea80000300800 */
[----:B------:R-:W2:Y:S04]  /*48380*/  LDL.LU R165, [R1+0x980] ;  /* 0x0009800001a57983 */ /* 0x000ea80000300800 */
[----:B------:R-:W2:Y:S04]  /*48390*/  LDL.LU R158, [R1+0x88] ;  /* 0x00008800019e7983 */ /* 0x000ea80000300800 */
[----:B------:R-:W2:Y:S04]  /*483a0*/  LDL.LU R212, [R1+0x120] ;  /* 0x0001200001d47983 */ /* 0x000ea80000300800 */
[----:B------:R-:W2:Y:S01]  /*483b0*/  LDL.LU R233, [R1+0x128] ;  /* 0x0001280001e97983 */ /* 0x000ea20000300800 */
[----:B------:R-:W-:-:S03]  /*483c0*/  IMAD.IADD R147, R200, 0x1, R208 ;  /* 0x00000001c8937824 */ /* 0x000fc600078e02d0 */
[----:B------:R-:W2:Y:S04]  /*483d0*/  LDL.LU R208, [R1+0x704] ;  /* 0x0007040001d07983 */ /* 0x000ea80000300800 */
[----:B------:R-:W2:Y:S01]  /*483e0*/  LDL.LU R200, [R1+0xabc] ;  /* 0x000abc0001c87983 */ /* 0x000ea20000300800 */
[----:B------:R-:W-:-:S03]  /*483f0*/  VABSDIFF.U32 R197, R197, R238, RZ ;  /* 0x000000eec5c57214 */ /* 0x000fc600000e00ff */
[----:B------:R-:W2:Y:S01]  /*48400*/  LDL.LU R238, [R1+0xba0] ;  /* 0x000ba00001ee7983 */ /* 0x000ea20000300800 */
[----:B---3--:R-:W-:-:S03]  /*48410*/  LOP3.LUT R153, R153, R164, RZ, 0x3c, !PT ;  /* 0x000000a499997212 */ /* 0x008fc600078e3cff */
[----:B------:R-:W3:Y:S01]  /*48420*/  LDL.LU R164, [R1+0x10c] ;  /* 0x00010c0001a47983 */ /* 0x000ee20000300800 */
[----:B------:R-:W-:-:S03]  /*48430*/  VABSDIFF.U32 R203, R203, R163, RZ ;  /* 0x000000a3cbcb7214 */ /* 0x000fc600000e00ff */
[----:B------:R-:W3:Y:S01]  /*48440*/  LDL.LU R163, [R1+0x110] ;  /* 0x0001100001a37983 */ /* 0x000ee20000300800 */
[----:B------:R-:W-:Y:S01]  /*48450*/  IMAD.IADD R152, R52, 0x1, R152 ;  /* 0x0000000134987824 */ /* 0x000fe200078e0298 */
[----:B------:R-:W-:Y:S02]  /*48460*/  VABSDIFF.U32 R198, R198, R218, RZ ;  /* 0x000000dac6c67214 */ /* 0x000fe400000e00ff */
[----:B------:R-:W3:Y:S04]  /*48470*/  LDL.LU R52, [R1+0x700] ;  /* 0x0007000001347983 */ /* 0x000ee80000300800 */
[----:B------:R-:W3:Y:S01]  /*48480*/  LDL.LU R218, [R1+0xab8] ;  /* 0x000ab80001da7983 */ /* 0x000ee20000300800 */
[----:B------:R-:W-:-:S03]  /*48490*/  VABSDIFF.U32 R199, R199, R162, RZ ;  /* 0x000000a2c7c77214 */ /* 0x000fc600000e00ff */
[----:B------:R-:W3:Y:S01]  /*484a0*/  LDL.LU R162, [R1+0x990] ;  /* 0x0009900001a27983 */ /* 0x000ee20000300800 */
[----:B------:R-:W-:Y:S01]  /*484b0*/  IMAD.IADD R150, R150, 0x1, R159 ;  /* 0x0000000196967824 */ /* 0x000fe200078e029f */
[----:B------:R-:W-:Y:S02]  /*484c0*/  LOP3.LUT R157, R214, R157, RZ, 0x3c, !PT ;  /* 0x0000009dd69d7212 */ /* 0x000fe400078e3cff */
[----:B------:R-:W3:Y:S01]  /*484d0*/  LDL.LU R214, [R1+0xd0] ;  /* 0x0000d00001d67983 */ /* 0x000ee20000300800 */
[----:B------:R-:W-:-:S03]  /*484e0*/  VABSDIFF.U32 R202, R202, R246, RZ ;  /* 0x000000f6caca7214 */ /* 0x000fc600000e00ff */
[----:B------:R-:W3:Y:S01]  /*484f0*/  LDL.LU R246, [R1+0xe0] ;  /* 0x0000e00001f67983 */ /* 0x000ee20000300800 */
[----:B------:R-:W-:Y:S02]  /*48500*/  IMAD.IADD R159, R154, 0x1, R155 ;  /* 0x000000019a9f7824 */ /* 0x000fe400078e029b */
[----:B------:R0:W-:Y:S01]  /*48510*/  POPC R155, R157 ;  /* 0x0000009d009b7309 */ /* 0x0001e20000000000 */
[----:B------:R-:W-:Y:S02]  /*48520*/  IADD3 R154, PT, PT, R161, R166, RZ ;  /* 0x000000a6a19a7210 */ /* 0x000fe40007ffe0ff */
[----:B------:R-:W3:Y:S01]  /*48530*/  LDL.LU R161, [R1+0x6fc] ;  /* 0x0006fc0001a17983 */ /* 0x000ee20000300800 */
[----:B--2---:R-:W-:-:S03]  /*48540*/  VABSDIFF.U32 R201, R201, R160, RZ ;  /* 0x000000a0c9c97214 */ /* 0x004fc600000e00ff */
[----:B------:R-:W2:Y:S01]  /*48550*/  LDL.LU R160, [R1+0xab4] ;  /* 0x000ab40001a07983 */ /* 0x000ea20000300800 */
[----:B0-----:R-:W-:-:S03]  /*48560*/  IMAD.IADD R157, R233, 0x1, R212 ;  /* 0x00000001e99d7824 */ /* 0x001fc600078e02d4 */
[----:B------:R-:W2:Y:S04]  /*48570*/  LDL.LU R212, [R1+0xcc] ;  /* 0x0000cc0001d47983 */ /* 0x000ea80000300800 */
[----:B------:R-:W2:Y:S01]  /*48580*/  LDL.LU R233, [R1+0x6f8] ;  /* 0x0006f80001e97983 */ /* 0x000ea20000300800 */
[----:B------:R-:W-:-:S04]  /*48590*/  DEPBAR.LE SB5, 0x9 ;  /* 0x0000d2400000791a */ /* 0x000fc80000000000 */
[----:B------:R-:W-:Y:S01]  /*485a0*/  LOP3.LUT R98, R98, 0xff, RZ, 0xc0, !PT ;  /* 0x000000ff62627812 */ /* 0x000fe200078ec0ff */
[----:B------:R-:W-:Y:S01]  /*485b0*/  IMAD R159, R159, 0x9, R156 ;  /* 0x000000099f9f7824 */ /* 0x000fe200078e029c */
[----:B------:R-:W-:Y:S02]  /*485c0*/  IADD3 R146, PT, PT, R146, R168, RZ ;  /* 0x000000a892927210 */ /* 0x000fe40007ffe0ff */
[----:B------:R-:W-:Y:S02]  /*485d0*/  VABSDIFF.U32 R200, R200, R208, RZ ;  /* 0x000000d0c8c87214 */ /* 0x000fe400000e00ff */
        /* <DEDUP_REMOVED lines=8> */
[----:B------:R-:W-:Y:S02]  /*48660*/  IMAD.IADD R151, R151, 0x1, R167 ;  /* 0x0000000197977824 */ /* 0x000fe400078e02a7 */
[----:B---3--:R-:W-:-:S02]  /*48670*/  IMAD.IADD R156, R163, 0x1, R164 ;  /* 0x00000001a39c7824 */ /* 0x008fc400078e02a4 */
[----:B------:R-:W3:Y:S04]  /*48680*/  LDL.LU R164, [R1+0xaa8] ;  /* 0x000aa80001a47983 */ /* 0x000ee80000300800 */
[----:B------:R-:W3:Y:S01]  /*48690*/  LDL.LU R168, [R1+0x1c] ;  /* 0x00001c0001a87983 */ /* 0x000ee20000300800 */
[----:B------:R-:W-:-:S03]  /*486a0*/  VABSDIFF.U32 R0, R218, R52, RZ ;  /* 0x00000034da007214 */ /* 0x000fc600000e00ff */
[----:B------:R-:W3:Y:S04]  /*486b0*/  LDL.LU R167, [R1+0x28] ;  /* 0x0000280001a77983 */ /* 0x000ee80000300800 */
[----:B------:R-:W3:Y:S04]  /*486c0*/  LDL.LU R52, [R1+0x6ec] ;  /* 0x0006ec0001347983 */ /* 0x000ee80000300800 */
[----:B------:R-:W3:Y:S04]  /*486d0*/  LDL.LU R218, [R1+0xaa4] ;  /* 0x000aa40001da7983 */ /* 0x000ee80000300800 */
[----:B------:R-:W3:Y:S04]  /*486e0*/  LDL.LU R174, [R1+0x18] ;  /* 0x0000180001ae7983 */ /* 0x000ee80000300800 */
[----:B------:R-:W3:Y:S01]  /*486f0*/  LDL.LU R166, [R1+0x24] ;  /* 0x0000240001a67983 */ /* 0x000ee20000300800 */
[----:B------:R-:W-:-:S03]  /*48700*/  LOP3.LUT R158, R158, R165, RZ, 0x3c, !PT ;  /* 0x000000a59e9e7212 */ /* 0x000fc600078e3cff */
[----:B------:R-:W3:Y:S04]  /*48710*/  LDL.LU R173, [R1+0x6e8] ;  /* 0x0006e80001ad7983 */ /* 0x000ee80000300800 */
[----:B------:R-:W3:Y:S01]  /*48720*/  LDL.LU R165, [R1+0xaa0] ;  /* 0x000aa00001a57983 */ /* 0x000ee20000300800 */
[----:B------:R2:W-:Y:S01]  /*48730*/  POPC R68, R181 ;  /* 0x000000b500447309 */ /* 0x0005e20000000000 */
[----:B------:R-:W-:-:S04]  /*48740*/  DEPBAR.LE SB5, 0x8 ;  /* 0x0000d2000000791a */ /* 0x000fc80000000000 */
[----:B------:R-:W-:Y:S01]  /*48750*/  LOP3.LUT R74, R74, R162, RZ, 0x3c, !PT ;  /* 0x000000a24a4a7212 */ /* 0x000fe200078e3cff */
[----:B------:R-:W-:Y:S02]  /*48760*/  IMAD.IADD R162, R246, 0x1, R214 ;  /* 0x00000001f6a27824 */ /* 0x000fe400078e02d6 */
[----:B------:R-:W3:Y:S04]  /*48770*/  LDL.LU R214, [R1+0x984] ;  /* 0x0009840001d67983 */ /* 0x000ee80000300800 */
[----:B------:R-:W3:Y:S04]  /*48780*/  LDL.LU R246, [R1+0x8c] ;  /* 0x00008c0001f67983 */ /* 0x000ee80000300800 */
[----:B------:R-:W3:Y:S04]  /*48790*/  LDL.LU R172, [R1+0x14] ;  /* 0x0000140001ac7983 */ /* 0x000ee80000300800 */
[----:B------:R-:W3:Y:S04]  /*487a0*/  LDL.LU R171, [R1+0x6e4] ;  /* 0x0006e40001ab7983 */ /* 0x000ee80000300800 */
[----:B------:R-:W3:Y:S01]  /*487b0*/  LDL.LU R170, [R1+0xa9c] ;  /* 0x000a9c0001aa7983 */ /* 0x000ee20000300800 */
[----:B--2---:R-:W-:-:S02]  /*487c0*/  VABSDIFF.U32 R181, R160, R161, RZ ;  /* 0x000000a1a0b57214 */ /* 0x004fc400000e00ff */
[----:B------:R-:W-:Y:S02]  /*487d0*/  IADD3 R161, PT, PT, R212, R245, RZ ;  /* 0x000000f5d4a17210 */ /* 0x000fe40007ffe0ff */
[----:B------:R-:W2:Y:S04]  /*487e0*/  LDL.LU R245, [R1+0x6e0] ;  /* 0x0006e00001f57983 */ /* 0x000ea80000300800 */
[----:B------:R-:W2:Y:S01]  /*487f0*/  LDL.LU R212, [R1+0xa98] ;  /* 0x000a980001d47983 */ /* 0x000ea20000300800 */
[----:B------:R-:W-:Y:S01]  /*48800*/  IMAD.IADD R98, R159, 0x1, R98 ;  /* 0x000000019f627824 */ /* 0x000fe200078e0262 */
[----:B------:R0:W-:Y:S01]  /*48810*/  POPC R163, R74 ;  /* 0x0000004a00a37309 */ /* 0x0001e20000000000 */
[----:B------:R-:W-:Y:S02]  /*48820*/  VABSDIFF.U32 R160, R208, R233, RZ ;  /* 0x000000e9d0a07214 */ /* 0x000fe400000e00ff */
[----:B------:R-:W2:Y:S04]  /*48830*/  LDL.LU R233, [R1+0x6dc] ;  /* 0x0006dc0001e97983 */ /* 0x000ea80000300800 */
[----:B------:R-:W2:Y:S01]  /*48840*/  LDL.LU R208, [R1+0xa94] ;  /* 0x000a940001d07983 */ /* 0x000ea20000300800 */
[----:B------:R-:W-:Y:S01]  /*48850*/  IMAD.IADD R159, R177, 0x1, R178 ;  /* 0x00000001b19f7824 */ /* 0x000fe200078e02b2 */
[----:B0-----:R-:W-:-:S02]  /*48860*/  VABSDIFF.U32 R74, R169, R176, RZ ;  /* 0x000000b0a94a7214 */ /* 0x001fc400000e00ff */
[----:B------:R-:W-:Y:S01]  /*48870*/  LOP3.LUT R75, R75, R238, RZ, 0x3c, !PT ;  /* 0x000000ee4b4b7212 */ /* 0x000fe200078e3cff */
[----:B------:R-:W2:Y:S01]  /*48880*/  LDL.LU R177, [R1+0x988] ;  /* 0x0009880001b17983 */ /* 0x000ea20000300800 */
[----:B------:R-:W-:-:S03]  /*48890*/  IMAD.IADD R169, R236, 0x1, R237 ;  /* 0x00000001eca97824 */ /* 0x000fc600078e02ed */
[----:B------:R-:W2:Y:S04]  /*488a0*/  LDL.LU R238, [R1+0x80] ;  /* 0x0000800001ee7983 */ /* 0x000ea80000300800 */
[----:B------:R-:W2:Y:S04]  /*488b0*/  LDL.LU R237, [R1+0x6d8] ;  /* 0x0006d80001ed7983 */ /* 0x000ea80000300800 */
[----:B------:R-:W2:Y:S04]  /*488c0*/  LDL.LU R236, [R1+0xa90] ;  /* 0x000a900001ec7983 */ /* 0x000ea80000300800 */
[----:B------:R-:W2:Y:S04]  /*488d0*/  LDL.LU R180, [R1+0xa8c] ;  /* 0x000a8c0001b47983 */ /* 0x000ea80000300800 */
[----:B------:R-:W2:Y:S04]  /*488e0*/  LDL.LU R179, [R1+0x6d0] ;  /* 0x0006d00001b37983 */ /* 0x000ea80000300800 */
[----:B------:R-:W2:Y:S01]  /*488f0*/  LDL.LU R178, [R1+0xa88] ;  /* 0x000a880001b27983 */ /* 0x000ea20000300800 */
[----:B---3--:R-:W-:Y:S01]  /*48900*/  IMAD.IADD R168, R167, 0x1, R168 ;  /* 0x00000001a7a87824 */ /* 0x008fe200078e02a8 */
[----:B------:R-:W-:-:S02]  /*48910*/  VABSDIFF.U32 R167, R218, R52, RZ ;  /* 0x00000034daa77214 */ /* 0x000fc400000e00ff */
[----:B------:R-:W3:Y:S04]  /*48920*/  LDL.LU R52, [R1+0x98c] ;  /* 0x00098c0001347983 */ /* 0x000ee80000300800 */
[----:B------:R-:W3:Y:S01]  /*48930*/  LDL.LU R218, [R1+0x84] ;  /* 0x0000840001da7983 */ /* 0x000ee20000300800 */
[----:B------:R-:W-:Y:S01]  /*48940*/  VABSDIFF.U32 R164, R164, R175, RZ ;  /* 0x000000afa4a47214 */ /* 0x000fe200000e00ff */
[----:B------:R-:W-:Y:S01]  /*48950*/  IMAD.IADD R166, R166, 0x1, R174 ;  /* 0x00000001a6a67824 */ /* 0x000fe200078e02ae */
[----:B------:R-:W-:Y:S01]  /*48960*/  VABSDIFF.U32 R165, R165, R173, RZ ;  /* 0x000000ada5a57214 */ /* 0x000fe200000e00ff */
[----:B------:R-:W-:Y:S01]  /*48970*/  IMAD.IADD R174, R216, 0x1, R36 ;  /* 0x00000001d8ae7824 */ /* 0x000fe200078e0224 */
[----:B------:R-:W-:Y:S02]  /*48980*/  LOP3.LUT R176, R246, R214, RZ, 0x3c, !PT ;  /* 0x000000d6f6b07212 */ /* 0x000fe400078e3cff */
[----:B------:R-:W-:Y:S01]  /*48990*/  IADD3 R175, PT, PT, R220, R172, RZ ;  /* 0x000000acdcaf7210 */ /* 0x000fe20007ffe0ff */
[----:B------:R-:W3:Y:S04]  /*489a0*/  LDL.LU R214, [R1+0x6cc] ;  /* 0x0006cc0001d67983 */ /* 0x000ee80000300800 */
[----:B------:R-:W3:Y:S04]  /*489b0*/  LDL.LU R246, [R1+0xa84] ;  /* 0x000a840001f67983 */ /* 0x000ee80000300800 */
[----:B------:R-:W3:Y:S04]  /*489c0*/  LDL.LU R220, [R1+0xdfc] ;  /* 0x000dfc0001dc7983 */ /* 0x000ee80000300800 */
[----:B------:R-:W3:Y:S01]  /*489d0*/  LDL.LU R36, [R1+0xdf8] ;  /* 0x000df80001247983 */ /* 0x000ee20000300800 */
[----:B--2---:R-:W-:-:S03]  /*489e0*/  VABSDIFF.U32 R173, R212, R245, RZ ;  /* 0x000000f5d4ad7214 */ /* 0x004fc600000e00ff */
[----:B------:R-:W2:Y:S04]  /*489f0*/  LDL.LU R245, [R1+0x998] ;  /* 0x0009980001f57983 */ /* 0x000ea80000300800 */
[----:B------:R-:W2:Y:S01]  /*48a00*/  LDL.LU R212, [R1+0x78] ;  /* 0x0000780001d47983 */ /* 0x000ea20000300800 */
[----:B------:R-:W0:Y:S08]  /*48a10*/  POPC R10, R10 ;  /* 0x0000000a000a7309 */ /* 0x000e300000000000 */
[----:B------:R-:W-:Y:S08]  /*48a20*/  POPC R12, R12 ;  /* 0x0000000c000c7309 */ /* 0x000ff00000000000 */
[----:B------:R-:W1:Y:S08]  /*48a30*/  POPC R14, R14 ;  /* 0x0000000e000e7309 */ /* 0x000e700000000000 */
[----:B------:R-:W1:Y:S01]  /*48a40*/  POPC R8, R8 ;  /* 0x0000000800087309 */ /* 0x000e620000000000 */
[----:B------:R-:W-:-:S07]  /*48a50*/  IMAD.IADD R172, R2, 0x1, R210 ;  /* 0x0000000102ac7824 */ /* 0x000fce00078e02d2 */
[----:B------:R-:W-:Y:S08]  /*48a60*/  POPC R235, R235 ;  /* 0x000000eb00eb7309 */ /* 0x000ff00000000000 */
[----:B------:R-:W-:Y:S08]  /*48a70*/  POPC R16, R16 ;  /* 0x0000001000107309 */ /* 0x000ff00000000000 */
[----:B------:R-:W1:Y:S01]  /*48a80*/  POPC R75, R75 ;  /* 0x0000004b004b7309 */ /* 0x000e620000000000 */
[----:B------:R-:W2:Y:S01]  /*48a90*/  LDL.LU R2, [R1+0x6c8] ;  /* 0x0006c80001027983 */ /* 0x000ea20000300800 */
[----:B------:R-:W-:-:S03]  /*48aa0*/  VABSDIFF.U32 R170, R170, R171, RZ ;  /* 0x000000abaaaa7214 */ /* 0x000fc600000e00ff */
[----:B------:R-:W2:Y:S01]  /*48ab0*/  LDL.LU R216, [R1+0xa80] ;  /* 0x000a800001d87983 */ /* 0x000ea20000300800 */
[----:B------:R-:W-:-:S03]  /*48ac0*/  VABSDIFF.U32 R171, R208, R233, RZ ;  /* 0x000000e9d0ab7214 */ /* 0x000fc600000e00ff */
[----:B------:R-:W2:Y:S04]  /*48ad0*/  LDL.LU R210, [R1+0xbb4] ;  /* 0x000bb40001d27983 */ /* 0x000ea80000300800 */
[----:B------:R-:W2:Y:S01]  /*48ae0*/  LDL.LU R233, [R1+0x6c4] ;  /* 0x0006c40001e97983 */ /* 0x000ea20000300800 */
[----:B------:R-:W3:Y:S03]  /*48af0*/  POPC R18, R18 ;  /* 0x0000001200127309 */ /* 0x000ee60000000000 */
[----:B------:R-:W2:Y:S01]  /*48b00*/  LDL.LU R208, [R1+0xa7c] ;  /* 0x000a7c0001d07983 */ /* 0x000ea20000300800 */
[----:B0-----:R-:W-:Y:S01]  /*48b10*/  IMAD.IADD R10, R10, 0x1, R6 ;  /* 0x000000010a0a7824 */ /* 0x001fe200078e0206 */
[----:B------:R-:W-:-:S02]  /*48b20*/  LOP3.LUT R177, R238, R177, RZ, 0x3c, !PT ;  /* 0x000000b1eeb17212 */ /* 0x000fc400078e3cff */
[----:B------:R-:W-:Y:S01]  /*48b30*/  VABSDIFF.U32 R6, R236, R237, RZ ;  /* 0x000000edec067214 */ /* 0x000fe200000e00ff */
[----:B------:R-:W2:Y:S04]  /*48b40*/  LDL.LU R238, [R1+0x9b0] ;  /* 0x0009b00001ee7983 */ /* 0x000ea80000300800 */
[----:B------:R-:W2:Y:S04]  /*48b50*/  LDL.LU R237, [R1+0x6c0] ;  /* 0x0006c00001ed7983 */ /* 0x000ea80000300800 */
[----:B------:R-:W2:Y:S01]  /*48b60*/  LDL.LU R236, [R1+0xa78] ;  /* 0x000a780001ec7983 */ /* 0x000ea20000300800 */
[----:B-1----:R-:W-:Y:S01]  /*48b70*/  IADD3 R14, PT, PT, R12, R14, RZ ;  /* 0x0000000e0c0e7210 */ /* 0x002fe20007ffe0ff */
[----:B------:R-:W-:Y:S01]  /*48b80*/  IMAD.IADD R4, R8, 0x1, R4 ;  /* 0x0000000108047824 */ /* 0x000fe200078e0204 */
[----:B------:R-:W-:Y:S01]  /*48b90*/  VABSDIFF.U32 R12, R178, R179, RZ ;  /* 0x000000b3b20c7214 */ /* 0x000fe200000e00ff */
[----:B------:R-:W2:Y:S01]  /*48ba0*/  LDL.LU R8, [R1+0x6d4] ;  /* 0x0006d40001087983 */ /* 0x000ea20000300800 */
[----:B------:R-:W-:-:S02]  /*48bb0*/  IMAD.IADD R75, R163, 0x1, R75 ;  /* 0x00000001a34b7824 */ /* 0x000fc400078e024b */
[----:B------:R-:W-:Y:S01]  /*48bc0*/  IMAD.IADD R235, R235, 0x1, R16 ;  /* 0x00000001ebeb7824 */ /* 0x000fe200078e0210 */
[----:B---3--:R-:W-:Y:S02]  /*48bd0*/  LOP3.LUT R178, R218, R52, RZ, 0x3c, !PT ;  /* 0x00000034dab27212 */ /* 0x008fe400078e3cff */
[----:B------:R-:W3:Y:S04]  /*48be0*/  LDL.LU R52, [R1+0x6bc] ;  /* 0x0006bc0001347983 */ /* 0x000ee80000300800 */
[----:B------:R-:W3:Y:S01]  /*48bf0*/  LDL.LU R218, [R1+0xa74] ;  /* 0x000a740001da7983 */ /* 0x000ee20000300800 */
[----:B------:R-:W-:Y:S02]  /*48c00*/  IMAD.IADD R18, R243, 0x1, R18 ;  /* 0x00000001f3127824 */ /* 0x000fe400078e0212 */
[----:B------:R-:W-:Y:S01]  /*48c10*/  IMAD R75, R75, 0x9, R98 ;  /* 0x000000094b4b7824 */ /* 0x000fe200078e0262 */
[----:B------:R-:W-:-:S02]  /*48c20*/  VABSDIFF.U32 R16, R246, R214, RZ ;  /* 0x000000d6f6107214 */ /* 0x000fc400000e00ff */
[----:B------:R-:W3:Y:S04]  /*48c30*/  LDL.LU R214, [R1+0x6b8] ;  /* 0x0006b80001d67983 */ /* 0x000ee80000300800 */
[----:B------:R-:W3:Y:S04]  /*48c40*/  LDL.LU R246, [R1+0xa70] ;  /* 0x000a700001f67983 */ /* 0x000ee80000300800 */
[----:B------:R-:W3:Y:S01]  /*48c50*/  LDL.LU R243, [R1+0x9b4] ;  /* 0x0009b40001f37983 */ /* 0x000ee20000300800 */
[----:B--2---:R-:W-:-:S03]  /*48c60*/  LOP3.LUT R98, R212, R245, RZ, 0x3c, !PT ;  /* 0x000000f5d4627212 */ /* 0x004fc600078e3cff */
[----:B------:R-:W2:Y:S04]  /*48c70*/  LDL.LU R245, [R1+0x6b4] ;  /* 0x0006b40001f57983 */ /* 0x000ea80000300800 */
[----:B------:R-:W2:Y:S01]  /*48c80*/  LDL.LU R212, [R1+0xa6c] ;  /* 0x000a6c0001d47983 */ /* 0x000ea20000300800 */
[----:B------:R-:W-:Y:S08]  /*48c90*/  POPC R20, R20 ;  /* 0x0000001400147309 */ /* 0x000ff00000000000 */
[----:B------:R-:W0:Y:S08]  /*48ca0*/  POPC R22, R22 ;  /* 0x0000001600167309 */ /* 0x000e300000000000 */
[----:B------:R-:W-:Y:S08]  /*48cb0*/  POPC R24, R24 ;  /* 0x0000001800187309 */ /* 0x000ff00000000000 */
[----:B------:R-:W1:Y:S01]  /*48cc0*/  POPC R27, R27 ;  /* 0x0000001b001b7309 */ /* 0x000e620000000000 */
[----:B------:R-:W-:-:S04]  /*48cd0*/  DEPBAR.LE SB5, 0x7 ;  /* 0x0000d1c00000791a */ /* 0x000fc80000000000 */
[----:B------:R-:W-:-:S03]  /*48ce0*/  LOP3.LUT R99, R99, 0xff, RZ, 0xc0, !PT ;  /* 0x000000ff63637812 */ /* 0x000fc600078ec0ff */
[----:B------:R-:W-:Y:S08]  /*48cf0*/  POPC R29, R29 ;  /* 0x0000001d001d7309 */ /* 0x000ff00000000000 */
[----:B------:R-:W1:Y:S08]  /*48d00*/  POPC R31, R31 ;  /* 0x0000001f001f7309 */ /* 0x000e700000000000 */
[----:B------:R-:W-:Y:S08]  /*48d10*/  POPC R33, R33 ;  /* 0x0000002100217309 */ /* 0x000ff00000000000 */
[----:B------:R-:W3:Y:S01]  /*48d20*/  POPC R35, R35 ;  /* 0x0000002300237309 */ /* 0x000ee20000000000 */
[----:B------:R-:W-:-:S07]  /*48d30*/  VABSDIFF.U32 R99, R210, R99, RZ ;  /* 0x00000063d2637214 */ /* 0x000fce00000e00ff */
[----:B------:R-:W-:Y:S08]  /*48d40*/  POPC R37, R37 ;  /* 0x0000002500257309 */ /* 0x000ff00000000000 */
[----:B------:R-:W3:Y:S08]  /*48d50*/  POPC R39, R39 ;  /* 0x0000002700277309 */ /* 0x000ef00000000000 */
[----:B------:R-:W-:Y:S01]  /*48d60*/  POPC R41, R41 ;  /* 0x0000002900297309 */ /* 0x000fe20000000000 */
[----:B0-----:R-:W-:Y:S01]  /*48d70*/  IMAD.IADD R20, R20, 0x1, R22 ;  /* 0x0000000114147824 */ /* 0x001fe200078e0216 */
[----:B------:R-:W-:-:S02]  /*48d80*/  VABSDIFF.U32 R22, R208, R233, RZ ;  /* 0x000000e9d0167214 */ /* 0x000fc400000e00ff */
[----:B-1----:R-:W-:Y:S01]  /*48d90*/  IADD3 R24, PT, PT, R24, R27, RZ ;  /* 0x0000001b18187210 */ /* 0x002fe20007ffe0ff */
[----:B------:R-:W2:Y:S01]  /*48da0*/  LDL.LU R208, [R1+0xa68] ;  /* 0x000a680001d07983 */ /* 0x000ea20000300800 */
[----:B------:R-:W-:Y:S01]  /*48db0*/  VABSDIFF.U32 R27, R236, R237, RZ ;  /* 0x000000edec1b7214 */ /* 0x000fe200000e00ff */
[----:B------:R-:W-:Y:S02]  /*48dc0*/  IMAD.IADD R75, R75, 0x1, R99 ;  /* 0x000000014b4b7824 */ /* 0x000fe400078e0263 */
[----:B------:R-:W2:Y:S01]  /*48dd0*/  LDL.LU R237, [R1+0x6ac] ;  /* 0x0006ac0001ed7983 */ /* 0x000ea20000300800 */
[----:B------:R-:W0:Y:S03]  /*48de0*/  POPC R43, R43 ;  /* 0x0000002b002b7309 */ /* 0x000e260000000000 */
[----:B------:R-:W2:Y:S04]  /*48df0*/  LDL.LU R99, [R1+0x99c] ;  /* 0x00099c0001637983 */ /* 0x000ea80000300800 */
[----:B------:R-:W2:Y:S01]  /*48e00*/  LDL.LU R210, [R1+0x7c] ;  /* 0x00007c0001d27983 */ /* 0x000ea20000300800 */
[----:B------:R-:W-:-:S03]  /*48e10*/  VABSDIFF.U32 R163, R216, R2, RZ ;  /* 0x00000002d8a37214 */ /* 0x000fc600000e00ff */
[----:B------:R-:W2:Y:S04]  /*48e20*/  LDL.LU R236, [R1+0x6a8] ;  /* 0x0006a80001ec7983 */ /* 0x000ea80000300800 */
[----:B------:R-:W2:Y:S04]  /*48e30*/  LDL.LU R2, [R1+0x6a4] ;  /* 0x0006a40001027983 */ /* 0x000ea80000300800 */
[----:B------:R-:W2:Y:S01]  /*48e40*/  LDL.LU R216, [R1+0xa5c] ;  /* 0x000a5c0001d87983 */ /* 0x000ea20000300800 */
[----:B------:R-:W-:-:S04]  /*48e50*/  DEPBAR.LE SB5, 0x6 ;  /* 0x0000d1800000791a */ /* 0x000fc80000000000 */
[----:B------:R-:W-:Y:S01]  /*48e60*/  LOP3.LUT R76, R76, R238, RZ, 0x3c, !PT ;  /* 0x000000ee4c4c7212 */ /* 0x000fe200078e3cff */
[----:B------:R-:W2:Y:S04]  /*48e70*/  LDL.LU R233, [R1+0x6a0] ;  /* 0x0006a00001e97983 */ /* 0x000ea80000300800 */
[----:B------:R-:W2:Y:S01]  /*48e80*/  LDL.LU R238, [R1+0xa58] ;  /* 0x000a580001ee7983 */ /* 0x000ea20000300800 */
[----:B------:R-:W-:Y:S01]  /*48e90*/  VABSDIFF.U32 R8, R180, R8, RZ ;  /* 0x00000008b4087214 */ /* 0x000fe200000e00ff */
[----:B------:R-:W-:Y:S02]  /*48ea0*/  IMAD.IADD R31, R29, 0x1, R31 ;  /* 0x000000011d1f7824 */ /* 0x000fe400078e021f */
[----:B------:R-:W2:Y:S01]  /*48eb0*/  LDL.LU R179, [R1+0x70] ;  /* 0x0000700001b37983 */ /* 0x000ea20000300800 */
[----:B---3--:R-:W-:Y:S01]  /*48ec0*/  VABSDIFF.U32 R29, R218, R52, RZ ;  /* 0x00000034da1d7214 */ /* 0x008fe200000e00ff */
[----:B------:R-:W-:-:S02]  /*48ed0*/  IMAD.IADD R35, R33, 0x1, R35 ;  /* 0x0000000121237824 */ /* 0x000fc400078e0223 */
[----:B------:R-:W3:Y:S04]  /*48ee0*/  LDL.LU R180, [R1+0x69c] ;  /* 0x00069c0001b47983 */ /* 0x000ee80000300800 */
[----:B------:R-:W3:Y:S01]  /*48ef0*/  LDL.LU R52, [R1+0xa54] ;  /* 0x000a540001347983 */ /* 0x000ee20000300800 */
[----:B------:R-:W-:Y:S01]  /*48f00*/  IMAD.IADD R37, R37, 0x1, R39 ;  /* 0x0000000125257824 */ /* 0x000fe200078e0227 */
[----:B0-----:R-:W-:Y:S02]  /*48f10*/  IADD3 R43, PT, PT, R41, R43, RZ ;  /* 0x0000002b292b7210 */ /* 0x001fe40007ffe0ff */
[----:B------:R-:W-:Y:S02]  /*48f20*/  VABSDIFF.U32 R33, R246, R214, RZ ;  /* 0x000000d6f6217214 */ /* 0x000fe400000e00ff */
[----:B------:R-:W3:Y:S04]  /*48f30*/  LDL.LU R214, [R1+0x698] ;  /* 0x0006980001d67983 */ /* 0x000ee80000300800 */
[----:B------:R-:W3:Y:S01]  /*48f40*/  LDL.LU R246, [R1+0xa50] ;  /* 0x000a500001f67983 */ /* 0x000ee20000300800 */
[----:B------:R-:W-:-:S03]  /*48f50*/  LOP3.LUT R77, R77, R243, RZ, 0x3c, !PT ;  /* 0x000000f34d4d7212 */ /* 0x000fc600078e3cff */
[----:B------:R-:W3:Y:S04]  /*48f60*/  LDL.LU R218, [R1+0x678] ;  /* 0x0006780001da7983 */ /* 0x000ee80000300800 */
[----:B------:R-:W3:Y:S01]  /*48f70*/  LDL.LU R243, [R1+0xa4c] ;  /* 0x000a4c0001f37983 */ /* 0x000ee20000300800 */
[----:B--2---:R-:W-:-:S03]  /*48f80*/  VABSDIFF.U32 R39, R212, R245, RZ ;  /* 0x000000f5d4277214 */ /* 0x004fc600000e00ff */
[----:B------:R-:W2:Y:S04]  /*48f90*/  LDL.LU R245, [R1+0x9a4] ;  /* 0x0009a40001f57983 */ /* 0x000ea80000300800 */
[----:B------:R-:W2:Y:S04]  /*48fa0*/  LDL.LU R212, [R1+0x74] ;  /* 0x0000740001d47983 */ /* 0x000ea80000300800 */
[----:B------:R-:W3:Y:S01]  /*48fb0*/  LDL.LU R41, [R1+0x6b0] ;  /* 0x0006b00001297983 */ /* 0x000ee20000300800 */
[----:B------:R-:W-:Y:S08]  /*48fc0*/  POPC R45, R45 ;  /* 0x0000002d002d7309 */ /* 0x000ff00000000000 */
[----:B------:R-:W0:Y:S02]  /*48fd0*/  POPC R47, R47 ;  /* 0x0000002f002f7309 */ /* 0x000e240000000000 */
[----:B0-----:R-:W-:Y:S01]  /*48fe0*/  IMAD.IADD R47, R45, 0x1, R47 ;  /* 0x000000012d2f7824 */ /* 0x001fe200078e022f */
[----:B---3--:R-:W-:-:S02]  /*48ff0*/  VABSDIFF.U32 R41, R208, R41, RZ ;  /* 0x00000029d0297214 */ /* 0x008fc400000e00ff */
[----:B------:R-:W3:Y:S04]  /*49000*/  LDL.LU R208, [R1+0x670] ;  /* 0x0006700001d07983 */ /* 0x000ee80000300800 */
[----:B------:R-:W2:Y:S01]  /*49010*/  LDL.LU R45, [R1+0xa64] ;  /* 0x000a6400012d7983 */ /* 0x000ea20000300800 */
[----:B------:R-:W-:Y:S01]  /*49020*/  IMAD.IADD R49, R49, 0x1, R51 ;  /* 0x0000000131317824 */ /* 0x000fe200078e0233 */
[----:B--2---:R-:W-:Y:S02]  /*49030*/  VABSDIFF.U32 R45, R45, R237, RZ ;  /* 0x000000ed2d2d7214 */ /* 0x004fe400000e00ff */
[----:B------:R-:W2:Y:S04]  /*49040*/  LDL.LU R237, [R1+0xdf4] ;  /* 0x000df40001ed7983 */ /* 0x000ea80000300800 */
[----:B------:R-:W3:Y:S01]  /*49050*/  LDL.LU R51, [R1+0xa60] ;  /* 0x000a600001337983 */ /* 0x000ee20000300800 */
[----:B------:R-:W-:-:S03]  /*49060*/  LOP3.LUT R99, R210, R99, RZ, 0x3c, !PT ;  /* 0x00000063d2637212 */ /* 0x000fc600078e3cff */
[----:B------:R-:W2:Y:S01]  /*49070*/  LDL.LU R210, [R1+0x658] ;  /* 0x0006580001d27983 */ /* 0x000ea20000300800 */
[----:B------:R-:W0:Y:S08]  /*49080*/  POPC R100, R100 ;  /* 0x0000006400647309 */ /* 0x000e300000000000 */
[----:B------:R-:W-:Y:S08]  /*49090*/  POPC R101, R101 ;  /* 0x0000006500657309 */ /* 0x000ff00000000000 */
[----:B------:R-:W1:Y:S08]  /*490a0*/  POPC R102, R102 ;  /* 0x0000006600667309 */ /* 0x000e700000000000 */
[----:B------:R-:W-:Y:S08]  /*490b0*/  POPC R103, R103 ;  /* 0x0000006700677309 */ /* 0x000ff00000000000 */
[----:B------:R-:W1:Y:S08]  /*490c0*/  POPC R104, R104 ;  /* 0x0000006800687309 */ /* 0x000e700000000000 */
[----:B------:R-:W-:Y:S08]  /*490d0*/  POPC R76, R76 ;  /* 0x0000004c004c7309 */ /* 0x000ff00000000000 */
[----:B------:R-:W1:Y:S01]  /*490e0*/  POPC R77, R77 ;  /* 0x0000004d004d7309 */ /* 0x000e620000000000 */
[----:B---3--:R-:W-:-:S02]  /*490f0*/  VABSDIFF.U32 R51, R51, R236, RZ ;  /* 0x000000ec33337214 */ /* 0x008fc400000e00ff */
[----:B------:R-:W3:Y:S01]  /*49100*/  LDL.LU R236, [R1+0xdf0] ;  /* 0x000df00001ec7983 */ /* 0x000ee20000300800 */
[----:B------:R-:W-:Y:S01]  /*49110*/  IADD3 R59, PT, PT, R57, R59, RZ ;  /* 0x0000003b393b7210 */ /* 0x000fe20007ffe0ff */
[----:B------:R-:W-:Y:S01]  /*49120*/  IMAD.IADD R55, R53, 0x1, R55 ;  /* 0x0000000135377824 */ /* 0x000fe200078e0237 */
[----:B------:R-:W-:Y:S02]  /*49130*/  VABSDIFF.U32 R57, R238, R233, RZ ;  /* 0x000000e9ee397214 */ /* 0x000fe400000e00ff */
[----:B------:R-:W-:Y:S01]  /*49140*/  VABSDIFF.U32 R53, R216, R2, RZ ;  /* 0x00000002d8357214 */ /* 0x000fe200000e00ff */
[----:B------:R-:W2:Y:S04]  /*49150*/  LDL.LU R233, [R1+0x9a8] ;  /* 0x0009a80001e97983 */ /* 0x000ea80000300800 */
[----:B------:R-:W2:Y:S04]  /*49160*/  LDL.LU R2, [R1+0x644] ;  /* 0x0006440001027983 */ /* 0x000ea80000300800 */
[----:B------:R-:W2:Y:S04]  /*49170*/  LDL.LU R216, [R1+0x914] ;  /* 0x0009140001d87983 */ /* 0x000ea80000300800 */
[----:B------:R-:W2:Y:S01]  /*49180*/  LDL.LU R238, [R1+0xbb8] ;  /* 0x000bb80001ee7983 */ /* 0x000ea20000300800 */
[----:B------:R-:W-:-:S02]  /*49190*/  IMAD.IADD R61, R61, 0x1, R63 ;  /* 0x000000013d3d7824 */ /* 0x000fc400078e023f */
[----:B0-----:R-:W-:Y:S01]  /*491a0*/  IMAD.IADD R100, R65, 0x1, R100 ;  /* 0x0000000141647824 */ /* 0x001fe200078e0264 */
[----:B------:R-:W2:Y:S01]  /*491b0*/  LDL.LU R63, [R1+0x9a0] ;  /* 0x0009a000013f7983 */ /* 0x000ea20000300800 */
[----:B------:R-:W-:-:S03]  /*491c0*/  VABSDIFF.U32 R65, R246, R214, RZ ;  /* 0x000000d6f6417214 */ /* 0x000fc600000e00ff */
[----:B------:R-:W2:Y:S01]  /*491d0*/  LDL.LU R214, [R1+0x634] ;  /* 0x0006340001d67983 */ /* 0x000ea20000300800 */
[----:B-1----:R-:W-:-:S03]  /*491e0*/  IMAD.IADD R101, R101, 0x1, R102 ;  /* 0x0000000165657824 */ /* 0x002fc600078e0266 */
[----:B------:R-:W2:Y:S01]  /*491f0*/  LDL.LU R246, [R1+0x904] ;  /* 0x0009040001f67983 */ /* 0x000ea20000300800 */
[----:B------:R-:W-:Y:S02]  /*49200*/  VABSDIFF.U32 R102, R243, R218, RZ ;  /* 0x000000daf3667214 */ /* 0x000fe400000e00ff */
[----:B------:R-:W-:Y:S02]  /*49210*/  IADD3 R103, PT, PT, R103, R104, RZ ;  /* 0x0000006867677210 */ /* 0x000fe40007ffe0ff */
[----:B------:R-:W-:Y:S01]  /*49220*/  LOP3.LUT R104, R212, R245, RZ, 0x3c, !PT ;  /* 0x000000f5d4687212 */ /* 0x000fe200078e3cff */
[----:B------:R-:W2:Y:S01]  /*49230*/  LDL.LU R243, [R1+0x628] ;  /* 0x0006280001f37983 */ /* 0x000ea20000300800 */
[----:B------:R-:W-:-:S03]  /*49240*/  IMAD.IADD R77, R76, 0x1, R77 ;  /* 0x000000014c4d7824 */ /* 0x000fc600078e024d */
[----:B------:R-:W2:Y:S01]  /*49250*/  LDL.LU R245, [R1+0x8c4] ;  /* 0x0008c40001f57983 */ /* 0x000ea20000300800 */
[----:B---3--:R-:W-:-:S03]  /*49260*/  VABSDIFF.U32 R76, R236, R208, RZ ;  /* 0x000000d0ec4c7214 */ /* 0x008fc600000e00ff */
[----:B------:R-:W3:Y:S01]  /*49270*/  LDL.LU R236, [R1+0xdec] ;  /* 0x000dec0001ec7983 */ /* 0x000ee20000300800 */
[----:B------:R-:W-:Y:S08]  /*49280*/  POPC R105, R105 ;  /* 0x0000006900697309 */ /* 0x000ff00000000000 */
[----:B------:R-:W0:Y:S08]  /*49290*/  POPC R107, R107 ;  /* 0x0000006b006b7309 */ /* 0x000e300000000000 */
[----:B------:R-:W-:Y:S08]  /*492a0*/  POPC R110, R110 ;  /* 0x0000006e006e7309 */ /* 0x000ff00000000000 */
[----:B------:R-:W1:Y:S01]  /*492b0*/  POPC R111, R111 ;  /* 0x0000006f006f7309 */ /* 0x000e620000000000 */
[----:B------:R-:W3:Y:S04]  /*492c0*/  LDL.LU R212, [R1+0x61c] ;  /* 0x00061c0001d47983 */ /* 0x000ee80000300800 */
[----:B------:R-:W3:Y:S04]  /*492d0*/  LDL.LU R208, [R1+0x8c0] ;  /* 0x0008c00001d07983 */ /* 0x000ee80000300800 */
[----:B------:R-:W3:Y:S01]  /*492e0*/  LDL.LU R218, [R1+0x428] ;  /* 0x0004280001da7983 */ /* 0x000ee20000300800 */
[----:B--2---:R-:W-:-:S02]  /*492f0*/  LOP3.LUT R179, R179, R63, RZ, 0x3c, !PT ;  /* 0x0000003fb3b37212 */ /* 0x004fc400078e3cff */
[----:B------:R-:W-:Y:S02]  /*49300*/  VABSDIFF.U32 R63, R52, R180, RZ ;  /* 0x000000b4343f7214 */ /* 0x000fe400000e00ff */
[----:B------:R-:W2:Y:S01]  /*49310*/  LDL.LU R52, [R1+0x42c] ;  /* 0x00042c0001347983 */ /* 0x000ea20000300800 */
[----:B------:R-:W-:-:S04]  /*49320*/  DEPBAR.LE SB5, 0x5 ;  /* 0x0000d1400000791a */ /* 0x000fc80000000000 */
[----:B------:R-:W-:Y:S01]  /*49330*/  LOP3.LUT R118, R118, 0xff, RZ, 0xc0, !PT ;  /* 0x000000ff76767812 */ /* 0x000fe200078ec0ff */
[----:B0-----:R-:W-:Y:S02]  /*49340*/  IMAD.IADD R105, R105, 0x1, R107 ;  /* 0x0000000169697824 */ /* 0x001fe400078e026b */
[----:B------:R0:W-:Y:S01]  /*49350*/  POPC R107, R104 ;  /* 0x00000068006b7309 */ /* 0x0001e20000000000 */
[----:B------:R-:W-:Y:S01]  /*49360*/  IMAD R75, R77, 0x9, R75 ;  /* 0x000000094d4b7824 */ /* 0x000fe200078e024b */
[----:B------:R-:W-:Y:S02]  /*49370*/  VABSDIFF.U32 R77, R216, R2, RZ ;  /* 0x00000002d84d7214 */ /* 0x000fe400000e00ff */
[----:B------:R-:W-:Y:S02]  /*49380*/  VABSDIFF.U32 R118, R238, R118, RZ ;  /* 0x00000076ee767214 */ /* 0x000fe400000e00ff */
[----:B-1----:R-:W-:Y:S02]  /*49390*/  IADD3 R110, PT, PT, R110, R111, RZ ;  /* 0x0000006f6e6e7210 */ /* 0x002fe40007ffe0ff */
[----:B0-----:R-:W-:-:S02]  /*493a0*/  VABSDIFF.U32 R104, R237, R210, RZ ;  /* 0x000000d2ed687214 */ /* 0x001fc400000e00ff */
[----:B------:R-:W2:Y:S04]  /*493b0*/  LDL.LU R237, [R1+0x9bc] ;  /* 0x0009bc0001ed7983 */ /* 0x000ea80000300800 */
[----:B------:R-:W2:Y:S04]  /*493c0*/  LDL.LU R180, [R1+0x5cc] ;  /* 0x0005cc0001b47983 */ /* 0x000ea80000300800 */
[----:B------:R-:W2:Y:S01]  /*493d0*/  LDL.LU R210, [R1+0xbac] ;  /* 0x000bac0001d27983 */ /* 0x000ea20000300800 */
[----:B---3--:R-:W-:-:S03]  /*493e0*/  LOP3.LUT R236, R236, R233, RZ, 0x3c, !PT ;  /* 0x000000e9ecec7212 */ /* 0x008fc600078e3cff */
[----:B------:R-:W3:Y:S04]  /*493f0*/  LDL.LU R233, [R1+0xba8] ;  /* 0x000ba80001e97983 */ /* 0x000ee80000300800 */
[----:B------:R-:W3:Y:S04]  /*49400*/  LDL.LU R216, [R1+0x9ac] ;  /* 0x0009ac0001d87983 */ /* 0x000ee80000300800 */
[----:B------:R-:W3:Y:S04]  /*49410*/  LDL.LU R2, [R1+0x5c0] ;  /* 0x0005c00001027983 */ /* 0x000ee80000300800 */
[----:B------:R-:W3:Y:S04]  /*49420*/  LDL.LU R238, [R1+0xb9c] ;  /* 0x000b9c0001ee7983 */ /* 0x000ee80000300800 */
[----:B------:R-:W2:Y:S01]  /*49430*/  LDL.LU R111, [R1+0x9b8] ;  /* 0x0009b800016f7983 */ /* 0x000ea20000300800 */
[----:B------:R-:W-:Y:S08]  /*49440*/  POPC R108, R108 ;  /* 0x0000006c006c7309 */ /* 0x000ff00000000000 */
[----:B------:R-:W0:Y:S08]  /*49450*/  POPC R109, R109 ;  /* 0x0000006d006d7309 */ /* 0x000e300000000000 */
[----:B------:R-:W1:Y:S01]  /*49460*/  POPC R114, R114 ;  /* 0x0000007200727309 */ /* 0x000e620000000000 */
[----:B------:R-:W-:-:S02]  /*49470*/  IMAD.IADD R75, R75, 0x1, R118 ;  /* 0x000000014b4b7824 */ /* 0x000fc400078e0276 */
[----:B0-----:R-:W-:Y:S01]  /*49480*/  IMAD.IADD R108, R108, 0x1, R109 ;  /* 0x000000016c6c7824 */ /* 0x001fe200078e026d */
[----:B------:R-:W-:Y:S02]  /*49490*/  VABSDIFF.U32 R109, R246, R214, RZ ;  /* 0x000000d6f66d7214 */ /* 0x000fe400000e00ff */
[----:B------:R-:W3:Y:S04]  /*494a0*/  LDL.LU R214, [R1+0x5b8] ;  /* 0x0005b80001d67983 */ /* 0x000ee80000300800 */
[----:B------:R-:W3:Y:S04]  /*494b0*/  LDL.LU R246, [R1+0xb94] ;  /* 0x000b940001f67983 */ /* 0x000ee80000300800 */
[----:B------:R-:W3:Y:S01]  /*494c0*/  LDL.LU R118, [R1+0x224] ;  /* 0x0002240001767983 */ /* 0x000ee20000300800 */
[----:B-1----:R-:W-:Y:S01]  /*494d0*/  IMAD.IADD R68, R114, 0x1, R68 ;  /* 0x0000000172447824 */ /* 0x002fe200078e0244 */
[----:B------:R-:W-:-:S04]  /*494e0*/  DEPBAR.LE SB5, 0x4 ;  /* 0x0000d1000000791a */ /* 0x000fc80000000000 */
[----:B--2---:R-:W-:Y:S02]  /*494f0*/  LOP3.LUT R78, R78, R111, RZ, 0x3c, !PT ;  /* 0x0000006f4e4e7212 */ /* 0x004fe400078e3cff */
[----:B------:R-:W-:Y:S02]  /*49500*/  VABSDIFF.U32 R111, R245, R243, RZ ;  /* 0x000000f3f56f7214 */ /* 0x000fe400000e00ff */
[----:B------:R-:W2:Y:S04]  /*49510*/  LDL.LU R243, [R1+0x5b0] ;  /* 0x0005b00001f37983 */ /* 0x000ea80000300800 */
[----:B------:R-:W2:Y:S01]  /*49520*/  LDL.LU R114, [R1+0x220] ;  /* 0x0002200001727983 */ /* 0x000ea20000300800 */
[----:B------:R-:W-:Y:S08]  /*49530*/  POPC R113, R113 ;  /* 0x0000007100717309 */ /* 0x000ff00000000000 */
[----:B------:R-:W0:Y:S01]  /*49540*/  POPC R112, R112 ;  /* 0x0000007000707309 */ /* 0x000e220000000000 */
[----:B------:R-:W-:Y:S01]  /*49550*/  LOP3.LUT R79, R79, R237, RZ, 0x3c, !PT ;  /* 0x000000ed4f4f7212 */ /* 0x000fe200078e3cff */
[----:B0-----:R-:W-:-:S06]  /*49560*/  IMAD.IADD R112, R113, 0x1, R112 ;  /* 0x0000000171707824 */ /* 0x001fcc00078e0270 */
[----:B------:R0:W-:Y:S01]  /*49570*/  POPC R113, R78 ;  /* 0x0000004e00717309 */ /* 0x0001e20000000000 */
[----:B---3--:R-:W-:Y:S02]  /*49580*/  LOP3.LUT R118, R118, R52, RZ, 0x3c, !PT ;  /* 0x0000003476767212 */ /* 0x008fe400078e3cff */
[----:B0-----:R-:W-:Y:S02]  /*49590*/  VABSDIFF.U32 R78, R208, R212, RZ ;  /* 0x000000d4d04e7214 */ /* 0x001fe400000e00ff */
[----:B------:R-:W3:Y:S04]  /*495a0*/  LDL.LU R212, [R1+0x5ac] ;  /* 0x0005ac0001d47983 */ /* 0x000ee80000300800 */
[----:B------:R-:W3:Y:S04]  /*495b0*/  LDL.LU R245, [R1+0x5a8] ;  /* 0x0005a80001f57983 */ /* 0x000ee80000300800 */
[----:B------:R-:W3:Y:S01]  /*495c0*/  LDL.LU R208, [R1+0xb7c] ;  /* 0x000b7c0001d07983 */ /* 0x000ee20000300800 */
[----:B--2---:R-:W-:-:S03]  /*495d0*/  LOP3.LUT R114, R114, R218, RZ, 0x3c, !PT ;  /* 0x000000da72727212 */ /* 0x004fc600078e3cff */
[----:B------:R-:W2:Y:S04]  /*495e0*/  LDL.LU R218, [R1+0xde8] ;  /* 0x000de80001da7983 */ /* 0x000ea80000300800 */
[----:B------:R-:W2:Y:S04]  /*495f0*/  LDL.LU R52, [R1+0xde4] ;  /* 0x000de40001347983 */ /* 0x000ea80000300800 */
[----:B------:R-:W3:Y:S01]  /*49600*/  LDL.LU R237, [R1+0xde0] ;  /* 0x000de00001ed7983 */ /* 0x000ee20000300800 */
[----:B------:R-:W-:Y:S08]  /*49610*/  POPC R117, R117 ;  /* 0x0000007500757309 */ /* 0x000ff00000000000 */
[----:B------:R-:W0:Y:S02]  /*49620*/  POPC R115, R115 ;  /* 0x0000007300737309 */ /* 0x000e240000000000 */
[----:B0-----:R-:W-:-:S02]  /*49630*/  IADD3 R117, PT, PT, R117, R115, RZ ;  /* 0x0000007375757210 */ /* 0x001fc40007ffe0ff */
[----:B---3--:R-:W-:Y:S02]  /*49640*/  VABSDIFF.U32 R180, R237, R180, RZ ;  /* 0x000000b4edb47214 */ /* 0x008fe400000e00ff */
[----:B------:R-:W3:Y:S04]  /*49650*/  LDL.LU R237, [R1+0xddc] ;  /* 0x000ddc0001ed7983 */ /* 0x000ee80000300800 */
[----:B------:R-:W2:Y:S01]  /*49660*/  LDL.LU R115, [R1+0x5c8] ;  /* 0x0005c80001737983 */ /* 0x000ea20000300800 */
[----:B------:R-:W-:Y:S08]  /*49670*/  POPC R116, R116 ;  /* 0x0000007400747309 */ /* 0x000ff00000000000 */
[----:B------:R-:W0:Y:S02]  /*49680*/  POPC R94, R94 ;  /* 0x0000005e005e7309 */ /* 0x000e240000000000 */
[----:B0-----:R-:W-:Y:S01]  /*49690*/  IMAD.IADD R116, R116, 0x1, R94 ;  /* 0x0000000174747824 */ /* 0x001fe200078e025e */
[----:B--2---:R-:W-:-:S02]  /*496a0*/  VABSDIFF.U32 R115, R210, R115, RZ ;  /* 0x00000073d2737214 */ /* 0x004fc400000e00ff */
[----:B------:R-:W2:Y:S04]  /*496b0*/  LDL.LU R210, [R1+0x5a0] ;  /* 0x0005a00001d27983 */ /* 0x000ea80000300800 */
[----:B------:R-:W3:Y:S01]  /*496c0*/  LDL.LU R94, [R1+0x5c4] ;  /* 0x0005c400015e7983 */ /* 0x000ee20000300800 */
[----:B------:R-:W0:Y:S02]  /*496d0*/  POPC R119, R119 ;  /* 0x0000007700777309 */ /* 0x000e240000000000 */
[----:B0-----:R-:W-:Y:S01]  /*496e0*/  IMAD.IADD R119, R119, 0x1, R121 ;  /* 0x0000000177777824 */ /* 0x001fe200078e0279 */
[----:B---3--:R-:W-:Y:S02]  /*496f0*/  VABSDIFF.U32 R94, R233, R94, RZ ;  /* 0x0000005ee95e7214 */ /* 0x008fe400000e00ff */
[----:B------:R-:W3:Y:S04]  /*49700*/  LDL.LU R233, [R1+0x9c4] ;  /* 0x0009c40001e97983 */ /* 0x000ee80000300800 */
[----:B------:R-:W2:Y:S01]  /*49710*/  LDL.LU R121, [R1+0xba4] ;  /* 0x000ba40001797983 */ /* 0x000ea20000300800 */
[----:B------:R-:W-:Y:S08]  /*49720*/  POPC R124, R124 ;  /* 0x0000007c007c7309 */ /* 0x000ff00000000000 */
[----:B------:R-:W0:Y:S01]  /*49730*/  POPC R132, R132 ;  /* 0x0000008400847309 */ /* 0x000e220000000000 */
[----:B------:R-:W-:-:S02]  /*49740*/  LOP3.LUT R237, R237, R216, RZ, 0x3c, !PT ;  /* 0x000000d8eded7212 */ /* 0x000fc400078e3cff */
[----:B------:R-:W3:Y:S01]  /*49750*/  LDL.LU R216, [R1+0xdd8] ;  /* 0x000dd80001d87983 */ /* 0x000ee20000300800 */
[----:B0-----:R-:W-:Y:S01]  /*49760*/  IMAD.IADD R132, R124, 0x1, R132 ;  /* 0x000000017c847824 */ /* 0x001fe200078e0284 */
[----:B--2---:R-:W-:Y:S02]  /*49770*/  VABSDIFF.U32 R121, R121, R2, RZ ;  /* 0x0000000279797214 */ /* 0x004fe400000e00ff */
        /* <DEDUP_REMOVED lines=43> */
[----:B------:R-:W0:Y:S08]  /*49a30*/  POPC R179, R179 ;  /* 0x000000b300b37309 */ /* 0x000e300000000000 */
[----:B------:R-:W-:Y:S08]  /*49a40*/  POPC R236, R236 ;  /* 0x000000ec00ec7309 */ /* 0x000ff00000000000 */
[----:B------:R-:W1:Y:S01]  /*49a50*/  POPC R237, R237 ;  /* 0x000000ed00ed7309 */ /* 0x000e620000000000 */
[----:B0-----:R-:W-:-:S02]  /*49a60*/  IMAD.IADD R107, R179, 0x1, R107 ;  /* 0x00000001b36b7824 */ /* 0x001fc400078e026b */
[----:B------:R-:W3:Y:S01]  /*49a70*/  LDL.LU R179, [R1+0x9d4] ;  /* 0x0009d40001b37983 */ /* 0x000ee20000300800 */
[----:B-1----:R-:W-:Y:S02]  /*49a80*/  IADD3 R236, PT, PT, R236, R237, RZ ;  /* 0x000000edecec7210 */ /* 0x002fe40007ffe0ff */
[----:B--2---:R-:W-:Y:S02]  /*49a90*/  VABSDIFF.U32 R113, R113, R210, RZ ;  /* 0x000000d271717214 */ /* 0x004fe400000e00ff */
[----:B------:R-:W2:Y:S04]  /*49aa0*/  LDL.LU R210, [R1+0xdc0] ;  /* 0x000dc00001d27983 */ /* 0x000ea80000300800 */
[----:B------:R-:W3:Y:S01]  /*49ab0*/  LDL.LU R237, [R1+0x9c0] ;  /* 0x0009c00001ed7983 */ /* 0x000ee20000300800 */
[----:B------:R-:W-:-:S04]  /*49ac0*/  DEPBAR.LE SB5, 0x3 ;  /* 0x0000d0c00000791a */ /* 0x000fc80000000000 */
[----:B------:R-:W-:Y:S01]  /*49ad0*/  LOP3.LUT R81, R81, R233, RZ, 0x3c, !PT ;  /* 0x000000e951517212 */ /* 0x000fe200078e3cff */
[----:B------:R-:W-:Y:S01]  /*49ae0*/  IMAD R75, R79, 0x9, R75 ;  /* 0x000000094f4b7824 */ /* 0x000fe200078e024b */
[----:B---3--:R-:W-:Y:S02]  /*49af0*/  LOP3.LUT R80, R80, R237, RZ, 0x3c, !PT ;  /* 0x000000ed50507212 */ /* 0x008fe400078e3cff */
[----:B------:R-:W3:Y:S04]  /*49b00*/  LDL.LU R237, [R1+0xa48] ;  /* 0x000a480001ed7983 */ /* 0x000ee80000300800 */
[----:B------:R-:W2:Y:S01]  /*49b10*/  LDL.LU R233, [R1+0x460] ;  /* 0x0004600001e97983 */ /* 0x000ea20000300800 */
[----:B------:R-:W-:Y:S08]  /*49b20*/  POPC R79, R80 ;  /* 0x00000050004f7309 */ /* 0x000ff00000000000 */
[----:B------:R0:W1:Y:S02]  /*49b30*/  POPC R80, R81 ;  /* 0x0000005100507309 */ /* 0x0000640000000000 */
[----:B0-----:R-:W3:Y:S01]  /*49b40*/  LDL.LU R81, [R1+0x9c8] ;  /* 0x0009c80001517983 */ /* 0x001ee20000300800 */
[----:B------:R-:W-:-:S04]  /*49b50*/  DEPBAR.LE SB5, 0x2 ;  /* 0x0000d0800000791a */ /* 0x000fc80000000000 */
[----:B------:R-:W-:Y:S02]  /*49b60*/  LOP3.LUT R86, R86, 0xff, RZ, 0xc0, !PT ;  /* 0x000000ff56567812 */ /* 0x000fe400078ec0ff */
[----:B---3--:R-:W-:-:S04]  /*49b70*/  LOP3.LUT R82, R82, R81, RZ, 0x3c, !PT ;  /* 0x0000005152527212 */ /* 0x008fc800078e3cff */
[----:B------:R0:W-:Y:S02]  /*49b80*/  POPC R81, R82 ;  /* 0x0000005200517309 */ /* 0x0001e40000000000 */
[----:B0-----:R-:W3:Y:S01]  /*49b90*/  LDL.LU R82, [R1+0x9d0] ;  /* 0x0009d00001527983 */ /* 0x001ee20000300800 */
[----:B------:R-:W-:Y:S02]  /*49ba0*/  VABSDIFF.U32 R86, R246, R86, RZ ;  /* 0x00000056f6567214 */ /* 0x000fe400000e00ff */
[----:B------:R-:W-:Y:S01]  /*49bb0*/  LOP3.LUT R83, R83, R238, RZ, 0x3c, !PT ;  /* 0x000000ee53537212 */ /* 0x000fe200078e3cff */
[----:B------:R-:W-:-:S04]  /*49bc0*/  DEPBAR.LE SB5, 0x1 ;  /* 0x0000d0400000791a */ /* 0x000fc80000000000 */
[----:B------:R-:W-:Y:S01]  /*49bd0*/  LOP3.LUT R87, R87, 0xff, RZ, 0xc0, !PT ;  /* 0x000000ff57577812 */ /* 0x000fe200078ec0ff */
[----:B-1----:R-:W-:Y:S01]  /*49be0*/  IMAD.IADD R79, R79, 0x1, R80 ;  /* 0x000000014f4f7824 */ /* 0x002fe200078e0250 */
[----:B------:R-:W2:Y:S01]  /*49bf0*/  LDL.LU R238, [R1+0x464] ;  /* 0x0004640001ee7983 */ /* 0x000ea20000300800 */
[----:B------:R-:W-:-:S03]  /*49c00*/  IMAD.IADD R75, R75, 0x1, R86 ;  /* 0x000000014b4b7824 */ /* 0x000fc600078e0256 */
[----:B------:R-:W2:Y:S04]  /*49c10*/  LDL.LU R246, [R1+0xdbc] ;  /* 0x000dbc0001f67983 */ /* 0x000ea80000300800 */
[----:B------:R-:W2:Y:S01]  /*49c20*/  LDL.LU R80, [R1+0x260] ;  /* 0x0002600001507983 */ /* 0x000ea20000300800 */
[----:B------:R-:W-:Y:S01]  /*49c30*/  VABSDIFF.U32 R87, R208, R87, RZ ;  /* 0x00000057d0577214 */ /* 0x000fe200000e00ff */
[----:B------:R-:W0:Y:S02]  /*49c40*/  POPC R83, R83 ;  /* 0x0000005300537309 */ /* 0x000e240000000000 */
[----:B------:R-:W2:Y:S01]  /*49c50*/  LDL.LU R86, [R1+0x268] ;  /* 0x0002680001567983 */ /* 0x000ea20000300800 */
[----:B------:R-:W-:Y:S01]  /*49c60*/  IMAD R75, R79, 0x9, R75 ;  /* 0x000000094f4b7824 */ /* 0x000fe200078e024b */
[----:B------:R-:W-:-:S03]  /*49c70*/  LOP3.LUT R85, R85, R179, RZ, 0x3c, !PT ;  /* 0x000000b355557212 */ /* 0x000fc600078e3cff */
[----:B------:R-:W-:Y:S01]  /*49c80*/  IMAD.IADD R75, R75, 0x1, R87 ;  /* 0x000000014b4b7824 */ /* 0x000fe200078e0257 */
[----:B0-----:R-:W-:-:S05]  /*49c90*/  IADD3 R81, PT, PT, R81, R83, RZ ;  /* 0x0000005351517210 */ /* 0x001fca0007ffe0ff */
[----:B------:R-:W-:Y:S01]  /*49ca0*/  IMAD R75, R81, 0x9, R75 ;  /* 0x00000009514b7824 */ /* 0x000fe200078e024b */
[----:B------:R-:W0:Y:S02]  /*49cb0*/  POPC R118, R118 ;  /* 0x0000007600767309 */ /* 0x000e240000000000 */
[----:B0-----:R-:W-:Y:S01]  /*49cc0*/  IMAD.IADD R118, R176, 0x1, R118 ;  /* 0x00000001b0767824 */ /* 0x001fe200078e0276 */
[----:B---3--:R-:W-:Y:S02]  /*49cd0*/  LOP3.LUT R84, R84, R82, RZ, 0x3c, !PT ;  /* 0x0000005254547212 */ /* 0x008fe400078e3cff */
[----:B------:R-:W3:Y:S04]  /*49ce0*/  LDL.LU R82, [R1+0x474] ;  /* 0x0004740001527983 */ /* 0x000ee80000300800 */
[----:B------:R-:W3:Y:S04]  /*49cf0*/  LDL.LU R179, [R1+0x26c] ;  /* 0x00026c0001b37983 */ /* 0x000ee80000300800 */
[----:B------:R-:W3:Y:S04]  /*49d00*/  LDL.LU R79, [R1+0x690] ;  /* 0x00069000014f7983 */ /* 0x000ee80000300800 */
[----:B------:R-:W3:Y:S04]  /*49d10*/  LDL.LU R208, [R1+0xdb8] ;  /* 0x000db80001d07983 */ /* 0x000ee80000300800 */
[----:B------:R-:W3:Y:S04]  /*49d20*/  LDL.LU R87, [R1+0xbbc] ;  /* 0x000bbc0001577983 */ /* 0x000ee80000300800 */
[----:B------:R-:W3:Y:S04]  /*49d30*/  LDL.LU R81, [R1+0x264] ;  /* 0x0002640001517983 */ /* 0x000ee80000300800 */
[----:B------:R-:W3:Y:S01]  /*49d40*/  LDL.LU R176, [R1+0x470] ;  /* 0x0004700001b07983 */ /* 0x000ee20000300800 */
[----:B------:R-:W-:Y:S08]  /*49d50*/  POPC R84, R84 ;  /* 0x0000005400547309 */ /* 0x000ff00000000000 */
[----:B------:R-:W0:Y:S01]  /*49d60*/  POPC R85, R85 ;  /* 0x0000005500557309 */ /* 0x000e220000000000 */
[----:B-----5:R-:W-:Y:S01]  /*49d70*/  LOP3.LUT R88, R88, 0xff, RZ, 0xc0, !PT ;  /* 0x000000ff58587812 */ /* 0x020fe200078ec0ff */
[----:B------:R-:W3:Y:S01]  /*49d80*/  LDL.LU R83, [R1+0x270] ;  /* 0x0002700001537983 */ /* 0x000ee20000300800 */
[----:B--2---:R-:W-:Y:S01]  /*49d90*/  LOP3.LUT R80, R80, R233, RZ, 0x3c, !PT ;  /* 0x000000e950507212 */ /* 0x004fe200078e3cff */
[----:B0-----:R-:W-:-:S05]  /*49da0*/  IMAD.IADD R84, R84, 0x1, R85 ;  /* 0x0000000154547824 */ /* 0x001fca00078e0255 */
[----:B------:R-:W-:Y:S01]  /*49db0*/  POPC R80, R80 ;  /* 0x0000005000507309 */ /* 0x000fe20000000000 */
[----:B---3--:R-:W-:Y:S02]  /*49dc0*/  VABSDIFF.U32 R88, R87, R88, RZ ;  /* 0x0000005857587214 */ /* 0x008fe400000e00ff */
[----:B------:R-:W-:Y:S01]  /*49dd0*/  VABSDIFF.U32 R79, R237, R79, RZ ;  /* 0x0000004fed4f7214 */ /* 0x000fe200000e00ff */
[----:B------:R-:W2:Y:S04]  /*49de0*/  LDL.LU R87, [R1+0x484] ;  /* 0x0004840001577983 */ /* 0x000ea80000300800 */
[----:B------:R-:W2:Y:S01]  /*49df0*/  LDL.LU R237, [R1+0x274] ;  /* 0x0002740001ed7983 */ /* 0x000ea20000300800 */
[----:B------:R-:W-:-:S03]  /*49e00*/  IMAD.IADD R75, R75, 0x1, R88 ;  /* 0x000000014b4b7824 */ /* 0x000fc600078e0258 */
[----:B------:R-:W3:Y:S01]  /*49e10*/  LDL.LU R233, [R1+0xdb4] ;  /* 0x000db40001e97983 */ /* 0x000ee20000300800 */
[----:B------:R-:W-:-:S03]  /*49e20*/  IMAD R75, R84, 0x9, R75 ;  /* 0x00000009544b7824 */ /* 0x000fc600078e024b */
[----:B------:R-:W3:Y:S04]  /*49e30*/  LDL.LU R88, [R1+0x480] ;  /* 0x0004800001587983 */ /* 0x000ee80000300800 */
[----:B------:R-:W2:Y:S01]  /*49e40*/  LDL.LU R85, [R1+0xa44] ;  /* 0x000a440001557983 */ /* 0x000ea20000300800 */
[----:B------:R-:W-:Y:S02]  /*49e50*/  LOP3.LUT R81, R81, R238, RZ, 0x3c, !PT ;  /* 0x000000ee51517212 */ /* 0x000fe400078e3cff */
[----:B------:R-:W-:Y:S01]  /*49e60*/  IADD3 R75, PT, PT, R75, R180, RZ ;  /* 0x000000b44b4b7210 */ /* 0x000fe20007ffe0ff */
[----:B------:R-:W3:Y:S04]  /*49e70*/  LDL.LU R238, [R1+0xdb0] ;  /* 0x000db00001ee7983 */ /* 0x000ee80000300800 */
[----:B------:R-:W3:Y:S04]  /*49e80*/  LDL.LU R84, [R1+0xa3c] ;  /* 0x000a3c0001547983 */ /* 0x000ee80000300800 */
[----:B------:R-:W3:Y:S01]  /*49e90*/  LDL.LU R180, [R1+0x630] ;  /* 0x0006300001b47983 */ /* 0x000ee20000300800 */
[----:B------:R-:W-:-:S03]  /*49ea0*/  IMAD R75, R117, 0x9, R75 ;  /* 0x00000009754b7824 */ /* 0x000fc600078e024b */
[----:B------:R-:W2:Y:S01]  /*49eb0*/  LDL.LU R117, [R1+0x694] ;  /* 0x0006940001757983 */ /* 0x000ea20000300800 */
[----:B------:R-:W0:Y:S01]  /*49ec0*/  POPC R81, R81 ;  /* 0x0000005100517309 */ /* 0x000e220000000000 */
[----:B------:R-:W-:Y:S01]  /*49ed0*/  LOP3.LUT R82, R179, R82, RZ, 0x3c, !PT ;  /* 0x00000052b3527212 */ /* 0x000fe200078e3cff */
[----:B0-----:R-:W-:Y:S01]  /*49ee0*/  IMAD.IADD R80, R80, 0x1, R81 ;  /* 0x0000000150507824 */ /* 0x001fe200078e0251 */
[----:B------:R-:W-:Y:S02]  /*49ef0*/  LOP3.LUT R81, R86, R176, RZ, 0x3c, !PT ;  /* 0x000000b056517212 */ /* 0x000fe400078e3cff */
[----:B------:R-:W3:Y:S04]  /*49f00*/  LDL.LU R176, [R1+0x63c] ;  /* 0x00063c0001b07983 */ /* 0x000ee80000300800 */
[----:B------:R-:W3:Y:S01]  /*49f10*/  LDL.LU R179, [R1+0xa38] ;  /* 0x000a380001b37983 */ /* 0x000ee20000300800 */
[----:B------:R-:W-:-:S04]  /*49f20*/  IMAD.IADD R75, R75, 0x1, R115 ;  /* 0x000000014b4b7824 */ /* 0x000fc800078e0273 */
[----:B------:R-:W-:-:S04]  /*49f30*/  IMAD R116, R116, 0x9, R75 ;  /* 0x0000000974747824 */ /* 0x000fc800078e024b */
[----:B------:R-:W-:-:S04]  /*49f40*/  IMAD.IADD R94, R116, 0x1, R94 ;  /* 0x00000001745e7824 */ /* 0x000fc800078e025e */
[----:B------:R-:W-:-:S05]  /*49f50*/  IMAD R94, R119, 0x9, R94 ;  /* 0x00000009775e7824 */ /* 0x000fca00078e025e */
[----:B------:R-:W-:Y:S01]  /*49f60*/  IADD3 R94, PT, PT, R94, R121, RZ ;  /* 0x000000795e5e7210 */ /* 0x000fe20007ffe0ff */
[----:B------:R-:W-:Y:S08]  /*49f70*/  POPC R81, R81 ;  /* 0x0000005100517309 */ /* 0x000ff00000000000 */
[----:B------:R-:W0:Y:S01]  /*49f80*/  POPC R82, R82 ;  /* 0x0000005200527309 */ /* 0x000e220000000000 */
[----:B------:R-:W-:-:S04]  /*49f90*/  IMAD R94, R132, 0x9, R94 ;  /* 0x00000009845e7824 */ /* 0x000fc800078e025e */
[----:B------:R-:W-:-:S04]  /*49fa0*/  IMAD.IADD R94, R94, 0x1, R124 ;  /* 0x000000015e5e7824 */ /* 0x000fc800078e027c */
[----:B------:R-:W-:Y:S02]  /*49fb0*/  IMAD R94, R139, 0x9, R94 ;  /* 0x000000098b5e7824 */ /* 0x000fe400078e025e */
[----:B0-----:R-:W-:Y:S02]  /*49fc0*/  IMAD.IADD R82, R81, 0x1, R82 ;  /* 0x0000000151527824 */ /* 0x001fe400078e0252 */
[----:B------:R-:W-:-:S04]  /*49fd0*/  IMAD.IADD R94, R94, 0x1, R136 ;  /* 0x000000015e5e7824 */ /* 0x000fc800078e0288 */
[----:B------:R-:W-:Y:S01]  /*49fe0*/  IMAD R94, R149, 0x9, R94 ;  /* 0x00000009955e7824 */ /* 0x000fe200078e025e */
[----:B--2---:R-:W-:Y:S02]  /*49ff0*/  VABSDIFF.U32 R75, R85, R117, RZ ;  /* 0x00000075554b7214 */ /* 0x004fe400000e00ff */
[----:B------:R-:W2:Y:S04]  /*4a000*/  LDL.LU R85, [R1+0x258] ;  /* 0x0002580001557983 */ /* 0x000ea80000300800 */
[----:B------:R-:W2:Y:S04]  /*4a010*/  LDL.LU R86, [R1+0x25c] ;  /* 0x00025c0001567983 */ /* 0x000ea80000300800 */
[----:B------:R-:W2:Y:S04]  /*4a020*/  LDL.LU R121, [R1+0x494] ;  /* 0x0004940001797983 */ /* 0x000ea80000300800 */
[----:B------:R-:W2:Y:S01]  /*4a030*/  LDL.LU R132, [R1+0x490] ;  /* 0x0004900001847983 */ /* 0x000ea20000300800 */
[----:B---3--:R-:W-:-:S02]  /*4a040*/  VABSDIFF.U32 R81, R84, R180, RZ ;  /* 0x000000b454517214 */ /* 0x008fc400000e00ff */
[----:B------:R-:W-:Y:S01]  /*4a050*/  LOP3.LUT R84, R237, R87, RZ, 0x3c, !PT ;  /* 0x00000057ed547212 */ /* 0x000fe200078e3cff */
[----:B------:R-:W3:Y:S04]  /*4a060*/  LDL.LU R115, [R1+0x648] ;  /* 0x0006480001737983 */ /* 0x000ee80000300800 */
[----:B------:R-:W3:Y:S04]  /*4a070*/  LDL.LU R237, [R1+0xa34] ;  /* 0x000a340001ed7983 */ /* 0x000ee80000300800 */
[----:B------:R-:W3:Y:S01]  /*4a080*/  LDL.LU R87, [R1+0x250] ;  /* 0x0002500001577983 */ /* 0x000ee20000300800 */
[----:B------:R-:W-:-:S03]  /*4a090*/  LOP3.LUT R83, R83, R88, RZ, 0x3c, !PT ;  /* 0x0000005853537212 */ /* 0x000fc600078e3cff */
[----:B------:R-:W3:Y:S04]  /*4a0a0*/  LDL.LU R136, [R1+0x4a4] ;  /* 0x0004a40001887983 */ /* 0x000ee80000300800 */
[----:B------:R-:W3:Y:S04]  /*4a0b0*/  LDL.LU R88, [R1+0x254] ;  /* 0x0002540001587983 */ /* 0x000ee80000300800 */
[----:B------:R-:W3:Y:S01]  /*4a0c0*/  LDL.LU R149, [R1+0x4a0] ;  /* 0x0004a00001957983 */ /* 0x000ee20000300800 */
[----:B------:R-:W-:Y:S08]  /*4a0d0*/  POPC R84, R84 ;  /* 0x0000005400547309 */ /* 0x000ff00000000000 */
[----:B------:R-:W0:Y:S01]  /*4a0e0*/  POPC R83, R83 ;  /* 0x0000005300537309 */ /* 0x000e220000000000 */
[----:B------:R-:W3:Y:S04]  /*4a0f0*/  LDL.LU R119, [R1+0x654] ;  /* 0x0006540001777983 */ /* 0x000ee80000300800 */
[----:B------:R-:W3:Y:S04]  /*4a100*/  LDL.LU R116, [R1+0xa30] ;  /* 0x000a300001747983 */ /* 0x000ee80000300800 */
[----:B------:R-:W3:Y:S04]  /*4a110*/  LDL.LU R117, [R1+0x4b0] ;  /* 0x0004b00001757983 */ /* 0x000ee80000300800 */
[----:B------:R-:W3:Y:S01]  /*4a120*/  LDL.LU R180, [R1+0x248] ;  /* 0x0002480001b47983 */ /* 0x000ee20000300800 */
[----:B0-----:R-:W-:Y:S01]  /*4a130*/  IMAD.IADD R84, R83, 0x1, R84 ;  /* 0x0000000153547824 */ /* 0x001fe200078e0254 */
[----:B------:R-:W-:-:S02]  /*4a140*/  VABSDIFF.U32 R83, R179, R176, RZ ;  /* 0x000000b0b3537214 */ /* 0x000fc400000e00ff */
[----:B------:R-:W3:Y:S04]  /*4a150*/  LDL.LU R176, [R1+0x4b4] ;  /* 0x0004b40001b07983 */ /* 0x000ee80000300800 */
[----:B------:R-:W3:Y:S01]  /*4a160*/  LDL.LU R179, [R1+0x24c] ;  /* 0x00024c0001b37983 */ /* 0x000ee20000300800 */
[----:B------:R-:W-:-:S03]  /*4a170*/  IADD3 R94, PT, PT, R94, R141, RZ ;  /* 0x0000008d5e5e7210 */ /* 0x000fc60007ffe0ff */
        /* <DEDUP_REMOVED lines=19> */
[----:B------:R-:W-:Y:S02]  /*4a2b0*/  IADD3 R69, PT, PT, R69, R248, RZ ;  /* 0x000000f845457210 */ /* 0x000fe40007ffe0ff */
[----:B--2---:R-:W-:Y:S02]  /*4a2c0*/  LOP3.LUT R86, R86, R121, RZ, 0x3c, !PT ;  /* 0x0000007956567212 */ /* 0x004fe400078e3cff */
[----:B------:R-:W-:Y:S02]  /*4a2d0*/  LOP3.LUT R85, R85, R132, RZ, 0x3c, !PT ;  /* 0x0000008455557212 */ /* 0x000fe400078e3cff */
[----:B------:R-:W2:Y:S04]  /*4a2e0*/  LDL.LU R132, [R1+0x4c0] ;  /* 0x0004c00001847983 */ /* 0x000ea80000300800 */
[----:B------:R-:W2:Y:S01]  /*4a2f0*/  LDL.LU R121, [R1+0x240] ;  /* 0x0002400001797983 */ /* 0x000ea20000300800 */
[----:B------:R-:W-:Y:S08]  /*4a300*/  POPC R86, R86 ;  /* 0x0000005600567309 */ /* 0x000ff00000000000 */
[----:B------:R-:W0:Y:S01]  /*4a310*/  POPC R85, R85 ;  /* 0x0000005500557309 */ /* 0x000e220000000000 */
[----:B---3--:R-:W-:-:S02]  /*4a320*/  LOP3.LUT R88, R88, R136, RZ, 0x3c, !PT ;  /* 0x0000008858587212 */ /* 0x008fc400078e3cff */
[----:B------:R-:W-:Y:S01]  /*4a330*/  LOP3.LUT R87, R87, R149, RZ, 0x3c, !PT ;  /* 0x0000009557577212 */ /* 0x000fe200078e3cff */
[----:B0-----:R-:W-:Y:S01]  /*4a340*/  IMAD.IADD R86, R85, 0x1, R86 ;  /* 0x0000000155567824 */ /* 0x001fe200078e0256 */
[----:B------:R-:W-:Y:S02]  /*4a350*/  VABSDIFF.U32 R85, R237, R115, RZ ;  /* 0x00000073ed557214 */ /* 0x000fe400000e00ff */
[----:B------:R-:W3:Y:S04]  /*4a360*/  LDL.LU R115, [R1+0x4c4] ;  /* 0x0004c40001737983 */ /* 0x000ee80000300800 */
[----:B------:R-:W3:Y:S01]  /*4a370*/  LDL.LU R237, [R1+0x244] ;  /* 0x0002440001ed7983 */ /* 0x000ee20000300800 */
[----:B------:R-:W-:Y:S08]  /*4a380*/  POPC R87, R87 ;  /* 0x0000005700577309 */ /* 0x000ff00000000000 */
[----:B------:R-:W0:Y:S01]  /*4a390*/  POPC R88, R88 ;  /* 0x0000005800587309 */ /* 0x000e220000000000 */
[----:B------:R-:W3:Y:S04]  /*4a3a0*/  LDL.LU R251, [R1+0xdac] ;  /* 0x000dac0001fb7983 */ /* 0x000ee80000300800 */
[----:B------:R-:W3:Y:S04]  /*4a3b0*/  LDL.LU R250, [R1+0xda8] ;  /* 0x000da80001fa7983 */ /* 0x000ee80000300800 */
[----:B------:R-:W3:Y:S01]  /*4a3c0*/  LDL.LU R249, [R1+0xda4] ;  /* 0x000da40001f97983 */ /* 0x000ee20000300800 */
[----:B------:R-:W-:-:S02]  /*4a3d0*/  LOP3.LUT R90, R180, R117, RZ, 0x3c, !PT ;  /* 0x00000075b45a7212 */ /* 0x000fc400078e3cff */
[----:B------:R-:W-:Y:S01]  /*4a3e0*/  LOP3.LUT R94, R179, R176, RZ, 0x3c, !PT ;  /* 0x000000b0b35e7212 */ /* 0x000fe200078e3cff */
[----:B0-----:R-:W-:Y:S01]  /*4a3f0*/  IMAD.IADD R88, R87, 0x1, R88 ;  /* 0x0000000157587824 */ /* 0x001fe200078e0258 */
[----:B------:R-:W-:Y:S02]  /*4a400*/  VABSDIFF.U32 R87, R116, R119, RZ ;  /* 0x0000007774577214 */ /* 0x000fe400000e00ff */
[----:B------:R-:W3:Y:S04]  /*4a410*/  LDL.LU R116, [R1+0x66c] ;  /* 0x00066c0001747983 */ /* 0x000ee80000300800 */
[----:B------:R-:W3:Y:S04]  /*4a420*/  LDL.LU R117, [R1+0xa28] ;  /* 0x000a280001757983 */ /* 0x000ee80000300800 */
[----:B------:R-:W3:Y:S04]  /*4a430*/  LDL.LU R119, [R1+0x4d0] ;  /* 0x0004d00001777983 */ /* 0x000ee80000300800 */
[----:B------:R-:W3:Y:S04]  /*4a440*/  LDL.LU R180, [R1+0x238] ;  /* 0x0002380001b47983 */ /* 0x000ee80000300800 */
[----:B------:R-:W3:Y:S04]  /*4a450*/  LDL.LU R248, [R1+0xda0] ;  /* 0x000da00001f87983 */ /* 0x000ee80000300800 */
[----:B------:R-:W3:Y:S04]  /*4a460*/  LDL.LU R176, [R1+0x4d4] ;  /* 0x0004d40001b07983 */ /* 0x000ee80000300800 */
[----:B------:R-:W3:Y:S01]  /*4a470*/  LDL.LU R179, [R1+0x23c] ;  /* 0x00023c0001b37983 */ /* 0x000ee20000300800 */
[----:B------:R-:W-:-:S04]  /*4a480*/  IMAD R69, R93, 0x9, R69 ;  /* 0x000000095d457824 */ /* 0x000fc800078e0245 */
[----:B------:R-:W-:Y:S02]  /*4a490*/  IMAD.IADD R69, R69, 0x1, R247 ;  /* 0x0000000145457824 */ /* 0x000fe400078e02f7 */
[----:B------:R-:W3:Y:S02]  /*4a4a0*/  LDL.LU R247, [R1+0xd9c] ;  /* 0x000d9c0001f77983 */ /* 0x000ee40000300800 */
[----:B------:R-:W-:-:S04]  /*4a4b0*/  IMAD R69, R92, 0x9, R69 ;  /* 0x000000095c457824 */ /* 0x000fc800078e0245 */
[----:B------:R-:W-:Y:S02]  /*4a4c0*/  IMAD.IADD R69, R69, 0x1, R231 ;  /* 0x0000000145457824 */ /* 0x000fe400078e02e7 */
[----:B------:R-:W3:Y:S04]  /*4a4d0*/  LDL.LU R231, [R1+0xd98] ;  /* 0x000d980001e77983 */ /* 0x000ee80000300800 */
[----:B------:R-:W3:Y:S01]  /*4a4e0*/  LDL.LU R149, [R1+0x674] ;  /* 0x0006740001957983 */ /* 0x000ee20000300800 */
[----:B------:R-:W-:Y:S01]  /*4a4f0*/  VABSDIFF.U32 R89, R124, R139, RZ ;  /* 0x0000008b7c597214 */ /* 0x000fe200000e00ff */
[----:B------:R-:W-:-:S05]  /*4a500*/  IMAD R69, R91, 0x9, R69 ;  /* 0x000000095b457824 */ /* 0x000fca00078e0245 */
[----:B------:R-:W-:Y:S01]  /*4a510*/  IADD3 R69, PT, PT, R69, R229, RZ ;  /* 0x000000e545457210 */ /* 0x000fe20007ffe0ff */
[----:B------:R-:W-:Y:S08]  /*4a520*/  POPC R90, R90 ;  /* 0x0000005a005a7309 */ /* 0x000ff00000000000 */
[----:B------:R-:W0:Y:S01]  /*4a530*/  POPC R94, R94 ;  /* 0x0000005e005e7309 */ /* 0x000e220000000000 */
[----:B------:R-:W-:-:S04]  /*4a540*/  IMAD R69, R97, 0x9, R69 ;  /* 0x0000000961457824 */ /* 0x000fc800078e0245 */
[----:B------:R-:W-:-:S04]  /*4a550*/  IMAD.IADD R69, R69, 0x1, R227 ;  /* 0x0000000145457824 */ /* 0x000fc800078e02e3 */
[----:B------:R-:W-:-:S04]  /*4a560*/  IMAD R69, R96, 0x9, R69 ;  /* 0x0000000960457824 */ /* 0x000fc800078e0245 */
[----:B------:R-:W-:Y:S02]  /*4a570*/  IMAD.IADD R69, R69, 0x1, R225 ;  /* 0x0000000145457824 */ /* 0x000fe400078e02e1 */
[----:B0-----:R-:W-:Y:S01]  /*4a580*/  IMAD.IADD R90, R90, 0x1, R94 ;  /* 0x000000015a5a7824 */ /* 0x001fe200078e025e */
[----:B--2---:R-:W-:-:S06]  /*4a590*/  LOP3.LUT R92, R121, R132, RZ, 0x3c, !PT ;  /* 0x00000084795c7212 */ /* 0x004fcc00078e3cff */
[----:B------:R-:W-:Y:S01]  /*4a5a0*/  POPC R92, R92 ;  /* 0x0000005c005c7309 */ /* 0x000fe20000000000 */
[----:B---3--:R-:W-:Y:S02]  /*4a5b0*/  LOP3.LUT R93, R237, R115, RZ, 0x3c, !PT ;  /* 0x00000073ed5d7212 */ /* 0x008fe400078e3cff */
[----:B------:R-:W2:Y:S04]  /*4a5c0*/  LDL.LU R115, [R1+0xa24] ;  /* 0x000a240001737983 */ /* 0x000ea80000300800 */
[----:B------:R-:W3:Y:S04]  /*4a5d0*/  LDL.LU R136, [R1+0x4e0] ;  /* 0x0004e00001887983 */ /* 0x000ee80000300800 */
[----:B------:R-:W3:Y:S04]  /*4a5e0*/  LDL.LU R139, [R1+0x230] ;  /* 0x00023000018b7983 */ /* 0x000ee80000300800 */
[----:B------:R-:W2:Y:S04]  /*4a5f0*/  LDL.LU R124, [R1+0x4e4] ;  /* 0x0004e400017c7983 */ /* 0x000ea80000300800 */
[----:B------:R-:W2:Y:S01]  /*4a600*/  LDL.LU R237, [R1+0x234] ;  /* 0x0002340001ed7983 */ /* 0x000ea20000300800 */
[----:B------:R-:W0:Y:S03]  /*4a610*/  POPC R93, R93 ;  /* 0x0000005d005d7309 */ /* 0x000e260000000000 */
[----:B------:R-:W2:Y:S04]  /*4a620*/  LDL.LU R229, [R1+0xd94] ;  /* 0x000d940001e57983 */ /* 0x000ea80000300800 */
[----:B------:R-:W2:Y:S01]  /*4a630*/  LDL.LU R227, [R1+0xd90] ;  /* 0x000d900001e37983 */ /* 0x000ea20000300800 */
[----:B------:R-:W-:-:S03]  /*4a640*/  VABSDIFF.U32 R91, R117, R116, RZ ;  /* 0x00000074755b7214 */ /* 0x000fc600000e00ff */
[----:B------:R-:W2:Y:S04]  /*4a650*/  LDL.LU R116, [R1+0x67c] ;  /* 0x00067c0001747983 */ /* 0x000ea80000300800 */
[----:B------:R-:W2:Y:S01]  /*4a660*/  LDL.LU R117, [R1+0xa20] ;  /* 0x000a200001757983 */ /* 0x000ea20000300800 */
[----:B0-----:R-:W-:-:S03]  /*4a670*/  IMAD.IADD R92, R92, 0x1, R93 ;  /* 0x000000015c5c7824 */ /* 0x001fc600078e025d */
[----:B------:R-:W2:Y:S01]  /*4a680*/  LDL.LU R225, [R1+0xd8c] ;  /* 0x000d8c0001e17983 */ /* 0x000ea20000300800 */
[----:B------:R-:W-:-:S03]  /*4a690*/  LOP3.LUT R93, R180, R119, RZ, 0x3c, !PT ;  /* 0x00000077b45d7212 */ /* 0x000fc600078e3cff */
[----:B------:R-:W2:Y:S04]  /*4a6a0*/  LDL.LU R132, [R1+0x4f8] ;  /* 0x0004f80001847983 */ /* 0x000ea80000300800 */
[----:B------:R-:W2:Y:S01]  /*4a6b0*/  LDL.LU R180, [R1+0x228] ;  /* 0x0002280001b47983 */ /* 0x000ea20000300800 */
[----:B------:R-:W-:-:S03]  /*4a6c0*/  LOP3.LUT R94, R179, R176, RZ, 0x3c, !PT ;  /* 0x000000b0b35e7212 */ /* 0x000fc600078e3cff */
[----:B------:R-:W2:Y:S04]  /*4a6d0*/  LDL.LU R121, [R1+0x4fc] ;  /* 0x0004fc0001797983 */ /* 0x000ea80000300800 */
[----:B------:R-:W2:Y:S01]  /*4a6e0*/  LDL.LU R179, [R1+0x22c] ;  /* 0x00022c0001b37983 */ /* 0x000ea20000300800 */
[----:B------:R-:W-:-:S05]  /*4a6f0*/  IMAD R69, R95, 0x9, R69 ;  /* 0x000000095f457824 */ /* 0x000fca00078e0245 */
[----:B------:R-:W-:Y:S01]  /*4a700*/  IADD3 R69, PT, PT, R69, R223, RZ ;  /* 0x000000df45457210 */ /* 0x000fe20007ffe0ff */
[----:B------:R-:W-:Y:S08]  /*4a710*/  POPC R93, R93 ;  /* 0x0000005d005d7309 */ /* 0x000ff00000000000 */
[----:B------:R-:W0:Y:S01]  /*4a720*/  POPC R94, R94 ;  /* 0x0000005e005e7309 */ /* 0x000e220000000000 */
[----:B------:R-:W2:Y:S01]  /*4a730*/  LDL.LU R223, [R1+0xd88] ;  /* 0x000d880001df7983 */ /* 0x000ea20000300800 */
[----:B------:R-:W-:-:S04]  /*4a740*/  IMAD R69, R120, 0x9, R69 ;  /* 0x0000000978457824 */ /* 0x000fc800078e0245 */
[----:B------:R-:W-:Y:S02]  /*4a750*/  IMAD.IADD R69, R69, 0x1, R221 ;  /* 0x0000000145457824 */ /* 0x000fe400078e02dd */
[----:B------:R-:W2:Y:S04]  /*4a760*/  LDL.LU R221, [R1+0xd84] ;  /* 0x000d840001dd7983 */ /* 0x000ea80000300800 */
[----:B------:R-:W2:Y:S01]  /*4a770*/  LDL.LU R119, [R1+0x680] ;  /* 0x0006800001777983 */ /* 0x000ea20000300800 */
[----:B------:R-:W-:-:S03]  /*4a780*/  IMAD R69, R123, 0x9, R69 ;  /* 0x000000097b457824 */ /* 0x000fc600078e0245 */
[----:B------:R-:W2:Y:S01]  /*4a790*/  LDL.LU R176, [R1+0xa1c] ;  /* 0x000a1c0001b07983 */ /* 0x000ea20000300800 */
[----:B------:R-:W-:-:S04]  /*4a7a0*/  IMAD.IADD R69, R69, 0x1, R219 ;  /* 0x0000000145457824 */ /* 0x000fc800078e02db */
[----:B------:R-:W-:-:S05]  /*4a7b0*/  IMAD R69, R122, 0x9, R69 ;  /* 0x000000097a457824 */ /* 0x000fca00078e0245 */
[----:B------:R-:W-:-:S05]  /*4a7c0*/  IADD3 R69, PT, PT, R69, R217, RZ ;  /* 0x000000d945457210 */ /* 0x000fca0007ffe0ff */
[----:B------:R-:W-:-:S04]  /*4a7d0*/  IMAD R69, R126, 0x9, R69 ;  /* 0x000000097e457824 */ /* 0x000fc800078e0245 */
[----:B------:R-:W-:Y:S02]  /*4a7e0*/  IMAD.IADD R69, R69, 0x1, R215 ;  /* 0x0000000145457824 */ /* 0x000fe400078e02d7 */
[----:B0-----:R-:W-:Y:S02]  /*4a7f0*/  IMAD.IADD R93, R93, 0x1, R94 ;  /* 0x000000015d5d7824 */ /* 0x001fe400078e025e */
[----:B------:R-:W-:-:S04]  /*4a800*/  IMAD R69, R125, 0x9, R69 ;  /* 0x000000097d457824 */ /* 0x000fc800078e0245 */
[----:B------:R-:W-:-:S04]  /*4a810*/  IMAD.IADD R69, R69, 0x1, R182 ;  /* 0x0000000145457824 */ /* 0x000fc800078e02b6 */
[----:B------:R-:W-:-:S05]  /*4a820*/  IMAD R69, R70, 0x9, R69 ;  /* 0x0000000946457824 */ /* 0x000fca00078e0245 */
[----:B------:R-:W-:Y:S02]  /*4a830*/  IADD3 R69, PT, PT, R69, R183, RZ ;  /* 0x000000b745457210 */ /* 0x000fe40007ffe0ff */
[----:B---3--:R-:W-:Y:S02]  /*4a840*/  LOP3.LUT R95, R139, R136, RZ, 0x3c, !PT ;  /* 0x000000888b5f7212 */ /* 0x008fe400078e3cff */
[----:B--2---:R-:W-:-:S04]  /*4a850*/  LOP3.LUT R96, R237, R124, RZ, 0x3c, !PT ;  /* 0x0000007ced607212 */ /* 0x004fc800078e3cff */
[----:B------:R-:W-:Y:S08]  /*4a860*/  POPC R95, R95 ;  /* 0x0000005f005f7309 */ /* 0x000ff00000000000 */
[----:B------:R-:W0:Y:S01]  /*4a870*/  POPC R96, R96 ;  /* 0x0000006000607309 */ /* 0x000e220000000000 */
[----:B------:R-:W-:Y:S02]  /*4a880*/  VABSDIFF.U32 R94, R115, R149, RZ ;  /* 0x00000095735e7214 */ /* 0x000fe400000e00ff */
[----:B------:R-:W2:Y:S04]  /*4a890*/  LDL.LU R115, [R1+0x500] ;  /* 0x0005000001737983 */ /* 0x000ea80000300800 */
[----:B------:R-:W3:Y:S04]  /*4a8a0*/  LDL.LU R219, [R1+0xd80] ;  /* 0x000d800001db7983 */ /* 0x000ee80000300800 */
[----:B------:R-:W3:Y:S04]  /*4a8b0*/  LDL.LU R237, [R1+0x504] ;  /* 0x0005040001ed7983 */ /* 0x000ee80000300800 */
[----:B------:R-:W3:Y:S04]  /*4a8c0*/  LDL.LU R217, [R1+0xd7c] ;  /* 0x000d7c0001d97983 */ /* 0x000ee80000300800 */
[----:B------:R-:W3:Y:S01]  /*4a8d0*/  LDL.LU R215, [R1+0xd78] ;  /* 0x000d780001d77983 */ /* 0x000ee20000300800 */
[----:B0-----:R-:W-:Y:S01]  /*4a8e0*/  IMAD.IADD R95, R95, 0x1, R96 ;  /* 0x000000015f5f7824 */ /* 0x001fe200078e0260 */
[----:B------:R-:W-:-:S02]  /*4a8f0*/  VABSDIFF.U32 R96, R117, R116, RZ ;  /* 0x0000007475607214 */ /* 0x000fc400000e00ff */
[----:B------:R-:W2:Y:S04]  /*4a900*/  LDL.LU R116, [R1+0x684] ;  /* 0x0006840001747983 */ /* 0x000ea80000300800 */
[----:B------:R-:W2:Y:S01]  /*4a910*/  LDL.LU R117, [R1+0xa18] ;  /* 0x000a180001757983 */ /* 0x000ea20000300800 */
[----:B------:R-:W-:-:S03]  /*4a920*/  LOP3.LUT R97, R180, R132, RZ, 0x3c, !PT ;  /* 0x00000084b4617212 */ /* 0x000fc600078e3cff */
[----:B------:R-:W3:Y:S04]  /*4a930*/  LDL.LU R182, [R1+0xd74] ;  /* 0x000d740001b67983 */ /* 0x000ee80000300800 */
[----:B------:R-:W3:Y:S01]  /*4a940*/  LDL.LU R180, [R1+0x510] ;  /* 0x0005100001b47983 */ /* 0x000ee20000300800 */
[----:B------:R-:W-:-:S03]  /*4a950*/  LOP3.LUT R98, R179, R121, RZ, 0x3c, !PT ;  /* 0x00000079b3627212 */ /* 0x000fc600078e3cff */
[----:B------:R-:W3:Y:S04]  /*4a960*/  LDL.LU R179, [R1+0x514] ;  /* 0x0005140001b37983 */ /* 0x000ee80000300800 */
[----:B------:R-:W3:Y:S01]  /*4a970*/  LDL.LU R183, [R1+0xd70] ;  /* 0x000d700001b77983 */ /* 0x000ee20000300800 */
[----:B------:R-:W-:-:S04]  /*4a980*/  IMAD R69, R128, 0x9, R69 ;  /* 0x0000000980457824 */ /* 0x000fc800078e0245 */
[----:B------:R-:W-:Y:S02]  /*4a990*/  IMAD.IADD R69, R69, 0x1, R213 ;  /* 0x0000000145457824 */ /* 0x000fe400078e02d5 */
[----:B------:R-:W3:Y:S04]  /*4a9a0*/  LDL.LU R213, [R1+0xd6c] ;  /* 0x000d6c0001d57983 */ /* 0x000ee80000300800 */
[----:B------:R-:W3:Y:S01]  /*4a9b0*/  LDL.LU R132, [R1+0x688] ;  /* 0x0006880001847983 */ /* 0x000ee20000300800 */
[----:B------:R-:W-:-:S04]  /*4a9c0*/  IMAD R69, R127, 0x9, R69 ;  /* 0x000000097f457824 */ /* 0x000fc800078e0245 */
[----:B------:R-:W-:-:S04]  /*4a9d0*/  IMAD.IADD R69, R69, 0x1, R185 ;  /* 0x0000000145457824 */ /* 0x000fc800078e02b9 */
[----:B------:R-:W-:-:S05]  /*4a9e0*/  IMAD R69, R71, 0x9, R69 ;  /* 0x0000000947457824 */ /* 0x000fca00078e0245 */
[----:B------:R-:W-:Y:S02]  /*4a9f0*/  IADD3 R69, PT, PT, R69, R184, RZ ;  /* 0x000000b845457210 */ /* 0x000fe40007ffe0ff */
[----:B------:R-:W-:Y:S02]  /*4aa00*/  VABSDIFF.U32 R70, R176, R119, RZ ;  /* 0x00000077b0467214 */ /* 0x000fe400000e00ff */
[----:B------:R-:W3:Y:S04]  /*4aa10*/  LDL.LU R176, [R1+0xa14] ;  /* 0x000a140001b07983 */ /* 0x000ee80000300800 */
[----:B------:R-:W3:Y:S01]  /*4aa20*/  LDL.LU R185, [R1+0xd68] ;  /* 0x000d680001b97983 */ /* 0x000ee20000300800 */
[----:B------:R-:W-:-:S03]  /*4aa30*/  IMAD R69, R131, 0x9, R69 ;  /* 0x0000000983457824 */ /* 0x000fc600078e0245 */
[----:B------:R-:W3:Y:S01]  /*4aa40*/  LDL.LU R121, [R1+0x528] ;  /* 0x0005280001797983 */ /* 0x000ee20000300800 */
[----:B------:R-:W-:-:S04]  /*4aa50*/  IMAD.IADD R69, R69, 0x1, R211 ;  /* 0x0000000145457824 */ /* 0x000fc800078e02d3 */
[----:B------:R-:W-:-:S04]  /*4aa60*/  IMAD R69, R130, 0x9, R69 ;  /* 0x0000000982457824 */ /* 0x000fc800078e0245 */
[----:B------:R-:W-:Y:S01]  /*4aa70*/  IMAD.IADD R69, R69, 0x1, R187 ;  /* 0x0000000145457824 */ /* 0x000fe200078e02bb */
[----:B--2---:R-:W-:Y:S02]  /*4aa80*/  VABSDIFF.U32 R71, R117, R116, RZ ;  /* 0x0000007475477214 */ /* 0x004fe400000e00ff */
[----:B---3--:R-:W-:Y:S02]  /*4aa90*/  LOP3.LUT R182, R182, R115, RZ, 0x3c, !PT ;  /* 0x00000073b6b67212 */ /* 0x008fe400078e3cff */
[----:B------:R-:W-:Y:S02]  /*4aaa0*/  LOP3.LUT R183, R183, R237, RZ, 0x3c, !PT ;  /* 0x000000edb7b77212 */ /* 0x000fe400078e3cff */
[----:B------:R-:W2:Y:S04]  /*4aab0*/  LDL.LU R237, [R1+0x52c] ;  /* 0x00052c0001ed7983 */ /* 0x000ea80000300800 */
[----:B------:R-:W3:Y:S04]  /*4aac0*/  LDL.LU R184, [R1+0xd64] ;  /* 0x000d640001b87983 */ /* 0x000ee80000300800 */
[----:B------:R-:W2:Y:S04]  /*4aad0*/  LDL.LU R211, [R1+0xd60] ;  /* 0x000d600001d37983 */ /* 0x000ea80000300800 */
[----:B------:R-:W2:Y:S04]  /*4aae0*/  LDL.LU R119, [R1+0x68c] ;  /* 0x00068c0001777983 */ /* 0x000ea80000300800 */
[----:B------:R-:W2:Y:S04]  /*4aaf0*/  LDL.LU R115, [R1+0xa0c] ;  /* 0x000a0c0001737983 */ /* 0x000ea80000300800 */
[----:B------:R-:W2:Y:S04]  /*4ab00*/  LDL.LU R117, [R1+0x538] ;  /* 0x0005380001757983 */ /* 0x000ea80000300800 */
[----:B------:R-:W2:Y:S01]  /*4ab10*/  LDL.LU R187, [R1+0xd5c] ;  /* 0x000d5c0001bb7983 */ /* 0x000ea20000300800 */
[----:B------:R-:W-:-:S05]  /*4ab20*/  IMAD R69, R129, 0x9, R69 ;  /* 0x0000000981457824 */ /* 0x000fca00078e0245 */
[----:B------:R-:W-:Y:S01]  /*4ab30*/  IADD3 R69, PT, PT, R69, R186, RZ ;  /* 0x000000ba45457210 */ /* 0x000fe20007ffe0ff */
[----:B------:R-:W-:Y:S08]  /*4ab40*/  POPC R97, R97 ;  /* 0x0000006100617309 */ /* 0x000ff00000000000 */
[----:B------:R-:W0:Y:S01]  /*4ab50*/  POPC R98, R98 ;  /* 0x0000006200627309 */ /* 0x000e220000000000 */
[----:B------:R-:W-:-:S04]  /*4ab60*/  IMAD R69, R135, 0x9, R69 ;  /* 0x0000000987457824 */ /* 0x000fc800078e0245 */
[----:B------:R-:W-:-:S04]  /*4ab70*/  IMAD.IADD R69, R69, 0x1, R209 ;  /* 0x0000000145457824 */ /* 0x000fc800078e02d1 */
[----:B------:R-:W-:Y:S01]  /*4ab80*/  IMAD R69, R134, 0x9, R69 ;  /* 0x0000000986457824 */ /* 0x000fe200078e0245 */
[----:B------:R-:W-:Y:S02]  /*4ab90*/  LOP3.LUT R185, R185, R179, RZ, 0x3c, !PT ;  /* 0x000000b3b9b97212 */ /* 0x000fe400078e3cff */
[----:B------:R-:W2:Y:S01]  /*4aba0*/  LDL.LU R179, [R1+0x53c] ;  /* 0x00053c0001b37983 */ /* 0x000ea20000300800 */
[----:B------:R-:W-:-:S03]  /*4abb0*/  IMAD.IADD R69, R69, 0x1, R188 ;  /* 0x0000000145457824 */ /* 0x000fc600078e02bc */
[----:B------:R-:W2:Y:S04]  /*4abc0*/  LDL.LU R186, [R1+0xd58] ;  /* 0x000d580001ba7983 */ /* 0x000ea80000300800 */
[----:B------:R-:W2:Y:S01]  /*4abd0*/  LDL.LU R209, [R1+0xd54] ;  /* 0x000d540001d17983 */ /* 0x000ea20000300800 */
[----:B------:R-:W-:Y:S02]  /*4abe0*/  IMAD R69, R133, 0x9, R69 ;  /* 0x0000000985457824 */ /* 0x000fe400078e0245 */
[----:B0-----:R-:W-:Y:S01]  /*4abf0*/  IMAD.IADD R97, R97, 0x1, R98 ;  /* 0x0000000161617824 */ /* 0x001fe200078e0262 */
[----:B------:R-:W2:Y:S01]  /*4ac00*/  LDL.LU R116, [R1+0x624] ;  /* 0x0006240001747983 */ /* 0x000ea20000300800 */
[----:B------:R-:W-:Y:S02]  /*4ac10*/  VABSDIFF.U32 R98, R176, R132, RZ ;  /* 0x00000084b0627214 */ /* 0x000fe400000e00ff */
[----:B------:R-:W-:-:S02]  /*4ac20*/  IADD3 R69, PT, PT, R69, R189, RZ ;  /* 0x000000bd45457210 */ /* 0x000fc40007ffe0ff */
[----:B---3--:R-:W-:Y:S02]  /*4ac30*/  LOP3.LUT R184, R184, R180, RZ, 0x3c, !PT ;  /* 0x000000b4b8b87212 */ /* 0x008fe400078e3cff */
[----:B------:R-:W3:Y:S04]  /*4ac40*/  LDL.LU R180, [R1+0xa08] ;  /* 0x000a080001b47983 */ /* 0x000ee80000300800 */
[----:B------:R-:W3:Y:S04]  /*4ac50*/  LDL.LU R176, [R1+0x548] ;  /* 0x0005480001b07983 */ /* 0x000ee80000300800 */
[----:B------:R-:W3:Y:S01]  /*4ac60*/  LDL.LU R188, [R1+0xd50] ;  /* 0x000d500001bc7983 */ /* 0x000ee20000300800 */
[----:B--2---:R-:W-:-:S03]  /*4ac70*/  LOP3.LUT R187, R187, R237, RZ, 0x3c, !PT ;  /* 0x000000edbbbb7212 */ /* 0x004fc600078e3cff */
[----:B------:R-:W2:Y:S04]  /*4ac80*/  LDL.LU R237, [R1+0x54c] ;  /* 0x00054c0001ed7983 */ /* 0x000ea80000300800 */
[----:B------:R-:W2:Y:S01]  /*4ac90*/  LDL.LU R189, [R1+0xd4c] ;  /* 0x000d4c0001bd7983 */ /* 0x000ea20000300800 */
[----:B------:R-:W-:-:S04]  /*4aca0*/  IMAD R69, R138, 0x9, R69 ;  /* 0x000000098a457824 */ /* 0x000fc800078e0245 */
[----:B------:R-:W-:Y:S01]  /*4acb0*/  IMAD.IADD R69, R69, 0x1, R207 ;  /* 0x0000000145457824 */ /* 0x000fe200078e02cf */
[----:B------:R-:W-:Y:S01]  /*4acc0*/  VABSDIFF.U32 R99, R115, R119, RZ ;  /* 0x0000007773637214 */ /* 0x000fe200000e00ff */
[----:B------:R-:W2:Y:S04]  /*4acd0*/  LDL.LU R207, [R1+0xd48] ;  /* 0x000d480001cf7983 */ /* 0x000ea80000300800 */
[----:B------:R-:W2:Y:S01]  /*4ace0*/  LDL.LU R119, [R1+0x62c] ;  /* 0x00062c0001777983 */ /* 0x000ea20000300800 */
[----:B------:R-:W-:-:S03]  /*4acf0*/  IMAD R69, R137, 0x9, R69 ;  /* 0x0000000989457824 */ /* 0x000fc600078e0245 */
[----:B------:R-:W2:Y:S01]  /*4ad00*/  LDL.LU R115, [R1+0xa04] ;  /* 0x000a040001737983 */ /* 0x000ea20000300800 */
[----:B------:R-:W-:-:S03]  /*4ad10*/  IMAD.IADD R69, R69, 0x1, R190 ;  /* 0x0000000145457824 */ /* 0x000fc600078e02be */
[----:B------:R-:W2:Y:S01]  /*4ad20*/  LDL.LU R190, [R1+0xd44] ;  /* 0x000d440001be7983 */ /* 0x000ea20000300800 */
[----:B------:R-:W-:-:S05]  /*4ad30*/  IMAD R69, R140, 0x9, R69 ;  /* 0x000000098c457824 */ /* 0x000fca00078e0245 */
[----:B------:R-:W-:-:S05]  /*4ad40*/  IADD3 R69, PT, PT, R69, R191, RZ ;  /* 0x000000bf45457210 */ /* 0x000fca0007ffe0ff */
[----:B------:R-:W-:Y:S01]  /*4ad50*/  IMAD R67, R67, 0x9, R69 ;  /* 0x0000000943437824 */ /* 0x000fe200078e0245 */
[----:B---3--:R-:W-:Y:S02]  /*4ad60*/  LOP3.LUT R188, R188, R117, RZ, 0x3c, !PT ;  /* 0x00000075bcbc7212 */ /* 0x008fe400078e3cff */
[----:B------:R-:W3:Y:S01]  /*4ad70*/  LDL.LU R117, [R1+0x550] ;  /* 0x0005500001757983 */ /* 0x000ee20000300800 */
[----:B--2---:R-:W-:-:S03]  /*4ad80*/  LOP3.LUT R189, R189, R179, RZ, 0x3c, !PT ;  /* 0x000000b3bdbd7212 */ /* 0x004fc600078e3cff */
[----:B------:R-:W2:Y:S04]  /*4ad90*/  LDL.LU R179, [R1+0x554] ;  /* 0x0005540001b37983 */ /* 0x000ea80000300800 */
[----:B------:R-:W3:Y:S01]  /*4ada0*/  LDL.LU R191, [R1+0xd40] ;  /* 0x000d400001bf7983 */ /* 0x000ee20000300800 */
[----:B------:R-:W-:Y:S01]  /*4adb0*/  IMAD.IADD R67, R67, 0x1, R206 ;  /* 0x0000000143437824 */ /* 0x000fe200078e02ce */
[----:B------:R-:W-:Y:S02]  /*4adc0*/  VABSDIFF.U32 R69, R180, R116, RZ ;  /* 0x00000074b4457214 */ /* 0x000fe400000e00ff */
[----:B------:R-:W2:Y:S04]  /*4add0*/  LDL.LU R206, [R1+0xd3c] ;  /* 0x000d3c0001ce7983 */ /* 0x000ea80000300800 */
[----:B------:R-:W2:Y:S01]  /*4ade0*/  LDL.LU R132, [R1+0x638] ;  /* 0x0006380001847983 */ /* 0x000ea20000300800 */
[----:B------:R-:W-:-:S03]  /*4adf0*/  IMAD R67, R143, 0x9, R67 ;  /* 0x000000098f437824 */ /* 0x000fc600078e0243 */
[----:B------:R-:W2:Y:S01]  /*4ae00*/  LDL.LU R180, [R1+0xa00] ;  /* 0x000a000001b47983 */ /* 0x000ea20000300800 */
[----:B------:R-:W-:Y:S01]  /*4ae10*/  IMAD.IADD R67, R67, 0x1, R205 ;  /* 0x0000000143437824 */ /* 0x000fe200078e02cd */
[----:B------:R-:W-:Y:S02]  /*4ae20*/  LOP3.LUT R186, R186, R121, RZ, 0x3c, !PT ;  /* 0x00000079baba7212 */ /* 0x000fe400078e3cff */
[----:B------:R-:W2:Y:S01]  /*4ae30*/  LDL.LU R205, [R1+0xd38] ;  /* 0x000d380001cd7983 */ /* 0x000ea20000300800 */
[----:B------:R-:W-:Y:S01]  /*4ae40*/  LOP3.LUT R190, R190, R176, RZ, 0x3c, !PT ;  /* 0x000000b0bebe7212 */ /* 0x000fe200078e3cff */
[----:B------:R-:W-:Y:S02]  /*4ae50*/  IMAD R67, R142, 0x9, R67 ;  /* 0x000000098e437824 */ /* 0x000fe400078e0243 */
[----:B------:R-:W2:Y:S04]  /*4ae60*/  LDL.LU R121, [R1+0x560] ;  /* 0x0005600001797983 */ /* 0x000ea80000300800 */
[----:B------:R-:W2:Y:S01]  /*4ae70*/  LDL.LU R176, [R1+0x564] ;  /* 0x0005640001b07983 */ /* 0x000ea20000300800 */
[----:B------:R-:W-:-:S03]  /*4ae80*/  IADD3 R67, PT, PT, R67, R192, RZ ;  /* 0x000000c043437210 */ /* 0x000fc60007ffe0ff */
[----:B------:R-:W2:Y:S02]  /*4ae90*/  LDL.LU R192, [R1+0xd34] ;  /* 0x000d340001c07983 */ /* 0x000ea40000300800 */
[----:B------:R-:W-:-:S04]  /*4aea0*/  IMAD R67, R72, 0x9, R67 ;  /* 0x0000000948437824 */ /* 0x000fc800078e0243 */
[----:B------:R-:W-:Y:S02]  /*4aeb0*/  IMAD.IADD R67, R67, 0x1, R193 ;  /* 0x0000000143437824 */ /* 0x000fe400078e02c1 */
[----:B------:R-:W2:Y:S04]  /*4aec0*/  LDL.LU R193, [R1+0xd30] ;  /* 0x000d300001c17983 */ /* 0x000ea80000300800 */
[----:B------:R-:W2:Y:S01]  /*4aed0*/  LDL.LU R116, [R1+0x640] ;  /* 0x0006400001747983 */ /* 0x000ea20000300800 */
[----:B------:R-:W-:Y:S01]  /*4aee0*/  IMAD R67, R145, 0x9, R67 ;  /* 0x0000000991437824 */ /* 0x000fe200078e0243 */
[----:B------:R-:W-:-:S03]  /*4aef0*/  VABSDIFF.U32 R72, R115, R119, RZ ;  /* 0x0000007773487214 */ /* 0x000fc600000e00ff */
[----:B------:R-:W-:Y:S01]  /*4af00*/  IMAD.IADD R67, R67, 0x1, R195 ;  /* 0x0000000143437824 */ /* 0x000fe200078e02c3 */
[----:B---3--:R-:W-:Y:S02]  /*4af10*/  LOP3.LUT R191, R191, R237, RZ, 0x3c, !PT ;  /* 0x000000edbfbf7212 */ /* 0x008fe400078e3cff */
[----:B------:R-:W3:Y:S04]  /*4af20*/  LDL.LU R237, [R1+0x9ec] ;  /* 0x0009ec0001ed7983 */ /* 0x000ee80000300800 */
[----:B------:R-:W3:Y:S04]  /*4af30*/  LDL.LU R119, [R1+0x558] ;  /* 0x0005580001777983 */ /* 0x000ee80000300800 */
[----:B------:R-:W3:Y:S01]  /*4af40*/  LDL.LU R195, [R1+0xd2c] ;  /* 0x000d2c0001c37983 */ /* 0x000ee20000300800 */
[----:B------:R-:W-:-:S05]  /*4af50*/  IMAD R67, R144, 0x9, R67 ;  /* 0x0000000990437824 */ /* 0x000fca00078e0243 */
[----:B------:R-:W-:-:S05]  /*4af60*/  IADD3 R67, PT, PT, R67, R194, RZ ;  /* 0x000000c243437210 */ /* 0x000fca0007ffe0ff */
[----:B------:R-:W-:-:S04]  /*4af70*/  IMAD R67, R73, 0x9, R67 ;  /* 0x0000000949437824 */ /* 0x000fc800078e0243 */
[----:B------:R-:W-:-:S04]  /*4af80*/  IMAD.IADD R67, R67, 0x1, R204 ;  /* 0x0000000143437824 */ /* 0x000fc800078e02cc */
[----:B------:R-:W-:Y:S01]  /*4af90*/  IMAD R67, R148, 0x9, R67 ;  /* 0x0000000994437824 */ /* 0x000fe200078e0243 */
[----:B--2---:R-:W-:Y:S02]  /*4afa0*/  LOP3.LUT R192, R192, R117, RZ, 0x3c, !PT ;  /* 0x00000075c0c07212 */ /* 0x004fe400078e3cff */
[----:B------:R-:W2:Y:S01]  /*4afb0*/  LDL.LU R117, [R1+0x55c] ;  /* 0x00055c0001757983 */ /* 0x000ea20000300800 */
[----:B------:R-:W-:-:S03]  /*4afc0*/  IMAD.IADD R67, R67, 0x1, R196 ;  /* 0x0000000143437824 */ /* 0x000fc600078e02c4 */
[----:B------:R-:W2:Y:S04]  /*4afd0*/  LDL.LU R194, [R1+0xd28] ;  /* 0x000d280001c27983 */ /* 0x000ea80000300800 */
[----:B------:R-:W2:Y:S01]  /*4afe0*/  LDL.LU R204, [R1+0xd24] ;  /* 0x000d240001cc7983 */ /* 0x000ea20000300800 */
[----:B------:R-:W-:Y:S01]  /*4aff0*/  IMAD R67, R147, 0x9, R67 ;  /* 0x0000000993437824 */ /* 0x000fe200078e0243 */
[----:B------:R-:W-:Y:S02]  /*4b000*/  LOP3.LUT R193, R193, R179, RZ, 0x3c, !PT ;  /* 0x000000b3c1c17212 */ /* 0x000fe400078e3cff */
[----:B------:R-:W2:Y:S04]  /*4b010*/  LDL.LU R115, [R1+0x650] ;  /* 0x0006500001737983 */ /* 0x000ea80000300800 */
[----:B------:R-:W2:Y:S01]  /*4b020*/  LDL.LU R179, [R1+0x9d8] ;  /* 0x0009d80001b37983 */ /* 0x000ea20000300800 */
[----:B------:R-:W-:-:S03]  /*4b030*/  VABSDIFF.U32 R73, R180, R132, RZ ;  /* 0x00000084b4497214 */ /* 0x000fc600000e00ff */
[----:B------:R-:W2:Y:S04]  /*4b040*/  LDL.LU R180, [R1+0x540] ;  /* 0x0005400001b47983 */ /* 0x000ea80000300800 */
[----:B------:R-:W2:Y:S01]  /*4b050*/  LDL.LU R196, [R1+0xd20] ;  /* 0x000d200001c47983 */ /* 0x000ea20000300800 */
[----:B------:R-:W-:Y:S02]  /*4b060*/  IADD3 R67, PT, PT, R67, R197, RZ ;  /* 0x000000c543437210 */ /* 0x000fe40007ffe0ff */
[----:B---3--:R-:W-:Y:S02]  /*4b070*/  LOP3.LUT R195, R195, R176, RZ, 0x3c, !PT ;  /* 0x000000b0c3c37212 */ /* 0x008fe400078e3cff */
[----:B------:R-:W3:Y:S04]  /*4b080*/  LDL.LU R176, [R1+0x544] ;  /* 0x0005440001b07983 */ /* 0x000ee80000300800 */
[----:B------:R-:W3:Y:S01]  /*4b090*/  LDL.LU R197, [R1+0xd1c] ;  /* 0x000d1c0001c57983 */ /* 0x000ee20000300800 */
[----:B------:R-:W-:-:S04]  /*4b0a0*/  IMAD R67, R146, 0x9, R67 ;  /* 0x0000000992437824 */ /* 0x000fc800078e0243 */
[----:B------:R-:W-:Y:S01]  /*4b0b0*/  IMAD.IADD R67, R67, 0x1, R203 ;  /* 0x0000000143437824 */ /* 0x000fe200078e02cb */
[----:B------:R-:W-:Y:S01]  /*4b0c0*/  VABSDIFF.U32 R107, R237, R116, RZ ;  /* 0x00000074ed6b7214 */ /* 0x000fe200000e00ff */
[----:B------:R-:W3:Y:S04]  /*4b0d0*/  LDL.LU R203, [R1+0xd18] ;  /* 0x000d180001cb7983 */ /* 0x000ee80000300800 */
[----:B------:R-:W3:Y:S01]  /*4b0e0*/  LDL.LU R116, [R1+0x65c] ;  /* 0x00065c0001747983 */ /* 0x000ee20000300800 */
[----:B------:R-:W-:-:S03]  /*4b0f0*/  IMAD R67, R152, 0x9, R67 ;  /* 0x0000000998437824 */ /* 0x000fc600078e0243 */
[----:B------:R-:W3:Y:S01]  /*4b100*/  LDL.LU R237, [R1+0x91c] ;  /* 0x00091c0001ed7983 */ /* 0x000ee20000300800 */
[----:B------:R-:W-:-:S03]  /*4b110*/  IMAD.IADD R67, R67, 0x1, R198 ;  /* 0x0000000143437824 */ /* 0x000fc600078e02c6 */
[----:B------:R-:W3:Y:S04]  /*4b120*/  LDL.LU R198, [R1+0xd14] ;  /* 0x000d140001c67983 */ /* 0x000ee80000300800 */
[----:B------:R-:W3:Y:S01]  /*4b130*/  LDL.LU R132, [R1+0x530] ;  /* 0x0005300001847983 */ /* 0x000ee20000300800 */
[----:B------:R-:W-:-:S05]  /*4b140*/  IMAD R67, R151, 0x9, R67 ;  /* 0x0000000997437824 */ /* 0x000fca00078e0243 */
[----:B------:R-:W-:-:S05]  /*4b150*/  IADD3 R67, PT, PT, R67, R199, RZ ;  /* 0x000000c743437210 */ /* 0x000fca0007ffe0ff */
[----:B------:R-:W-:-:S04]  /*4b160*/  IMAD R67, R150, 0x9, R67 ;  /* 0x0000000996437824 */ /* 0x000fc800078e0243 */
[----:B------:R-:W-:Y:S01]  /*4b170*/  IMAD.IADD R67, R67, 0x1, R202 ;  /* 0x0000000143437824 */ /* 0x000fe200078e02ca */
[----:B--2---:R-:W-:-:S03]  /*4b180*/  LOP3.LUT R194, R194, R121, RZ, 0x3c, !PT ;  /* 0x00000079c2c27212 */ /* 0x004fc600078e3cff */
[----:B------:R-:W-:Y:S01]  /*4b190*/  IMAD R67, R154, 0x9, R67 ;  /* 0x000000099a437824 */ /* 0x000fe200078e0243 */
[----:B------:R-:W-:-:S03]  /*4b1a0*/  VABSDIFF.U32 R113, R179, R115, RZ ;  /* 0x00000073b3717214 */ /* 0x000fc600000e00ff */
[----:B------:R-:W-:Y:S01]  /*4b1b0*/  IMAD.IADD R67, R67, 0x1, R201 ;  /* 0x0000000143437824 */ /* 0x000fe200078e02c9 */
[----:B---3--:R-:W-:Y:S02]  /*4b1c0*/  LOP3.LUT R197, R197, R117, RZ, 0x3c, !PT ;  /* 0x00000075c5c57212 */ /* 0x008fe400078e3cff */
[----:B------:R-:W2:Y:S04]  /*4b1d0*/  LDL.LU R117, [R1+0x534] ;  /* 0x0005340001757983 */ /* 0x000ea80000300800 */
[----:B------:R-:W3:Y:S04]  /*4b1e0*/  LDL.LU R199, [R1+0xd10] ;  /* 0x000d100001c77983 */ /* 0x000ee80000300800 */
[----:B------:R-:W2:Y:S04]  /*4b1f0*/  LDL.LU R202, [R1+0xd0c] ;  /* 0x000d0c0001ca7983 */ /* 0x000ea80000300800 */
[----:B------:R-:W2:Y:S04]  /*4b200*/  LDL.LU R121, [R1+0x664] ;  /* 0x0006640001797983 */ /* 0x000ea80000300800 */
[----:B------:R-:W2:Y:S04]  /*4b210*/  LDL.LU R179, [R1+0x918] ;  /* 0x0009180001b37983 */ /* 0x000ea80000300800 */
[----:B------:R-:W2:Y:S01]  /*4b220*/  LDL.LU R201, [R1+0xd08] ;  /* 0x000d080001c97983 */ /* 0x000ea20000300800 */
[----:B------:R-:W-:-:S03]  /*4b230*/  LOP3.LUT R196, R196, R119, RZ, 0x3c, !PT ;  /* 0x00000077c4c47212 */ /* 0x000fc600078e3cff */
[----:B------:R-:W2:Y:S01]  /*4b240*/  LDL.LU R119, [R1+0x520] ;  /* 0x0005200001777983 */ /* 0x000ea20000300800 */
[----:B------:R-:W-:-:S03]  /*4b250*/  LOP3.LUT R198, R198, R180, RZ, 0x3c, !PT ;  /* 0x000000b4c6c67212 */ /* 0x000fc600078e3cff */
[----:B------:R-:W2:Y:S01]  /*4b260*/  LDL.LU R180, [R1+0x524] ;  /* 0x0005240001b47983 */ /* 0x000ea20000300800 */
[----:B------:R-:W-:Y:S01]  /*4b270*/  IMAD R67, R157, 0x9, R67 ;  /* 0x000000099d437824 */ /* 0x000fe200078e0243 */
[----:B------:R-:W-:-:S04]  /*4b280*/  VABSDIFF.U32 R114, R237, R116, RZ ;  /* 0x00000074ed727214 */ /* 0x000fc800000e00ff */
[----:B------:R-:W-:Y:S02]  /*4b290*/  IADD3 R67, PT, PT, R67, R200, RZ ;  /* 0x000000c843437210 */ /* 0x000fe40007ffe0ff */
[----:B------:R-:W2:Y:S04]  /*4b2a0*/  LDL.LU R200, [R1+0xd04] ;  /* 0x000d040001c87983 */ /* 0x000ea80000300800 */
[----:B------:R-:W2:Y:S01]  /*4b2b0*/  LDL.LU R115, [R1+0x668] ;  /* 0x0006680001737983 */ /* 0x000ea20000300800 */
[----:B------:R-:W-:-:S04]  /*4b2c0*/  IMAD R67, R156, 0x9, R67 ;  /* 0x000000099c437824 */ /* 0x000fc800078e0243 */
[----:B------:R-:W-:-:S04]  /*4b2d0*/  IMAD.IADD R67, R67, 0x1, R0 ;  /* 0x0000000143437824 */ /* 0x000fc800078e0200 */
[----:B------:R-:W-:-:S05]  /*4b2e0*/  IMAD R67, R162, 0x9, R67 ;  /* 0x00000009a2437824 */ /* 0x000fca00078e0243 */
[----:B------:R-:W-:-:S05]  /*4b2f0*/  IADD3 R67, PT, PT, R67, R181, RZ ;  /* 0x000000b543437210 */ /* 0x000fca0007ffe0ff */
[----:B------:R-:W-:Y:S01]  /*4b300*/  IMAD R67, R161, 0x9, R67 ;  /* 0x00000009a1437824 */ /* 0x000fe200078e0243 */
[----:B---3--:R-:W-:Y:S02]  /*4b310*/  LOP3.LUT R199, R199, R176, RZ, 0x3c, !PT ;  /* 0x000000b0c7c77212 */ /* 0x008fe400078e3cff */
[----:B------:R-:W3:Y:S04]  /*4b320*/  LDL.LU R176, [R1+0x910] ;  /* 0x0009100001b07983 */ /* 0x000ee80000300800 */
[----:B------:R-:W3:Y:S04]  /*4b330*/  LDL.LU R116, [R1+0x518] ;  /* 0x0005180001747983 */ /* 0x000ee80000300800 */
[----:B------:R-:W3:Y:S01]  /*4b340*/  LDL.LU R237, [R1+0x51c] ;  /* 0x00051c0001ed7983 */ /* 0x000ee20000300800 */
[----:B--2---:R-:W-:-:S03]  /*4b350*/  LOP3.LUT R201, R201, R117, RZ, 0x3c, !PT ;  /* 0x00000075c9c97212 */ /* 0x004fc600078e3cff */
[----:B------:R-:W2:Y:S01]  /*4b360*/  LDL.LU R117, [R1+0x64c] ;  /* 0x00064c0001757983 */ /* 0x000ea20000300800 */
[----:B------:R-:W-:-:S04]  /*4b370*/  IMAD.IADD R67, R67, 0x1, R160 ;  /* 0x0000000143437824 */ /* 0x000fc800078e02a0 */
[----:B------:R-:W-:-:S04]  /*4b380*/  IMAD R67, R159, 0x9, R67 ;  /* 0x000000099f437824 */ /* 0x000fc800078e0243 */
[----:B------:R-:W-:-:S04]  /*4b390*/  IMAD.IADD R67, R67, 0x1, R74 ;  /* 0x0000000143437824 */ /* 0x000fc800078e024a */
[----:B------:R-:W-:-:S05]  /*4b3a0*/  IMAD R67, R169, 0x9, R67 ;  /* 0x00000009a9437824 */ /* 0x000fca00078e0243 */
[----:B------:R-:W-:-:S05]  /*4b3b0*/  IADD3 R67, PT, PT, R67, R164, RZ ;  /* 0x000000a443437210 */ /* 0x000fca0007ffe0ff */
[----:B------:R-:W-:Y:S01]  /*4b3c0*/  IMAD R67, R168, 0x9, R67 ;  /* 0x00000009a8437824 */ /* 0x000fe200078e0243 */
[----:B------:R-:W-:Y:S02]  /*4b3d0*/  VABSDIFF.U32 R74, R179, R121, RZ ;  /* 0x00000079b34a7214 */ /* 0x000fe400000e00ff */
[----:B------:R-:W-:Y:S01]  /*4b3e0*/  LOP3.LUT R203, R203, R180, RZ, 0x3c, !PT ;  /* 0x000000b4cbcb7212 */ /* 0x000fe200078e3cff */
[----:B------:R-:W2:Y:S01]  /*4b3f0*/  LDL.LU R121, [R1+0x508] ;  /* 0x0005080001797983 */ /* 0x000ea20000300800 */
[----:B------:R-:W-:-:S03]  /*4b400*/  IMAD.IADD R67, R67, 0x1, R167 ;  /* 0x0000000143437824 */ /* 0x000fc600078e02a7 */
[----:B------:R-:W2:Y:S01]  /*4b410*/  LDL.LU R179, [R1+0x50c] ;  /* 0x00050c0001b37983 */ /* 0x000ea20000300800 */
[----:B------:R-:W-:-:S03]  /*4b420*/  IMAD R67, R166, 0x9, R67 ;  /* 0x00000009a6437824 */ /* 0x000fc600078e0243 */
[----:B------:R-:W2:Y:S01]  /*4b430*/  LDL.LU R180, [R1+0x620] ;  /* 0x0006200001b47983 */ /* 0x000ea20000300800 */
[----:B------:R-:W-:-:S04]  /*4b440*/  IMAD.IADD R67, R67, 0x1, R165 ;  /* 0x0000000143437824 */ /* 0x000fc800078e02a5 */
[----:B------:R-:W-:Y:S01]  /*4b450*/  IMAD R67, R175, 0x9, R67 ;  /* 0x00000009af437824 */ /* 0x000fe200078e0243 */
[----:B------:R-:W-:Y:S02]  /*4b460*/  LOP3.LUT R202, R202, R119, RZ, 0x3c, !PT ;  /* 0x00000077caca7212 */ /* 0x000fe400078e3cff */
[----:B------:R-:W2:Y:S02]  /*4b470*/  LDL.LU R119, [R1+0x4f0] ;  /* 0x0004f00001777983 */ /* 0x000ea40000300800 */
[----:B------:R-:W-:-:S05]  /*4b480*/  IADD3 R67, PT, PT, R67, R170, RZ ;  /* 0x000000aa43437210 */ /* 0x000fca0007ffe0ff */
[----:B------:R-:W-:-:S04]  /*4b490*/  IMAD R67, R174, 0x9, R67 ;  /* 0x00000009ae437824 */ /* 0x000fc800078e0243 */
[----:B------:R-:W-:-:S04]  /*4b4a0*/  IMAD.IADD R67, R67, 0x1, R173 ;  /* 0x0000000143437824 */ /* 0x000fc800078e02ad */
[----:B------:R-:W-:-:S04]  /*4b4b0*/  IMAD R67, R172, 0x9, R67 ;  /* 0x00000009ac437824 */ /* 0x000fc800078e0243 */
[----:B------:R-:W-:-:S04]  /*4b4c0*/  IMAD.IADD R67, R67, 0x1, R171 ;  /* 0x0000000143437824 */ /* 0x000fc800078e02ab */
[----:B------:R-:W-:Y:S01]  /*4b4d0*/  IMAD R10, R10, 0x9, R67 ;  /* 0x000000090a0a7824 */ /* 0x000fe200078e0243 */
[----:B---3--:R-:W-:Y:S02]  /*4b4e0*/  VABSDIFF.U32 R115, R176, R115, RZ ;  /* 0x00000073b0737214 */ /* 0x008fe400000e00ff */
[----:B------:R-:W3:Y:S01]  /*4b4f0*/  LDL.LU R176, [R1+0x4f4] ;  /* 0x0004f40001b07983 */ /* 0x000ee20000300800 */
[----:B------:R-:W-:-:S03]  /*4b500*/  LOP3.LUT R205, R205, R237, RZ, 0x3c, !PT ;  /* 0x000000edcdcd7212 */ /* 0x000fc600078e3cff */
[----:B------:R-:W3:Y:S01]  /*4b510*/  LDL.LU R237, [R1+0x618] ;  /* 0x0006180001ed7983 */ /* 0x000ee20000300800 */
[----:B--2---:R-:W-:-:S03]  /*4b520*/  VABSDIFF.U32 R67, R208, R117, RZ ;  /* 0x00000075d0437214 */ /* 0x004fc600000e00ff */
[----:B------:R-:W2:Y:S01]  /*4b530*/  LDL.LU R208, [R1+0xd00] ;  /* 0x000d000001d07983 */ /* 0x000ea20000300800 */
[----:B------:R-:W-:Y:S02]  /*4b540*/  IADD3 R6, PT, PT, R10, R6, RZ ;  /* 0x000000060a067210 */ /* 0x000fe40007ffe0ff */
[----:B------:R-:W-:Y:S02]  /*4b550*/  LOP3.LUT R204, R204, R116, RZ, 0x3c, !PT ;  /* 0x00000074cccc7212 */ /* 0x000fe400078e3cff */
[----:B------:R-:W2:Y:S04]  /*4b560*/  LDL.LU R116, [R1+0x4e8] ;  /* 0x0004e80001747983 */ /* 0x000ea80000300800 */
[----:B------:R-:W2:Y:S01]  /*4b570*/  LDL.LU R117, [R1+0x4ec] ;  /* 0x0004ec0001757983 */ /* 0x000ea20000300800 */
[----:B------:R-:W-:-:S04]  /*4b580*/  IMAD R4, R4, 0x9, R6 ;  /* 0x0000000904047824 */ /* 0x000fc800078e0206 */
[----:B------:R-:W-:Y:S01]  /*4b590*/  IMAD.IADD R4, R4, 0x1, R8 ;  /* 0x0000000104047824 */ /* 0x000fe200078e0208 */
[----:B------:R-:W-:Y:S02]  /*4b5a0*/  LOP3.LUT R207, R207, R179, RZ, 0x3c, !PT ;  /* 0x000000b3cfcf7212 */ /* 0x000fe400078e3cff */
[----:B------:R-:W2:Y:S01]  /*4b5b0*/  LDL.LU R179, [R1+0x614] ;  /* 0x0006140001b37983 */ /* 0x000ea20000300800 */
[----:B------:R-:W-:-:S03]  /*4b5c0*/  VABSDIFF.U32 R6, R210, R180, RZ ;  /* 0x000000b4d2067214 */ /* 0x000fc600000e00ff */
[----:B------:R-:W2:Y:S01]  /*4b5d0*/  LDL.LU R210, [R1+0xcfc] ;  /* 0x000cfc0001d27983 */ /* 0x000ea20000300800 */
[----:B------:R-:W-:-:S03]  /*4b5e0*/  LOP3.LUT R206, R206, R121, RZ, 0x3c, !PT ;  /* 0x00000079cece7212 */ /* 0x000fc600078e3cff */
[----:B------:R-:W2:Y:S04]  /*4b5f0*/  LDL.LU R121, [R1+0x4d8] ;  /* 0x0004d80001797983 */ /* 0x000ea80000300800 */
[----:B------:R-:W2:Y:S01]  /*4b600*/  LDL.LU R180, [R1+0x4dc] ;  /* 0x0004dc0001b47983 */ /* 0x000ea20000300800 */
[----:B------:R-:W-:-:S04]  /*4b610*/  IMAD R4, R14, 0x9, R4 ;  /* 0x000000090e047824 */ /* 0x000fc800078e0204 */
[----:B------:R-:W-:-:S04]  /*4b620*/  IMAD.IADD R4, R4, 0x1, R12 ;  /* 0x0000000104047824 */ /* 0x000fc800078e020c */
[----:B------:R-:W-:Y:S01]  /*4b630*/  IMAD R4, R235, 0x9, R4 ;  /* 0x00000009eb047824 */ /* 0x000fe200078e0204 */
[----:B---3--:R-:W-:Y:S02]  /*4b640*/  LOP3.LUT R209, R209, R176, RZ, 0x3c, !PT ;  /* 0x000000b0d1d17212 */ /* 0x008fe400078e3cff */
[----:B------:R-:W3:Y:S01]  /*4b650*/  LDL.LU R176, [R1+0x610] ;  /* 0x0006100001b07983 */ /* 0x000ee20000300800 */
[----:B------:R-:W-:-:S03]  /*4b660*/  VABSDIFF.U32 R8, R212, R237, RZ ;  /* 0x000000edd4087214 */ /* 0x000fc600000e00ff */
[----:B------:R-:W3:Y:S01]  /*4b670*/  LDL.LU R212, [R1+0xcf8] ;  /* 0x000cf80001d47983 */ /* 0x000ee20000300800 */
[----:B--2---:R-:W-:-:S03]  /*4b680*/  LOP3.LUT R208, R208, R119, RZ, 0x3c, !PT ;  /* 0x00000077d0d07212 */ /* 0x004fc600078e3cff */
[----:B------:R-:W2:Y:S04]  /*4b690*/  LDL.LU R119, [R1+0x4c8] ;  /* 0x0004c80001777983 */ /* 0x000ea80000300800 */
[----:B------:R-:W2:Y:S01]  /*4b6a0*/  LDL.LU R237, [R1+0x4cc] ;  /* 0x0004cc0001ed7983 */ /* 0x000ea20000300800 */
[----:B------:R-:W-:-:S05]  /*4b6b0*/  IADD3 R4, PT, PT, R4, R16, RZ ;  /* 0x0000001004047210 */ /* 0x000fca0007ffe0ff */
[----:B------:R-:W-:-:S04]  /*4b6c0*/  IMAD R4, R18, 0x9, R4 ;  /* 0x0000000912047824 */ /* 0x000fc800078e0204 */
[----:B------:R-:W-:-:S04]  /*4b6d0*/  IMAD.IADD R163, R4, 0x1, R163 ;  /* 0x0000000104a37824 */ /* 0x000fc800078e02a3 */
[----:B------:R-:W-:-:S04]  /*4b6e0*/  IMAD R163, R20, 0x9, R163 ;  /* 0x0000000914a37824 */ /* 0x000fc800078e02a3 */
[----:B------:R-:W-:-:S04]  /*4b6f0*/  IMAD.IADD R163, R163, 0x1, R22 ;  /* 0x00000001a3a37824 */ /* 0x000fc800078e0216 */
[----:B------:R-:W-:-:S05]  /*4b700*/  IMAD R24, R24, 0x9, R163 ;  /* 0x0000000918187824 */ /* 0x000fca00078e02a3 */
[----:B------:R-:W-:Y:S02]  /*4b710*/  IADD3 R24, PT, PT, R24, R27, RZ ;  /* 0x0000001b18187210 */ /* 0x000fe40007ffe0ff */
[----:B------:R-:W-:Y:S02]  /*4b720*/  LOP3.LUT R27, R211, R117, RZ, 0x3c, !PT ;  /* 0x00000075d31b7212 */ /* 0x000fe400078e3cff */
[----:B------:R-:W-:Y:S02]  /*4b730*/  LOP3.LUT R210, R210, R116, RZ, 0x3c, !PT ;  /* 0x00000074d2d27212 */ /* 0x000fe400078e3cff */
[----:B------:R-:W2:Y:S02]  /*4b740*/  LDL.LU R116, [R1+0x60c] ;  /* 0x00060c0001747983 */ /* 0x000ea40000300800 */
[----:B------:R-:W-:Y:S08]  /*4b750*/  POPC R10, R210 ;  /* 0x000000d2000a7309 */ /* 0x000ff00000000000 */
[----:B------:R-:W0:Y:S01]  /*4b760*/  POPC R27, R27 ;  /* 0x0000001b001b7309 */ /* 0x000e220000000000 */
[----:B------:R-:W-:-:S02]  /*4b770*/  LOP3.LUT R213, R213, R180, RZ, 0x3c, !PT ;  /* 0x000000b4d5d57212 */ /* 0x000fc400078e3cff */
[----:B------:R-:W-:Y:S02]  /*4b780*/  VABSDIFF.U32 R12, R214, R179, RZ ;  /* 0x000000b3d60c7214 */ /* 0x000fe400000e00ff */
[----:B------:R-:W2:Y:S04]  /*4b790*/  LDL.LU R214, [R1+0xcf4] ;  /* 0x000cf40001d67983 */ /* 0x000ea80000300800 */
[----:B------:R-:W2:Y:S04]  /*4b7a0*/  LDL.LU R117, [R1+0x4b8] ;  /* 0x0004b80001757983 */ /* 0x000ea80000300800 */
[----:B------:R-:W2:Y:S04]  /*4b7b0*/  LDL.LU R179, [R1+0x4bc] ;  /* 0x0004bc0001b37983 */ /* 0x000ea80000300800 */
[----:B------:R-:W2:Y:S01]  /*4b7c0*/  LDL.LU R180, [R1+0x608] ;  /* 0x0006080001b47983 */ /* 0x000ea20000300800 */
[----:B0-----:R-:W-:-:S02]  /*4b7d0*/  IMAD.IADD R10, R10, 0x1, R27 ;  /* 0x000000010a0a7824 */ /* 0x001fc400078e021b */
[----:B------:R-:W-:Y:S01]  /*4b7e0*/  POPC R27, R213 ;  /* 0x000000d5001b7309 */ /* 0x000fe20000000000 */
[----:B------:R-:W-:Y:S01]  /*4b7f0*/  IMAD R24, R31, 0x9, R24 ;  /* 0x000000091f187824 */ /* 0x000fe200078e0218 */
[----:B---3--:R-:W-:-:S06]  /*4b800*/  LOP3.LUT R212, R212, R121, RZ, 0x3c, !PT ;  /* 0x00000079d4d47212 */ /* 0x008fcc00078e3cff */
[----:B------:R-:W0:Y:S01]  /*4b810*/  POPC R14, R212 ;  /* 0x000000d4000e7309 */ /* 0x000e220000000000 */
[----:B------:R-:W-:Y:S02]  /*4b820*/  VABSDIFF.U32 R16, R216, R176, RZ ;  /* 0x000000b0d8107214 */ /* 0x000fe400000e00ff */
[----:B------:R-:W3:Y:S04]  /*4b830*/  LDL.LU R216, [R1+0xcf0] ;  /* 0x000cf00001d87983 */ /* 0x000ee80000300800 */
[----:B------:R-:W3:Y:S04]  /*4b840*/  LDL.LU R121, [R1+0x4a8] ;  /* 0x0004a80001797983 */ /* 0x000ee80000300800 */
[----:B------:R-:W3:Y:S01]  /*4b850*/  LDL.LU R176, [R1+0x4ac] ;  /* 0x0004ac0001b07983 */ /* 0x000ee20000300800 */
[----:B0-----:R-:W-:Y:S01]  /*4b860*/  IMAD.IADD R14, R14, 0x1, R27 ;  /* 0x000000010e0e7824 */ /* 0x001fe200078e021b */
[----:B--2---:R-:W-:-:S02]  /*4b870*/  LOP3.LUT R27, R215, R237, RZ, 0x3c, !PT ;  /* 0x000000edd71b7212 */ /* 0x004fc400078e3cff */
[----:B------:R-:W2:Y:S01]  /*4b880*/  LDL.LU R237, [R1+0x604] ;  /* 0x0006040001ed7983 */ /* 0x000ea20000300800 */
        /* <DEDUP_REMOVED lines=11> */
[----:B------:R-:W-:Y:S02]  /*4b940*/  VABSDIFF.U32 R20, R218, R116, RZ ;  /* 0x00000074da147214 */ /* 0x000fe400000e00ff */
[----:B------:R-:W2:Y:S01]  /*4b950*/  LDL.LU R218, [R1+0xcec] ;  /* 0x000cec0001da7983 */ /* 0x000ea20000300800 */
[----:B------:R-:W-:-:S04]  /*4b960*/  IMAD R24, R55, 0x9, R24 ;  /* 0x0000000937187824 */ /* 0x000fc800078e0218 */
[----:B------:R-:W-:Y:S01]  /*4b970*/  IMAD.IADD R24, R24, 0x1, R53 ;  /* 0x0000000118187824 */ /* 0x000fe200078e0235 */
[----:B------:R-:W-:Y:S02]  /*4b980*/  LOP3.LUT R214, R214, R119, RZ, 0x3c, !PT ;  /* 0x00000077d6d67212 */ /* 0x000fe400078e3cff */
[----:B------:R-:W-:Y:S01]  /*4b990*/  LOP3.LUT R217, R217, R179, RZ, 0x3c, !PT ;  /* 0x000000b3d9d97212 */ /* 0x000fe200078e3cff */
[----:B------:R-:W2:Y:S01]  /*4b9a0*/  LDL.LU R119, [R1+0x498] ;  /* 0x0004980001777983 */ /* 0x000ea20000300800 */
[----:B------:R-:W-:-:S03]  /*4b9b0*/  IMAD R24, R59, 0x9, R24 ;  /* 0x000000093b187824 */ /* 0x000fc600078e0218 */
[----:B------:R-:W2:Y:S01]  /*4b9c0*/  LDL.LU R116, [R1+0x49c] ;  /* 0x00049c0001747983 */ /* 0x000ea20000300800 */
[----:B------:R-:W-:-:S03]  /*4b9d0*/  IMAD.IADD R24, R24, 0x1, R57 ;  /* 0x0000000118187824 */ /* 0x000fc600078e0239 */
[----:B------:R-:W2:Y:S01]  /*4b9e0*/  LDL.LU R179, [R1+0x600] ;  /* 0x0006000001b37983 */ /* 0x000ea20000300800 */
[----:B------:R-:W-:-:S05]  /*4b9f0*/  IMAD R24, R61, 0x9, R24 ;  /* 0x000000093d187824 */ /* 0x000fca00078e0218 */
[----:B------:R-:W-:Y:S02]  /*4ba00*/  IADD3 R63, PT, PT, R24, R63, RZ ;  /* 0x0000003f183f7210 */ /* 0x000fe40007ffe0ff */
[----:B------:R-:W-:Y:S02]  /*4ba10*/  VABSDIFF.U32 R24, R220, R180, RZ ;  /* 0x000000b4dc187214 */ /* 0x000fe400000e00ff */
[----:B------:R-:W2:Y:S01]  /*4ba20*/  LDL.LU R220, [R1+0xce8] ;  /* 0x000ce80001dc7983 */ /* 0x000ea20000300800 */
[----:B------:R-:W-:Y:S02]  /*4ba30*/  LOP3.LUT R200, R200, R132, RZ, 0x3c, !PT ;  /* 0x00000084c8c87212 */ /* 0x000fe400078e3cff */
[----:B---3--:R-:W-:Y:S02]  /*4ba40*/  LOP3.LUT R216, R216, R117, RZ, 0x3c, !PT ;  /* 0x00000075d8d87212 */ /* 0x008fe400078e3cff */
[----:B------:R-:W3:Y:S04]  /*4ba50*/  LDL.LU R117, [R1+0x488] ;  /* 0x0004880001757983 */ /* 0x000ee80000300800 */
[----:B------:R-:W3:Y:S01]  /*4ba60*/  LDL.LU R180, [R1+0x48c] ;  /* 0x00048c0001b47983 */ /* 0x000ee20000300800 */
[----:B--2---:R-:W-:-:S03]  /*4ba70*/  VABSDIFF.U32 R29, R222, R237, RZ ;  /* 0x000000edde1d7214 */ /* 0x004fc600000e00ff */
[----:B------:R-:W2:Y:S04]  /*4ba80*/  LDL.LU R222, [R1+0xce4] ;  /* 0x000ce40001de7983 */ /* 0x000ea80000300800 */
[----:B------:R-:W2:Y:S01]  /*4ba90*/  LDL.LU R132, [R1+0x5fc] ;  /* 0x0005fc0001847983 */ /* 0x000ea20000300800 */
[----:B------:R-:W-:Y:S08]  /*4baa0*/  POPC R18, R214 ;  /* 0x000000d600127309 */ /* 0x000ff00000000000 */
[----:B------:R-:W0:Y:S01]  /*4bab0*/  POPC R27, R27 ;  /* 0x0000001b001b7309 */ /* 0x000e220000000000 */
[----:B------:R-:W-:-:S04]  /*4bac0*/  IMAD R100, R100, 0x9, R63 ;  /* 0x0000000964647824 */ /* 0x000fc800078e023f */
[----:B------:R-:W-:-:S03]  /*4bad0*/  IMAD.IADD R100, R100, 0x1, R65 ;  /* 0x0000000164647824 */ /* 0x000fc600078e0241 */
[----:B------:R-:W-:Y:S01]  /*4bae0*/  POPC R22, R216 ;  /* 0x000000d800167309 */ /* 0x000fe20000000000 */
[----:B------:R-:W-:-:S04]  /*4baf0*/  IMAD R101, R101, 0x9, R100 ;  /* 0x0000000965657824 */ /* 0x000fc800078e0264 */
[----:B------:R-:W-:Y:S02]  /*4bb00*/  IMAD.IADD R102, R101, 0x1, R102 ;  /* 0x0000000165667824 */ /* 0x000fe400078e0266 */
[----:B0-----:R-:W-:Y:S02]  /*4bb10*/  IMAD.IADD R18, R18, 0x1, R27 ;  /* 0x0000000112127824 */ /* 0x001fe400078e021b */
[----:B------:R-:W0:Y:S01]  /*4bb20*/  POPC R27, R217 ;  /* 0x000000d9001b7309 */ /* 0x000e220000000000 */
[----:B------:R-:W-:Y:S01]  /*4bb30*/  IMAD R103, R103, 0x9, R102 ;  /* 0x0000000967677824 */ /* 0x000fe200078e0266 */
[----:B------:R-:W-:Y:S02]  /*4bb40*/  LOP3.LUT R219, R219, R176, RZ, 0x3c, !PT ;  /* 0x000000b0dbdb7212 */ /* 0x000fe400078e3cff */
[----:B------:R-:W2:Y:S04]  /*4bb50*/  LDL.LU R176, [R1+0x478] ;  /* 0x0004780001b07983 */ /* 0x000ea80000300800 */
[----:B------:R-:W2:Y:S01]  /*4bb60*/  LDL.LU R237, [R1+0x47c] ;  /* 0x00047c0001ed7983 */ /* 0x000ea20000300800 */
[----:B------:R-:W-:-:S05]  /*4bb70*/  IADD3 R76, PT, PT, R103, R76, RZ ;  /* 0x0000004c674c7210 */ /* 0x000fca0007ffe0ff */
[----:B------:R-:W-:Y:S02]  /*4bb80*/  IMAD R105, R105, 0x9, R76 ;  /* 0x0000000969697824 */ /* 0x000fe400078e024c */
[----:B------:R-:W-:Y:S01]  /*4bb90*/  POPC R76, R219 ;  /* 0x000000db004c7309 */ /* 0x000fe20000000000 */
[----:B0-----:R-:W-:Y:S01]  /*4bba0*/  IMAD.IADD R22, R22, 0x1, R27 ;  /* 0x0000000116167824 */ /* 0x001fe200078e021b */
[----:B------:R-:W-:-:S06]  /*4bbb0*/  LOP3.LUT R218, R218, R121, RZ, 0x3c, !PT ;  /* 0x00000079dada7212 */ /* 0x000fcc00078e3cff */
[----:B------:R-:W0:Y:S01]  /*4bbc0*/  POPC R27, R218 ;  /* 0x000000da001b7309 */ /* 0x000e220000000000 */
[----:B------:R-:W-:Y:S02]  /*4bbd0*/  VABSDIFF.U32 R33, R224, R179, RZ ;  /* 0x000000b3e0217214 */ /* 0x000fe400000e00ff */
[----:B------:R-:W2:Y:S04]  /*4bbe0*/  LDL.LU R224, [R1+0xce0] ;  /* 0x000ce00001e07983 */ /* 0x000ea80000300800 */
[----:B------:R-:W2:Y:S01]  /*4bbf0*/  LDL.LU R121, [R1+0x5f8] ;  /* 0x0005f80001797983 */ /* 0x000ea20000300800 */
[----:B0-----:R-:W-:Y:S01]  /*4bc00*/  IMAD.IADD R27, R27, 0x1, R76 ;  /* 0x000000011b1b7824 */ /* 0x001fe200078e024c */
[----:B------:R-:W-:Y:S02]  /*4bc10*/  LOP3.LUT R76, R221, R116, RZ, 0x3c, !PT ;  /* 0x00000074dd4c7212 */ /* 0x000fe400078e3cff */
[----:B------:R-:W-:-:S02]  /*4bc20*/  LOP3.LUT R220, R220, R119, RZ, 0x3c, !PT ;  /* 0x00000077dcdc7212 */ /* 0x000fc400078e3cff */
[----:B------:R-:W2:Y:S04]  /*4bc30*/  LDL.LU R119, [R1+0x468] ;  /* 0x0004680001777983 */ /* 0x000ea80000300800 */
[----:B------:R-:W2:Y:S04]  /*4bc40*/  LDL.LU R179, [R1+0x46c] ;  /* 0x00046c0001b37983 */ /* 0x000ea80000300800 */
[----:B------:R-:W2:Y:S01]  /*4bc50*/  LDL.LU R116, [R1+0x5f4] ;  /* 0x0005f40001747983 */ /* 0x000ea20000300800 */
[----:B---3--:R-:W-:Y:S02]  /*4bc60*/  LOP3.LUT R223, R223, R180, RZ, 0x3c, !PT ;  /* 0x000000b4dfdf7212 */ /* 0x008fe400078e3cff */
[----:B--2---:R-:W-:-:S02]  /*4bc70*/  LOP3.LUT R222, R222, R117, RZ, 0x3c, !PT ;  /* 0x00000075dede7212 */ /* 0x004fc400078e3cff */
[----:B------:R-:W-:Y:S01]  /*4bc80*/  VABSDIFF.U32 R37, R226, R132, RZ ;  /* 0x00000084e2257214 */ /* 0x000fe200000e00ff */
[----:B------:R-:W2:Y:S04]  /*4bc90*/  LDL.LU R117, [R1+0x458] ;  /* 0x0004580001757983 */ /* 0x000ea80000300800 */
[----:B------:R-:W3:Y:S04]  /*4bca0*/  LDL.LU R180, [R1+0x45c] ;  /* 0x00045c0001b47983 */ /* 0x000ee80000300800 */
[----:B------:R-:W2:Y:S01]  /*4bcb0*/  LDL.LU R226, [R1+0xcdc] ;  /* 0x000cdc0001e27983 */ /* 0x000ea20000300800 */
[----:B------:R-:W-:-:S04]  /*4bcc0*/  IMAD.IADD R105, R105, 0x1, R104 ;  /* 0x0000000169697824 */ /* 0x000fc800078e0268 */
[----:B------:R-:W-:-:S04]  /*4bcd0*/  IMAD R108, R108, 0x9, R105 ;  /* 0x000000096c6c7824 */ /* 0x000fc800078e0269 */
[----:B------:R-:W-:-:S04]  /*4bce0*/  IMAD.IADD R77, R108, 0x1, R77 ;  /* 0x000000016c4d7824 */ /* 0x000fc800078e024d */
[----:B------:R-:W-:-:S05]  /*4bcf0*/  IMAD R110, R110, 0x9, R77 ;  /* 0x000000096e6e7824 */ /* 0x000fca00078e024d */
[----:B------:R-:W-:-:S05]  /*4bd00*/  IADD3 R109, PT, PT, R110, R109, RZ ;  /* 0x0000006d6e6d7210 */ /* 0x000fca0007ffe0ff */
[----:B------:R-:W-:-:S04]  /*4bd10*/  IMAD R112, R112, 0x9, R109 ;  /* 0x0000000970707824 */ /* 0x000fc800078e026d */
[----:B------:R-:W-:Y:S01]  /*4bd20*/  IMAD.IADD R111, R112, 0x1, R111 ;  /* 0x00000001706f7824 */ /* 0x000fe200078e026f */
[----:B------:R-:W-:Y:S03]  /*4bd30*/  POPC R35, R222 ;  /* 0x000000de00237309 */ /* 0x000fe60000000000 */
[----:B------:R-:W-:-:S05]  /*4bd40*/  IMAD R111, R68, 0x9, R111 ;  /* 0x00000009446f7824 */ /* 0x000fca00078e026f */
[----:B------:R-:W0:Y:S02]  /*4bd50*/  POPC R68, R223 ;  /* 0x000000df00447309 */ /* 0x000e240000000000 */
[----:B0-----:R-:W-:Y:S01]  /*4bd60*/  IMAD.IADD R35, R35, 0x1, R68 ;  /* 0x0000000123237824 */ /* 0x001fe200078e0244 */
[----:B------:R-:W-:Y:S02]  /*4bd70*/  LOP3.LUT R68, R225, R237, RZ, 0x3c, !PT ;  /* 0x000000ede1447212 */ /* 0x000fe400078e3cff */
[----:B------:R-:W-:-:S04]  /*4bd80*/  LOP3.LUT R224, R224, R176, RZ, 0x3c, !PT ;  /* 0x000000b0e0e07212 */ /* 0x000fc800078e3cff */
[----:B------:R-:W-:Y:S08]  /*4bd90*/  POPC R68, R68 ;  /* 0x0000004400447309 */ /* 0x000ff00000000000 */
[----:B------:R-:W0:Y:S01]  /*4bda0*/  POPC R39, R224 ;  /* 0x000000e000277309 */ /* 0x000e220000000000 */
[----:B------:R-:W3:Y:S04]  /*4bdb0*/  LDL.LU R176, [R1+0x450] ;  /* 0x0004500001b07983 */ /* 0x000ee80000300800 */
[----:B------:R-:W3:Y:S01]  /*4bdc0*/  LDL.LU R237, [R1+0x454] ;  /* 0x0004540001ed7983 */ /* 0x000ee20000300800 */
[----:B------:R-:W-:-:S03]  /*4bdd0*/  VABSDIFF.U32 R41, R228, R121, RZ ;  /* 0x00000079e4297214 */ /* 0x000fc600000e00ff */
[----:B------:R-:W3:Y:S01]  /*4bde0*/  LDL.LU R228, [R1+0xcd8] ;  /* 0x000cd80001e47983 */ /* 0x000ee20000300800 */
[----:B------:R-:W-:-:S03]  /*4bdf0*/  LOP3.LUT R227, R227, R179, RZ, 0x3c, !PT ;  /* 0x000000b3e3e37212 */ /* 0x000fc600078e3cff */
[----:B------:R-:W3:Y:S01]  /*4be00*/  LDL.LU R179, [R1+0x448] ;  /* 0x0004480001b37983 */ /* 0x000ee20000300800 */
[----:B0-----:R-:W-:Y:S02]  /*4be10*/  IMAD.IADD R39, R39, 0x1, R68 ;  /* 0x0000000127277824 */ /* 0x001fe400078e0244 */
[----:B------:R-:W-:Y:S01]  /*4be20*/  POPC R68, R227 ;  /* 0x000000e300447309 */ /* 0x000fe20000000000 */
[----:B------:R-:W-:Y:S02]  /*4be30*/  VABSDIFF.U32 R49, R232, R233, RZ ;  /* 0x000000e9e8317214 */ /* 0x000fe400000e00ff */
[----:B--2---:R-:W-:-:S05]  /*4be40*/  LOP3.LUT R226, R226, R119, RZ, 0x3c, !PT ;  /* 0x00000077e2e27212 */ /* 0x004fca00078e3cff */
[----:B------:R-:W0:Y:S02]  /*4be50*/  POPC R43, R226 ;  /* 0x000000e2002b7309 */ /* 0x000e240000000000 */
[----:B0-----:R-:W-:Y:S01]  /*4be60*/  IMAD.IADD R45, R43, 0x1, R68 ;  /* 0x000000012b2d7824 */ /* 0x001fe200078e0244 */
[----:B------:R-:W-:Y:S02]  /*4be70*/  VABSDIFF.U32 R43, R230, R116, RZ ;  /* 0x00000074e62b7214 */ /* 0x000fe400000e00ff */
[----:B------:R-:W2:Y:S04]  /*4be80*/  LDL.LU R230, [R1+0xcd4] ;  /* 0x000cd40001e67983 */ /* 0x000ea80000300800 */
[----:B------:R-:W2:Y:S01]  /*4be90*/  LDL.LU R233, [R1+0xcd0] ;  /* 0x000cd00001e97983 */ /* 0x000ea20000300800 */
[----:B---3--:R-:W-:-:S03]  /*4bea0*/  LOP3.LUT R68, R229, R180, RZ, 0x3c, !PT ;  /* 0x000000b4e5447212 */ /* 0x008fc600078e3cff */
[----:B------:R-:W3:Y:S03]  /*4beb0*/  LDL.LU R232, [R1+0xccc] ;  /* 0x000ccc0001e87983 */ /* 0x000ee60000300800 */
[----:B------:R-:W-:Y:S01]  /*4bec0*/  POPC R68, R68 ;  /* 0x0000004400447309 */ /* 0x000fe20000000000 */
[----:B------:R-:W-:-:S07]  /*4bed0*/  LOP3.LUT R228, R228, R117, RZ, 0x3c, !PT ;  /* 0x00000075e4e47212 */ /* 0x000fce00078e3cff */
[----:B------:R-:W0:Y:S01]  /*4bee0*/  POPC R47, R228 ;  /* 0x000000e4002f7309 */ /* 0x000e220000000000 */
[----:B------:R-:W-:Y:S01]  /*4bef0*/  LOP3.LUT R231, R231, R237, RZ, 0x3c, !PT ;  /* 0x000000ede7e77212 */ /* 0x000fe200078e3cff */
[----:B0-----:R-:W-:-:S06]  /*4bf00*/  IMAD.IADD R47, R47, 0x1, R68 ;  /* 0x000000012f2f7824 */ /* 0x001fcc00078e0244 */
[----:B------:R-:W-:Y:S01]  /*4bf10*/  POPC R68, R231 ;  /* 0x000000e700447309 */ /* 0x000fe20000000000 */
[----:B------:R-:W-:Y:S02]  /*4bf20*/  VABSDIFF.U32 R53, R239, R246, RZ ;  /* 0x000000f6ef357214 */ /* 0x000fe400000e00ff */
[----:B------:R-:W3:Y:S04]  /*4bf30*/  LDL.LU R246, [R1+0xcc8] ;  /* 0x000cc80001f67983 */ /* 0x000ee80000300800 */
[----:B------:R-:W3:Y:S01]  /*4bf40*/  LDL.LU R239, [R1+0xcc4] ;  /* 0x000cc40001ef7983 */ /* 0x000ee20000300800 */
[----:B--2---:R-:W-:-:S04]  /*4bf50*/  LOP3.LUT R230, R230, R176, RZ, 0x3c, !PT ;  /* 0x000000b0e6e67212 */ /* 0x004fc800078e3cff */
[----:B------:R-:W0:Y:S02]  /*4bf60*/  POPC R51, R230 ;  /* 0x000000e600337309 */ /* 0x000e240000000000 */
[----:B0-----:R-:W-:Y:S01]  /*4bf70*/  IMAD.IADD R51, R51, 0x1, R68 ;  /* 0x0000000133337824 */ /* 0x001fe200078e0244 */
[----:B------:R-:W-:Y:S02]  /*4bf80*/  LOP3.LUT R68, R233, R238, RZ, 0x3c, !PT ;  /* 0x000000eee9447212 */ /* 0x000fe400078e3cff */
[----:B------:R-:W2:Y:S01]  /*4bf90*/  LDL.LU R238, [R1+0xcc0] ;  /* 0x000cc00001ee7983 */ /* 0x000ea20000300800 */
[----:B------:R-:W-:-:S03]  /*4bfa0*/  VABSDIFF.U32 R57, R244, R245, RZ ;  /* 0x000000f5f4397214 */ /* 0x000fc600000e00ff */
[----:B------:R-:W2:Y:S04]  /*4bfb0*/  LDL.LU R245, [R1+0xcbc] ;  /* 0x000cbc0001f57983 */ /* 0x000ea80000300800 */
[----:B------:R-:W2:Y:S01]  /*4bfc0*/  LDL.LU R244, [R1+0xcb8] ;  /* 0x000cb80001f47983 */ /* 0x000ea20000300800 */
[----:B------:R-:W-:Y:S02]  /*4bfd0*/  VABSDIFF.U32 R61, R242, R243, RZ ;  /* 0x000000f3f23d7214 */ /* 0x000fe400000e00ff */
[----:B---3--:R-:W-:Y:S01]  /*4bfe0*/  LOP3.LUT R239, R239, R240, RZ, 0x3c, !PT ;  /* 0x000000f0efef7212 */ /* 0x008fe200078e3cff */
        /* <DEDUP_REMOVED lines=18> */
[----:B------:R-:W-:Y:S03]  /*4c110*/  POPC R182, R182 ;  /* 0x000000b600b67309 */ /* 0x000fe60000000000 */
[----:B------:R-:W-:-:S05]  /*4c120*/  IMAD.IADD R94, R93, 0x1, R94 ;  /* 0x000000015d5e7824 */ /* 0x000fca00078e025e */
[----:B------:R-:W0:Y:S01]  /*4c130*/  POPC R183, R183 ;  /* 0x000000b700b77309 */ /* 0x000e220000000000 */
[----:B------:R-:W-:-:S07]  /*4c140*/  IMAD R95, R95, 0x9, R94 ;  /* 0x000000095f5f7824 */ /* 0x000fce00078e025e */
[----:B------:R-:W-:Y:S08]  /*4c150*/  POPC R184, R184 ;  /* 0x000000b800b87309 */ /* 0x000ff00000000000 */
[----:B------:R-:W1:Y:S01]  /*4c160*/  POPC R185, R185 ;  /* 0x000000b900b97309 */ /* 0x000e620000000000 */
[----:B------:R-:W-:Y:S02]  /*4c170*/  IADD3 R96, PT, PT, R95, R96, RZ ;  /* 0x000000605f607210 */ /* 0x000fe40007ffe0ff */
[----:B--2---:R-:W-:-:S02]  /*4c180*/  LOP3.LUT R238, R238, R241, RZ, 0x3c, !PT ;  /* 0x000000f1eeee7212 */ /* 0x004fc400078e3cff */
[----:B------:R-:W2:Y:S04]  /*4c190*/  LDL.LU R241, [R1+0xcb4] ;  /* 0x000cb40001f17983 */ /* 0x000ea80000300800 */
[----:B------:R-:W3:Y:S04]  /*4c1a0*/  LDL.LU R240, [R1+0xcb0] ;  /* 0x000cb00001f07983 */ /* 0x000ee80000300800 */
[----:B------:R-:W2:Y:S04]  /*4c1b0*/  LDL.LU R243, [R1+0xcac] ;  /* 0x000cac0001f37983 */ /* 0x000ea80000300800 */
[----:B------:R-:W3:Y:S01]  /*4c1c0*/  LDL.LU R242, [R1+0xca8] ;  /* 0x000ca80001f27983 */ /* 0x000ee20000300800 */
[----:B------:R-:W-:-:S02]  /*4c1d0*/  IMAD R97, R97, 0x9, R96 ;  /* 0x0000000961617824 */ /* 0x000fc400078e0260 */
[----:B0-----:R-:W-:Y:S02]  /*4c1e0*/  IMAD.IADD R182, R182, 0x1, R183 ;  /* 0x00000001b6b67824 */ /* 0x001fe400078e02b7 */
[----:B------:R-:W-:Y:S01]  /*4c1f0*/  IMAD.IADD R97, R97, 0x1, R70 ;  /* 0x0000000161617824 */ /* 0x000fe200078e0246 */
[----:B------:R-:W-:Y:S08]  /*4c200*/  POPC R186, R186 ;  /* 0x000000ba00ba7309 */ /* 0x000ff00000000000 */
[----:B------:R-:W0:Y:S01]  /*4c210*/  POPC R187, R187 ;  /* 0x000000bb00bb7309 */ /* 0x000e220000000000 */
[----:B------:R-:W-:-:S02]  /*4c220*/  IMAD R182, R182, 0x9, R97 ;  /* 0x00000009b6b67824 */ /* 0x000fc400078e0261 */
[----:B-1----:R-:W-:Y:S02]  /*4c230*/  IMAD.IADD R184, R184, 0x1, R185 ;  /* 0x00000001b8b87824 */ /* 0x002fe400078e02b9 */
[----:B------:R-:W-:-:S03]  /*4c240*/  IMAD.IADD R71, R182, 0x1, R71 ;  /* 0x00000001b6477824 */ /* 0x000fc600078e0247 */
[----:B------:R-:W-:Y:S08]  /*4c250*/  POPC R188, R188 ;  /* 0x000000bc00bc7309 */ /* 0x000ff00000000000 */
[----:B------:R-:W1:Y:S01]  /*4c260*/  POPC R189, R189 ;  /* 0x000000bd00bd7309 */ /* 0x000e620000000000 */
[----:B------:R-:W-:-:S07]  /*4c270*/  IMAD R71, R184, 0x9, R71 ;  /* 0x00000009b8477824 */ /* 0x000fce00078e0247 */
[----:B------:R-:W-:Y:S08]  /*4c280*/  POPC R190, R190 ;  /* 0x000000be00be7309 */ /* 0x000ff00000000000 */
[----:B------:R-:W1:Y:S01]  /*4c290*/  POPC R191, R191 ;  /* 0x000000bf00bf7309 */ /* 0x000e620000000000 */
[----:B------:R-:W-:Y:S01]  /*4c2a0*/  IADD3 R71, PT, PT, R71, R98, RZ ;  /* 0x0000006247477210 */ /* 0x000fe20007ffe0ff */
[----:B0-----:R-:W-:-:S04]  /*4c2b0*/  IMAD.IADD R186, R186, 0x1, R187 ;  /* 0x00000001baba7824 */ /* 0x001fc800078e02bb */
[----:B------:R-:W-:Y:S02]  /*4c2c0*/  IMAD R186, R186, 0x9, R71 ;  /* 0x00000009baba7824 */ /* 0x000fe400078e0247 */
[----:B-1----:R-:W-:Y:S02]  /*4c2d0*/  IMAD.IADD R188, R188, 0x1, R189 ;  /* 0x00000001bcbc7824 */ /* 0x002fe400078e02bd */
[----:B------:R-:W-:Y:S01]  /*4c2e0*/  IMAD.IADD R99, R186, 0x1, R99 ;  /* 0x00000001ba637824 */ /* 0x000fe200078e0263 */
[----:B------:R-:W-:Y:S08]  /*4c2f0*/  POPC R192, R192 ;  /* 0x000000c000c07309 */ /* 0x000ff00000000000 */
[----:B------:R-:W0:Y:S01]  /*4c300*/  POPC R193, R193 ;  /* 0x000000c100c17309 */ /* 0x000e220000000000 */
[----:B------:R-:W-:-:S02]  /*4c310*/  IMAD R188, R188, 0x9, R99 ;  /* 0x00000009bcbc7824 */ /* 0x000fc400078e0263 */
[----:B------:R-:W-:Y:S02]  /*4c320*/  IMAD.IADD R190, R190, 0x1, R191 ;  /* 0x00000001bebe7824 */ /* 0x000fe400078e02bf */
        /* <DEDUP_REMOVED lines=40> */
[----:B------:R-:W-:-:S04]  /*4c5b0*/  IMAD.IADD R67, R204, 0x1, R67 ;  /* 0x00000001cc437824 */ /* 0x000fc800078e0243 */
[----:B------:R-:W-:Y:S02]  /*4c5c0*/  IMAD R67, R206, 0x9, R67 ;  /* 0x00000009ce437824 */ /* 0x000fe400078e0243 */
[----:B------:R-:W-:Y:S02]  /*4c5d0*/  IMAD.IADD R4, R208, 0x1, R209 ;  /* 0x00000001d0047824 */ /* 0x000fe400078e02d1 */
[----:B------:R-:W-:-:S04]  /*4c5e0*/  IMAD.IADD R67, R67, 0x1, R6 ;  /* 0x0000000143437824 */ /* 0x000fc800078e0206 */
[----:B------:R-:W-:-:S05]  /*4c5f0*/  IMAD R67, R4, 0x9, R67 ;  /* 0x0000000904437824 */ /* 0x000fca00078e0243 */
[----:B------:R-:W-:Y:S02]  /*4c600*/  IADD3 R67, PT, PT, R67, R8, RZ ;  /* 0x0000000843437210 */ /* 0x000fe40007ffe0ff */
[----:B------:R-:W-:-:S03]  /*4c610*/  LOP3.LUT R232, R232, R179, RZ, 0x3c, !PT ;  /* 0x000000b3e8e87212 */ /* 0x000fc600078e3cff */
[----:B------:R-:W-:Y:S01]  /*4c620*/  IMAD R67, R10, 0x9, R67 ;  /* 0x000000090a437824 */ /* 0x000fe200078e0243 */
[----:B------:R-:W-:Y:S08]  /*4c630*/  POPC R55, R232 ;  /* 0x000000e800377309 */ /* 0x000ff00000000000 */
[----:B------:R-:W0:Y:S01]  /*4c640*/  POPC R68, R68 ;  /* 0x0000004400447309 */ /* 0x000e220000000000 */
[----:B------:R-:W-:-:S04]  /*4c650*/  IMAD.IADD R67, R67, 0x1, R12 ;  /* 0x0000000143437824 */ /* 0x000fc800078e020c */
[----:B------:R-:W-:-:S04]  /*4c660*/  IMAD R67, R14, 0x9, R67 ;  /* 0x000000090e437824 */ /* 0x000fc800078e0243 */
[----:B------:R-:W-:-:S04]  /*4c670*/  IMAD.IADD R67, R67, 0x1, R16 ;  /* 0x0000000143437824 */ /* 0x000fc800078e0210 */
[----:B------:R-:W-:Y:S02]  /*4c680*/  IMAD R67, R18, 0x9, R67 ;  /* 0x0000000912437824 */ /* 0x000fe400078e0243 */
[----:B0-----:R-:W-:Y:S01]  /*4c690*/  IMAD.IADD R55, R55, 0x1, R68 ;  /* 0x0000000137377824 */ /* 0x001fe200078e0244 */
[----:B------:R-:W-:Y:S08]  /*4c6a0*/  POPC R59, R238 ;  /* 0x000000ee003b7309 */ /* 0x000ff00000000000 */
[----:B------:R-:W0:Y:S01]  /*4c6b0*/  POPC R68, R239 ;  /* 0x000000ef00447309 */ /* 0x000e220000000000 */
[----:B------:R-:W-:-:S02]  /*4c6c0*/  IADD3 R67, PT, PT, R67, R20, RZ ;  /* 0x0000001443437210 */ /* 0x000fc40007ffe0ff */
[----:B------:R-:W-:Y:S02]  /*4c6d0*/  LOP3.LUT R244, R244, R44, RZ, 0x3c, !PT ;  /* 0x0000002cf4f47212 */ /* 0x000fe400078e3cff */
[----:B------:R-:W-:Y:S01]  /*4c6e0*/  LOP3.LUT R245, R245, R40, RZ, 0x3c, !PT ;  /* 0x00000028f5f57212 */ /* 0x000fe200078e3cff */
[----:B------:R-:W-:-:S04]  /*4c6f0*/  IMAD R67, R22, 0x9, R67 ;  /* 0x0000000916437824 */ /* 0x000fc800078e0243 */
[----:B------:R-:W-:Y:S02]  /*4c700*/  IMAD.IADD R24, R67, 0x1, R24 ;  /* 0x0000000143187824 */ /* 0x000fe400078e0218 */
[----:B------:R-:W-:Y:S01]  /*4c710*/  POPC R67, R245 ;  /* 0x000000f500437309 */ /* 0x000fe20000000000 */
[----:B0-----:R-:W-:Y:S01]  /*4c720*/  IMAD.IADD R59, R59, 0x1, R68 ;  /* 0x000000013b3b7824 */ /* 0x001fe200078e0244 */
[----:B------:R-:W-:Y:S02]  /*4c730*/  VABSDIFF.U32 R65, R64, R2, RZ ;  /* 0x0000000240417214 */ /* 0x000fe400000e00ff */
[----:B------:R-:W-:Y:S01]  /*4c740*/  VABSDIFF.U32 R73, R48, R52, RZ ;  /* 0x0000003430497214 */ /* 0x000fe200000e00ff */
[----:B------:R-:W-:Y:S01]  /*4c750*/  IMAD R24, R27, 0x9, R24 ;  /* 0x000000091b187824 */ /* 0x000fe200078e0218 */
[----:B------:R-:W-:Y:S02]  /*4c760*/  VABSDIFF.U32 R27, R32, R36, RZ ;  /* 0x00000024201b7214 */ /* 0x000fe400000e00ff */
[----:B------:R-:W-:-:S02]  /*4c770*/  LOP3.LUT R247, R247, R28, RZ, 0x3c, !PT ;  /* 0x0000001cf7f77212 */ /* 0x000fc400078e3cff */
[----:B---3--:R-:W-:Y:S02]  /*4c780*/  LOP3.LUT R4, R242, R60, RZ, 0x3c, !PT ;  /* 0x0000003cf2047212 */ /* 0x008fe400078e3cff */
[----:B--2---:R-:W-:-:S04]  /*4c790*/  LOP3.LUT R243, R243, R56, RZ, 0x3c, !PT ;  /* 0x00000038f3f37212 */ /* 0x004fc800078e3cff */
[----:B------:R-:W-:Y:S08]  /*4c7a0*/  POPC R69, R243 ;  /* 0x000000f300457309 */ /* 0x000ff00000000000 */
[----:B------:R-:W0:Y:S01]  /*4c7b0*/  POPC R4, R4 ;  /* 0x0000000400047309 */ /* 0x000e220000000000 */
[----:B------:R-:W-:Y:S02]  /*4c7c0*/  LOP3.LUT R240, R240, R234, RZ, 0x3c, !PT ;  /* 0x000000eaf0f07212 */ /* 0x000fe400078e3cff */
[----:B------:R-:W-:Y:S01]  /*4c7d0*/  LOP3.LUT R68, R241, R26, RZ, 0x3c, !PT ;  /* 0x0000001af1447212 */ /* 0x000fe200078e3cff */
[----:B------:R1:W4:Y:S04]  /*4c7e0*/  LDL.LU R234, [R1+0xca4] ;  /* 0x000ca40001ea7983 */ /* 0x0003280000300800 */
[----:B------:R-:W2:Y:S04]  /*4c7f0*/  LDL.LU R26, [R1+0xca0] ;  /* 0x000ca000011a7983 */ /* 0x000ea80000300800 */
[----:B------:R1:W4:Y:S04]  /*4c800*/  LDL.LU R2, [R1+0xc9c] ;  /* 0x000c9c0001027983 */ /* 0x0003280000300800 */
[----:B------:R1:W4:Y:S04]  /*4c810*/  LDL.LU R64, [R1+0xc98] ;  /* 0x000c980001407983 */ /* 0x0003280000300800 */
[----:B------:R1:W4:Y:S04]  /*4c820*/  LDL.LU R60, [R1+0xc94] ;  /* 0x000c9400013c7983 */ /* 0x0003280000300800 */
[----:B------:R1:W4:Y:S04]  /*4c830*/  LDL.LU R56, [R1+0xc90] ;  /* 0x000c900001387983 */ /* 0x0003280000300800 */
[----:B------:R1:W4:Y:S04]  /*4c840*/  LDL.LU R52, [R1+0xc8c] ;  /* 0x000c8c0001347983 */ /* 0x0003280000300800 */
[----:B------:R1:W4:Y:S04]  /*4c850*/  LDL.LU R48, [R1+0xc88] ;  /* 0x000c880001307983 */ /* 0x0003280000300800 */
[----:B------:R1:W4:Y:S04]  /*4c860*/  LDL.LU R44, [R1+0xc84] ;  /* 0x000c8400012c7983 */ /* 0x0003280000300800 */
[----:B------:R1:W4:Y:S01]  /*4c870*/  LDL.LU R40, [R1+0xc80] ;  /* 0x000c800001287983 */ /* 0x0003220000300800 */
[----:B0-----:R-:W-:-:S03]  /*4c880*/  IMAD.IADD R69, R4, 0x1, R69 ;  /* 0x0000000104457824 */ /* 0x001fc600078e0245 */
[----:B------:R1:W4:Y:S01]  /*4c890*/  LDL.LU R36, [R1+0xc7c] ;  /* 0x000c7c0001247983 */ /* 0x0003220000300800 */
[----:B------:R-:W0:Y:S03]  /*4c8a0*/  POPC R4, R244 ;  /* 0x000000f400047309 */ /* 0x000e260000000000 */
[----:B------:R1:W4:Y:S01]  /*4c8b0*/  LDL.LU R32, [R1+0xc78] ;  /* 0x000c780001207983 */ /* 0x0003220000300800 */
[----:B0-----:R-:W-:Y:S01]  /*4c8c0*/  IMAD.IADD R67, R4, 0x1, R67 ;  /* 0x0000000104437824 */ /* 0x001fe200078e0243 */
[----:B------:R-:W-:Y:S02]  /*4c8d0*/  LOP3.LUT R4, R246, R30, RZ, 0x3c, !PT ;  /* 0x0000001ef6047212 */ /* 0x000fe400078e3cff */
[----:B------:R-:W3:Y:S04]  /*4c8e0*/  LDL.LU R30, [R1+0xc74] ;  /* 0x000c7400011e7983 */ /* 0x000ee80000300800 */
[----:B------:R-:W2:Y:S04]  /*4c8f0*/  LDL.LU R28, [R1+0xc70] ;  /* 0x000c7000011c7983 */ /* 0x000ea80000300800 */
[----:B------:R-:W2:Y:S04]  /*4c900*/  LDL R12, [R1+0xbc8] ;  /* 0x000bc800010c7983 */ /* 0x000ea80000100800 */
[----:B------:R-:W2:Y:S01]  /*4c910*/  LDL R10, [R1+0xbd4] ;  /* 0x000bd400010a7983 */ /* 0x000ea20000100800 */
[----:B------:R-:W-:Y:S08]  /*4c920*/  POPC R31, R220 ;  /* 0x000000dc001f7309 */ /* 0x000ff00000000000 */
[----:B------:R-:W0:Y:S01]  /*4c930*/  POPC R76, R76 ;  /* 0x0000004c004c7309 */ /* 0x000e220000000000 */
[----:B------:R-:W-:-:S02]  /*4c940*/  IMAD.IADD R24, R24, 0x1, R29 ;  /* 0x0000000118187824 */ /* 0x000fc400078e021d */
[----:B0-----:R-:W-:-:S04]  /*4c950*/  IMAD.IADD R31, R31, 0x1, R76 ;  /* 0x000000011f1f7824 */ /* 0x001fc800078e024c */
        /* <DEDUP_REMOVED lines=10> */
[----:B------:R-:W-:Y:S02]  /*4ca00*/  VABSDIFF.U32 R31, R58, R62, RZ ;  /* 0x0000003e3a1f7214 */ /* 0x000fe400000e00ff */
[----:B------:R-:W-:Y:S01]  /*4ca10*/  LOP3.LUT R248, R248, R54, RZ, 0x3c, !PT ;  /* 0x00000036f8f87212 */ /* 0x000fe200078e3cff */
[----:B------:R1:W4:Y:S01]  /*4ca20*/  LDL.LU R62, [R1+0xc6c] ;  /* 0x000c6c00013e7983 */ /* 0x0003220000300800 */
[----:B------:R-:W-:-:S03]  /*4ca30*/  IMAD R24, R51, 0x9, R24 ;  /* 0x0000000933187824 */ /* 0x000fc600078e0218 */
[----:B------:R1:W4:Y:S01]  /*4ca40*/  LDL.LU R58, [R1+0xc68] ;  /* 0x000c6800013a7983 */ /* 0x0003220000300800 */
[----:B------:R-:W-:-:S03]  /*4ca50*/  IMAD.IADD R24, R24, 0x1, R53 ;  /* 0x0000000118187824 */ /* 0x000fc600078e0235 */
[----:B------:R1:W4:Y:S01]  /*4ca60*/  LDL.LU R54, [R1+0xc64] ;  /* 0x000c640001367983 */ /* 0x0003220000300800 */
[----:B------:R-:W-:-:S03]  /*4ca70*/  LOP3.LUT R249, R249, R50, RZ, 0x3c, !PT ;  /* 0x00000032f9f97212 */ /* 0x000fc600078e3cff */
[----:B------:R1:W4:Y:S01]  /*4ca80*/  LDL.LU R50, [R1+0xc60] ;  /* 0x000c600001327983 */ /* 0x0003220000300800 */
[----:B------:R-:W-:Y:S08]  /*4ca90*/  POPC R63, R240 ;  /* 0x000000f0003f7309 */ /* 0x000ff00000000000 */
[----:B------:R-:W0:Y:S01]  /*4caa0*/  POPC R68, R68 ;  /* 0x0000004400447309 */ /* 0x000e220000000000 */
[----:B------:R-:W2:Y:S07]  /*4cab0*/  LDL.64 R74, [R1+0x9f0] ;  /* 0x0009f000014a7983 */ /* 0x000eae0000100a00 */
[----:B------:R-:W-:Y:S08]  /*4cac0*/  POPC R4, R4 ;  /* 0x0000000400047309 */ /* 0x000ff00000000000 */
[----:B------:R-:W1:Y:S01]  /*4cad0*/  POPC R29, R247 ;  /* 0x000000f7001d7309 */ /* 0x000e620000000000 */
[----:B------:R-:W-:Y:S01]  /*4cae0*/  IMAD R24, R55, 0x9, R24 ;  /* 0x0000000937187824 */ /* 0x000fe200078e0218 */
[----:B------:R-:W2:Y:S04]  /*4caf0*/  LDL R8, [R1+0xbcc] ;  /* 0x000bcc0001087983 */ /* 0x000ea80000100800 */
[----:B------:R-:W2:Y:S01]  /*4cb00*/  LDL R6, [R1+0xbd0] ;  /* 0x000bd00001067983 */ /* 0x000ea20000100800 */
[----:B------:R-:W-:-:S05]  /*4cb10*/  IADD3 R24, PT, PT, R24, R57, RZ ;  /* 0x0000003918187210 */ /* 0x000fca0007ffe0ff */
[----:B------:R-:W-:Y:S02]  /*4cb20*/  IMAD R24, R59, 0x9, R24 ;  /* 0x000000093b187824 */ /* 0x000fe400078e0218 */
[----:B0-----:R-:W-:Y:S01]  /*4cb30*/  IMAD.IADD R63, R63, 0x1, R68 ;  /* 0x000000013f3f7824 */ /* 0x001fe200078e0244 */
[----:B------:R-:W-:Y:S01]  /*4cb40*/  POPC R33, R249 ;  /* 0x000000f900217309 */ /* 0x000fe20000000000 */
[----:B------:R-:W-:Y:S02]  /*4cb50*/  IMAD.IADD R24, R24, 0x1, R61 ;  /* 0x0000000118187824 */ /* 0x000fe400078e023d */
[----:B-1----:R-:W-:-:S05]  /*4cb60*/  IMAD.IADD R29, R4, 0x1, R29 ;  /* 0x00000001041d7824 */ /* 0x002fca00078e021d */
[----:B------:R-:W0:Y:S01]  /*4cb70*/  POPC R4, R248 ;  /* 0x000000f800047309 */ /* 0x000e220000000000 */
[----:B------:R-:W-:-:S04]  /*4cb80*/  IMAD R24, R63, 0x9, R24 ;  /* 0x000000093f187824 */ /* 0x000fc800078e0218 */
[----:B------:R-:W-:-:S04]  /*4cb90*/  IMAD.IADD R24, R24, 0x1, R65 ;  /* 0x0000000118187824 */ /* 0x000fc800078e0241 */
[----:B------:R-:W-:Y:S01]  /*4cba0*/  IMAD R24, R69, 0x9, R24 ;  /* 0x0000000945187824 */ /* 0x000fe200078e0218 */
[----:B------:R-:W-:Y:S02]  /*4cbb0*/  VABSDIFF.U32 R35, R42, R46, RZ ;  /* 0x0000002e2a237214 */ /* 0x000fe400000e00ff */
[----:B------:R1:W4:Y:S04]  /*4cbc0*/  LDL.LU R46, [R1+0xc5c] ;  /* 0x000c5c00012e7983 */ /* 0x0003280000300800 */
[----:B------:R1:W4:Y:S01]  /*4cbd0*/  LDL.LU R42, [R1+0xc58] ;  /* 0x000c5800012a7983 */ /* 0x0003220000300800 */
[----:B0-----:R-:W-:Y:S01]  /*4cbe0*/  IMAD.IADD R33, R4, 0x1, R33 ;  /* 0x0000000104217824 */ /* 0x001fe200078e0221 */
[----:B------:R-:W-:Y:S02]  /*4cbf0*/  LOP3.LUT R4, R250, R38, RZ, 0x3c, !PT ;  /* 0x00000026fa047212 */ /* 0x000fe400078e3cff */
[----:B------:R-:W-:Y:S01]  /*4cc00*/  LOP3.LUT R251, R251, R34, RZ, 0x3c, !PT ;  /* 0x00000022fbfb7212 */ /* 0x000fe200078e3cff */
[----:B------:R1:W4:Y:S04]  /*4cc10*/  LDL.LU R38, [R1+0xc54] ;  /* 0x000c540001267983 */ /* 0x0003280000300800 */
[----:B------:R1:W4:Y:S01]  /*4cc20*/  LDL.LU R34, [R1+0xc50] ;  /* 0x000c500001227983 */ /* 0x0003220000300800 */
[----:B---3--:R-:W-:Y:S01]  /*4cc30*/  IMAD.MOV.U32 R71, RZ, RZ, R30 ;  /* 0x000000ffff477224 */ /* 0x008fe200078e001e */
[----:B--2---:R-:W-:-:S02]  /*4cc40*/  MOV R70, R28 ;  /* 0x0000001c00467202 */ /* 0x004fc40000000f00 */
[----:B------:R1:W4:Y:S04]  /*4cc50*/  LDL.LU R30, [R1+0xc4c] ;  /* 0x000c4c00011e7983 */ /* 0x0003280000300800 */
[----:B------:R1:W4:Y:S01]  /*4cc60*/  LDL.LU R28, [R1+0xc48] ;  /* 0x000c4800011c7983 */ /* 0x0003220000300800 */
[----:B------:R-:W-:-:S04]  /*4cc70*/  IMAD.WIDE.U32 R68, R12, UR16, R70 ;  /* 0x000000100c447c25 */ /* 0x000fc8000f8e0046 */
[----:B------:R-:W-:-:S05]  /*4cc80*/  IMAD.IADD R69, R10, 0x1, R69 ;  /* 0x000000010a457824 */ /* 0x000fca00078e0245 */
[----:B------:R0:W-:Y:S04]  /*4cc90*/  STG.E desc[UR14][R68.64], R26 ;  /* 0x0000001a44007986 */ /* 0x0001e8000c10190e */
[----:B0-----:R1:W4:Y:S01]  /*4cca0*/  LDL.LU R26, [R1+0xc44] ;  /* 0x000c4400011a7983 */ /* 0x0013220000300800 */
[----:B------:R-:W-:Y:S01]  /*4ccb0*/  IMAD.IADD R24, R24, 0x1, R73 ;  /* 0x0000000118187824 */ /* 0x000fe200078e0249 */
[----:B------:R-:W-:Y:S08]  /*4ccc0*/  POPC R4, R4 ;  /* 0x0000000400047309 */ /* 0x000ff00000000000 */
[----:B------:R-:W0:Y:S01]  /*4ccd0*/  POPC R37, R251 ;  /* 0x000000fb00257309 */ /* 0x000e220000000000 */
[----:B------:R-:W-:-:S05]  /*4cce0*/  IMAD R24, R67, 0x9, R24 ;  /* 0x0000000943187824 */ /* 0x000fca00078e0218 */
[----:B------:R-:W-:-:S05]  /*4ccf0*/  IADD3 R24, PT, PT, R24, R27, RZ ;  /* 0x0000001b18187210 */ /* 0x000fca0007ffe0ff */
[----:B------:R-:W-:-:S04]  /*4cd00*/  IMAD R24, R29, 0x9, R24 ;  /* 0x000000091d187824 */ /* 0x000fc800078e0218 */
[----:B------:R-:W-:Y:S02]  /*4cd10*/  IMAD.IADD R24, R24, 0x1, R31 ;  /* 0x0000000118187824 */ /* 0x000fe400078e021f */
[----:B0-----:R-:W-:Y:S02]  /*4cd20*/  IMAD.IADD R37, R4, 0x1, R37 ;  /* 0x0000000104257824 */ /* 0x001fe400078e0225 */
[----:B------:R-:W-:-:S04]  /*4cd30*/  IMAD R24, R33, 0x9, R24 ;  /* 0x0000000921187824 */ /* 0x000fc800078e0218 */
[----:B------:R-:W-:-:S04]  /*4cd40*/  IMAD.IADD R24, R24, 0x1, R35 ;  /* 0x0000000118187824 */ /* 0x000fc800078e0223 */
[----:B------:R-:W-:Y:S01]  /*4cd50*/  IMAD R37, R37, 0x9, R24 ;  /* 0x0000000925257824 */ /* 0x000fe200078e0218 */
[----:B------:R-:W-:Y:S01]  /*4cd60*/  UIADD3 UR12, UPT, UPT, UR12, -0x4, URZ ;  /* 0xfffffffc0c0c7890 */ /* 0x000fe2000fffe0ff */
[----:B------:R-:W-:Y:S02]  /*4cd70*/  IMAD R4, R75, UR16, RZ ;  /* 0x000000104b047c24 */ /* 0x000fe4000f8e02ff */
[----:B------:R-:W-:-:S04]  /*4cd80*/  IMAD.WIDE.U32 R72, R8, UR16, R70 ;  /* 0x0000001008487c25 */ /* 0x000fc8000f8e0046 */
[C---:B------:R-:W-:Y:S02]  /*4cd90*/  IMAD R27, R74.reuse, UR13, R4 ;  /* 0x0000000d4a1b7c24 */ /* 0x040fe4000f8e0204 */
[----:B------:R-:W-:-:S04]  /*4cda0*/  IMAD.WIDE.U32 R70, R74, UR16, R70 ;  /* 0x000000104a467c25 */ /* 0x000fc8000f8e0046 */
[----:B------:R-:W-:Y:S01]  /*4cdb0*/  IMAD.IADD R73, R6, 0x1, R73 ;  /* 0x0000000106497824 */ /* 0x000fe200078e0249 */
[----:B------:R-:W-:-:S04]  /*4cdc0*/  IADD3 R71, PT, PT, R27, R71, RZ ;  /* 0x000000471b477210 */ /* 0x000fc80007ffe0ff */
[----:B------:R1:W-:Y:S04]  /*4cdd0*/  STG.E desc[UR14][R72.64], R106 ;  /* 0x0000006a48007986 */ /* 0x0003e8000c10190e */
[----:B------:R1:W-:Y:S01]  /*4cde0*/  STG.E desc[UR14][R70.64], R37 ;  /* 0x0000002546007986 */ /* 0x0003e2000c10190e */
[----:B------:R-:W-:Y:S01]  /*4cdf0*/  UISETP.NE.AND UP0, UPT, UR12, -0x39, UPT ;  /* 0xffffffc70c00788c */ /* 0x000fe2000bf05270 */
[----:B------:R-:W-:Y:S02]  /*4ce00*/  IMAD.MOV.U32 R4, RZ, RZ, R252 ;  /* 0x000000ffff047224 */ /* 0x000fe400078e00fc */
[----:B------:R-:W-:Y:S02]  /*4ce10*/  IMAD.MOV.U32 R0, RZ, RZ, -0x3e000000 ;  /* 0xc2000000ff007424 */ /* 0x000fe400078e00ff */
[----:B------:R-:W-:-:S04]  /*4ce20*/  VIADD R252, R252, 0xfffffffc ;  /* 0xfffffffcfcfc7836 */ /* 0x000fc80000000000 */
[----:B------:R-:W-:Y:S05]  /*4ce30*/  BRA.U UP0, `(.L_x_2) ;  /* 0xfffffd3500147547 */ /* 0x000fea000b83ffff */
[----:B------:R-:W-:Y:S05]  /*4ce40*/  EXIT ;  /* 0x000000000000794d */ /* 0x000fea0003800000 */
.L_x_3:
        /* <DEDUP_REMOVED lines=11> */
.L_x_5:


//--------------------- .nv.shared.reserved.0     --------------------------
	.section	.nv.shared.reserved.0,"aw",@nobits
	.weak		__nv_reservedSMEM_offset_0_alias
	.size		__nv_reservedSMEM_offset_0_alias, 0, 64
	.other		__nv_reservedSMEM_offset_0_alias,@"STO_CUDA_RESERVED_SHARED STV_DEFAULT"
__nv_reservedSMEM_offset_0_alias:
	.zero		0
	.zero		64


//--------------------- .nv.constant0._Z20initCostKernel_right14cudaPitchedPtrjjyyyy --------------------------
	.section	.nv.constant0._Z20initCostKernel_right14cudaPitchedPtrjjyyyy,"a",@progbits
	.sectionflags	@""
	.align	4
.nv.constant0._Z20initCostKernel_right14cudaPitchedPtrjjyyyy:
	.zero		968


//--------------------- .nv.constant0._Z19initCostKernel_left14cudaPitchedPtrjjyyyy --------------------------
	.section	.nv.constant0._Z19initCostKernel_left14cudaPitchedPtrjjyyyy,"a",@progbits
	.sectionflags	@""
	.align	4
.nv.constant0._Z19initCostKernel_left14cudaPitchedPtrjjyyyy:
	.zero		968


//--------------------- SYMBOLS --------------------------

	.type		.nv.reservedSmem.offset0,@object
	.size		.nv.reservedSmem.offset0,0x4
